	.target	sm_100a

	.elftype	@"ET_EXEC"


//--------------------- .note.nv.tkinfo           --------------------------
	.section	.note.nv.tkinfo,"",@"SHT_NOTE"
	.sectionflags	@"SHF_NOTE_NV_TKINFO"
	.tkinfo
        /*0018*/ 	.word	0x00000002
        /*0030*/ 	.string	""
        /*0030*/ 	.string	"ptxas"
        /*0030*/ 	.string	"Cuda compilation tools, release 13.0, V13.0.88"
        /*0030*/ 	.string	"Build cuda_13.0.r13.0/compiler.36424714_0"
        /*0030*/ 	.string	"-arch sm_100a -m 64 "



//--------------------- .note.nv.cuinfo           --------------------------
	.section	.note.nv.cuinfo,"",@"SHT_NOTE"
	.sectionflags	@"SHF_NOTE_NV_CUINFO"
        /*0018*/ 	.short	0x0002
        /*001a*/ 	.short	0x0064
        /*001c*/ 	.short	0x0082
	.zero		2


//--------------------- .nv.info                  --------------------------
	.section	.nv.info,"",@"SHT_CUDA_INFO"
	.align	4


	//----- nvinfo : EIATTR_REGCOUNT
	.align		4
        /*0000*/ 	.byte	0x04, 0x2f
        /*0002*/ 	.short	(.L_12 - .L_11)
	.align		4
.L_11:
        /*0004*/ 	.word	index@(_ZN5flash24flash_fwd_splitkv_kernelI23Flash_fwd_kernel_traitsILi192ELi64ELi64ELi4ELb0ELb0EN7cutlass6half_tE19Flash_kernel_traitsILi192ELi64ELi64ELi4ES3_EELb1ELb0ELb1ELb0ELb0ELb1ELb1ELb1EEEvNS_16Flash_fwd_paramsE)
        /*0008*/ 	.word	0x000000e2


	//----- nvinfo : EIATTR_FRAME_SIZE
	.align		4
.L_12:
        /*000c*/ 	.byte	0x04, 0x11
        /*000e*/ 	.short	(.L_14 - .L_13)
	.align		4
.L_13:
        /*0010*/ 	.word	index@(_ZN5flash24flash_fwd_splitkv_kernelI23Flash_fwd_kernel_traitsILi192ELi64ELi64ELi4ELb0ELb0EN7cutlass6half_tE19Flash_kernel_traitsILi192ELi64ELi64ELi4ES3_EELb1ELb0ELb1ELb0ELb0ELb1ELb1ELb1EEEvNS_16Flash_fwd_paramsE)
        /*0014*/ 	.word	0x00000000


	//----- nvinfo : EIATTR_REGCOUNT
	.align		4
.L_14:
        /*0018*/ 	.byte	0x04, 0x2f
        /*001a*/ 	.short	(.L_16 - .L_15)
	.align		4
.L_15:
        /*001c*/ 	.word	index@(_ZN5flash24flash_fwd_splitkv_kernelI23Flash_fwd_kernel_traitsILi192ELi64ELi64ELi4ELb0ELb0EN7cutlass6half_tE19Flash_kernel_traitsILi192ELi64ELi64ELi4ES3_EELb1ELb0ELb1ELb0ELb0ELb0ELb1ELb1EEEvNS_16Flash_fwd_paramsE)
        /*0020*/ 	.word	0x000000e0


	//----- nvinfo : EIATTR_FRAME_SIZE
	.align		4
.L_16:
        /*0024*/ 	.byte	0x04, 0x11
        /*0026*/ 	.short	(.L_18 - .L_17)
	.align		4
.L_17:
        /*0028*/ 	.word	index@(_ZN5flash24flash_fwd_splitkv_kernelI23Flash_fwd_kernel_traitsILi192ELi64ELi64ELi4ELb0ELb0EN7cutlass6half_tE19Flash_kernel_traitsILi192ELi64ELi64ELi4ES3_EELb1ELb0ELb1ELb0ELb0ELb0ELb1ELb1EEEvNS_16Flash_fwd_paramsE)
        /*002c*/ 	.word	0x00000000


	//----- nvinfo : EIATTR_REGCOUNT
	.align		4
.L_18:
        /*0030*/ 	.byte	0x04, 0x2f
        /*0032*/ 	.short	(.L_20 - .L_19)
	.align		4
.L_19:
        /*0034*/ 	.word	index@(_ZN5flash24flash_fwd_splitkv_kernelI23Flash_fwd_kernel_traitsILi192ELi64ELi64ELi4ELb0ELb0EN7cutlass6half_tE19Flash_kernel_traitsILi192ELi64ELi64ELi4ES3_EELb1ELb0ELb0ELb0ELb1ELb1ELb1ELb1EEEvNS_16Flash_fwd_paramsE)
        /*0038*/ 	.word	0x000000e0


	//----- nvinfo : EIATTR_FRAME_SIZE
	.align		4
.L_20:
        /*003c*/ 	.byte	0x04, 0x11
        /*003e*/ 	.short	(.L_22 - .L_21)
	.align		4
.L_21:
        /*0040*/ 	.word	index@(_ZN5flash24flash_fwd_splitkv_kernelI23Flash_fwd_kernel_traitsILi192ELi64ELi64ELi4ELb0ELb0EN7cutlass6half_tE19Flash_kernel_traitsILi192ELi64ELi64ELi4ES3_EELb1ELb0ELb0ELb0ELb1ELb1ELb1ELb1EEEvNS_16Flash_fwd_paramsE)
        /*0044*/ 	.word	0x00000000


	//----- nvinfo : EIATTR_REGCOUNT
	.align		4
.L_22:
        /*0048*/ 	.byte	0x04, 0x2f
        /*004a*/ 	.short	(.L_24 - .L_23)
	.align		4
.L_23:
        /*004c*/ 	.word	index@(_ZN5flash24flash_fwd_splitkv_kernelI23Flash_fwd_kernel_traitsILi192ELi64ELi64ELi4ELb0ELb0EN7cutlass6half_tE19Flash_kernel_traitsILi192ELi64ELi64ELi4ES3_EELb1ELb0ELb0ELb0ELb1ELb0ELb1ELb1EEEvNS_16Flash_fwd_paramsE)
        /*0050*/ 	.word	0x000000da


	//----- nvinfo : EIATTR_FRAME_SIZE
	.align		4
.L_24:
        /*0054*/ 	.byte	0x04, 0x11
        /*0056*/ 	.short	(.L_26 - .L_25)
	.align		4
.L_25:
        /*0058*/ 	.word	index@(_ZN5flash24flash_fwd_splitkv_kernelI23Flash_fwd_kernel_traitsILi192ELi64ELi64ELi4ELb0ELb0EN7cutlass6half_tE19Flash_kernel_traitsILi192ELi64ELi64ELi4ES3_EELb1ELb0ELb0ELb0ELb1ELb0ELb1ELb1EEEvNS_16Flash_fwd_paramsE)
        /*005c*/ 	.word	0x00000000


	//----- nvinfo : EIATTR_REGCOUNT
	.align		4
.L_26:
        /*0060*/ 	.byte	0x04, 0x2f
        /*0062*/ 	.short	(.L_28 - .L_27)
	.align		4
.L_27:
        /*0064*/ 	.word	index@(_ZN5flash24flash_fwd_splitkv_kernelI23Flash_fwd_kernel_traitsILi192ELi64ELi64ELi4ELb0ELb0EN7cutlass6half_tE19Flash_kernel_traitsILi192ELi64ELi64ELi4ES3_EELb1ELb0ELb1ELb0ELb0ELb1ELb1ELb0EEEvNS_16Flash_fwd_paramsE)
        /*0068*/ 	.word	0x000000ee


	//----- nvinfo : EIATTR_FRAME_SIZE
	.align		4
.L_28:
        /*006c*/ 	.byte	0x04, 0x11
        /*006e*/ 	.short	(.L_30 - .L_29)
	.align		4
.L_29:
        /*0070*/ 	.word	index@(_ZN5flash24flash_fwd_splitkv_kernelI23Flash_fwd_kernel_traitsILi192ELi64ELi64ELi4ELb0ELb0EN7cutlass6half_tE19Flash_kernel_traitsILi192ELi64ELi64ELi4ES3_EELb1ELb0ELb1ELb0ELb0ELb1ELb1ELb0EEEvNS_16Flash_fwd_paramsE)
        /*0074*/ 	.word	0x00000000


	//----- nvinfo : EIATTR_REGCOUNT
	.align		4
.L_30:
        /*0078*/ 	.byte	0x04, 0x2f
        /*007a*/ 	.short	(.L_32 - .L_31)
	.align		4
.L_31:
        /*007c*/ 	.word	index@(_ZN5flash24flash_fwd_splitkv_kernelI23Flash_fwd_kernel_traitsILi192ELi64ELi64ELi4ELb0ELb0EN7cutlass6half_tE19Flash_kernel_traitsILi192ELi64ELi64ELi4ES3_EELb1ELb0ELb1ELb0ELb0ELb0ELb1ELb0EEEvNS_16Flash_fwd_paramsE)
        /*0080*/ 	.word	0x000000e0


	//----- nvinfo : EIATTR_FRAME_SIZE
	.align		4
.L_32:
        /*0084*/ 	.byte	0x04, 0x11
        /*0086*/ 	.short	(.L_34 - .L_33)
	.align		4
.L_33:
        /*0088*/ 	.word	index@(_ZN5flash24flash_fwd_splitkv_kernelI23Flash_fwd_kernel_traitsILi192ELi64ELi64ELi4ELb0ELb0EN7cutlass6half_tE19Flash_kernel_traitsILi192ELi64ELi64ELi4ES3_EELb1ELb0ELb1ELb0ELb0ELb0ELb1ELb0EEEvNS_16Flash_fwd_paramsE)
        /*008c*/ 	.word	0x00000000


	//----- nvinfo : EIATTR_REGCOUNT
	.align		4
.L_34:
        /*0090*/ 	.byte	0x04, 0x2f
        /*0092*/ 	.short	(.L_36 - .L_35)
	.align		4
.L_35:
        /*0094*/ 	.word	index@(_ZN5flash24flash_fwd_splitkv_kernelI23Flash_fwd_kernel_traitsILi192ELi64ELi64ELi4ELb0ELb0EN7cutlass6half_tE19Flash_kernel_traitsILi192ELi64ELi64ELi4ES3_EELb1ELb0ELb0ELb0ELb1ELb1ELb1ELb0EEEvNS_16Flash_fwd_paramsE)
        /*0098*/ 	.word	0x000000f4


	//----- nvinfo : EIATTR_FRAME_SIZE
	.align		4
.L_36:
        /*009c*/ 	.byte	0x04, 0x11
        /*009e*/ 	.short	(.L_38 - .L_37)
	.align		4
.L_37:
        /*00a0*/ 	.word	index@(_ZN5flash24flash_fwd_splitkv_kernelI23Flash_fwd_kernel_traitsILi192ELi64ELi64ELi4ELb0ELb0EN7cutlass6half_tE19Flash_kernel_traitsILi192ELi64ELi64ELi4ES3_EELb1ELb0ELb0ELb0ELb1ELb1ELb1ELb0EEEvNS_16Flash_fwd_paramsE)
        /*00a4*/ 	.word	0x00000000


	//----- nvinfo : EIATTR_REGCOUNT
	.align		4
.L_38:
        /*00a8*/ 	.byte	0x04, 0x2f
        /*00aa*/ 	.short	(.L_40 - .L_39)
	.align		4
.L_39:
        /*00ac*/ 	.word	index@(_ZN5flash24flash_fwd_splitkv_kernelI23Flash_fwd_kernel_traitsILi192ELi64ELi64ELi4ELb0ELb0EN7cutlass6half_tE19Flash_kernel_traitsILi192ELi64ELi64ELi4ES3_EELb1ELb0ELb0ELb0ELb1ELb0ELb1ELb0EEEvNS_16Flash_fwd_paramsE)
        /*00b0*/ 	.word	0x000000e0


	//----- nvinfo : EIATTR_FRAME_SIZE
	.align		4
.L_40:
        /*00b4*/ 	.byte	0x04, 0x11
        /*00b6*/ 	.short	(.L_42 - .L_41)
	.align		4
.L_41:
        /*00b8*/ 	.word	index@(_ZN5flash24flash_fwd_splitkv_kernelI23Flash_fwd_kernel_traitsILi192ELi64ELi64ELi4ELb0ELb0EN7cutlass6half_tE19Flash_kernel_traitsILi192ELi64ELi64ELi4ES3_EELb1ELb0ELb0ELb0ELb1ELb0ELb1ELb0EEEvNS_16Flash_fwd_paramsE)
        /*00bc*/ 	.word	0x00000000


	//----- nvinfo : EIATTR_REGCOUNT
	.align		4
.L_42:
        /*00c0*/ 	.byte	0x04, 0x2f
        /*00c2*/ 	.short	(.L_44 - .L_43)
	.align		4
.L_43:
        /*00c4*/ 	.word	index@(_ZN5flash24flash_fwd_splitkv_kernelI23Flash_fwd_kernel_traitsILi192ELi64ELi64ELi4ELb0ELb0EN7cutlass6half_tE19Flash_kernel_traitsILi192ELi64ELi64ELi4ES3_EELb1ELb0ELb1ELb0ELb0ELb1ELb0ELb1EEEvNS_16Flash_fwd_paramsE)
        /*00c8*/ 	.word	0x000000de


	//----- nvinfo : EIATTR_FRAME_SIZE
	.align		4
.L_44:
        /*00cc*/ 	.byte	0x04, 0x11
        /*00ce*/ 	.short	(.L_46 - .L_45)
	.align		4
.L_45:
        /*00d0*/ 	.word	index@(_ZN5flash24flash_fwd_splitkv_kernelI23Flash_fwd_kernel_traitsILi192ELi64ELi64ELi4ELb0ELb0EN7cutlass6half_tE19Flash_kernel_traitsILi192ELi64ELi64ELi4ES3_EELb1ELb0ELb1ELb0ELb0ELb1ELb0ELb1EEEvNS_16Flash_fwd_paramsE)
        /*00d4*/ 	.word	0x00000000


	//----- nvinfo : EIATTR_REGCOUNT
	.align		4
.L_46:
        /*00d8*/ 	.byte	0x04, 0x2f
        /*00da*/ 	.short	(.L_48 - .L_47)
	.align		4
.L_47:
        /*00dc*/ 	.word	index@(_ZN5flash24flash_fwd_splitkv_kernelI23Flash_fwd_kernel_traitsILi192ELi64ELi64ELi4ELb0ELb0EN7cutlass6half_tE19Flash_kernel_traitsILi192ELi64ELi64ELi4ES3_EELb1ELb0ELb1ELb0ELb0ELb0ELb0ELb1EEEvNS_16Flash_fwd_paramsE)
        /*00e0*/ 	.word	0x000000e0


	//----- nvinfo : EIATTR_FRAME_SIZE
	.align		4
.L_48:
        /*00e4*/ 	.byte	0x04, 0x11
        /*00e6*/ 	.short	(.L_50 - .L_49)
	.align		4
.L_49:
        /*00e8*/ 	.word	index@(_ZN5flash24flash_fwd_splitkv_kernelI23Flash_fwd_kernel_traitsILi192ELi64ELi64ELi4ELb0ELb0EN7cutlass6half_tE19Flash_kernel_traitsILi192ELi64ELi64ELi4ES3_EELb1ELb0ELb1ELb0ELb0ELb0ELb0ELb1EEEvNS_16Flash_fwd_paramsE)
        /*00ec*/ 	.word	0x00000000


	//----- nvinfo : EIATTR_REGCOUNT
	.align		4
.L_50:
        /*00f0*/ 	.byte	0x04, 0x2f
        /*00f2*/ 	.short	(.L_52 - .L_51)
	.align		4
.L_51:
        /*00f4*/ 	.word	index@(_ZN5flash24flash_fwd_splitkv_kernelI23Flash_fwd_kernel_traitsILi192ELi64ELi64ELi4ELb0ELb0EN7cutlass6half_tE19Flash_kernel_traitsILi192ELi64ELi64ELi4ES3_EELb1ELb0ELb0ELb0ELb1ELb1ELb0ELb1EEEvNS_16Flash_fwd_paramsE)
        /*00f8*/ 	.word	0x000000e0


	//----- nvinfo : EIATTR_FRAME_SIZE
	.align		4
.L_52:
        /*00fc*/ 	.byte	0x04, 0x11
        /*00fe*/ 	.short	(.L_54 - .L_53)
	.align		4
.L_53:
        /*0100*/ 	.word	index@(_ZN5flash24flash_fwd_splitkv_kernelI23Flash_fwd_kernel_traitsILi192ELi64ELi64ELi4ELb0ELb0EN7cutlass6half_tE19Flash_kernel_traitsILi192ELi64ELi64ELi4ES3_EELb1ELb0ELb0ELb0ELb1ELb1ELb0ELb1EEEvNS_16Flash_fwd_paramsE)
        /*0104*/ 	.word	0x00000000


	//----- nvinfo : EIATTR_REGCOUNT
	.align		4
.L_54:
        /*0108*/ 	.byte	0x04, 0x2f
        /*010a*/ 	.short	(.L_56 - .L_55)
	.align		4
.L_55:
        /*010c*/ 	.word	index@(_ZN5flash24flash_fwd_splitkv_kernelI23Flash_fwd_kernel_traitsILi192ELi64ELi64ELi4ELb0ELb0EN7cutlass6half_tE19Flash_kernel_traitsILi192ELi64ELi64ELi4ES3_EELb1ELb0ELb0ELb0ELb1ELb0ELb0ELb1EEEvNS_16Flash_fwd_paramsE)
        /*0110*/ 	.word	0x000000da


	//----- nvinfo : EIATTR_FRAME_SIZE
	.align		4
.L_56:
        /*0114*/ 	.byte	0x04, 0x11
        /*0116*/ 	.short	(.L_58 - .L_57)
	.align		4
.L_57:
        /*0118*/ 	.word	index@(_ZN5flash24flash_fwd_splitkv_kernelI23Flash_fwd_kernel_traitsILi192ELi64ELi64ELi4ELb0ELb0EN7cutlass6half_tE19Flash_kernel_traitsILi192ELi64ELi64ELi4ES3_EELb1ELb0ELb0ELb0ELb1ELb0ELb0ELb1EEEvNS_16Flash_fwd_paramsE)
        /*011c*/ 	.word	0x00000000


	//----- nvinfo : EIATTR_REGCOUNT
	.align		4
.L_58:
        /*0120*/ 	.byte	0x04, 0x2f
        /*0122*/ 	.short	(.L_60 - .L_59)
	.align		4
.L_59:
        /*0124*/ 	.word	index@(_ZN5flash24flash_fwd_splitkv_kernelI23Flash_fwd_kernel_traitsILi192ELi64ELi64ELi4ELb0ELb0EN7cutlass6half_tE19Flash_kernel_traitsILi192ELi64ELi64ELi4ES3_EELb1ELb0ELb1ELb0ELb0ELb1ELb0ELb0EEEvNS_16Flash_fwd_paramsE)
        /*0128*/ 	.word	0x000000ec


	//----- nvinfo : EIATTR_FRAME_SIZE
	.align		4
.L_60:
        /*012c*/ 	.byte	0x04, 0x11
        /*012e*/ 	.short	(.L_62 - .L_61)
	.align		4
.L_61:
        /*0130*/ 	.word	index@(_ZN5flash24flash_fwd_splitkv_kernelI23Flash_fwd_kernel_traitsILi192ELi64ELi64ELi4ELb0ELb0EN7cutlass6half_tE19Flash_kernel_traitsILi192ELi64ELi64ELi4ES3_EELb1ELb0ELb1ELb0ELb0ELb1ELb0ELb0EEEvNS_16Flash_fwd_paramsE)
        /*0134*/ 	.word	0x00000000


	//----- nvinfo : EIATTR_REGCOUNT
	.align		4
.L_62:
        /*0138*/ 	.byte	0x04, 0x2f
        /*013a*/ 	.short	(.L_64 - .L_63)
	.align		4
.L_63:
        /*013c*/ 	.word	index@(_ZN5flash24flash_fwd_splitkv_kernelI23Flash_fwd_kernel_traitsILi192ELi64ELi64ELi4ELb0ELb0EN7cutlass6half_tE19Flash_kernel_traitsILi192ELi64ELi64ELi4ES3_EELb1ELb0ELb1ELb0ELb0ELb0ELb0ELb0EEEvNS_16Flash_fwd_paramsE)
        /*0140*/ 	.word	0x000000e0


	//----- nvinfo : EIATTR_FRAME_SIZE
	.align		4
.L_64:
        /*0144*/ 	.byte	0x04, 0x11
        /*0146*/ 	.short	(.L_66 - .L_65)
	.align		4
.L_65:
        /*0148*/ 	.word	index@(_ZN5flash24flash_fwd_splitkv_kernelI23Flash_fwd_kernel_traitsILi192ELi64ELi64ELi4ELb0ELb0EN7cutlass6half_tE19Flash_kernel_traitsILi192ELi64ELi64ELi4ES3_EELb1ELb0ELb1ELb0ELb0ELb0ELb0ELb0EEEvNS_16Flash_fwd_paramsE)
        /*014c*/ 	.word	0x00000000


	//----- nvinfo : EIATTR_REGCOUNT
	.align		4
.L_66:
        /*0150*/ 	.byte	0x04, 0x2f
        /*0152*/ 	.short	(.L_68 - .L_67)
	.align		4
.L_67:
        /*0154*/ 	.word	index@(_ZN5flash24flash_fwd_splitkv_kernelI23Flash_fwd_kernel_traitsILi192ELi64ELi64ELi4ELb0ELb0EN7cutlass6half_tE19Flash_kernel_traitsILi192ELi64ELi64ELi4ES3_EELb1ELb0ELb0ELb0ELb1ELb1ELb0ELb0EEEvNS_16Flash_fwd_paramsE)
        /*0158*/ 	.word	0x000000f2


	//----- nvinfo : EIATTR_FRAME_SIZE
	.align		4
.L_68:
        /*015c*/ 	.byte	0x04, 0x11
        /*015e*/ 	.short	(.L_70 - .L_69)
	.align		4
.L_69:
        /*0160*/ 	.word	index@(_ZN5flash24flash_fwd_splitkv_kernelI23Flash_fwd_kernel_traitsILi192ELi64ELi64ELi4ELb0ELb0EN7cutlass6half_tE19Flash_kernel_traitsILi192ELi64ELi64ELi4ES3_EELb1ELb0ELb0ELb0ELb1ELb1ELb0ELb0EEEvNS_16Flash_fwd_paramsE)
        /*0164*/ 	.word	0x00000000


	//----- nvinfo : EIATTR_REGCOUNT
	.align		4
.L_70:
        /*0168*/ 	.byte	0x04, 0x2f
        /*016a*/ 	.short	(.L_72 - .L_71)
	.align		4
.L_71:
        /*016c*/ 	.word	index@(_ZN5flash24flash_fwd_splitkv_kernelI23Flash_fwd_kernel_traitsILi192ELi64ELi64ELi4ELb0ELb0EN7cutlass6half_tE19Flash_kernel_traitsILi192ELi64ELi64ELi4ES3_EELb1ELb0ELb0ELb0ELb1ELb0ELb0ELb0EEEvNS_16Flash_fwd_paramsE)
        /*0170*/ 	.word	0x000000de


	//----- nvinfo : EIATTR_FRAME_SIZE
	.align		4
.L_72:
        /*0174*/ 	.byte	0x04, 0x11
        /*0176*/ 	.short	(.L_74 - .L_73)
	.align		4
.L_73:
        /*0178*/ 	.word	index@(_ZN5flash24flash_fwd_splitkv_kernelI23Flash_fwd_kernel_traitsILi192ELi64ELi64ELi4ELb0ELb0EN7cutlass6half_tE19Flash_kernel_traitsILi192ELi64ELi64ELi4ES3_EELb1ELb0ELb0ELb0ELb1ELb0ELb0ELb0EEEvNS_16Flash_fwd_paramsE)
        /*017c*/ 	.word	0x00000000


	//----- nvinfo : EIATTR_REGCOUNT
	.align		4
.L_74:
        /*0180*/ 	.byte	0x04, 0x2f
        /*0182*/ 	.short	(.L_76 - .L_75)
	.align		4
.L_75:
        /*0184*/ 	.word	index@(_ZN5flash24flash_fwd_splitkv_kernelI23Flash_fwd_kernel_traitsILi192ELi64ELi64ELi4ELb0ELb0EN7cutlass6half_tE19Flash_kernel_traitsILi192ELi64ELi64ELi4ES3_EELb1ELb0ELb0ELb0ELb0ELb1ELb1ELb1EEEvNS_16Flash_fwd_paramsE)
        /*0188*/ 	.word	0x000000d9


	//----- nvinfo : EIATTR_FRAME_SIZE
	.align		4
.L_76:
        /*018c*/ 	.byte	0x04, 0x11
        /*018e*/ 	.short	(.L_78 - .L_77)
	.align		4
.L_77:
        /*0190*/ 	.word	index@(_ZN5flash24flash_fwd_splitkv_kernelI23Flash_fwd_kernel_traitsILi192ELi64ELi64ELi4ELb0ELb0EN7cutlass6half_tE19Flash_kernel_traitsILi192ELi64ELi64ELi4ES3_EELb1ELb0ELb0ELb0ELb0ELb1ELb1ELb1EEEvNS_16Flash_fwd_paramsE)
        /*0194*/ 	.word	0x00000000


	//----- nvinfo : EIATTR_REGCOUNT
	.align		4
.L_78:
        /*0198*/ 	.byte	0x04, 0x2f
        /*019a*/ 	.short	(.L_80 - .L_79)
	.align		4
.L_79:
        /*019c*/ 	.word	index@(_ZN5flash24flash_fwd_splitkv_kernelI23Flash_fwd_kernel_traitsILi192ELi64ELi64ELi4ELb0ELb0EN7cutlass6half_tE19Flash_kernel_traitsILi192ELi64ELi64ELi4ES3_EELb1ELb0ELb0ELb0ELb0ELb0ELb1ELb1EEEvNS_16Flash_fwd_paramsE)
        /*01a0*/ 	.word	0x000000c5


	//----- nvinfo : EIATTR_FRAME_SIZE
	.align		4
.L_80:
        /*01a4*/ 	.byte	0x04, 0x11
        /*01a6*/ 	.short	(.L_82 - .L_81)
	.align		4
.L_81:
        /*01a8*/ 	.word	index@(_ZN5flash24flash_fwd_splitkv_kernelI23Flash_fwd_kernel_traitsILi192ELi64ELi64ELi4ELb0ELb0EN7cutlass6half_tE19Flash_kernel_traitsILi192ELi64ELi64ELi4ES3_EELb1ELb0ELb0ELb0ELb0ELb0ELb1ELb1EEEvNS_16Flash_fwd_paramsE)
        /*01ac*/ 	.word	0x00000000


	//----- nvinfo : EIATTR_REGCOUNT
	.align		4
.L_82:
        /*01b0*/ 	.byte	0x04, 0x2f
        /*01b2*/ 	.short	(.L_84 - .L_83)
	.align		4
.L_83:
        /*01b4*/ 	.word	index@(_ZN5flash24flash_fwd_splitkv_kernelI23Flash_fwd_kernel_traitsILi192ELi64ELi64ELi4ELb0ELb0EN7cutlass6half_tE19Flash_kernel_traitsILi192ELi64ELi64ELi4ES3_EELb1ELb0ELb0ELb0ELb0ELb1ELb1ELb0EEEvNS_16Flash_fwd_paramsE)
        /*01b8*/ 	.word	0x000000d4


	//----- nvinfo : EIATTR_FRAME_SIZE
	.align		4
.L_84:
        /*01bc*/ 	.byte	0x04, 0x11
        /*01be*/ 	.short	(.L_86 - .L_85)
	.align		4
.L_85:
        /*01c0*/ 	.word	index@(_ZN5flash24flash_fwd_splitkv_kernelI23Flash_fwd_kernel_traitsILi192ELi64ELi64ELi4ELb0ELb0EN7cutlass6half_tE19Flash_kernel_traitsILi192ELi64ELi64ELi4ES3_EELb1ELb0ELb0ELb0ELb0ELb1ELb1ELb0EEEvNS_16Flash_fwd_paramsE)
        /*01c4*/ 	.word	0x00000000


	//----- nvinfo : EIATTR_REGCOUNT
	.align		4
.L_86:
        /*01c8*/ 	.byte	0x04, 0x2f
        /*01ca*/ 	.short	(.L_88 - .L_87)
	.align		4
.L_87:
        /*01cc*/ 	.word	index@(_ZN5flash24flash_fwd_splitkv_kernelI23Flash_fwd_kernel_traitsILi192ELi64ELi64ELi4ELb0ELb0EN7cutlass6half_tE19Flash_kernel_traitsILi192ELi64ELi64ELi4ES3_EELb1ELb0ELb0ELb0ELb0ELb0ELb1ELb0EEEvNS_16Flash_fwd_paramsE)
        /*01d0*/ 	.word	0x000000c1


	//----- nvinfo : EIATTR_FRAME_SIZE
	.align		4
.L_88:
        /*01d4*/ 	.byte	0x04, 0x11
        /*01d6*/ 	.short	(.L_90 - .L_89)
	.align		4
.L_89:
        /*01d8*/ 	.word	index@(_ZN5flash24flash_fwd_splitkv_kernelI23Flash_fwd_kernel_traitsILi192ELi64ELi64ELi4ELb0ELb0EN7cutlass6half_tE19Flash_kernel_traitsILi192ELi64ELi64ELi4ES3_EELb1ELb0ELb0ELb0ELb0ELb0ELb1ELb0EEEvNS_16Flash_fwd_paramsE)
        /*01dc*/ 	.word	0x00000000


	//----- nvinfo : EIATTR_REGCOUNT
	.align		4
.L_90:
        /*01e0*/ 	.byte	0x04, 0x2f
        /*01e2*/ 	.short	(.L_92 - .L_91)
	.align		4
.L_91:
        /*01e4*/ 	.word	index@(_ZN5flash24flash_fwd_splitkv_kernelI23Flash_fwd_kernel_traitsILi192ELi64ELi64ELi4ELb0ELb0EN7cutlass6half_tE19Flash_kernel_traitsILi192ELi64ELi64ELi4ES3_EELb1ELb0ELb0ELb0ELb0ELb1ELb0ELb1EEEvNS_16Flash_fwd_paramsE)
        /*01e8*/ 	.word	0x000000e0


	//----- nvinfo : EIATTR_FRAME_SIZE
	.align		4
.L_92:
        /*01ec*/ 	.byte	0x04, 0x11
        /*01ee*/ 	.short	(.L_94 - .L_93)
	.align		4
.L_93:
        /*01f0*/ 	.word	index@(_ZN5flash24flash_fwd_splitkv_kernelI23Flash_fwd_kernel_traitsILi192ELi64ELi64ELi4ELb0ELb0EN7cutlass6half_tE19Flash_kernel_traitsILi192ELi64ELi64ELi4ES3_EELb1ELb0ELb0ELb0ELb0ELb1ELb0ELb1EEEvNS_16Flash_fwd_paramsE)
        /*01f4*/ 	.word	0x00000000


	//----- nvinfo : EIATTR_REGCOUNT
	.align		4
.L_94:
        /*01f8*/ 	.byte	0x04, 0x2f
        /*01fa*/ 	.short	(.L_96 - .L_95)
	.align		4
.L_95:
        /*01fc*/ 	.word	index@(_ZN5flash24flash_fwd_splitkv_kernelI23Flash_fwd_kernel_traitsILi192ELi64ELi64ELi4ELb0ELb0EN7cutlass6half_tE19Flash_kernel_traitsILi192ELi64ELi64ELi4ES3_EELb1ELb0ELb0ELb0ELb0ELb0ELb0ELb1EEEvNS_16Flash_fwd_paramsE)
        /*0200*/ 	.word	0x000000de


	//----- nvinfo : EIATTR_FRAME_SIZE
	.align		4
.L_96:
        /*0204*/ 	.byte	0x04, 0x11
        /*0206*/ 	.short	(.L_98 - .L_97)
	.align		4
.L_97:
        /*0208*/ 	.word	index@(_ZN5flash24flash_fwd_splitkv_kernelI23Flash_fwd_kernel_traitsILi192ELi64ELi64ELi4ELb0ELb0EN7cutlass6half_tE19Flash_kernel_traitsILi192ELi64ELi64ELi4ES3_EELb1ELb0ELb0ELb0ELb0ELb0ELb0ELb1EEEvNS_16Flash_fwd_paramsE)
        /*020c*/ 	.word	0x00000000


	//----- nvinfo : EIATTR_REGCOUNT
	.align		4
.L_98:
        /*0210*/ 	.byte	0x04, 0x2f
        /*0212*/ 	.short	(.L_100 - .L_99)
	.align		4
.L_99:
        /*0214*/ 	.word	index@(_ZN5flash24flash_fwd_splitkv_kernelI23Flash_fwd_kernel_traitsILi192ELi64ELi64ELi4ELb0ELb0EN7cutlass6half_tE19Flash_kernel_traitsILi192ELi64ELi64ELi4ES3_EELb1ELb0ELb0ELb0ELb0ELb1ELb0ELb0EEEvNS_16Flash_fwd_paramsE)
        /*0218*/ 	.word	0x000000f5


	//----- nvinfo : EIATTR_FRAME_SIZE
	.align		4
.L_100:
        /*021c*/ 	.byte	0x04, 0x11
        /*021e*/ 	.short	(.L_102 - .L_101)
	.align		4
.L_101:
        /*0220*/ 	.word	index@(_ZN5flash24flash_fwd_splitkv_kernelI23Flash_fwd_kernel_traitsILi192ELi64ELi64ELi4ELb0ELb0EN7cutlass6half_tE19Flash_kernel_traitsILi192ELi64ELi64ELi4ES3_EELb1ELb0ELb0ELb0ELb0ELb1ELb0ELb0EEEvNS_16Flash_fwd_paramsE)
        /*0224*/ 	.word	0x00000000


	//----- nvinfo : EIATTR_REGCOUNT
	.align		4
.L_102:
        /*0228*/ 	.byte	0x04, 0x2f
        /*022a*/ 	.short	(.L_104 - .L_103)
	.align		4
.L_103:
        /*022c*/ 	.word	index@(_ZN5flash24flash_fwd_splitkv_kernelI23Flash_fwd_kernel_traitsILi192ELi64ELi64ELi4ELb0ELb0EN7cutlass6half_tE19Flash_kernel_traitsILi192ELi64ELi64ELi4ES3_EELb1ELb0ELb0ELb0ELb0ELb0ELb0ELb0EEEvNS_16Flash_fwd_paramsE)
        /*0230*/ 	.word	0x000000e3


	//----- nvinfo : EIATTR_FRAME_SIZE
	.align		4
.L_104:
        /*0234*/ 	.byte	0x04, 0x11
        /*0236*/ 	.short	(.L_106 - .L_105)
	.align		4
.L_105:
        /*0238*/ 	.word	index@(_ZN5flash24flash_fwd_splitkv_kernelI23Flash_fwd_kernel_traitsILi192ELi64ELi64ELi4ELb0ELb0EN7cutlass6half_tE19Flash_kernel_traitsILi192ELi64ELi64ELi4ES3_EELb1ELb0ELb0ELb0ELb0ELb0ELb0ELb0EEEvNS_16Flash_fwd_paramsE)
        /*023c*/ 	.word	0x00000000


	//----- nvinfo : EIATTR_REGCOUNT
	.align		4
.L_106:
        /*0240*/ 	.byte	0x04, 0x2f
        /*0242*/ 	.short	(.L_108 - .L_107)
	.align		4
.L_107:
        /*0244*/ 	.word	index@(_ZN5flash32flash_fwd_splitkv_combine_kernelI23Flash_fwd_kernel_traitsILi192ELi64ELi64ELi4ELb0ELb0EN7cutlass6half_tE19Flash_kernel_traitsILi192ELi64ELi64ELi4ES3_EELi8ELi1ELb1EEEvNS_16Flash_fwd_paramsE)
        /*0248*/ 	.word	0x0000002a


	//----- nvinfo : EIATTR_FRAME_SIZE
	.align		4
.L_108:
        /*024c*/ 	.byte	0x04, 0x11
        /*024e*/ 	.short	(.L_110 - .L_109)
	.align		4
.L_109:
        /*0250*/ 	.word	index@($__internal_13_$__cuda_sm20_div_s64)
        /*0254*/ 	.word	0x00000000


	//----- nvinfo : EIATTR_FRAME_SIZE
	.align		4
.L_110:
        /*0258*/ 	.byte	0x04, 0x11
        /*025a*/ 	.short	(.L_112 - .L_111)
	.align		4
.L_111:
        /*025c*/ 	.word	index@(_ZN5flash32flash_fwd_splitkv_combine_kernelI23Flash_fwd_kernel_traitsILi192ELi64ELi64ELi4ELb0ELb0EN7cutlass6half_tE19Flash_kernel_traitsILi192ELi64ELi64ELi4ES3_EELi8ELi1ELb1EEEvNS_16Flash_fwd_paramsE)
        /*0260*/ 	.word	0x00000000


	//----- nvinfo : EIATTR_REGCOUNT
	.align		4
.L_112:
        /*0264*/ 	.byte	0x04, 0x2f
        /*0266*/ 	.short	(.L_114 - .L_113)
	.align		4
.L_113:
        /*0268*/ 	.word	index@(_ZN5flash32flash_fwd_splitkv_combine_kernelI23Flash_fwd_kernel_traitsILi192ELi64ELi64ELi4ELb0ELb0EN7cutlass6half_tE19Flash_kernel_traitsILi192ELi64ELi64ELi4ES3_EELi8ELi2ELb1EEEvNS_16Flash_fwd_paramsE)
        /*026c*/ 	.word	0x0000002a


	//----- nvinfo : EIATTR_FRAME_SIZE
	.align		4
.L_114:
        /*0270*/ 	.byte	0x04, 0x11
        /*0272*/ 	.short	(.L_116 - .L_115)
	.align		4
.L_115:
        /*0274*/ 	.word	index@($__internal_12_$__cuda_sm20_div_s64)
        /*0278*/ 	.word	0x00000000


	//----- nvinfo : EIATTR_FRAME_SIZE
	.align		4
.L_116:
        /*027c*/ 	.byte	0x04, 0x11
        /*027e*/ 	.short	(.L_118 - .L_117)
	.align		4
.L_117:
        /*0280*/ 	.word	index@(_ZN5flash32flash_fwd_splitkv_combine_kernelI23Flash_fwd_kernel_traitsILi192ELi64ELi64ELi4ELb0ELb0EN7cutlass6half_tE19Flash_kernel_traitsILi192ELi64ELi64ELi4ES3_EELi8ELi2ELb1EEEvNS_16Flash_fwd_paramsE)
        /*0284*/ 	.word	0x00000000


	//----- nvinfo : EIATTR_REGCOUNT
	.align		4
.L_118:
        /*0288*/ 	.byte	0x04, 0x2f
        /*028a*/ 	.short	(.L_120 - .L_119)
	.align		4
.L_119:
        /*028c*/ 	.word	index@(_ZN5flash32flash_fwd_splitkv_combine_kernelI23Flash_fwd_kernel_traitsILi192ELi64ELi64ELi4ELb0ELb0EN7cutlass6half_tE19Flash_kernel_traitsILi192ELi64ELi64ELi4ES3_EELi8ELi3ELb1EEEvNS_16Flash_fwd_paramsE)
        /*0290*/ 	.word	0x0000002a


	//----- nvinfo : EIATTR_FRAME_SIZE
	.align		4
.L_120:
        /*0294*/ 	.byte	0x04, 0x11
        /*0296*/ 	.short	(.L_122 - .L_121)
	.align		4
.L_121:
        /*0298*/ 	.word	index@($__internal_11_$__cuda_sm20_div_s64)
        /*029c*/ 	.word	0x00000000


	//----- nvinfo : EIATTR_FRAME_SIZE
	.align		4
.L_122:
        /*02a0*/ 	.byte	0x04, 0x11
        /*02a2*/ 	.short	(.L_124 - .L_123)
	.align		4
.L_123:
        /*02a4*/ 	.word	index@(_ZN5flash32flash_fwd_splitkv_combine_kernelI23Flash_fwd_kernel_traitsILi192ELi64ELi64ELi4ELb0ELb0EN7cutlass6half_tE19Flash_kernel_traitsILi192ELi64ELi64ELi4ES3_EELi8ELi3ELb1EEEvNS_16Flash_fwd_paramsE)
        /*02a8*/ 	.word	0x00000000


	//----- nvinfo : EIATTR_REGCOUNT
	.align		4
.L_124:
        /*02ac*/ 	.byte	0x04, 0x2f
        /*02ae*/ 	.short	(.L_126 - .L_125)
	.align		4
.L_125:
        /*02b0*/ 	.word	index@(_ZN5flash32flash_fwd_splitkv_combine_kernelI23Flash_fwd_kernel_traitsILi192ELi64ELi64ELi4ELb0ELb0EN7cutlass6half_tE19Flash_kernel_traitsILi192ELi64ELi64ELi4ES3_EELi8ELi4ELb1EEEvNS_16Flash_fwd_paramsE)
        /*02b4*/ 	.word	0x0000002a


	//----- nvinfo : EIATTR_FRAME_SIZE
	.align		4
.L_126:
        /*02b8*/ 	.byte	0x04, 0x11
        /*02ba*/ 	.short	(.L_128 - .L_127)
	.align		4
.L_127:
        /*02bc*/ 	.word	index@($__internal_10_$__cuda_sm20_div_s64)
        /*02c0*/ 	.word	0x00000000


	//----- nvinfo : EIATTR_FRAME_SIZE
	.align		4
.L_128:
        /*02c4*/ 	.byte	0x04, 0x11
        /*02c6*/ 	.short	(.L_130 - .L_129)
	.align		4
.L_129:
        /*02c8*/ 	.word	index@(_ZN5flash32flash_fwd_splitkv_combine_kernelI23Flash_fwd_kernel_traitsILi192ELi64ELi64ELi4ELb0ELb0EN7cutlass6half_tE19Flash_kernel_traitsILi192ELi64ELi64ELi4ES3_EELi8ELi4ELb1EEEvNS_16Flash_fwd_paramsE)
        /*02cc*/ 	.word	0x00000000


	//----- nvinfo : EIATTR_REGCOUNT
	.align		4
.L_130:
        /*02d0*/ 	.byte	0x04, 0x2f
        /*02d2*/ 	.short	(.L_132 - .L_131)
	.align		4
.L_131:
        /*02d4*/ 	.word	index@(_ZN5flash32flash_fwd_splitkv_combine_kernelI23Flash_fwd_kernel_traitsILi192ELi64ELi64ELi4ELb0ELb0EN7cutlass6half_tE19Flash_kernel_traitsILi192ELi64ELi64ELi4ES3_EELi8ELi5ELb1EEEvNS_16Flash_fwd_paramsE)
        /*02d8*/ 	.word	0x0000002a


	//----- nvinfo : EIATTR_FRAME_SIZE
	.align		4
.L_132:
        /*02dc*/ 	.byte	0x04, 0x11
        /*02de*/ 	.short	(.L_134 - .L_133)
	.align		4
.L_133:
        /*02e0*/ 	.word	index@($__internal_9_$__cuda_sm20_div_s64)
        /*02e4*/ 	.word	0x00000000


	//----- nvinfo : EIATTR_FRAME_SIZE
	.align		4
.L_134:
        /*02e8*/ 	.byte	0x04, 0x11
        /*02ea*/ 	.short	(.L_136 - .L_135)
	.align		4
.L_135:
        /*02ec*/ 	.word	index@(_ZN5flash32flash_fwd_splitkv_combine_kernelI23Flash_fwd_kernel_traitsILi192ELi64ELi64ELi4ELb0ELb0EN7cutlass6half_tE19Flash_kernel_traitsILi192ELi64ELi64ELi4ES3_EELi8ELi5ELb1EEEvNS_16Flash_fwd_paramsE)
        /*02f0*/ 	.word	0x00000000


	//----- nvinfo : EIATTR_REGCOUNT
	.align		4
.L_136:
        /*02f4*/ 	.byte	0x04, 0x2f
        /*02f6*/ 	.short	(.L_138 - .L_137)
	.align		4
.L_137:
        /*02f8*/ 	.word	index@(_ZN5flash32flash_fwd_splitkv_combine_kernelI23Flash_fwd_kernel_traitsILi192ELi64ELi64ELi4ELb0ELb0EN7cutlass6half_tE19Flash_kernel_traitsILi192ELi64ELi64ELi4ES3_EELi8ELi6ELb1EEEvNS_16Flash_fwd_paramsE)
        /*02fc*/ 	.word	0x00000032


	//----- nvinfo : EIATTR_FRAME_SIZE
	.align		4
.L_138:
        /*0300*/ 	.byte	0x04, 0x11
        /*0302*/ 	.short	(.L_140 - .L_139)
	.align		4
.L_139:
        /*0304*/ 	.word	index@($__internal_8_$__cuda_sm20_div_s64)
        /*0308*/ 	.word	0x00000000


	//----- nvinfo : EIATTR_FRAME_SIZE
	.align		4
.L_140:
        /*030c*/ 	.byte	0x04, 0x11
        /*030e*/ 	.short	(.L_142 - .L_141)
	.align		4
.L_141:
        /*0310*/ 	.word	index@(_ZN5flash32flash_fwd_splitkv_combine_kernelI23Flash_fwd_kernel_traitsILi192ELi64ELi64ELi4ELb0ELb0EN7cutlass6half_tE19Flash_kernel_traitsILi192ELi64ELi64ELi4ES3_EELi8ELi6ELb1EEEvNS_16Flash_fwd_paramsE)
        /*0314*/ 	.word	0x00000000


	//----- nvinfo : EIATTR_REGCOUNT
	.align		4
.L_142:
        /*0318*/ 	.byte	0x04, 0x2f
        /*031a*/ 	.short	(.L_144 - .L_143)
	.align		4
.L_143:
        /*031c*/ 	.word	index@(_ZN5flash32flash_fwd_splitkv_combine_kernelI23Flash_fwd_kernel_traitsILi192ELi64ELi64ELi4ELb0ELb0EN7cutlass6half_tE19Flash_kernel_traitsILi192ELi64ELi64ELi4ES3_EELi8ELi7ELb1EEEvNS_16Flash_fwd_paramsE)
        /*0320*/ 	.word	0x00000036


	//----- nvinfo : EIATTR_FRAME_SIZE
	.align		4
.L_144:
        /*0324*/ 	.byte	0x04, 0x11
        /*0326*/ 	.short	(.L_146 - .L_145)
	.align		4
.L_145:
        /*0328*/ 	.word	index@($__internal_7_$__cuda_sm20_div_s64)
        /*032c*/ 	.word	0x00000000


	//----- nvinfo : EIATTR_FRAME_SIZE
	.align		4
.L_146:
        /*0330*/ 	.byte	0x04, 0x11
        /*0332*/ 	.short	(.L_148 - .L_147)
	.align		4
.L_147:
        /*0334*/ 	.word	index@(_ZN5flash32flash_fwd_splitkv_combine_kernelI23Flash_fwd_kernel_traitsILi192ELi64ELi64ELi4ELb0ELb0EN7cutlass6half_tE19Flash_kernel_traitsILi192ELi64ELi64ELi4ES3_EELi8ELi7ELb1EEEvNS_16Flash_fwd_paramsE)
        /*0338*/ 	.word	0x00000000


	//----- nvinfo : EIATTR_REGCOUNT
	.align		4
.L_148:
        /*033c*/ 	.byte	0x04, 0x2f
        /*033e*/ 	.short	(.L_150 - .L_149)
	.align		4
.L_149:
        /*0340*/ 	.word	index@(_ZN5flash32flash_fwd_splitkv_combine_kernelI23Flash_fwd_kernel_traitsILi192ELi64ELi64ELi4ELb0ELb0EN7cutlass6half_tE19Flash_kernel_traitsILi192ELi64ELi64ELi4ES3_EELi8ELi1ELb0EEEvNS_16Flash_fwd_paramsE)
        /*0344*/ 	.word	0x0000002a


	//----- nvinfo : EIATTR_FRAME_SIZE
	.align		4
.L_150:
        /*0348*/ 	.byte	0x04, 0x11
        /*034a*/ 	.short	(.L_152 - .L_151)
	.align		4
.L_151:
        /*034c*/ 	.word	index@($__internal_6_$__cuda_sm20_div_s64)
        /*0350*/ 	.word	0x00000000


	//----- nvinfo : EIATTR_FRAME_SIZE
	.align		4
.L_152:
        /*0354*/ 	.byte	0x04, 0x11
        /*0356*/ 	.short	(.L_154 - .L_153)
	.align		4
.L_153:
        /*0358*/ 	.word	index@(_ZN5flash32flash_fwd_splitkv_combine_kernelI23Flash_fwd_kernel_traitsILi192ELi64ELi64ELi4ELb0ELb0EN7cutlass6half_tE19Flash_kernel_traitsILi192ELi64ELi64ELi4ES3_EELi8ELi1ELb0EEEvNS_16Flash_fwd_paramsE)
        /*035c*/ 	.word	0x00000000


	//----- nvinfo : EIATTR_REGCOUNT
	.align		4
.L_154:
        /*0360*/ 	.byte	0x04, 0x2f
        /*0362*/ 	.short	(.L_156 - .L_155)
	.align		4
.L_155:
        /*0364*/ 	.word	index@(_ZN5flash32flash_fwd_splitkv_combine_kernelI23Flash_fwd_kernel_traitsILi192ELi64ELi64ELi4ELb0ELb0EN7cutlass6half_tE19Flash_kernel_traitsILi192ELi64ELi64ELi4ES3_EELi8ELi2ELb0EEEvNS_16Flash_fwd_paramsE)
        /*0368*/ 	.word	0x0000002a


	//----- nvinfo : EIATTR_FRAME_SIZE
	.align		4
.L_156:
        /*036c*/ 	.byte	0x04, 0x11
        /*036e*/ 	.short	(.L_158 - .L_157)
	.align		4
.L_157:
        /*0370*/ 	.word	index@($__internal_5_$__cuda_sm20_div_s64)
        /*0374*/ 	.word	0x00000000


	//----- nvinfo : EIATTR_FRAME_SIZE
	.align		4
.L_158:
        /*0378*/ 	.byte	0x04, 0x11
        /*037a*/ 	.short	(.L_160 - .L_159)
	.align		4
.L_159:
        /*037c*/ 	.word	index@(_ZN5flash32flash_fwd_splitkv_combine_kernelI23Flash_fwd_kernel_traitsILi192ELi64ELi64ELi4ELb0ELb0EN7cutlass6half_tE19Flash_kernel_traitsILi192ELi64ELi64ELi4ES3_EELi8ELi2ELb0EEEvNS_16Flash_fwd_paramsE)
        /*0380*/ 	.word	0x00000000


	//----- nvinfo : EIATTR_REGCOUNT
	.align		4
.L_160:
        /*0384*/ 	.byte	0x04, 0x2f
        /*0386*/ 	.short	(.L_162 - .L_161)
	.align		4
.L_161:
        /*0388*/ 	.word	index@(_ZN5flash32flash_fwd_splitkv_combine_kernelI23Flash_fwd_kernel_traitsILi192ELi64ELi64ELi4ELb0ELb0EN7cutlass6half_tE19Flash_kernel_traitsILi192ELi64ELi64ELi4ES3_EELi8ELi3ELb0EEEvNS_16Flash_fwd_paramsE)
        /*038c*/ 	.word	0x0000002a


	//----- nvinfo : EIATTR_FRAME_SIZE
	.align		4
.L_162:
        /*0390*/ 	.byte	0x04, 0x11
        /*0392*/ 	.short	(.L_164 - .L_163)
	.align		4
.L_163:
        /*0394*/ 	.word	index@($__internal_4_$__cuda_sm20_div_s64)
        /*0398*/ 	.word	0x00000000


	//----- nvinfo : EIATTR_FRAME_SIZE
	.align		4
.L_164:
        /*039c*/ 	.byte	0x04, 0x11
        /*039e*/ 	.short	(.L_166 - .L_165)
	.align		4
.L_165:
        /*03a0*/ 	.word	index@(_ZN5flash32flash_fwd_splitkv_combine_kernelI23Flash_fwd_kernel_traitsILi192ELi64ELi64ELi4ELb0ELb0EN7cutlass6half_tE19Flash_kernel_traitsILi192ELi64ELi64ELi4ES3_EELi8ELi3ELb0EEEvNS_16Flash_fwd_paramsE)
        /*03a4*/ 	.word	0x00000000


	//----- nvinfo : EIATTR_REGCOUNT
	.align		4
.L_166:
        /*03a8*/ 	.byte	0x04, 0x2f
        /*03aa*/ 	.short	(.L_168 - .L_167)
	.align		4
.L_167:
        /*03ac*/ 	.word	index@(_ZN5flash32flash_fwd_splitkv_combine_kernelI23Flash_fwd_kernel_traitsILi192ELi64ELi64ELi4ELb0ELb0EN7cutlass6half_tE19Flash_kernel_traitsILi192ELi64ELi64ELi4ES3_EELi8ELi4ELb0EEEvNS_16Flash_fwd_paramsE)
        /*03b0*/ 	.word	0x0000002c


	//----- nvinfo : EIATTR_FRAME_SIZE
	.align		4
.L_168:
        /*03b4*/ 	.byte	0x04, 0x11
        /*03b6*/ 	.short	(.L_170 - .L_169)
	.align		4
.L_169:
        /*03b8*/ 	.word	index@($__internal_3_$__cuda_sm20_div_s64)
        /*03bc*/ 	.word	0x00000000


	//----- nvinfo : EIATTR_FRAME_SIZE
	.align		4
.L_170:
        /*03c0*/ 	.byte	0x04, 0x11
        /*03c2*/ 	.short	(.L_172 - .L_171)
	.align		4
.L_171:
        /*03c4*/ 	.word	index@(_ZN5flash32flash_fwd_splitkv_combine_kernelI23Flash_fwd_kernel_traitsILi192ELi64ELi64ELi4ELb0ELb0EN7cutlass6half_tE19Flash_kernel_traitsILi192ELi64ELi64ELi4ES3_EELi8ELi4ELb0EEEvNS_16Flash_fwd_paramsE)
        /*03c8*/ 	.word	0x00000000


	//----- nvinfo : EIATTR_REGCOUNT
	.align		4
.L_172:
        /*03cc*/ 	.byte	0x04, 0x2f
        /*03ce*/ 	.short	(.L_174 - .L_173)
	.align		4
.L_173:
        /*03d0*/ 	.word	index@(_ZN5flash32flash_fwd_splitkv_combine_kernelI23Flash_fwd_kernel_traitsILi192ELi64ELi64ELi4ELb0ELb0EN7cutlass6half_tE19Flash_kernel_traitsILi192ELi64ELi64ELi4ES3_EELi8ELi5ELb0EEEvNS_16Flash_fwd_paramsE)
        /*03d4*/ 	.word	0x0000002c


	//----- nvinfo : EIATTR_FRAME_SIZE
	.align		4
.L_174:
        /*03d8*/ 	.byte	0x04, 0x11
        /*03da*/ 	.short	(.L_176 - .L_175)
	.align		4
.L_175:
        /*03dc*/ 	.word	index@($__internal_2_$__cuda_sm20_div_s64)
        /*03e0*/ 	.word	0x00000000


	//----- nvinfo : EIATTR_FRAME_SIZE
	.align		4
.L_176:
        /*03e4*/ 	.byte	0x04, 0x11
        /*03e6*/ 	.short	(.L_178 - .L_177)
	.align		4
.L_177:
        /*03e8*/ 	.word	index@(_ZN5flash32flash_fwd_splitkv_combine_kernelI23Flash_fwd_kernel_traitsILi192ELi64ELi64ELi4ELb0ELb0EN7cutlass6half_tE19Flash_kernel_traitsILi192ELi64ELi64ELi4ES3_EELi8ELi5ELb0EEEvNS_16Flash_fwd_paramsE)
        /*03ec*/ 	.word	0x00000000


	//----- nvinfo : EIATTR_REGCOUNT
	.align		4
.L_178:
        /*03f0*/ 	.byte	0x04, 0x2f
        /*03f2*/ 	.short	(.L_180 - .L_179)
	.align		4
.L_179:
        /*03f4*/ 	.word	index@(_ZN5flash32flash_fwd_splitkv_combine_kernelI23Flash_fwd_kernel_traitsILi192ELi64ELi64ELi4ELb0ELb0EN7cutlass6half_tE19Flash_kernel_traitsILi192ELi64ELi64ELi4ES3_EELi8ELi6ELb0EEEvNS_16Flash_fwd_paramsE)
        /*03f8*/ 	.word	0x0000002e


	//----- nvinfo : EIATTR_FRAME_SIZE
	.align		4
.L_180:
        /*03fc*/ 	.byte	0x04, 0x11
        /*03fe*/ 	.short	(.L_182 - .L_181)
	.align		4
.L_181:
        /*0400*/ 	.word	index@($__internal_1_$__cuda_sm20_div_s64)
        /*0404*/ 	.word	0x00000000


	//----- nvinfo : EIATTR_FRAME_SIZE
	.align		4
.L_182:
        /*0408*/ 	.byte	0x04, 0x11
        /*040a*/ 	.short	(.L_184 - .L_183)
	.align		4
.L_183:
        /*040c*/ 	.word	index@(_ZN5flash32flash_fwd_splitkv_combine_kernelI23Flash_fwd_kernel_traitsILi192ELi64ELi64ELi4ELb0ELb0EN7cutlass6half_tE19Flash_kernel_traitsILi192ELi64ELi64ELi4ES3_EELi8ELi6ELb0EEEvNS_16Flash_fwd_paramsE)
        /*0410*/ 	.word	0x00000000


	//----- nvinfo : EIATTR_REGCOUNT
	.align		4
.L_184:
        /*0414*/ 	.byte	0x04, 0x2f
        /*0416*/ 	.short	(.L_186 - .L_185)
	.align		4
.L_185:
        /*0418*/ 	.word	index@(_ZN5flash32flash_fwd_splitkv_combine_kernelI23Flash_fwd_kernel_traitsILi192ELi64ELi64ELi4ELb0ELb0EN7cutlass6half_tE19Flash_kernel_traitsILi192ELi64ELi64ELi4ES3_EELi8ELi7ELb0EEEvNS_16Flash_fwd_paramsE)
        /*041c*/ 	.word	0x00000030


	//----- nvinfo : EIATTR_FRAME_SIZE
	.align		4
.L_186:
        /*0420*/ 	.byte	0x04, 0x11
        /*0422*/ 	.short	(.L_188 - .L_187)
	.align		4
.L_187:
        /*0424*/ 	.word	index@($__internal_0_$__cuda_sm20_div_s64)
        /*0428*/ 	.word	0x00000000


	//----- nvinfo : EIATTR_FRAME_SIZE
	.align		4
.L_188:
        /*042c*/ 	.byte	0x04, 0x11
        /*042e*/ 	.short	(.L_190 - .L_189)
	.align		4
.L_189:
        /*0430*/ 	.word	index@(_ZN5flash32flash_fwd_splitkv_combine_kernelI23Flash_fwd_kernel_traitsILi192ELi64ELi64ELi4ELb0ELb0EN7cutlass6half_tE19Flash_kernel_traitsILi192ELi64ELi64ELi4ES3_EELi8ELi7ELb0EEEvNS_16Flash_fwd_paramsE)
        /*0434*/ 	.word	0x00000000


	//----- nvinfo : EIATTR_MIN_STACK_SIZE
	.align		4
.L_190:
        /*0438*/ 	.byte	0x04, 0x12
        /*043a*/ 	.short	(.L_192 - .L_191)
	.align		4
.L_191:
        /*043c*/ 	.word	index@(_ZN5flash32flash_fwd_splitkv_combine_kernelI23Flash_fwd_kernel_traitsILi192ELi64ELi64ELi4ELb0ELb0EN7cutlass6half_tE19Flash_kernel_traitsILi192ELi64ELi64ELi4ES3_EELi8ELi7ELb0EEEvNS_16Flash_fwd_paramsE)
        /*0440*/ 	.word	0x00000000


	//----- nvinfo : EIATTR_MIN_STACK_SIZE
	.align		4
.L_192:
        /*0444*/ 	.byte	0x04, 0x12
        /*0446*/ 	.short	(.L_194 - .L_193)
	.align		4
.L_193:
        /*0448*/ 	.word	index@(_ZN5flash32flash_fwd_splitkv_combine_kernelI23Flash_fwd_kernel_traitsILi192ELi64ELi64ELi4ELb0ELb0EN7cutlass6half_tE19Flash_kernel_traitsILi192ELi64ELi64ELi4ES3_EELi8ELi6ELb0EEEvNS_16Flash_fwd_paramsE)
        /*044c*/ 	.word	0x00000000


	//----- nvinfo : EIATTR_MIN_STACK_SIZE
	.align		4
.L_194:
        /*0450*/ 	.byte	0x04, 0x12
        /*0452*/ 	.short	(.L_196 - .L_195)
	.align		4
.L_195:
        /*0454*/ 	.word	index@(_ZN5flash32flash_fwd_splitkv_combine_kernelI23Flash_fwd_kernel_traitsILi192ELi64ELi64ELi4ELb0ELb0EN7cutlass6half_tE19Flash_kernel_traitsILi192ELi64ELi64ELi4ES3_EELi8ELi5ELb0EEEvNS_16Flash_fwd_paramsE)
        /*0458*/ 	.word	0x00000000


	//----- nvinfo : EIATTR_MIN_STACK_SIZE
	.align		4
.L_196:
        /*045c*/ 	.byte	0x04, 0x12
        /*045e*/ 	.short	(.L_198 - .L_197)
	.align		4
.L_197:
        /*0460*/ 	.word	index@(_ZN5flash32flash_fwd_splitkv_combine_kernelI23Flash_fwd_kernel_traitsILi192ELi64ELi64ELi4ELb0ELb0EN7cutlass6half_tE19Flash_kernel_traitsILi192ELi64ELi64ELi4ES3_EELi8ELi4ELb0EEEvNS_16Flash_fwd_paramsE)
        /*0464*/ 	.word	0x00000000


	//----- nvinfo : EIATTR_MIN_STACK_SIZE
	.align		4
.L_198:
        /*0468*/ 	.byte	0x04, 0x12
        /*046a*/ 	.short	(.L_200 - .L_199)
	.align		4
.L_199:
        /*046c*/ 	.word	index@(_ZN5flash32flash_fwd_splitkv_combine_kernelI23Flash_fwd_kernel_traitsILi192ELi64ELi64ELi4ELb0ELb0EN7cutlass6half_tE19Flash_kernel_traitsILi192ELi64ELi64ELi4ES3_EELi8ELi3ELb0EEEvNS_16Flash_fwd_paramsE)
        /*0470*/ 	.word	0x00000000


	//----- nvinfo : EIATTR_MIN_STACK_SIZE
	.align		4
.L_200:
        /*0474*/ 	.byte	0x04, 0x12
        /*0476*/ 	.short	(.L_202 - .L_201)
	.align		4
.L_201:
        /*0478*/ 	.word	index@(_ZN5flash32flash_fwd_splitkv_combine_kernelI23Flash_fwd_kernel_traitsILi192ELi64ELi64ELi4ELb0ELb0EN7cutlass6half_tE19Flash_kernel_traitsILi192ELi64ELi64ELi4ES3_EELi8ELi2ELb0EEEvNS_16Flash_fwd_paramsE)
        /*047c*/ 	.word	0x00000000


	//----- nvinfo : EIATTR_MIN_STACK_SIZE
	.align		4
.L_202:
        /*0480*/ 	.byte	0x04, 0x12
        /*0482*/ 	.short	(.L_204 - .L_203)
	.align		4
.L_203:
        /*0484*/ 	.word	index@(_ZN5flash32flash_fwd_splitkv_combine_kernelI23Flash_fwd_kernel_traitsILi192ELi64ELi64ELi4ELb0ELb0EN7cutlass6half_tE19Flash_kernel_traitsILi192ELi64ELi64ELi4ES3_EELi8ELi1ELb0EEEvNS_16Flash_fwd_paramsE)
        /*0488*/ 	.word	0x00000000


	//----- nvinfo : EIATTR_MIN_STACK_SIZE
	.align		4
.L_204:
        /*048c*/ 	.byte	0x04, 0x12
        /*048e*/ 	.short	(.L_206 - .L_205)
	.align		4
.L_205:
        /*0490*/ 	.word	index@(_ZN5flash32flash_fwd_splitkv_combine_kernelI23Flash_fwd_kernel_traitsILi192ELi64ELi64ELi4ELb0ELb0EN7cutlass6half_tE19Flash_kernel_traitsILi192ELi64ELi64ELi4ES3_EELi8ELi7ELb1EEEvNS_16Flash_fwd_paramsE)
        /*0494*/ 	.word	0x00000000


	//----- nvinfo : EIATTR_MIN_STACK_SIZE
	.align		4
.L_206:
        /*0498*/ 	.byte	0x04, 0x12
        /*049a*/ 	.short	(.L_208 - .L_207)
	.align		4
.L_207:
        /*049c*/ 	.word	index@(_ZN5flash32flash_fwd_splitkv_combine_kernelI23Flash_fwd_kernel_traitsILi192ELi64ELi64ELi4ELb0ELb0EN7cutlass6half_tE19Flash_kernel_traitsILi192ELi64ELi64ELi4ES3_EELi8ELi6ELb1EEEvNS_16Flash_fwd_paramsE)
        /*04a0*/ 	.word	0x00000000


	//----- nvinfo : EIATTR_MIN_STACK_SIZE
	.align		4
.L_208:
        /*04a4*/ 	.byte	0x04, 0x12
        /*04a6*/ 	.short	(.L_210 - .L_209)
	.align		4
.L_209:
        /*04a8*/ 	.word	index@(_ZN5flash32flash_fwd_splitkv_combine_kernelI23Flash_fwd_kernel_traitsILi192ELi64ELi64ELi4ELb0ELb0EN7cutlass6half_tE19Flash_kernel_traitsILi192ELi64ELi64ELi4ES3_EELi8ELi5ELb1EEEvNS_16Flash_fwd_paramsE)
        /*04ac*/ 	.word	0x00000000


	//----- nvinfo : EIATTR_MIN_STACK_SIZE
	.align		4
.L_210:
        /*04b0*/ 	.byte	0x04, 0x12
        /*04b2*/ 	.short	(.L_212 - .L_211)
	.align		4
.L_211:
        /*04b4*/ 	.word	index@(_ZN5flash32flash_fwd_splitkv_combine_kernelI23Flash_fwd_kernel_traitsILi192ELi64ELi64ELi4ELb0ELb0EN7cutlass6half_tE19Flash_kernel_traitsILi192ELi64ELi64ELi4ES3_EELi8ELi4ELb1EEEvNS_16Flash_fwd_paramsE)
        /*04b8*/ 	.word	0x00000000


	//----- nvinfo : EIATTR_MIN_STACK_SIZE
	.align		4
.L_212:
        /*04bc*/ 	.byte	0x04, 0x12
        /*04be*/ 	.short	(.L_214 - .L_213)
	.align		4
.L_213:
        /*04c0*/ 	.word	index@(_ZN5flash32flash_fwd_splitkv_combine_kernelI23Flash_fwd_kernel_traitsILi192ELi64ELi64ELi4ELb0ELb0EN7cutlass6half_tE19Flash_kernel_traitsILi192ELi64ELi64ELi4ES3_EELi8ELi3ELb1EEEvNS_16Flash_fwd_paramsE)
        /*04c4*/ 	.word	0x00000000


	//----- nvinfo : EIATTR_MIN_STACK_SIZE
	.align		4
.L_214:
        /*04c8*/ 	.byte	0x04, 0x12
        /*04ca*/ 	.short	(.L_216 - .L_215)
	.align		4
.L_215:
        /*04cc*/ 	.word	index@(_ZN5flash32flash_fwd_splitkv_combine_kernelI23Flash_fwd_kernel_traitsILi192ELi64ELi64ELi4ELb0ELb0EN7cutlass6half_tE19Flash_kernel_traitsILi192ELi64ELi64ELi4ES3_EELi8ELi2ELb1EEEvNS_16Flash_fwd_paramsE)
        /*04d0*/ 	.word	0x00000000


	//----- nvinfo : EIATTR_MIN_STACK_SIZE
	.align		4
.L_216:
        /*04d4*/ 	.byte	0x04, 0x12
        /*04d6*/ 	.short	(.L_218 - .L_217)
	.align		4
.L_217:
        /*04d8*/ 	.word	index@(_ZN5flash32flash_fwd_splitkv_combine_kernelI23Flash_fwd_kernel_traitsILi192ELi64ELi64ELi4ELb0ELb0EN7cutlass6half_tE19Flash_kernel_traitsILi192ELi64ELi64ELi4ES3_EELi8ELi1ELb1EEEvNS_16Flash_fwd_paramsE)
        /*04dc*/ 	.word	0x00000000


	//----- nvinfo : EIATTR_MIN_STACK_SIZE
	.align		4
.L_218:
        /*04e0*/ 	.byte	0x04, 0x12
        /*04e2*/ 	.short	(.L_220 - .L_219)
	.align		4
.L_219:
        /*04e4*/ 	.word	index@(_ZN5flash24flash_fwd_splitkv_kernelI23Flash_fwd_kernel_traitsILi192ELi64ELi64ELi4ELb0ELb0EN7cutlass6half_tE19Flash_kernel_traitsILi192ELi64ELi64ELi4ES3_EELb1ELb0ELb0ELb0ELb0ELb0ELb0ELb0EEEvNS_16Flash_fwd_paramsE)
        /*04e8*/ 	.word	0x00000000


	//----- nvinfo : EIATTR_MIN_STACK_SIZE
	.align		4
.L_220:
        /*04ec*/ 	.byte	0x04, 0x12
        /*04ee*/ 	.short	(.L_222 - .L_221)
	.align		4
.L_221:
        /*04f0*/ 	.word	index@(_ZN5flash24flash_fwd_splitkv_kernelI23Flash_fwd_kernel_traitsILi192ELi64ELi64ELi4ELb0ELb0EN7cutlass6half_tE19Flash_kernel_traitsILi192ELi64ELi64ELi4ES3_EELb1ELb0ELb0ELb0ELb0ELb1ELb0ELb0EEEvNS_16Flash_fwd_paramsE)
        /*04f4*/ 	.word	0x00000000


	//----- nvinfo : EIATTR_MIN_STACK_SIZE
	.align		4
.L_222:
        /*04f8*/ 	.byte	0x04, 0x12
        /*04fa*/ 	.short	(.L_224 - .L_223)
	.align		4
.L_223:
        /*04fc*/ 	.word	index@(_ZN5flash24flash_fwd_splitkv_kernelI23Flash_fwd_kernel_traitsILi192ELi64ELi64ELi4ELb0ELb0EN7cutlass6half_tE19Flash_kernel_traitsILi192ELi64ELi64ELi4ES3_EELb1ELb0ELb0ELb0ELb0ELb0ELb0ELb1EEEvNS_16Flash_fwd_paramsE)
        /*0500*/ 	.word	0x00000000


	//----- nvinfo : EIATTR_MIN_STACK_SIZE
	.align		4
.L_224:
        /*0504*/ 	.byte	0x04, 0x12
        /*0506*/ 	.short	(.L_226 - .L_225)
	.align		4
.L_225:
        /*0508*/ 	.word	index@(_ZN5flash24flash_fwd_splitkv_kernelI23Flash_fwd_kernel_traitsILi192ELi64ELi64ELi4ELb0ELb0EN7cutlass6half_tE19Flash_kernel_traitsILi192ELi64ELi64ELi4ES3_EELb1ELb0ELb0ELb0ELb0ELb1ELb0ELb1EEEvNS_16Flash_fwd_paramsE)
        /*050c*/ 	.word	0x00000000


	//----- nvinfo : EIATTR_MIN_STACK_SIZE
	.align		4
.L_226:
        /*0510*/ 	.byte	0x04, 0x12
        /*0512*/ 	.short	(.L_228 - .L_227)
	.align		4
.L_227:
        /*0514*/ 	.word	index@(_ZN5flash24flash_fwd_splitkv_kernelI23Flash_fwd_kernel_traitsILi192ELi64ELi64ELi4ELb0ELb0EN7cutlass6half_tE19Flash_kernel_traitsILi192ELi64ELi64ELi4ES3_EELb1ELb0ELb0ELb0ELb0ELb0ELb1ELb0EEEvNS_16Flash_fwd_paramsE)
        /*0518*/ 	.word	0x00000000


	//----- nvinfo : EIATTR_MIN_STACK_SIZE
	.align		4
.L_228:
        /*051c*/ 	.byte	0x04, 0x12
        /*051e*/ 	.short	(.L_230 - .L_229)
	.align		4
.L_229:
        /*0520*/ 	.word	index@(_ZN5flash24flash_fwd_splitkv_kernelI23Flash_fwd_kernel_traitsILi192ELi64ELi64ELi4ELb0ELb0EN7cutlass6half_tE19Flash_kernel_traitsILi192ELi64ELi64ELi4ES3_EELb1ELb0ELb0ELb0ELb0ELb1ELb1ELb0EEEvNS_16Flash_fwd_paramsE)
        /*0524*/ 	.word	0x00000000


	//----- nvinfo : EIATTR_MIN_STACK_SIZE
	.align		4
.L_230:
        /*0528*/ 	.byte	0x04, 0x12
        /*052a*/ 	.short	(.L_232 - .L_231)
	.align		4
.L_231:
        /*052c*/ 	.word	index@(_ZN5flash24flash_fwd_splitkv_kernelI23Flash_fwd_kernel_traitsILi192ELi64ELi64ELi4ELb0ELb0EN7cutlass6half_tE19Flash_kernel_traitsILi192ELi64ELi64ELi4ES3_EELb1ELb0ELb0ELb0ELb0ELb0ELb1ELb1EEEvNS_16Flash_fwd_paramsE)
        /*0530*/ 	.word	0x00000000


	//----- nvinfo : EIATTR_MIN_STACK_SIZE
	.align		4
.L_232:
        /*0534*/ 	.byte	0x04, 0x12
        /*0536*/ 	.short	(.L_234 - .L_233)
	.align		4
.L_233:
        /*0538*/ 	.word	index@(_ZN5flash24flash_fwd_splitkv_kernelI23Flash_fwd_kernel_traitsILi192ELi64ELi64ELi4ELb0ELb0EN7cutlass6half_tE19Flash_kernel_traitsILi192ELi64ELi64ELi4ES3_EELb1ELb0ELb0ELb0ELb0ELb1ELb1ELb1EEEvNS_16Flash_fwd_paramsE)
        /*053c*/ 	.word	0x00000000


	//----- nvinfo : EIATTR_MIN_STACK_SIZE
	.align		4
.L_234:
        /*0540*/ 	.byte	0x04, 0x12
        /*0542*/ 	.short	(.L_236 - .L_235)
	.align		4
.L_235:
        /*0544*/ 	.word	index@(_ZN5flash24flash_fwd_splitkv_kernelI23Flash_fwd_kernel_traitsILi192ELi64ELi64ELi4ELb0ELb0EN7cutlass6half_tE19Flash_kernel_traitsILi192ELi64ELi64ELi4ES3_EELb1ELb0ELb0ELb0ELb1ELb0ELb0ELb0EEEvNS_16Flash_fwd_paramsE)
        /*0548*/ 	.word	0x00000000


	//----- nvinfo : EIATTR_MIN_STACK_SIZE
	.align		4
.L_236:
        /*054c*/ 	.byte	0x04, 0x12
        /*054e*/ 	.short	(.L_238 - .L_237)
	.align		4
.L_237:
        /*0550*/ 	.word	index@(_ZN5flash24flash_fwd_splitkv_kernelI23Flash_fwd_kernel_traitsILi192ELi64ELi64ELi4ELb0ELb0EN7cutlass6half_tE19Flash_kernel_traitsILi192ELi64ELi64ELi4ES3_EELb1ELb0ELb0ELb0ELb1ELb1ELb0ELb0EEEvNS_16Flash_fwd_paramsE)
        /*0554*/ 	.word	0x00000000


	//----- nvinfo : EIATTR_MIN_STACK_SIZE
	.align		4
.L_238:
        /*0558*/ 	.byte	0x04, 0x12
        /*055a*/ 	.short	(.L_240 - .L_239)
	.align		4
.L_239:
        /*055c*/ 	.word	index@(_ZN5flash24flash_fwd_splitkv_kernelI23Flash_fwd_kernel_traitsILi192ELi64ELi64ELi4ELb0ELb0EN7cutlass6half_tE19Flash_kernel_traitsILi192ELi64ELi64ELi4ES3_EELb1ELb0ELb1ELb0ELb0ELb0ELb0ELb0EEEvNS_16Flash_fwd_paramsE)
        /*0560*/ 	.word	0x00000000


	//----- nvinfo : EIATTR_MIN_STACK_SIZE
	.align		4
.L_240:
        /*0564*/ 	.byte	0x04, 0x12
        /*0566*/ 	.short	(.L_242 - .L_241)
	.align		4
.L_241:
        /*0568*/ 	.word	index@(_ZN5flash24flash_fwd_splitkv_kernelI23Flash_fwd_kernel_traitsILi192ELi64ELi64ELi4ELb0ELb0EN7cutlass6half_tE19Flash_kernel_traitsILi192ELi64ELi64ELi4ES3_EELb1ELb0ELb1ELb0ELb0ELb1ELb0ELb0EEEvNS_16Flash_fwd_paramsE)
        /*056c*/ 	.word	0x00000000


	//----- nvinfo : EIATTR_MIN_STACK_SIZE
	.align		4
.L_242:
        /*0570*/ 	.byte	0x04, 0x12
        /*0572*/ 	.short	(.L_244 - .L_243)
	.align		4
.L_243:
        /*0574*/ 	.word	index@(_ZN5flash24flash_fwd_splitkv_kernelI23Flash_fwd_kernel_traitsILi192ELi64ELi64ELi4ELb0ELb0EN7cutlass6half_tE19Flash_kernel_traitsILi192ELi64ELi64ELi4ES3_EELb1ELb0ELb0ELb0ELb1ELb0ELb0ELb1EEEvNS_16Flash_fwd_paramsE)
        /*0578*/ 	.word	0x00000000


	//----- nvinfo : EIATTR_MIN_STACK_SIZE
	.align		4
.L_244:
        /*057c*/ 	.byte	0x04, 0x12
        /*057e*/ 	.short	(.L_246 - .L_245)
	.align		4
.L_245:
        /*0580*/ 	.word	index@(_ZN5flash24flash_fwd_splitkv_kernelI23Flash_fwd_kernel_traitsILi192ELi64ELi64ELi4ELb0ELb0EN7cutlass6half_tE19Flash_kernel_traitsILi192ELi64ELi64ELi4ES3_EELb1ELb0ELb0ELb0ELb1ELb1ELb0ELb1EEEvNS_16Flash_fwd_paramsE)
        /*0584*/ 	.word	0x00000000


	//----- nvinfo : EIATTR_MIN_STACK_SIZE
	.align		4
.L_246:
        /*0588*/ 	.byte	0x04, 0x12
        /*058a*/ 	.short	(.L_248 - .L_247)
	.align		4
.L_247:
        /*058c*/ 	.word	index@(_ZN5flash24flash_fwd_splitkv_kernelI23Flash_fwd_kernel_traitsILi192ELi64ELi64ELi4ELb0ELb0EN7cutlass6half_tE19Flash_kernel_traitsILi192ELi64ELi64ELi4ES3_EELb1ELb0ELb1ELb0ELb0ELb0ELb0ELb1EEEvNS_16Flash_fwd_paramsE)
        /*0590*/ 	.word	0x00000000


	//----- nvinfo : EIATTR_MIN_STACK_SIZE
	.align		4
.L_248:
        /*0594*/ 	.byte	0x04, 0x12
        /*0596*/ 	.short	(.L_250 - .L_249)
	.align		4
.L_249:
        /*0598*/ 	.word	index@(_ZN5flash24flash_fwd_splitkv_kernelI23Flash_fwd_kernel_traitsILi192ELi64ELi64ELi4ELb0ELb0EN7cutlass6half_tE19Flash_kernel_traitsILi192ELi64ELi64ELi4ES3_EELb1ELb0ELb1ELb0ELb0ELb1ELb0ELb1EEEvNS_16Flash_fwd_paramsE)
        /*059c*/ 	.word	0x00000000


	//----- nvinfo : EIATTR_MIN_STACK_SIZE
	.align		4
.L_250:
        /*05a0*/ 	.byte	0x04, 0x12
        /*05a2*/ 	.short	(.L_252 - .L_251)
	.align		4
.L_251:
        /*05a4*/ 	.word	index@(_ZN5flash24flash_fwd_splitkv_kernelI23Flash_fwd_kernel_traitsILi192ELi64ELi64ELi4ELb0ELb0EN7cutlass6half_tE19Flash_kernel_traitsILi192ELi64ELi64ELi4ES3_EELb1ELb0ELb0ELb0ELb1ELb0ELb1ELb0EEEvNS_16Flash_fwd_paramsE)
        /*05a8*/ 	.word	0x00000000


	//----- nvinfo : EIATTR_MIN_STACK_SIZE
	.align		4
.L_252:
        /*05ac*/ 	.byte	0x04, 0x12
        /*05ae*/ 	.short	(.L_254 - .L_253)
	.align		4
.L_253:
        /*05b0*/ 	.word	index@(_ZN5flash24flash_fwd_splitkv_kernelI23Flash_fwd_kernel_traitsILi192ELi64ELi64ELi4ELb0ELb0EN7cutlass6half_tE19Flash_kernel_traitsILi192ELi64ELi64ELi4ES3_EELb1ELb0ELb0ELb0ELb1ELb1ELb1ELb0EEEvNS_16Flash_fwd_paramsE)
        /*05b4*/ 	.word	0x00000000


	//----- nvinfo : EIATTR_MIN_STACK_SIZE
	.align		4
.L_254:
        /*05b8*/ 	.byte	0x04, 0x12
        /*05ba*/ 	.short	(.L_256 - .L_255)
	.align		4
.L_255:
        /*05bc*/ 	.word	index@(_ZN5flash24flash_fwd_splitkv_kernelI23Flash_fwd_kernel_traitsILi192ELi64ELi64ELi4ELb0ELb0EN7cutlass6half_tE19Flash_kernel_traitsILi192ELi64ELi64ELi4ES3_EELb1ELb0ELb1ELb0ELb0ELb0ELb1ELb0EEEvNS_16Flash_fwd_paramsE)
        /*05c0*/ 	.word	0x00000000


	//----- nvinfo : EIATTR_MIN_STACK_SIZE
	.align		4
.L_256:
        /*05c4*/ 	.byte	0x04, 0x12
        /*05c6*/ 	.short	(.L_258 - .L_257)
	.align		4
.L_257:
        /*05c8*/ 	.word	index@(_ZN5flash24flash_fwd_splitkv_kernelI23Flash_fwd_kernel_traitsILi192ELi64ELi64ELi4ELb0ELb0EN7cutlass6half_tE19Flash_kernel_traitsILi192ELi64ELi64ELi4ES3_EELb1ELb0ELb1ELb0ELb0ELb1ELb1ELb0EEEvNS_16Flash_fwd_paramsE)
        /*05cc*/ 	.word	0x00000000


	//----- nvinfo : EIATTR_MIN_STACK_SIZE
	.align		4
.L_258:
        /*05d0*/ 	.byte	0x04, 0x12
        /*05d2*/ 	.short	(.L_260 - .L_259)
	.align		4
.L_259:
        /*05d4*/ 	.word	index@(_ZN5flash24flash_fwd_splitkv_kernelI23Flash_fwd_kernel_traitsILi192ELi64ELi64ELi4ELb0ELb0EN7cutlass6half_tE19Flash_kernel_traitsILi192ELi64ELi64ELi4ES3_EELb1ELb0ELb0ELb0ELb1ELb0ELb1ELb1EEEvNS_16Flash_fwd_paramsE)
        /*05d8*/ 	.word	0x00000000


	//----- nvinfo : EIATTR_MIN_STACK_SIZE
	.align		4
.L_260:
        /*05dc*/ 	.byte	0x04, 0x12
        /*05de*/ 	.short	(.L_262 - .L_261)
	.align		4
.L_261:
        /*05e0*/ 	.word	index@(_ZN5flash24flash_fwd_splitkv_kernelI23Flash_fwd_kernel_traitsILi192ELi64ELi64ELi4ELb0ELb0EN7cutlass6half_tE19Flash_kernel_traitsILi192ELi64ELi64ELi4ES3_EELb1ELb0ELb0ELb0ELb1ELb1ELb1ELb1EEEvNS_16Flash_fwd_paramsE)
        /*05e4*/ 	.word	0x00000000


	//----- nvinfo : EIATTR_MIN_STACK_SIZE
	.align		4
.L_262:
        /*05e8*/ 	.byte	0x04, 0x12
        /*05ea*/ 	.short	(.L_264 - .L_263)
	.align		4
.L_263:
        /*05ec*/ 	.word	index@(_ZN5flash24flash_fwd_splitkv_kernelI23Flash_fwd_kernel_traitsILi192ELi64ELi64ELi4ELb0ELb0EN7cutlass6half_tE19Flash_kernel_traitsILi192ELi64ELi64ELi4ES3_EELb1ELb0ELb1ELb0ELb0ELb0ELb1ELb1EEEvNS_16Flash_fwd_paramsE)
        /*05f0*/ 	.word	0x00000000


	//----- nvinfo : EIATTR_MIN_STACK_SIZE
	.align		4
.L_264:
        /*05f4*/ 	.byte	0x04, 0x12
        /*05f6*/ 	.short	(.L_266 - .L_265)
	.align		4
.L_265:
        /*05f8*/ 	.word	index@(_ZN5flash24flash_fwd_splitkv_kernelI23Flash_fwd_kernel_traitsILi192ELi64ELi64ELi4ELb0ELb0EN7cutlass6half_tE19Flash_kernel_traitsILi192ELi64ELi64ELi4ES3_EELb1ELb0ELb1ELb0ELb0ELb1ELb1ELb1EEEvNS_16Flash_fwd_paramsE)
        /*05fc*/ 	.word	0x00000000
.L_266:


//--------------------- .nv.compat                --------------------------
	.section	.nv.compat,"",@"SHT_CUDA_COMPAT_INFO"
	.align	4
        /*0000*/ 	.byte	0x02, 0x09, 0x01, 0x00, 0x02, 0x02, 0x01, 0x00, 0x02, 0x05, 0x05, 0x00, 0x03, 0x07, 0x01, 0x01
        /*0010*/ 	.byte	0x02, 0x03, 0x00, 0x00, 0x02, 0x06, 0x01, 0x00, 0x04, 0x0b, 0x08, 0x00, 0x01, 0x00, 0x00, 0x00
        /*0020*/ 	.byte	0x00, 0x00, 0x00, 0x00


//--------------------- .nv.info._ZN5flash32flash_fwd_splitkv_combine_kernelI23Flash_fwd_kernel_traitsILi192ELi64ELi64ELi4ELb0ELb0EN7cutlass6half_tE19Flash_kernel_traitsILi192ELi64ELi64ELi4ES3_EELi8ELi7ELb0EEEvNS_16Flash_fwd_paramsE --------------------------
	.section	.nv.info._ZN5flash32flash_fwd_splitkv_combine_kernelI23Flash_fwd_kernel_traitsILi192ELi64ELi64ELi4ELb0ELb0EN7cutlass6half_tE19Flash_kernel_traitsILi192ELi64ELi64ELi4ES3_EELi8ELi7ELb0EEEvNS_16Flash_fwd_paramsE,"",@"SHT_CUDA_INFO"
	.sectionflags	@""
	.align	4


	//----- nvinfo : EIATTR_CUDA_API_VERSION
	.align		4
        /*0000*/ 	.byte	0x04, 0x37
        /*0002*/ 	.short	(.L_268 - .L_267)
.L_267:
        /*0004*/ 	.word	0x00000082


	//----- nvinfo : EIATTR_KPARAM_INFO
	.align		4
.L_268:
        /*0008*/ 	.byte	0x04, 0x17
        /*000a*/ 	.short	(.L_270 - .L_269)
.L_269:
        /*000c*/ 	.word	0x00000000
        /*0010*/ 	.short	0x0000
        /*0012*/ 	.short	0x0000
        /*0014*/ 	.byte	0x00, 0xf0, 0x41, 0x07


	//----- nvinfo : EIATTR_SPARSE_MMA_MASK
	.align		4
.L_270:
        /*0018*/ 	.byte	0x03, 0x50
        /*001a*/ 	.short	0x0000


	//----- nvinfo : EIATTR_MAXREG_COUNT
	.align		4
        /*001c*/ 	.byte	0x03, 0x1b
        /*001e*/ 	.short	0x00ff


	//----- nvinfo : EIATTR_NUM_BARRIERS
	.align		4
        /*0020*/ 	.byte	0x02, 0x4c
        /*0022*/ 	.byte	0x01
	.zero		1


	//----- nvinfo : EIATTR_MERCURY_ISA_VERSION
	.align		4
        /*0024*/ 	.byte	0x03, 0x5f
        /*0026*/ 	.short	0x0101


	//----- nvinfo : EIATTR_COOP_GROUP_MASK_REGIDS
	.align		4
        /*0028*/ 	.byte	0x04, 0x29
        /*002a*/ 	.short	(.L_272 - .L_271)


	//   ....[0]....
.L_271:
        /*002c*/ 	.word	0xffffffff


	//   ....[1]....
        /*0030*/ 	.word	0xffffffff


	//   ....[2]....
        /*0034*/ 	.word	0xffffffff


	//   ....[3]....
        /*0038*/ 	.word	0xffffffff


	//   ....[4]....
        /*003c*/ 	.word	0xffffffff


	//   ....[5]....
        /*0040*/ 	.word	0xffffffff


	//   ....[6]....
        /*0044*/ 	.word	0xffffffff


	//   ....[7]....
        /*0048*/ 	.word	0xffffffff


	//----- nvinfo : EIATTR_COOP_GROUP_INSTR_OFFSETS
	.align		4
.L_272:
        /*004c*/ 	.byte	0x04, 0x28
        /*004e*/ 	.short	(.L_274 - .L_273)


	//   ....[0]....
.L_273:
        /*0050*/ 	.word	0x00001ee0


	//   ....[1]....
        /*0054*/ 	.word	0x00001f00


	//   ....[2]....
        /*0058*/ 	.word	0x00001f40


	//   ....[3]....
        /*005c*/ 	.word	0x00001f90


	//   ....[4]....
        /*0060*/ 	.word	0x00002340


	//   ....[5]....
        /*0064*/ 	.word	0x000023b0


	//   ....[6]....
        /*0068*/ 	.word	0x00002410


	//   ....[7]....
        /*006c*/ 	.word	0x00002550


	//----- nvinfo : EIATTR_VRC_CTA_INIT_COUNT
	.align		4
.L_274:
        /*0070*/ 	.byte	0x02, 0x4a
	.zero		1
	.zero		1


	//----- nvinfo : EIATTR_EXIT_INSTR_OFFSETS
	.align		4
        /*0074*/ 	.byte	0x04, 0x1c
        /*0076*/ 	.short	(.L_276 - .L_275)


	//   ....[0]....
.L_275:
        /*0078*/ 	.word	0x000047a0


	//   ....[1]....
        /*007c*/ 	.word	0x00004d70


	//   ....[2]....
        /*0080*/ 	.word	0x00004d90


	//----- nvinfo : EIATTR_CRS_STACK_SIZE
	.align		4
.L_276:
        /*0084*/ 	.byte	0x04, 0x1e
        /*0086*/ 	.short	(.L_278 - .L_277)
.L_277:
        /*0088*/ 	.word	0x00000000


	//----- nvinfo : EIATTR_CBANK_PARAM_SIZE
	.align		4
.L_278:
        /*008c*/ 	.byte	0x03, 0x19
        /*008e*/ 	.short	0x01d0


	//----- nvinfo : EIATTR_PARAM_CBANK
	.align		4
        /*0090*/ 	.byte	0x04, 0x0a
        /*0092*/ 	.short	(.L_280 - .L_279)
	.align		4
.L_279:
        /*0094*/ 	.word	index@(.nv.constant0._ZN5flash32flash_fwd_splitkv_combine_kernelI23Flash_fwd_kernel_traitsILi192ELi64ELi64ELi4ELb0ELb0EN7cutlass6half_tE19Flash_kernel_traitsILi192ELi64ELi64ELi4ES3_EELi8ELi7ELb0EEEvNS_16Flash_fwd_paramsE)
        /*0098*/ 	.short	0x0380
        /*009a*/ 	.short	0x01d0


	//----- nvinfo : EIATTR_SW_WAR
	.align		4
.L_280:
        /*009c*/ 	.byte	0x04, 0x36
        /*009e*/ 	.short	(.L_282 - .L_281)
.L_281:
        /*00a0*/ 	.word	0x00000008
.L_282:


//--------------------- .nv.info._ZN5flash32flash_fwd_splitkv_combine_kernelI23Flash_fwd_kernel_traitsILi192ELi64ELi64ELi4ELb0ELb0EN7cutlass6half_tE19Flash_kernel_traitsILi192ELi64ELi64ELi4ES3_EELi8ELi6ELb0EEEvNS_16Flash_fwd_paramsE --------------------------
	.section	.nv.info._ZN5flash32flash_fwd_splitkv_combine_kernelI23Flash_fwd_kernel_traitsILi192ELi64ELi64ELi4ELb0ELb0EN7cutlass6half_tE19Flash_kernel_traitsILi192ELi64ELi64ELi4ES3_EELi8ELi6ELb0EEEvNS_16Flash_fwd_paramsE,"",@"SHT_CUDA_INFO"
	.sectionflags	@""
	.align	4


	//----- nvinfo : EIATTR_CUDA_API_VERSION
	.align		4
        /*0000*/ 	.byte	0x04, 0x37
        /*0002*/ 	.short	(.L_284 - .L_283)
.L_283:
        /*0004*/ 	.word	0x00000082


	//----- nvinfo : EIATTR_KPARAM_INFO
	.align		4
.L_284:
        /*0008*/ 	.byte	0x04, 0x17
        /*000a*/ 	.short	(.L_286 - .L_285)
.L_285:
        /*000c*/ 	.word	0x00000000
        /*0010*/ 	.short	0x0000
        /*0012*/ 	.short	0x0000
        /*0014*/ 	.byte	0x00, 0xf0, 0x41, 0x07


	//----- nvinfo : EIATTR_SPARSE_MMA_MASK
	.align		4
.L_286:
        /*0018*/ 	.byte	0x03, 0x50
        /*001a*/ 	.short	0x0000


	//----- nvinfo : EIATTR_MAXREG_COUNT
	.align		4
        /*001c*/ 	.byte	0x03, 0x1b
        /*001e*/ 	.short	0x00ff


	//----- nvinfo : EIATTR_NUM_BARRIERS
	.align		4
        /*0020*/ 	.byte	0x02, 0x4c
        /*0022*/ 	.byte	0x01
	.zero		1


	//----- nvinfo : EIATTR_MERCURY_ISA_VERSION
	.align		4
        /*0024*/ 	.byte	0x03, 0x5f
        /*0026*/ 	.short	0x0101


	//----- nvinfo : EIATTR_COOP_GROUP_MASK_REGIDS
	.align		4
        /*0028*/ 	.byte	0x04, 0x29
        /*002a*/ 	.short	(.L_288 - .L_287)


	//   ....[0]....
.L_287:
        /*002c*/ 	.word	0xffffffff


	//   ....[1]....
        /*0030*/ 	.word	0xffffffff


	//   ....[2]....
        /*0034*/ 	.word	0xffffffff


	//   ....[3]....
        /*0038*/ 	.word	0xffffffff


	//   ....[4]....
        /*003c*/ 	.word	0xffffffff


	//   ....[5]....
        /*0040*/ 	.word	0xffffffff


	//   ....[6]....
        /*0044*/ 	.word	0xffffffff


	//   ....[7]....
        /*0048*/ 	.word	0xffffffff


	//----- nvinfo : EIATTR_COOP_GROUP_INSTR_OFFSETS
	.align		4
.L_288:
        /*004c*/ 	.byte	0x04, 0x28
        /*004e*/ 	.short	(.L_290 - .L_289)


	//   ....[0]....
.L_289:
        /*0050*/ 	.word	0x00001a30


	//   ....[1]....
        /*0054*/ 	.word	0x00001a80


	//   ....[2]....
        /*0058*/ 	.word	0x00001ac0


	//   ....[3]....
        /*005c*/ 	.word	0x00001b30


	//   ....[4]....
        /*0060*/ 	.word	0x00001d80


	//   ....[5]....
        /*0064*/ 	.word	0x00001df0


	//   ....[6]....
        /*0068*/ 	.word	0x00001e60


	//   ....[7]....
        /*006c*/ 	.word	0x00001f80


	//----- nvinfo : EIATTR_VRC_CTA_INIT_COUNT
	.align		4
.L_290:
        /*0070*/ 	.byte	0x02, 0x4a
	.zero		1
	.zero		1


	//----- nvinfo : EIATTR_EXIT_INSTR_OFFSETS
	.align		4
        /*0074*/ 	.byte	0x04, 0x1c
        /*0076*/ 	.short	(.L_292 - .L_291)


	//   ....[0]....
.L_291:
        /*0078*/ 	.word	0x00004000


	//   ....[1]....
        /*007c*/ 	.word	0x00004560


	//   ....[2]....
        /*0080*/ 	.word	0x00004580


	//----- nvinfo : EIATTR_CRS_STACK_SIZE
	.align		4
.L_292:
        /*0084*/ 	.byte	0x04, 0x1e
        /*0086*/ 	.short	(.L_294 - .L_293)
.L_293:
        /*0088*/ 	.word	0x00000000


	//----- nvinfo : EIATTR_CBANK_PARAM_SIZE
	.align		4
.L_294:
        /*008c*/ 	.byte	0x03, 0x19
        /*008e*/ 	.short	0x01d0


	//----- nvinfo : EIATTR_PARAM_CBANK
	.align		4
        /*0090*/ 	.byte	0x04, 0x0a
        /*0092*/ 	.short	(.L_296 - .L_295)
	.align		4
.L_295:
        /*0094*/ 	.word	index@(.nv.constant0._ZN5flash32flash_fwd_splitkv_combine_kernelI23Flash_fwd_kernel_traitsILi192ELi64ELi64ELi4ELb0ELb0EN7cutlass6half_tE19Flash_kernel_traitsILi192ELi64ELi64ELi4ES3_EELi8ELi6ELb0EEEvNS_16Flash_fwd_paramsE)
        /*0098*/ 	.short	0x0380
        /*009a*/ 	.short	0x01d0


	//----- nvinfo : EIATTR_SW_WAR
	.align		4
.L_296:
        /*009c*/ 	.byte	0x04, 0x36
        /*009e*/ 	.short	(.L_298 - .L_297)
.L_297:
        /*00a0*/ 	.word	0x00000008
.L_298:


//--------------------- .nv.info._ZN5flash32flash_fwd_splitkv_combine_kernelI23Flash_fwd_kernel_traitsILi192ELi64ELi64ELi4ELb0ELb0EN7cutlass6half_tE19Flash_kernel_traitsILi192ELi64ELi64ELi4ES3_EELi8ELi5ELb0EEEvNS_16Flash_fwd_paramsE --------------------------
	.section	.nv.info._ZN5flash32flash_fwd_splitkv_combine_kernelI23Flash_fwd_kernel_traitsILi192ELi64ELi64ELi4ELb0ELb0EN7cutlass6half_tE19Flash_kernel_traitsILi192ELi64ELi64ELi4ES3_EELi8ELi5ELb0EEEvNS_16Flash_fwd_paramsE,"",@"SHT_CUDA_INFO"
	.sectionflags	@""
	.align	4


	//----- nvinfo : EIATTR_CUDA_API_VERSION
	.align		4
        /*0000*/ 	.byte	0x04, 0x37
        /*0002*/ 	.short	(.L_300 - .L_299)
.L_299:
        /*0004*/ 	.word	0x00000082


	//----- nvinfo : EIATTR_KPARAM_INFO
	.align		4
.L_300:
        /*0008*/ 	.byte	0x04, 0x17
        /*000a*/ 	.short	(.L_302 - .L_301)
.L_301:
        /*000c*/ 	.word	0x00000000
        /*0010*/ 	.short	0x0000
        /*0012*/ 	.short	0x0000
        /*0014*/ 	.byte	0x00, 0xf0, 0x41, 0x07


	//----- nvinfo : EIATTR_SPARSE_MMA_MASK
	.align		4
.L_302:
        /*0018*/ 	.byte	0x03, 0x50
        /*001a*/ 	.short	0x0000


	//----- nvinfo : EIATTR_MAXREG_COUNT
	.align		4
        /*001c*/ 	.byte	0x03, 0x1b
        /*001e*/ 	.short	0x00ff


	//----- nvinfo : EIATTR_NUM_BARRIERS
	.align		4
        /*0020*/ 	.byte	0x02, 0x4c
        /*0022*/ 	.byte	0x01
	.zero		1


	//----- nvinfo : EIATTR_MERCURY_ISA_VERSION
	.align		4
        /*0024*/ 	.byte	0x03, 0x5f
        /*0026*/ 	.short	0x0101


	//----- nvinfo : EIATTR_COOP_GROUP_MASK_REGIDS
	.align		4
        /*0028*/ 	.byte	0x04, 0x29
        /*002a*/ 	.short	(.L_304 - .L_303)


	//   ....[0]....
.L_303:
        /*002c*/ 	.word	0xffffffff


	//   ....[1]....
        /*0030*/ 	.word	0xffffffff


	//   ....[2]....
        /*0034*/ 	.word	0xffffffff


	//   ....[3]....
        /*0038*/ 	.word	0xffffffff


	//   ....[4]....
        /*003c*/ 	.word	0xffffffff


	//   ....[5]....
        /*0040*/ 	.word	0xffffffff


	//   ....[6]....
        /*0044*/ 	.word	0xffffffff


	//   ....[7]....
        /*0048*/ 	.word	0xffffffff


	//----- nvinfo : EIATTR_COOP_GROUP_INSTR_OFFSETS
	.align		4
.L_304:
        /*004c*/ 	.byte	0x04, 0x28
        /*004e*/ 	.short	(.L_306 - .L_305)


	//   ....[0]....
.L_305:
        /*0050*/ 	.word	0x00001910


	//   ....[1]....
        /*0054*/ 	.word	0x00001960


	//   ....[2]....
        /*0058*/ 	.word	0x000019e0


	//   ....[3]....
        /*005c*/ 	.word	0x00001a50


	//   ....[4]....
        /*0060*/ 	.word	0x00001ba0


	//   ....[5]....
        /*0064*/ 	.word	0x00001c20


	//   ....[6]....
        /*0068*/ 	.word	0x00001cf0


	//   ....[7]....
        /*006c*/ 	.word	0x00001db0


	//----- nvinfo : EIATTR_VRC_CTA_INIT_COUNT
	.align		4
.L_306:
        /*0070*/ 	.byte	0x02, 0x4a
	.zero		1
	.zero		1


	//----- nvinfo : EIATTR_EXIT_INSTR_OFFSETS
	.align		4
        /*0074*/ 	.byte	0x04, 0x1c
        /*0076*/ 	.short	(.L_308 - .L_307)


	//   ....[0]....
.L_307:
        /*0078*/ 	.word	0x00003cb0


	//   ....[1]....
        /*007c*/ 	.word	0x00004210


	//   ....[2]....
        /*0080*/ 	.word	0x00004230


	//----- nvinfo : EIATTR_CRS_STACK_SIZE
	.align		4
.L_308:
        /*0084*/ 	.byte	0x04, 0x1e
        /*0086*/ 	.short	(.L_310 - .L_309)
.L_309:
        /*0088*/ 	.word	0x00000000


	//----- nvinfo : EIATTR_CBANK_PARAM_SIZE
	.align		4
.L_310:
        /*008c*/ 	.byte	0x03, 0x19
        /*008e*/ 	.short	0x01d0


	//----- nvinfo : EIATTR_PARAM_CBANK
	.align		4
        /*0090*/ 	.byte	0x04, 0x0a
        /*0092*/ 	.short	(.L_312 - .L_311)
	.align		4
.L_311:
        /*0094*/ 	.word	index@(.nv.constant0._ZN5flash32flash_fwd_splitkv_combine_kernelI23Flash_fwd_kernel_traitsILi192ELi64ELi64ELi4ELb0ELb0EN7cutlass6half_tE19Flash_kernel_traitsILi192ELi64ELi64ELi4ES3_EELi8ELi5ELb0EEEvNS_16Flash_fwd_paramsE)
        /*0098*/ 	.short	0x0380
        /*009a*/ 	.short	0x01d0


	//----- nvinfo : EIATTR_SW_WAR
	.align		4
.L_312:
        /*009c*/ 	.byte	0x04, 0x36
        /*009e*/ 	.short	(.L_314 - .L_313)
.L_313:
        /*00a0*/ 	.word	0x00000008
.L_314:


//--------------------- .nv.info._ZN5flash32flash_fwd_splitkv_combine_kernelI23Flash_fwd_kernel_traitsILi192ELi64ELi64ELi4ELb0ELb0EN7cutlass6half_tE19Flash_kernel_traitsILi192ELi64ELi64ELi4ES3_EELi8ELi4ELb0EEEvNS_16Flash_fwd_paramsE --------------------------
	.section	.nv.info._ZN5flash32flash_fwd_splitkv_combine_kernelI23Flash_fwd_kernel_traitsILi192ELi64ELi64ELi4ELb0ELb0EN7cutlass6half_tE19Flash_kernel_traitsILi192ELi64ELi64ELi4ES3_EELi8ELi4ELb0EEEvNS_16Flash_fwd_paramsE,"",@"SHT_CUDA_INFO"
	.sectionflags	@""
	.align	4


	//----- nvinfo : EIATTR_CUDA_API_VERSION
	.align		4
        /*0000*/ 	.byte	0x04, 0x37
        /*0002*/ 	.short	(.L_316 - .L_315)
.L_315:
        /*0004*/ 	.word	0x00000082


	//----- nvinfo : EIATTR_KPARAM_INFO
	.align		4
.L_316:
        /*0008*/ 	.byte	0x04, 0x17
        /*000a*/ 	.short	(.L_318 - .L_317)
.L_317:
        /*000c*/ 	.word	0x00000000
        /*0010*/ 	.short	0x0000
        /*0012*/ 	.short	0x0000
        /*0014*/ 	.byte	0x00, 0xf0, 0x41, 0x07


	//----- nvinfo : EIATTR_SPARSE_MMA_MASK
	.align		4
.L_318:
        /*0018*/ 	.byte	0x03, 0x50
        /*001a*/ 	.short	0x0000


	//----- nvinfo : EIATTR_MAXREG_COUNT
	.align		4
        /*001c*/ 	.byte	0x03, 0x1b
        /*001e*/ 	.short	0x00ff


	//----- nvinfo : EIATTR_NUM_BARRIERS
	.align		4
        /*0020*/ 	.byte	0x02, 0x4c
        /*0022*/ 	.byte	0x01
	.zero		1


	//----- nvinfo : EIATTR_MERCURY_ISA_VERSION
	.align		4
        /*0024*/ 	.byte	0x03, 0x5f
        /*0026*/ 	.short	0x0101


	//----- nvinfo : EIATTR_COOP_GROUP_MASK_REGIDS
	.align		4
        /*0028*/ 	.byte	0x04, 0x29
        /*002a*/ 	.short	(.L_320 - .L_319)


	//   ....[0]....
.L_319:
        /*002c*/ 	.word	0xffffffff


	//   ....[1]....
        /*0030*/ 	.word	0xffffffff


	//   ....[2]....
        /*0034*/ 	.word	0xffffffff


	//   ....[3]....
        /*0038*/ 	.word	0xffffffff


	//   ....[4]....
        /*003c*/ 	.word	0xffffffff


	//   ....[5]....
        /*0040*/ 	.word	0xffffffff


	//   ....[6]....
        /*0044*/ 	.word	0xffffffff


	//   ....[7]....
        /*0048*/ 	.word	0xffffffff


	//----- nvinfo : EIATTR_COOP_GROUP_INSTR_OFFSETS
	.align		4
.L_320:
        /*004c*/ 	.byte	0x04, 0x28
        /*004e*/ 	.short	(.L_322 - .L_321)


	//   ....[0]....
.L_321:
        /*0050*/ 	.word	0x00001980


	//   ....[1]....
        /*0054*/ 	.word	0x000019a0


	//   ....[2]....
        /*0058*/ 	.word	0x000019d0


	//   ....[3]....
        /*005c*/ 	.word	0x00001a10


	//   ....[4]....
        /*0060*/ 	.word	0x00001af0


	//   ....[5]....
        /*0064*/ 	.word	0x00001ba0


	//   ....[6]....
        /*0068*/ 	.word	0x00001c10


	//   ....[7]....
        /*006c*/ 	.word	0x00001cf0


	//----- nvinfo : EIATTR_VRC_CTA_INIT_COUNT
	.align		4
.L_322:
        /*0070*/ 	.byte	0x02, 0x4a
	.zero		1
	.zero		1


	//----- nvinfo : EIATTR_EXIT_INSTR_OFFSETS
	.align		4
        /*0074*/ 	.byte	0x04, 0x1c
        /*0076*/ 	.short	(.L_324 - .L_323)


	//   ....[0]....
.L_323:
        /*0078*/ 	.word	0x00003b80


	//   ....[1]....
        /*007c*/ 	.word	0x000040e0


	//   ....[2]....
        /*0080*/ 	.word	0x00004100


	//----- nvinfo : EIATTR_CRS_STACK_SIZE
	.align		4
.L_324:
        /*0084*/ 	.byte	0x04, 0x1e
        /*0086*/ 	.short	(.L_326 - .L_325)
.L_325:
        /*0088*/ 	.word	0x00000000


	//----- nvinfo : EIATTR_CBANK_PARAM_SIZE
	.align		4
.L_326:
        /*008c*/ 	.byte	0x03, 0x19
        /*008e*/ 	.short	0x01d0


	//----- nvinfo : EIATTR_PARAM_CBANK
	.align		4
        /*0090*/ 	.byte	0x04, 0x0a
        /*0092*/ 	.short	(.L_328 - .L_327)
	.align		4
.L_327:
        /*0094*/ 	.word	index@(.nv.constant0._ZN5flash32flash_fwd_splitkv_combine_kernelI23Flash_fwd_kernel_traitsILi192ELi64ELi64ELi4ELb0ELb0EN7cutlass6half_tE19Flash_kernel_traitsILi192ELi64ELi64ELi4ES3_EELi8ELi4ELb0EEEvNS_16Flash_fwd_paramsE)
        /*0098*/ 	.short	0x0380
        /*009a*/ 	.short	0x01d0


	//----- nvinfo : EIATTR_SW_WAR
	.align		4
.L_328:
        /*009c*/ 	.byte	0x04, 0x36
        /*009e*/ 	.short	(.L_330 - .L_329)
.L_329:
        /*00a0*/ 	.word	0x00000008
.L_330:


//--------------------- .nv.info._ZN5flash32flash_fwd_splitkv_combine_kernelI23Flash_fwd_kernel_traitsILi192ELi64ELi64ELi4ELb0ELb0EN7cutlass6half_tE19Flash_kernel_traitsILi192ELi64ELi64ELi4ES3_EELi8ELi3ELb0EEEvNS_16Flash_fwd_paramsE --------------------------
	.section	.nv.info._ZN5flash32flash_fwd_splitkv_combine_kernelI23Flash_fwd_kernel_traitsILi192ELi64ELi64ELi4ELb0ELb0EN7cutlass6half_tE19Flash_kernel_traitsILi192ELi64ELi64ELi4ES3_EELi8ELi3ELb0EEEvNS_16Flash_fwd_paramsE,"",@"SHT_CUDA_INFO"
	.sectionflags	@""
	.align	4


	//----- nvinfo : EIATTR_CUDA_API_VERSION
	.align		4
        /*0000*/ 	.byte	0x04, 0x37
        /*0002*/ 	.short	(.L_332 - .L_331)
.L_331:
        /*0004*/ 	.word	0x00000082


	//----- nvinfo : EIATTR_KPARAM_INFO
	.align		4
.L_332:
        /*0008*/ 	.byte	0x04, 0x17
        /*000a*/ 	.short	(.L_334 - .L_333)
.L_333:
        /*000c*/ 	.word	0x00000000
        /*0010*/ 	.short	0x0000
        /*0012*/ 	.short	0x0000
        /*0014*/ 	.byte	0x00, 0xf0, 0x41, 0x07


	//----- nvinfo : EIATTR_SPARSE_MMA_MASK
	.align		4
.L_334:
        /*0018*/ 	.byte	0x03, 0x50
        /*001a*/ 	.short	0x0000


	//----- nvinfo : EIATTR_MAXREG_COUNT
	.align		4
        /*001c*/ 	.byte	0x03, 0x1b
        /*001e*/ 	.short	0x00ff


	//----- nvinfo : EIATTR_NUM_BARRIERS
	.align		4
        /*0020*/ 	.byte	0x02, 0x4c
        /*0022*/ 	.byte	0x01
	.zero		1


	//----- nvinfo : EIATTR_MERCURY_ISA_VERSION
	.align		4
        /*0024*/ 	.byte	0x03, 0x5f
        /*0026*/ 	.short	0x0101


	//----- nvinfo : EIATTR_COOP_GROUP_MASK_REGIDS
	.align		4
        /*0028*/ 	.byte	0x04, 0x29
        /*002a*/ 	.short	(.L_336 - .L_335)


	//   ....[0]....
.L_335:
        /*002c*/ 	.word	0xffffffff


	//   ....[1]....
        /*0030*/ 	.word	0xffffffff


	//   ....[2]....
        /*0034*/ 	.word	0xffffffff


	//   ....[3]....
        /*0038*/ 	.word	0xffffffff


	//   ....[4]....
        /*003c*/ 	.word	0xffffffff


	//   ....[5]....
        /*0040*/ 	.word	0xffffffff


	//----- nvinfo : EIATTR_COOP_GROUP_INSTR_OFFSETS
	.align		4
.L_336:
        /*0044*/ 	.byte	0x04, 0x28
        /*0046*/ 	.short	(.L_338 - .L_337)


	//   ....[0]....
.L_337:
        /*0048*/ 	.word	0x000019f0


	//   ....[1]....
        /*004c*/ 	.word	0x00001a70


	//   ....[2]....
        /*0050*/ 	.word	0x00001a90


	//   ....[3]....
        /*0054*/ 	.word	0x00001b30


	//   ....[4]....
        /*0058*/ 	.word	0x00001b70


	//   ....[5]....
        /*005c*/ 	.word	0x00001c00


	//----- nvinfo : EIATTR_VRC_CTA_INIT_COUNT
	.align		4
.L_338:
        /*0060*/ 	.byte	0x02, 0x4a
	.zero		1
	.zero		1


	//----- nvinfo : EIATTR_EXIT_INSTR_OFFSETS
	.align		4
        /*0064*/ 	.byte	0x04, 0x1c
        /*0066*/ 	.short	(.L_340 - .L_339)


	//   ....[0]....
.L_339:
        /*0068*/ 	.word	0x00003b20


	//   ....[1]....
        /*006c*/ 	.word	0x00004080


	//   ....[2]....
        /*0070*/ 	.word	0x000040a0


	//----- nvinfo : EIATTR_CRS_STACK_SIZE
	.align		4
.L_340:
        /*0074*/ 	.byte	0x04, 0x1e
        /*0076*/ 	.short	(.L_342 - .L_341)
.L_341:
        /*0078*/ 	.word	0x00000000


	//----- nvinfo : EIATTR_CBANK_PARAM_SIZE
	.align		4
.L_342:
        /*007c*/ 	.byte	0x03, 0x19
        /*007e*/ 	.short	0x01d0


	//----- nvinfo : EIATTR_PARAM_CBANK
	.align		4
        /*0080*/ 	.byte	0x04, 0x0a
        /*0082*/ 	.short	(.L_344 - .L_343)
	.align		4
.L_343:
        /*0084*/ 	.word	index@(.nv.constant0._ZN5flash32flash_fwd_splitkv_combine_kernelI23Flash_fwd_kernel_traitsILi192ELi64ELi64ELi4ELb0ELb0EN7cutlass6half_tE19Flash_kernel_traitsILi192ELi64ELi64ELi4ES3_EELi8ELi3ELb0EEEvNS_16Flash_fwd_paramsE)
        /*0088*/ 	.short	0x0380
        /*008a*/ 	.short	0x01d0


	//----- nvinfo : EIATTR_SW_WAR
	.align		4
.L_344:
        /*008c*/ 	.byte	0x04, 0x36
        /*008e*/ 	.short	(.L_346 - .L_345)
.L_345:
        /*0090*/ 	.word	0x00000008
.L_346:


//--------------------- .nv.info._ZN5flash32flash_fwd_splitkv_combine_kernelI23Flash_fwd_kernel_traitsILi192ELi64ELi64ELi4ELb0ELb0EN7cutlass6half_tE19Flash_kernel_traitsILi192ELi64ELi64ELi4ES3_EELi8ELi2ELb0EEEvNS_16Flash_fwd_paramsE --------------------------
	.section	.nv.info._ZN5flash32flash_fwd_splitkv_combine_kernelI23Flash_fwd_kernel_traitsILi192ELi64ELi64ELi4ELb0ELb0EN7cutlass6half_tE19Flash_kernel_traitsILi192ELi64ELi64ELi4ES3_EELi8ELi2ELb0EEEvNS_16Flash_fwd_paramsE,"",@"SHT_CUDA_INFO"
	.sectionflags	@""
	.align	4


	//----- nvinfo : EIATTR_CUDA_API_VERSION
	.align		4
        /*0000*/ 	.byte	0x04, 0x37
        /*0002*/ 	.short	(.L_348 - .L_347)
.L_347:
        /*0004*/ 	.word	0x00000082


	//----- nvinfo : EIATTR_KPARAM_INFO
	.align		4
.L_348:
        /*0008*/ 	.byte	0x04, 0x17
        /*000a*/ 	.short	(.L_350 - .L_349)
.L_349:
        /*000c*/ 	.word	0x00000000
        /*0010*/ 	.short	0x0000
        /*0012*/ 	.short	0x0000
        /*0014*/ 	.byte	0x00, 0xf0, 0x41, 0x07


	//----- nvinfo : EIATTR_SPARSE_MMA_MASK
	.align		4
.L_350:
        /*0018*/ 	.byte	0x03, 0x50
        /*001a*/ 	.short	0x0000


	//----- nvinfo : EIATTR_MAXREG_COUNT
	.align		4
        /*001c*/ 	.byte	0x03, 0x1b
        /*001e*/ 	.short	0x00ff


	//----- nvinfo : EIATTR_NUM_BARRIERS
	.align		4
        /*0020*/ 	.byte	0x02, 0x4c
        /*0022*/ 	.byte	0x01
	.zero		1


	//----- nvinfo : EIATTR_MERCURY_ISA_VERSION
	.align		4
        /*0024*/ 	.byte	0x03, 0x5f
        /*0026*/ 	.short	0x0101


	//----- nvinfo : EIATTR_COOP_GROUP_MASK_REGIDS
	.align		4
        /*0028*/ 	.byte	0x04, 0x29
        /*002a*/ 	.short	(.L_352 - .L_351)


	//   ....[0]....
.L_351:
        /*002c*/ 	.word	0xffffffff


	//   ....[1]....
        /*0030*/ 	.word	0xffffffff


	//   ....[2]....
        /*0034*/ 	.word	0xffffffff


	//   ....[3]....
        /*0038*/ 	.word	0xffffffff


	//----- nvinfo : EIATTR_COOP_GROUP_INSTR_OFFSETS
	.align		4
.L_352:
        /*003c*/ 	.byte	0x04, 0x28
        /*003e*/ 	.short	(.L_354 - .L_353)


	//   ....[0]....
.L_353:
        /*0040*/ 	.word	0x00001a30


	//   ....[1]....
        /*0044*/ 	.word	0x00001af0


	//   ....[2]....
        /*0048*/ 	.word	0x00001c20


	//   ....[3]....
        /*004c*/ 	.word	0x00001c50


	//----- nvinfo : EIATTR_VRC_CTA_INIT_COUNT
	.align		4
.L_354:
        /*0050*/ 	.byte	0x02, 0x4a
	.zero		1
	.zero		1


	//----- nvinfo : EIATTR_EXIT_INSTR_OFFSETS
	.align		4
        /*0054*/ 	.byte	0x04, 0x1c
        /*0056*/ 	.short	(.L_356 - .L_355)


	//   ....[0]....
.L_355:
        /*0058*/ 	.word	0x00003af0


	//   ....[1]....
        /*005c*/ 	.word	0x00004050


	//   ....[2]....
        /*0060*/ 	.word	0x00004070


	//----- nvinfo : EIATTR_CRS_STACK_SIZE
	.align		4
.L_356:
        /*0064*/ 	.byte	0x04, 0x1e
        /*0066*/ 	.short	(.L_358 - .L_357)
.L_357:
        /*0068*/ 	.word	0x00000000


	//----- nvinfo : EIATTR_CBANK_PARAM_SIZE
	.align		4
.L_358:
        /*006c*/ 	.byte	0x03, 0x19
        /*006e*/ 	.short	0x01d0


	//----- nvinfo : EIATTR_PARAM_CBANK
	.align		4
        /*0070*/ 	.byte	0x04, 0x0a
        /*0072*/ 	.short	(.L_360 - .L_359)
	.align		4
.L_359:
        /*0074*/ 	.word	index@(.nv.constant0._ZN5flash32flash_fwd_splitkv_combine_kernelI23Flash_fwd_kernel_traitsILi192ELi64ELi64ELi4ELb0ELb0EN7cutlass6half_tE19Flash_kernel_traitsILi192ELi64ELi64ELi4ES3_EELi8ELi2ELb0EEEvNS_16Flash_fwd_paramsE)
        /*0078*/ 	.short	0x0380
        /*007a*/ 	.short	0x01d0


	//----- nvinfo : EIATTR_SW_WAR
	.align		4
.L_360:
        /*007c*/ 	.byte	0x04, 0x36
        /*007e*/ 	.short	(.L_362 - .L_361)
.L_361:
        /*0080*/ 	.word	0x00000008
.L_362:


//--------------------- .nv.info._ZN5flash32flash_fwd_splitkv_combine_kernelI23Flash_fwd_kernel_traitsILi192ELi64ELi64ELi4ELb0ELb0EN7cutlass6half_tE19Flash_kernel_traitsILi192ELi64ELi64ELi4ES3_EELi8ELi1ELb0EEEvNS_16Flash_fwd_paramsE --------------------------
	.section	.nv.info._ZN5flash32flash_fwd_splitkv_combine_kernelI23Flash_fwd_kernel_traitsILi192ELi64ELi64ELi4ELb0ELb0EN7cutlass6half_tE19Flash_kernel_traitsILi192ELi64ELi64ELi4ES3_EELi8ELi1ELb0EEEvNS_16Flash_fwd_paramsE,"",@"SHT_CUDA_INFO"
	.sectionflags	@""
	.align	4


	//----- nvinfo : EIATTR_CUDA_API_VERSION
	.align		4
        /*0000*/ 	.byte	0x04, 0x37
        /*0002*/ 	.short	(.L_364 - .L_363)
.L_363:
        /*0004*/ 	.word	0x00000082


	//----- nvinfo : EIATTR_KPARAM_INFO
	.align		4
.L_364:
        /*0008*/ 	.byte	0x04, 0x17
        /*000a*/ 	.short	(.L_366 - .L_365)
.L_365:
        /*000c*/ 	.word	0x00000000
        /*0010*/ 	.short	0x0000
        /*0012*/ 	.short	0x0000
        /*0014*/ 	.byte	0x00, 0xf0, 0x41, 0x07


	//----- nvinfo : EIATTR_SPARSE_MMA_MASK
	.align		4
.L_366:
        /*0018*/ 	.byte	0x03, 0x50
        /*001a*/ 	.short	0x0000


	//----- nvinfo : EIATTR_MAXREG_COUNT
	.align		4
        /*001c*/ 	.byte	0x03, 0x1b
        /*001e*/ 	.short	0x00ff


	//----- nvinfo : EIATTR_NUM_BARRIERS
	.align		4
        /*0020*/ 	.byte	0x02, 0x4c
        /*0022*/ 	.byte	0x01
	.zero		1


	//----- nvinfo : EIATTR_MERCURY_ISA_VERSION
	.align		4
        /*0024*/ 	.byte	0x03, 0x5f
        /*0026*/ 	.short	0x0101


	//----- nvinfo : EIATTR_COOP_GROUP_MASK_REGIDS
	.align		4
        /*0028*/ 	.byte	0x04, 0x29
        /*002a*/ 	.short	(.L_368 - .L_367)


	//   ....[0]....
.L_367:
        /*002c*/ 	.word	0xffffffff


	//   ....[1]....
        /*0030*/ 	.word	0xffffffff


	//----- nvinfo : EIATTR_COOP_GROUP_INSTR_OFFSETS
	.align		4
.L_368:
        /*0034*/ 	.byte	0x04, 0x28
        /*0036*/ 	.short	(.L_370 - .L_369)


	//   ....[0]....
.L_369:
        /*0038*/ 	.word	0x00001a90


	//   ....[1]....
        /*003c*/ 	.word	0x00001cc0


	//----- nvinfo : EIATTR_VRC_CTA_INIT_COUNT
	.align		4
.L_370:
        /*0040*/ 	.byte	0x02, 0x4a
	.zero		1
	.zero		1


	//----- nvinfo : EIATTR_EXIT_INSTR_OFFSETS
	.align		4
        /*0044*/ 	.byte	0x04, 0x1c
        /*0046*/ 	.short	(.L_372 - .L_371)


	//   ....[0]....
.L_371:
        /*0048*/ 	.word	0x00003ac0


	//   ....[1]....
        /*004c*/ 	.word	0x00004020


	//   ....[2]....
        /*0050*/ 	.word	0x00004040


	//----- nvinfo : EIATTR_CRS_STACK_SIZE
	.align		4
.L_372:
        /*0054*/ 	.byte	0x04, 0x1e
        /*0056*/ 	.short	(.L_374 - .L_373)
.L_373:
        /*0058*/ 	.word	0x00000000


	//----- nvinfo : EIATTR_CBANK_PARAM_SIZE
	.align		4
.L_374:
        /*005c*/ 	.byte	0x03, 0x19
        /*005e*/ 	.short	0x01d0


	//----- nvinfo : EIATTR_PARAM_CBANK
	.align		4
        /*0060*/ 	.byte	0x04, 0x0a
        /*0062*/ 	.short	(.L_376 - .L_375)
	.align		4
.L_375:
        /*0064*/ 	.word	index@(.nv.constant0._ZN5flash32flash_fwd_splitkv_combine_kernelI23Flash_fwd_kernel_traitsILi192ELi64ELi64ELi4ELb0ELb0EN7cutlass6half_tE19Flash_kernel_traitsILi192ELi64ELi64ELi4ES3_EELi8ELi1ELb0EEEvNS_16Flash_fwd_paramsE)
        /*0068*/ 	.short	0x0380
        /*006a*/ 	.short	0x01d0


	//----- nvinfo : EIATTR_SW_WAR
	.align		4
.L_376:
        /*006c*/ 	.byte	0x04, 0x36
        /*006e*/ 	.short	(.L_378 - .L_377)
.L_377:
        /*0070*/ 	.word	0x00000008
.L_378:


//--------------------- .nv.info._ZN5flash32flash_fwd_splitkv_combine_kernelI23Flash_fwd_kernel_traitsILi192ELi64ELi64ELi4ELb0ELb0EN7cutlass6half_tE19Flash_kernel_traitsILi192ELi64ELi64ELi4ES3_EELi8ELi7ELb1EEEvNS_16Flash_fwd_paramsE --------------------------
	.section	.nv.info._ZN5flash32flash_fwd_splitkv_combine_kernelI23Flash_fwd_kernel_traitsILi192ELi64ELi64ELi4ELb0ELb0EN7cutlass6half_tE19Flash_kernel_traitsILi192ELi64ELi64ELi4ES3_EELi8ELi7ELb1EEEvNS_16Flash_fwd_paramsE,"",@"SHT_CUDA_INFO"
	.sectionflags	@""
	.align	4


	//----- nvinfo : EIATTR_CUDA_API_VERSION
	.align		4
        /*0000*/ 	.byte	0x04, 0x37
        /*0002*/ 	.short	(.L_380 - .L_379)
.L_379:
        /*0004*/ 	.word	0x00000082


	//----- nvinfo : EIATTR_KPARAM_INFO
	.align		4
.L_380:
        /*0008*/ 	.byte	0x04, 0x17
        /*000a*/ 	.short	(.L_382 - .L_381)
.L_381:
        /*000c*/ 	.word	0x00000000
        /*0010*/ 	.short	0x0000
        /*0012*/ 	.short	0x0000
        /*0014*/ 	.byte	0x00, 0xf0, 0x41, 0x07


	//----- nvinfo : EIATTR_SPARSE_MMA_MASK
	.align		4
.L_382:
        /*0018*/ 	.byte	0x03, 0x50
        /*001a*/ 	.short	0x0000


	//----- nvinfo : EIATTR_MAXREG_COUNT
	.align		4
        /*001c*/ 	.byte	0x03, 0x1b
        /*001e*/ 	.short	0x00ff


	//----- nvinfo : EIATTR_NUM_BARRIERS
	.align		4
        /*0020*/ 	.byte	0x02, 0x4c
        /*0022*/ 	.byte	0x01
	.zero		1


	//----- nvinfo : EIATTR_MERCURY_ISA_VERSION
	.align		4
        /*0024*/ 	.byte	0x03, 0x5f
        /*0026*/ 	.short	0x0101


	//----- nvinfo : EIATTR_COOP_GROUP_MASK_REGIDS
	.align		4
        /*0028*/ 	.byte	0x04, 0x29
        /*002a*/ 	.short	(.L_384 - .L_383)


	//   ....[0]....
.L_383:
        /*002c*/ 	.word	0xffffffff


	//   ....[1]....
        /*0030*/ 	.word	0xffffffff


	//   ....[2]....
        /*0034*/ 	.word	0xffffffff


	//   ....[3]....
        /*0038*/ 	.word	0xffffffff


	//   ....[4]....
        /*003c*/ 	.word	0xffffffff


	//   ....[5]....
        /*0040*/ 	.word	0xffffffff


	//   ....[6]....
        /*0044*/ 	.word	0xffffffff


	//   ....[7]....
        /*0048*/ 	.word	0xffffffff


	//----- nvinfo : EIATTR_COOP_GROUP_INSTR_OFFSETS
	.align		4
.L_384:
        /*004c*/ 	.byte	0x04, 0x28
        /*004e*/ 	.short	(.L_386 - .L_385)


	//   ....[0]....
.L_385:
        /*0050*/ 	.word	0x00001f80


	//   ....[1]....
        /*0054*/ 	.word	0x00001fe0


	//   ....[2]....
        /*0058*/ 	.word	0x00002040


	//   ....[3]....
        /*005c*/ 	.word	0x000020b0


	//   ....[4]....
        /*0060*/ 	.word	0x00002580


	//   ....[5]....
        /*0064*/ 	.word	0x000025a0


	//   ....[6]....
        /*0068*/ 	.word	0x000025c0


	//   ....[7]....
        /*006c*/ 	.word	0x000025f0


	//----- nvinfo : EIATTR_VRC_CTA_INIT_COUNT
	.align		4
.L_386:
        /*0070*/ 	.byte	0x02, 0x4a
	.zero		1
	.zero		1


	//----- nvinfo : EIATTR_EXIT_INSTR_OFFSETS
	.align		4
        /*0074*/ 	.byte	0x04, 0x1c
        /*0076*/ 	.short	(.L_388 - .L_387)


	//   ....[0]....
.L_387:
        /*0078*/ 	.word	0x00004620


	//   ....[1]....
        /*007c*/ 	.word	0x00004b50


	//----- nvinfo : EIATTR_CRS_STACK_SIZE
	.align		4
.L_388:
        /*0080*/ 	.byte	0x04, 0x1e
        /*0082*/ 	.short	(.L_390 - .L_389)
.L_389:
        /*0084*/ 	.word	0x00000000


	//----- nvinfo : EIATTR_CBANK_PARAM_SIZE
	.align		4
.L_390:
        /*0088*/ 	.byte	0x03, 0x19
        /*008a*/ 	.short	0x01d0


	//----- nvinfo : EIATTR_PARAM_CBANK
	.align		4
        /*008c*/ 	.byte	0x04, 0x0a
        /*008e*/ 	.short	(.L_392 - .L_391)
	.align		4
.L_391:
        /*0090*/ 	.word	index@(.nv.constant0._ZN5flash32flash_fwd_splitkv_combine_kernelI23Flash_fwd_kernel_traitsILi192ELi64ELi64ELi4ELb0ELb0EN7cutlass6half_tE19Flash_kernel_traitsILi192ELi64ELi64ELi4ES3_EELi8ELi7ELb1EEEvNS_16Flash_fwd_paramsE)
        /*0094*/ 	.short	0x0380
        /*0096*/ 	.short	0x01d0


	//----- nvinfo : EIATTR_SW_WAR
	.align		4
.L_392:
        /*0098*/ 	.byte	0x04, 0x36
        /*009a*/ 	.short	(.L_394 - .L_393)
.L_393:
        /*009c*/ 	.word	0x00000008
.L_394:


//--------------------- .nv.info._ZN5flash32flash_fwd_splitkv_combine_kernelI23Flash_fwd_kernel_traitsILi192ELi64ELi64ELi4ELb0ELb0EN7cutlass6half_tE19Flash_kernel_traitsILi192ELi64ELi64ELi4ES3_EELi8ELi6ELb1EEEvNS_16Flash_fwd_paramsE --------------------------
	.section	.nv.info._ZN5flash32flash_fwd_splitkv_combine_kernelI23Flash_fwd_kernel_traitsILi192ELi64ELi64ELi4ELb0ELb0EN7cutlass6half_tE19Flash_kernel_traitsILi192ELi64ELi64ELi4ES3_EELi8ELi6ELb1EEEvNS_16Flash_fwd_paramsE,"",@"SHT_CUDA_INFO"
	.sectionflags	@""
	.align	4


	//----- nvinfo : EIATTR_CUDA_API_VERSION
	.align		4
        /*0000*/ 	.byte	0x04, 0x37
        /*0002*/ 	.short	(.L_396 - .L_395)
.L_395:
        /*0004*/ 	.word	0x00000082


	//----- nvinfo : EIATTR_KPARAM_INFO
	.align		4
.L_396:
        /*0008*/ 	.byte	0x04, 0x17
        /*000a*/ 	.short	(.L_398 - .L_397)
.L_397:
        /*000c*/ 	.word	0x00000000
        /*0010*/ 	.short	0x0000
        /*0012*/ 	.short	0x0000
        /*0014*/ 	.byte	0x00, 0xf0, 0x41, 0x07


	//----- nvinfo : EIATTR_SPARSE_MMA_MASK
	.align		4
.L_398:
        /*0018*/ 	.byte	0x03, 0x50
        /*001a*/ 	.short	0x0000


	//----- nvinfo : EIATTR_MAXREG_COUNT
	.align		4
        /*001c*/ 	.byte	0x03, 0x1b
        /*001e*/ 	.short	0x00ff


	//----- nvinfo : EIATTR_NUM_BARRIERS
	.align		4
        /*0020*/ 	.byte	0x02, 0x4c
        /*0022*/ 	.byte	0x01
	.zero		1


	//----- nvinfo : EIATTR_MERCURY_ISA_VERSION
	.align		4
        /*0024*/ 	.byte	0x03, 0x5f
        /*0026*/ 	.short	0x0101


	//----- nvinfo : EIATTR_COOP_GROUP_MASK_REGIDS
	.align		4
        /*0028*/ 	.byte	0x04, 0x29
        /*002a*/ 	.short	(.L_400 - .L_399)


	//   ....[0]....
.L_399:
        /*002c*/ 	.word	0xffffffff


	//   ....[1]....
        /*0030*/ 	.word	0xffffffff


	//   ....[2]....
        /*0034*/ 	.word	0xffffffff


	//   ....[3]....
        /*0038*/ 	.word	0xffffffff


	//   ....[4]....
        /*003c*/ 	.word	0xffffffff


	//   ....[5]....
        /*0040*/ 	.word	0xffffffff


	//   ....[6]....
        /*0044*/ 	.word	0xffffffff


	//   ....[7]....
        /*0048*/ 	.word	0xffffffff


	//----- nvinfo : EIATTR_COOP_GROUP_INSTR_OFFSETS
	.align		4
.L_400:
        /*004c*/ 	.byte	0x04, 0x28
        /*004e*/ 	.short	(.L_402 - .L_401)


	//   ....[0]....
.L_401:
        /*0050*/ 	.word	0x00001970


	//   ....[1]....
        /*0054*/ 	.word	0x000019b0


	//   ....[2]....
        /*0058*/ 	.word	0x00001a00


	//   ....[3]....
        /*005c*/ 	.word	0x00001a80


	//   ....[4]....
        /*0060*/ 	.word	0x00001cc0


	//   ....[5]....
        /*0064*/ 	.word	0x00001d30


	//   ....[6]....
        /*0068*/ 	.word	0x00001db0


	//   ....[7]....
        /*006c*/ 	.word	0x00001ed0


	//----- nvinfo : EIATTR_VRC_CTA_INIT_COUNT
	.align		4
.L_402:
        /*0070*/ 	.byte	0x02, 0x4a
	.zero		1
	.zero		1


	//----- nvinfo : EIATTR_EXIT_INSTR_OFFSETS
	.align		4
        /*0074*/ 	.byte	0x04, 0x1c
        /*0076*/ 	.short	(.L_404 - .L_403)


	//   ....[0]....
.L_403:
        /*0078*/ 	.word	0x00003f40


	//   ....[1]....
        /*007c*/ 	.word	0x00004470


	//----- nvinfo : EIATTR_CRS_STACK_SIZE
	.align		4
.L_404:
        /*0080*/ 	.byte	0x04, 0x1e
        /*0082*/ 	.short	(.L_406 - .L_405)
.L_405:
        /*0084*/ 	.word	0x00000000


	//----- nvinfo : EIATTR_CBANK_PARAM_SIZE
	.align		4
.L_406:
        /*0088*/ 	.byte	0x03, 0x19
        /*008a*/ 	.short	0x01d0


	//----- nvinfo : EIATTR_PARAM_CBANK
	.align		4
        /*008c*/ 	.byte	0x04, 0x0a
        /*008e*/ 	.short	(.L_408 - .L_407)
	.align		4
.L_407:
        /*0090*/ 	.word	index@(.nv.constant0._ZN5flash32flash_fwd_splitkv_combine_kernelI23Flash_fwd_kernel_traitsILi192ELi64ELi64ELi4ELb0ELb0EN7cutlass6half_tE19Flash_kernel_traitsILi192ELi64ELi64ELi4ES3_EELi8ELi6ELb1EEEvNS_16Flash_fwd_paramsE)
        /*0094*/ 	.short	0x0380
        /*0096*/ 	.short	0x01d0


	//----- nvinfo : EIATTR_SW_WAR
	.align		4
.L_408:
        /*0098*/ 	.byte	0x04, 0x36
        /*009a*/ 	.short	(.L_410 - .L_409)
.L_409:
        /*009c*/ 	.word	0x00000008
.L_410:


//--------------------- .nv.info._ZN5flash32flash_fwd_splitkv_combine_kernelI23Flash_fwd_kernel_traitsILi192ELi64ELi64ELi4ELb0ELb0EN7cutlass6half_tE19Flash_kernel_traitsILi192ELi64ELi64ELi4ES3_EELi8ELi5ELb1EEEvNS_16Flash_fwd_paramsE --------------------------
	.section	.nv.info._ZN5flash32flash_fwd_splitkv_combine_kernelI23Flash_fwd_kernel_traitsILi192ELi64ELi64ELi4ELb0ELb0EN7cutlass6half_tE19Flash_kernel_traitsILi192ELi64ELi64ELi4ES3_EELi8ELi5ELb1EEEvNS_16Flash_fwd_paramsE,"",@"SHT_CUDA_INFO"
	.sectionflags	@""
	.align	4


	//----- nvinfo : EIATTR_CUDA_API_VERSION
	.align		4
        /*0000*/ 	.byte	0x04, 0x37
        /*0002*/ 	.short	(.L_412 - .L_411)
.L_411:
        /*0004*/ 	.word	0x00000082


	//----- nvinfo : EIATTR_KPARAM_INFO
	.align		4
.L_412:
        /*0008*/ 	.byte	0x04, 0x17
        /*000a*/ 	.short	(.L_414 - .L_413)
.L_413:
        /*000c*/ 	.word	0x00000000
        /*0010*/ 	.short	0x0000
        /*0012*/ 	.short	0x0000
        /*0014*/ 	.byte	0x00, 0xf0, 0x41, 0x07


	//----- nvinfo : EIATTR_SPARSE_MMA_MASK
	.align		4
.L_414:
        /*0018*/ 	.byte	0x03, 0x50
        /*001a*/ 	.short	0x0000


	//----- nvinfo : EIATTR_MAXREG_COUNT
	.align		4
        /*001c*/ 	.byte	0x03, 0x1b
        /*001e*/ 	.short	0x00ff


	//----- nvinfo : EIATTR_NUM_BARRIERS
	.align		4
        /*0020*/ 	.byte	0x02, 0x4c
        /*0022*/ 	.byte	0x01
	.zero		1


	//----- nvinfo : EIATTR_MERCURY_ISA_VERSION
	.align		4
        /*0024*/ 	.byte	0x03, 0x5f
        /*0026*/ 	.short	0x0101


	//----- nvinfo : EIATTR_COOP_GROUP_MASK_REGIDS
	.align		4
        /*0028*/ 	.byte	0x04, 0x29
        /*002a*/ 	.short	(.L_416 - .L_415)


	//   ....[0]....
.L_415:
        /*002c*/ 	.word	0xffffffff


	//   ....[1]....
        /*0030*/ 	.word	0xffffffff


	//   ....[2]....
        /*0034*/ 	.word	0xffffffff


	//   ....[3]....
        /*0038*/ 	.word	0xffffffff


	//   ....[4]....
        /*003c*/ 	.word	0xffffffff


	//   ....[5]....
        /*0040*/ 	.word	0xffffffff


	//   ....[6]....
        /*0044*/ 	.word	0xffffffff


	//   ....[7]....
        /*0048*/ 	.word	0xffffffff


	//----- nvinfo : EIATTR_COOP_GROUP_INSTR_OFFSETS
	.align		4
.L_416:
        /*004c*/ 	.byte	0x04, 0x28
        /*004e*/ 	.short	(.L_418 - .L_417)


	//   ....[0]....
.L_417:
        /*0050*/ 	.word	0x00001910


	//   ....[1]....
        /*0054*/ 	.word	0x00001960


	//   ....[2]....
        /*0058*/ 	.word	0x000019e0


	//   ....[3]....
        /*005c*/ 	.word	0x00001a50


	//   ....[4]....
        /*0060*/ 	.word	0x00001bd0


	//   ....[5]....
        /*0064*/ 	.word	0x00001c30


	//   ....[6]....
        /*0068*/ 	.word	0x00001cf0


	//   ....[7]....
        /*006c*/ 	.word	0x00001db0


	//----- nvinfo : EIATTR_VRC_CTA_INIT_COUNT
	.align		4
.L_418:
        /*0070*/ 	.byte	0x02, 0x4a
	.zero		1
	.zero		1


	//----- nvinfo : EIATTR_EXIT_INSTR_OFFSETS
	.align		4
        /*0074*/ 	.byte	0x04, 0x1c
        /*0076*/ 	.short	(.L_420 - .L_419)


	//   ....[0]....
.L_419:
        /*0078*/ 	.word	0x00003d70


	//   ....[1]....
        /*007c*/ 	.word	0x000042a0


	//----- nvinfo : EIATTR_CRS_STACK_SIZE
	.align		4
.L_420:
        /*0080*/ 	.byte	0x04, 0x1e
        /*0082*/ 	.short	(.L_422 - .L_421)
.L_421:
        /*0084*/ 	.word	0x00000000


	//----- nvinfo : EIATTR_CBANK_PARAM_SIZE
	.align		4
.L_422:
        /*0088*/ 	.byte	0x03, 0x19
        /*008a*/ 	.short	0x01d0


	//----- nvinfo : EIATTR_PARAM_CBANK
	.align		4
        /*008c*/ 	.byte	0x04, 0x0a
        /*008e*/ 	.short	(.L_424 - .L_423)
	.align		4
.L_423:
        /*0090*/ 	.word	index@(.nv.constant0._ZN5flash32flash_fwd_splitkv_combine_kernelI23Flash_fwd_kernel_traitsILi192ELi64ELi64ELi4ELb0ELb0EN7cutlass6half_tE19Flash_kernel_traitsILi192ELi64ELi64ELi4ES3_EELi8ELi5ELb1EEEvNS_16Flash_fwd_paramsE)
        /*0094*/ 	.short	0x0380
        /*0096*/ 	.short	0x01d0


	//----- nvinfo : EIATTR_SW_WAR
	.align		4
.L_424:
        /*0098*/ 	.byte	0x04, 0x36
        /*009a*/ 	.short	(.L_426 - .L_425)
.L_425:
        /*009c*/ 	.word	0x00000008
.L_426:


//--------------------- .nv.info._ZN5flash32flash_fwd_splitkv_combine_kernelI23Flash_fwd_kernel_traitsILi192ELi64ELi64ELi4ELb0ELb0EN7cutlass6half_tE19Flash_kernel_traitsILi192ELi64ELi64ELi4ES3_EELi8ELi4ELb1EEEvNS_16Flash_fwd_paramsE --------------------------
	.section	.nv.info._ZN5flash32flash_fwd_splitkv_combine_kernelI23Flash_fwd_kernel_traitsILi192ELi64ELi64ELi4ELb0ELb0EN7cutlass6half_tE19Flash_kernel_traitsILi192ELi64ELi64ELi4ES3_EELi8ELi4ELb1EEEvNS_16Flash_fwd_paramsE,"",@"SHT_CUDA_INFO"
	.sectionflags	@""
	.align	4


	//----- nvinfo : EIATTR_CUDA_API_VERSION
	.align		4
        /*0000*/ 	.byte	0x04, 0x37
        /*0002*/ 	.short	(.L_428 - .L_427)
.L_427:
        /*0004*/ 	.word	0x00000082


	//----- nvinfo : EIATTR_KPARAM_INFO
	.align		4
.L_428:
        /*0008*/ 	.byte	0x04, 0x17
        /*000a*/ 	.short	(.L_430 - .L_429)
.L_429:
        /*000c*/ 	.word	0x00000000
        /*0010*/ 	.short	0x0000
        /*0012*/ 	.short	0x0000
        /*0014*/ 	.byte	0x00, 0xf0, 0x41, 0x07


	//----- nvinfo : EIATTR_SPARSE_MMA_MASK
	.align		4
.L_430:
        /*0018*/ 	.byte	0x03, 0x50
        /*001a*/ 	.short	0x0000


	//----- nvinfo : EIATTR_MAXREG_COUNT
	.align		4
        /*001c*/ 	.byte	0x03, 0x1b
        /*001e*/ 	.short	0x00ff


	//----- nvinfo : EIATTR_NUM_BARRIERS
	.align		4
        /*0020*/ 	.byte	0x02, 0x4c
        /*0022*/ 	.byte	0x01
	.zero		1


	//----- nvinfo : EIATTR_MERCURY_ISA_VERSION
	.align		4
        /*0024*/ 	.byte	0x03, 0x5f
        /*0026*/ 	.short	0x0101


	//----- nvinfo : EIATTR_COOP_GROUP_MASK_REGIDS
	.align		4
        /*0028*/ 	.byte	0x04, 0x29
        /*002a*/ 	.short	(.L_432 - .L_431)


	//   ....[0]....
.L_431:
        /*002c*/ 	.word	0xffffffff


	//   ....[1]....
        /*0030*/ 	.word	0xffffffff


	//   ....[2]....
        /*0034*/ 	.word	0xffffffff


	//   ....[3]....
        /*0038*/ 	.word	0xffffffff


	//   ....[4]....
        /*003c*/ 	.word	0xffffffff


	//   ....[5]....
        /*0040*/ 	.word	0xffffffff


	//   ....[6]....
        /*0044*/ 	.word	0xffffffff


	//   ....[7]....
        /*0048*/ 	.word	0xffffffff


	//----- nvinfo : EIATTR_COOP_GROUP_INSTR_OFFSETS
	.align		4
.L_432:
        /*004c*/ 	.byte	0x04, 0x28
        /*004e*/ 	.short	(.L_434 - .L_433)


	//   ....[0]....
.L_433:
        /*0050*/ 	.word	0x00001970


	//   ....[1]....
        /*0054*/ 	.word	0x00001990


	//   ....[2]....
        /*0058*/ 	.word	0x000019c0


	//   ....[3]....
        /*005c*/ 	.word	0x000019f0


	//   ....[4]....
        /*0060*/ 	.word	0x00001b00


	//   ....[5]....
        /*0064*/ 	.word	0x00001b90


	//   ....[6]....
        /*0068*/ 	.word	0x00001bd0


	//   ....[7]....
        /*006c*/ 	.word	0x00001c70


	//----- nvinfo : EIATTR_VRC_CTA_INIT_COUNT
	.align		4
.L_434:
        /*0070*/ 	.byte	0x02, 0x4a
	.zero		1
	.zero		1


	//----- nvinfo : EIATTR_EXIT_INSTR_OFFSETS
	.align		4
        /*0074*/ 	.byte	0x04, 0x1c
        /*0076*/ 	.short	(.L_436 - .L_435)


	//   ....[0]....
.L_435:
        /*0078*/ 	.word	0x00003bc0


	//   ....[1]....
        /*007c*/ 	.word	0x000040f0


	//----- nvinfo : EIATTR_CRS_STACK_SIZE
	.align		4
.L_436:
        /*0080*/ 	.byte	0x04, 0x1e
        /*0082*/ 	.short	(.L_438 - .L_437)
.L_437:
        /*0084*/ 	.word	0x00000000


	//----- nvinfo : EIATTR_CBANK_PARAM_SIZE
	.align		4
.L_438:
        /*0088*/ 	.byte	0x03, 0x19
        /*008a*/ 	.short	0x01d0


	//----- nvinfo : EIATTR_PARAM_CBANK
	.align		4
        /*008c*/ 	.byte	0x04, 0x0a
        /*008e*/ 	.short	(.L_440 - .L_439)
	.align		4
.L_439:
        /*0090*/ 	.word	index@(.nv.constant0._ZN5flash32flash_fwd_splitkv_combine_kernelI23Flash_fwd_kernel_traitsILi192ELi64ELi64ELi4ELb0ELb0EN7cutlass6half_tE19Flash_kernel_traitsILi192ELi64ELi64ELi4ES3_EELi8ELi4ELb1EEEvNS_16Flash_fwd_paramsE)
        /*0094*/ 	.short	0x0380
        /*0096*/ 	.short	0x01d0


	//----- nvinfo : EIATTR_SW_WAR
	.align		4
.L_440:
        /*0098*/ 	.byte	0x04, 0x36
        /*009a*/ 	.short	(.L_442 - .L_441)
.L_441:
        /*009c*/ 	.word	0x00000008
.L_442:


//--------------------- .nv.info._ZN5flash32flash_fwd_splitkv_combine_kernelI23Flash_fwd_kernel_traitsILi192ELi64ELi64ELi4ELb0ELb0EN7cutlass6half_tE19Flash_kernel_traitsILi192ELi64ELi64ELi4ES3_EELi8ELi3ELb1EEEvNS_16Flash_fwd_paramsE --------------------------
	.section	.nv.info._ZN5flash32flash_fwd_splitkv_combine_kernelI23Flash_fwd_kernel_traitsILi192ELi64ELi64ELi4ELb0ELb0EN7cutlass6half_tE19Flash_kernel_traitsILi192ELi64ELi64ELi4ES3_EELi8ELi3ELb1EEEvNS_16Flash_fwd_paramsE,"",@"SHT_CUDA_INFO"
	.sectionflags	@""
	.align	4


	//----- nvinfo : EIATTR_CUDA_API_VERSION
	.align		4
        /*0000*/ 	.byte	0x04, 0x37
        /*0002*/ 	.short	(.L_444 - .L_443)
.L_443:
        /*0004*/ 	.word	0x00000082


	//----- nvinfo : EIATTR_KPARAM_INFO
	.align		4
.L_444:
        /*0008*/ 	.byte	0x04, 0x17
        /*000a*/ 	.short	(.L_446 - .L_445)
.L_445:
        /*000c*/ 	.word	0x00000000
        /*0010*/ 	.short	0x0000
        /*0012*/ 	.short	0x0000
        /*0014*/ 	.byte	0x00, 0xf0, 0x41, 0x07


	//----- nvinfo : EIATTR_SPARSE_MMA_MASK
	.align		4
.L_446:
        /*0018*/ 	.byte	0x03, 0x50
        /*001a*/ 	.short	0x0000


	//----- nvinfo : EIATTR_MAXREG_COUNT
	.align		4
        /*001c*/ 	.byte	0x03, 0x1b
        /*001e*/ 	.short	0x00ff


	//----- nvinfo : EIATTR_NUM_BARRIERS
	.align		4
        /*0020*/ 	.byte	0x02, 0x4c
        /*0022*/ 	.byte	0x01
	.zero		1


	//----- nvinfo : EIATTR_MERCURY_ISA_VERSION
	.align		4
        /*0024*/ 	.byte	0x03, 0x5f
        /*0026*/ 	.short	0x0101


	//----- nvinfo : EIATTR_COOP_GROUP_MASK_REGIDS
	.align		4
        /*0028*/ 	.byte	0x04, 0x29
        /*002a*/ 	.short	(.L_448 - .L_447)


	//   ....[0]....
.L_447:
        /*002c*/ 	.word	0xffffffff


	//   ....[1]....
        /*0030*/ 	.word	0xffffffff


	//   ....[2]....
        /*0034*/ 	.word	0xffffffff


	//   ....[3]....
        /*0038*/ 	.word	0xffffffff


	//   ....[4]....
        /*003c*/ 	.word	0xffffffff


	//   ....[5]....
        /*0040*/ 	.word	0xffffffff


	//----- nvinfo : EIATTR_COOP_GROUP_INSTR_OFFSETS
	.align		4
.L_448:
        /*0044*/ 	.byte	0x04, 0x28
        /*0046*/ 	.short	(.L_450 - .L_449)


	//   ....[0]....
.L_449:
        /*0048*/ 	.word	0x000019d0


	//   ....[1]....
        /*004c*/ 	.word	0x00001a50


	//   ....[2]....
        /*0050*/ 	.word	0x00001a70


	//   ....[3]....
        /*0054*/ 	.word	0x00001b10


	//   ....[4]....
        /*0058*/ 	.word	0x00001b50


	//   ....[5]....
        /*005c*/ 	.word	0x00001be0


	//----- nvinfo : EIATTR_VRC_CTA_INIT_COUNT
	.align		4
.L_450:
        /*0060*/ 	.byte	0x02, 0x4a
	.zero		1
	.zero		1


	//----- nvinfo : EIATTR_EXIT_INSTR_OFFSETS
	.align		4
        /*0064*/ 	.byte	0x04, 0x1c
        /*0066*/ 	.short	(.L_452 - .L_451)


	//   ....[0]....
.L_451:
        /*0068*/ 	.word	0x00003b70


	//   ....[1]....
        /*006c*/ 	.word	0x000040a0


	//----- nvinfo : EIATTR_CRS_STACK_SIZE
	.align		4
.L_452:
        /*0070*/ 	.byte	0x04, 0x1e
        /*0072*/ 	.short	(.L_454 - .L_453)
.L_453:
        /*0074*/ 	.word	0x00000000


	//----- nvinfo : EIATTR_CBANK_PARAM_SIZE
	.align		4
.L_454:
        /*0078*/ 	.byte	0x03, 0x19
        /*007a*/ 	.short	0x01d0


	//----- nvinfo : EIATTR_PARAM_CBANK
	.align		4
        /*007c*/ 	.byte	0x04, 0x0a
        /*007e*/ 	.short	(.L_456 - .L_455)
	.align		4
.L_455:
        /*0080*/ 	.word	index@(.nv.constant0._ZN5flash32flash_fwd_splitkv_combine_kernelI23Flash_fwd_kernel_traitsILi192ELi64ELi64ELi4ELb0ELb0EN7cutlass6half_tE19Flash_kernel_traitsILi192ELi64ELi64ELi4ES3_EELi8ELi3ELb1EEEvNS_16Flash_fwd_paramsE)
        /*0084*/ 	.short	0x0380
        /*0086*/ 	.short	0x01d0


	//----- nvinfo : EIATTR_SW_WAR
	.align		4
.L_456:
        /*0088*/ 	.byte	0x04, 0x36
        /*008a*/ 	.short	(.L_458 - .L_457)
.L_457:
        /*008c*/ 	.word	0x00000008
.L_458:


//--------------------- .nv.info._ZN5flash32flash_fwd_splitkv_combine_kernelI23Flash_fwd_kernel_traitsILi192ELi64ELi64ELi4ELb0ELb0EN7cutlass6half_tE19Flash_kernel_traitsILi192ELi64ELi64ELi4ES3_EELi8ELi2ELb1EEEvNS_16Flash_fwd_paramsE --------------------------
	.section	.nv.info._ZN5flash32flash_fwd_splitkv_combine_kernelI23Flash_fwd_kernel_traitsILi192ELi64ELi64ELi4ELb0ELb0EN7cutlass6half_tE19Flash_kernel_traitsILi192ELi64ELi64ELi4ES3_EELi8ELi2ELb1EEEvNS_16Flash_fwd_paramsE,"",@"SHT_CUDA_INFO"
	.sectionflags	@""
	.align	4


	//----- nvinfo : EIATTR_CUDA_API_VERSION
	.align		4
        /*0000*/ 	.byte	0x04, 0x37
        /*0002*/ 	.short	(.L_460 - .L_459)
.L_459:
        /*0004*/ 	.word	0x00000082


	//----- nvinfo : EIATTR_KPARAM_INFO
	.align		4
.L_460:
        /*0008*/ 	.byte	0x04, 0x17
        /*000a*/ 	.short	(.L_462 - .L_461)
.L_461:
        /*000c*/ 	.word	0x00000000
        /*0010*/ 	.short	0x0000
        /*0012*/ 	.short	0x0000
        /*0014*/ 	.byte	0x00, 0xf0, 0x41, 0x07


	//----- nvinfo : EIATTR_SPARSE_MMA_MASK
	.align		4
.L_462:
        /*0018*/ 	.byte	0x03, 0x50
        /*001a*/ 	.short	0x0000


	//----- nvinfo : EIATTR_MAXREG_COUNT
	.align		4
        /*001c*/ 	.byte	0x03, 0x1b
        /*001e*/ 	.short	0x00ff


	//----- nvinfo : EIATTR_NUM_BARRIERS
	.align		4
        /*0020*/ 	.byte	0x02, 0x4c
        /*0022*/ 	.byte	0x01
	.zero		1


	//----- nvinfo : EIATTR_MERCURY_ISA_VERSION
	.align		4
        /*0024*/ 	.byte	0x03, 0x5f
        /*0026*/ 	.short	0x0101


	//----- nvinfo : EIATTR_COOP_GROUP_MASK_REGIDS
	.align		4
        /*0028*/ 	.byte	0x04, 0x29
        /*002a*/ 	.short	(.L_464 - .L_463)


	//   ....[0]....
.L_463:
        /*002c*/ 	.word	0xffffffff


	//   ....[1]....
        /*0030*/ 	.word	0xffffffff


	//   ....[2]....
        /*0034*/ 	.word	0xffffffff


	//   ....[3]....
        /*0038*/ 	.word	0xffffffff


	//----- nvinfo : EIATTR_COOP_GROUP_INSTR_OFFSETS
	.align		4
.L_464:
        /*003c*/ 	.byte	0x04, 0x28
        /*003e*/ 	.short	(.L_466 - .L_465)


	//   ....[0]....
.L_465:
        /*0040*/ 	.word	0x00001a00


	//   ....[1]....
        /*0044*/ 	.word	0x00001ab0


	//   ....[2]....
        /*0048*/ 	.word	0x00001bf0


	//   ....[3]....
        /*004c*/ 	.word	0x00001c20


	//----- nvinfo : EIATTR_VRC_CTA_INIT_COUNT
	.align		4
.L_466:
        /*0050*/ 	.byte	0x02, 0x4a
	.zero		1
	.zero		1


	//----- nvinfo : EIATTR_EXIT_INSTR_OFFSETS
	.align		4
        /*0054*/ 	.byte	0x04, 0x1c
        /*0056*/ 	.short	(.L_468 - .L_467)


	//   ....[0]....
.L_467:
        /*0058*/ 	.word	0x00003b30


	//   ....[1]....
        /*005c*/ 	.word	0x00004060


	//----- nvinfo : EIATTR_CRS_STACK_SIZE
	.align		4
.L_468:
        /*0060*/ 	.byte	0x04, 0x1e
        /*0062*/ 	.short	(.L_470 - .L_469)
.L_469:
        /*0064*/ 	.word	0x00000000


	//----- nvinfo : EIATTR_CBANK_PARAM_SIZE
	.align		4
.L_470:
        /*0068*/ 	.byte	0x03, 0x19
        /*006a*/ 	.short	0x01d0


	//----- nvinfo : EIATTR_PARAM_CBANK
	.align		4
        /*006c*/ 	.byte	0x04, 0x0a
        /*006e*/ 	.short	(.L_472 - .L_471)
	.align		4
.L_471:
        /*0070*/ 	.word	index@(.nv.constant0._ZN5flash32flash_fwd_splitkv_combine_kernelI23Flash_fwd_kernel_traitsILi192ELi64ELi64ELi4ELb0ELb0EN7cutlass6half_tE19Flash_kernel_traitsILi192ELi64ELi64ELi4ES3_EELi8ELi2ELb1EEEvNS_16Flash_fwd_paramsE)
        /*0074*/ 	.short	0x0380
        /*0076*/ 	.short	0x01d0


	//----- nvinfo : EIATTR_SW_WAR
	.align		4
.L_472:
        /*0078*/ 	.byte	0x04, 0x36
        /*007a*/ 	.short	(.L_474 - .L_473)
.L_473:
        /*007c*/ 	.word	0x00000008
.L_474:


//--------------------- .nv.info._ZN5flash32flash_fwd_splitkv_combine_kernelI23Flash_fwd_kernel_traitsILi192ELi64ELi64ELi4ELb0ELb0EN7cutlass6half_tE19Flash_kernel_traitsILi192ELi64ELi64ELi4ES3_EELi8ELi1ELb1EEEvNS_16Flash_fwd_paramsE --------------------------
	.section	.nv.info._ZN5flash32flash_fwd_splitkv_combine_kernelI23Flash_fwd_kernel_traitsILi192ELi64ELi64ELi4ELb0ELb0EN7cutlass6half_tE19Flash_kernel_traitsILi192ELi64ELi64ELi4ES3_EELi8ELi1ELb1EEEvNS_16Flash_fwd_paramsE,"",@"SHT_CUDA_INFO"
	.sectionflags	@""
	.align	4


	//----- nvinfo : EIATTR_CUDA_API_VERSION
	.align		4
        /*0000*/ 	.byte	0x04, 0x37
        /*0002*/ 	.short	(.L_476 - .L_475)
.L_475:
        /*0004*/ 	.word	0x00000082


	//----- nvinfo : EIATTR_KPARAM_INFO
	.align		4
.L_476:
        /*0008*/ 	.byte	0x04, 0x17
        /*000a*/ 	.short	(.L_478 - .L_477)
.L_477:
        /*000c*/ 	.word	0x00000000
        /*0010*/ 	.short	0x0000
        /*0012*/ 	.short	0x0000
        /*0014*/ 	.byte	0x00, 0xf0, 0x41, 0x07


	//----- nvinfo : EIATTR_SPARSE_MMA_MASK
	.align		4
.L_478:
        /*0018*/ 	.byte	0x03, 0x50
        /*001a*/ 	.short	0x0000


	//----- nvinfo : EIATTR_MAXREG_COUNT
	.align		4
        /*001c*/ 	.byte	0x03, 0x1b
        /*001e*/ 	.short	0x00ff


	//----- nvinfo : EIATTR_NUM_BARRIERS
	.align		4
        /*0020*/ 	.byte	0x02, 0x4c
        /*0022*/ 	.byte	0x01
	.zero		1


	//----- nvinfo : EIATTR_MERCURY_ISA_VERSION
	.align		4
        /*0024*/ 	.byte	0x03, 0x5f
        /*0026*/ 	.short	0x0101


	//----- nvinfo : EIATTR_COOP_GROUP_MASK_REGIDS
	.align		4
        /*0028*/ 	.byte	0x04, 0x29
        /*002a*/ 	.short	(.L_480 - .L_479)


	//   ....[0]....
.L_479:
        /*002c*/ 	.word	0xffffffff


	//   ....[1]....
        /*0030*/ 	.word	0xffffffff


	//----- nvinfo : EIATTR_COOP_GROUP_INSTR_OFFSETS
	.align		4
.L_480:
        /*0034*/ 	.byte	0x04, 0x28
        /*0036*/ 	.short	(.L_482 - .L_481)


	//   ....[0]....
.L_481:
        /*0038*/ 	.word	0x00001a20


	//   ....[1]....
        /*003c*/ 	.word	0x00001c50


	//----- nvinfo : EIATTR_VRC_CTA_INIT_COUNT
	.align		4
.L_482:
        /*0040*/ 	.byte	0x02, 0x4a
	.zero		1
	.zero		1


	//----- nvinfo : EIATTR_EXIT_INSTR_OFFSETS
	.align		4
        /*0044*/ 	.byte	0x04, 0x1c
        /*0046*/ 	.short	(.L_484 - .L_483)


	//   ....[0]....
.L_483:
        /*0048*/ 	.word	0x00003b10


	//   ....[1]....
        /*004c*/ 	.word	0x00004040


	//----- nvinfo : EIATTR_CRS_STACK_SIZE
	.align		4
.L_484:
        /*0050*/ 	.byte	0x04, 0x1e
        /*0052*/ 	.short	(.L_486 - .L_485)
.L_485:
        /*0054*/ 	.word	0x00000000


	//----- nvinfo : EIATTR_CBANK_PARAM_SIZE
	.align		4
.L_486:
        /*0058*/ 	.byte	0x03, 0x19
        /*005a*/ 	.short	0x01d0


	//----- nvinfo : EIATTR_PARAM_CBANK
	.align		4
        /*005c*/ 	.byte	0x04, 0x0a
        /*005e*/ 	.short	(.L_488 - .L_487)
	.align		4
.L_487:
        /*0060*/ 	.word	index@(.nv.constant0._ZN5flash32flash_fwd_splitkv_combine_kernelI23Flash_fwd_kernel_traitsILi192ELi64ELi64ELi4ELb0ELb0EN7cutlass6half_tE19Flash_kernel_traitsILi192ELi64ELi64ELi4ES3_EELi8ELi1ELb1EEEvNS_16Flash_fwd_paramsE)
        /*0064*/ 	.short	0x0380
        /*0066*/ 	.short	0x01d0


	//----- nvinfo : EIATTR_SW_WAR
	.align		4
.L_488:
        /*0068*/ 	.byte	0x04, 0x36
        /*006a*/ 	.short	(.L_490 - .L_489)
.L_489:
        /*006c*/ 	.word	0x00000008
.L_490:


//--------------------- .nv.info._ZN5flash24flash_fwd_splitkv_kernelI23Flash_fwd_kernel_traitsILi192ELi64ELi64ELi4ELb0ELb0EN7cutlass6half_tE19Flash_kernel_traitsILi192ELi64ELi64ELi4ES3_EELb1ELb0ELb0ELb0ELb0ELb0ELb0ELb0EEEvNS_16Flash_fwd_paramsE --------------------------
	.section	.nv.info._ZN5flash24flash_fwd_splitkv_kernelI23Flash_fwd_kernel_traitsILi192ELi64ELi64ELi4ELb0ELb0EN7cutlass6half_tE19Flash_kernel_traitsILi192ELi64ELi64ELi4ES3_EELb1ELb0ELb0ELb0ELb0ELb0ELb0ELb0EEEvNS_16Flash_fwd_paramsE,"",@"SHT_CUDA_INFO"
	.sectionflags	@""
	.align	4


	//----- nvinfo : EIATTR_CUDA_API_VERSION
	.align		4
        /*0000*/ 	.byte	0x04, 0x37
        /*0002*/ 	.short	(.L_492 - .L_491)
.L_491:
        /*0004*/ 	.word	0x00000082


	//----- nvinfo : EIATTR_KPARAM_INFO
	.align		4
.L_492:
        /*0008*/ 	.byte	0x04, 0x17
        /*000a*/ 	.short	(.L_494 - .L_493)
.L_493:
        /*000c*/ 	.word	0x00000000
        /*0010*/ 	.short	0x0000
        /*0012*/ 	.short	0x0000
        /*0014*/ 	.byte	0x00, 0xf0, 0x41, 0x07


	//----- nvinfo : EIATTR_SPARSE_MMA_MASK
	.align		4
.L_494:
        /*0018*/ 	.byte	0x03, 0x50
        /*001a*/ 	.short	0x0000


	//----- nvinfo : EIATTR_MAXREG_COUNT
	.align		4
        /*001c*/ 	.byte	0x03, 0x1b
        /*001e*/ 	.short	0x00ff


	//----- nvinfo : EIATTR_NUM_BARRIERS
	.align		4
        /*0020*/ 	.byte	0x02, 0x4c
        /*0022*/ 	.byte	0x01
	.zero		1


	//----- nvinfo : EIATTR_MERCURY_ISA_VERSION
	.align		4
        /*0024*/ 	.byte	0x03, 0x5f
        /*0026*/ 	.short	0x0101


	//----- nvinfo : EIATTR_COOP_GROUP_MASK_REGIDS
	.align		4
        /*0028*/ 	.byte	0x04, 0x29
        /*002a*/ 	.short	(.L_496 - .L_495)


	//   ....[0]....
.L_495:
        /*002c*/ 	.word	0xffffffff


	//   ....[1]....
        /*0030*/ 	.word	0xffffffff


	//   ....[2]....
        /*0034*/ 	.word	0xffffffff


	//   ....[3]....
        /*0038*/ 	.word	0xffffffff


	//   ....[4]....
        /*003c*/ 	.word	0xffffffff


	//   ....[5]....
        /*0040*/ 	.word	0xffffffff


	//   ....[6]....
        /*0044*/ 	.word	0xffffffff


	//   ....[7]....
        /*0048*/ 	.word	0xffffffff


	//   ....[8]....
        /*004c*/ 	.word	0xffffffff


	//   ....[9]....
        /*0050*/ 	.word	0xffffffff


	//   ....[10]....
        /*0054*/ 	.word	0xffffffff


	//   ....[11]....
        /*0058*/ 	.word	0xffffffff


	//   ....[12]....
        /*005c*/ 	.word	0xffffffff


	//   ....[13]....
        /*0060*/ 	.word	0xffffffff


	//   ....[14]....
        /*0064*/ 	.word	0xffffffff


	//   ....[15]....
        /*0068*/ 	.word	0xffffffff


	//----- nvinfo : EIATTR_COOP_GROUP_INSTR_OFFSETS
	.align		4
.L_496:
        /*006c*/ 	.byte	0x04, 0x28
        /*006e*/ 	.short	(.L_498 - .L_497)


	//   ....[0]....
.L_497:
        /*0070*/ 	.word	0x00004fa0


	//   ....[1]....
        /*0074*/ 	.word	0x00005100


	//   ....[2]....
        /*0078*/ 	.word	0x00005110


	//   ....[3]....
        /*007c*/ 	.word	0x00005160


	//   ....[4]....
        /*0080*/ 	.word	0x00008420


	//   ....[5]....
        /*0084*/ 	.word	0x00008450


	//   ....[6]....
        /*0088*/ 	.word	0x000084c0


	//   ....[7]....
        /*008c*/ 	.word	0x000084d0


	//   ....[8]....
        /*0090*/ 	.word	0x0000bd30


	//   ....[9]....
        /*0094*/ 	.word	0x0000bd50


	//   ....[10]....
        /*0098*/ 	.word	0x0000bd80


	//   ....[11]....
        /*009c*/ 	.word	0x0000bd90


	//   ....[12]....
        /*00a0*/ 	.word	0x0000d4d0


	//   ....[13]....
        /*00a4*/ 	.word	0x0000d510


	//   ....[14]....
        /*00a8*/ 	.word	0x0000d580


	//   ....[15]....
        /*00ac*/ 	.word	0x0000d5a0


	//----- nvinfo : EIATTR_VRC_CTA_INIT_COUNT
	.align		4
.L_498:
        /*00b0*/ 	.byte	0x02, 0x4a
	.zero		1
	.zero		1


	//----- nvinfo : EIATTR_EXIT_INSTR_OFFSETS
	.align		4
        /*00b4*/ 	.byte	0x04, 0x1c
        /*00b6*/ 	.short	(.L_500 - .L_499)


	//   ....[0]....
.L_499:
        /*00b8*/ 	.word	0x00000340


	//   ....[1]....
        /*00bc*/ 	.word	0x00000ce0


	//   ....[2]....
        /*00c0*/ 	.word	0x00000d10


	//   ....[3]....
        /*00c4*/ 	.word	0x0000eb80


	//   ....[4]....
        /*00c8*/ 	.word	0x0000eca0


	//   ....[5]....
        /*00cc*/ 	.word	0x0000ecc0


	//----- nvinfo : EIATTR_CRS_STACK_SIZE
	.align		4
.L_500:
        /*00d0*/ 	.byte	0x04, 0x1e
        /*00d2*/ 	.short	(.L_502 - .L_501)
.L_501:
        /*00d4*/ 	.word	0x00000000


	//----- nvinfo : EIATTR_CBANK_PARAM_SIZE
	.align		4
.L_502:
        /*00d8*/ 	.byte	0x03, 0x19
        /*00da*/ 	.short	0x01d0


	//----- nvinfo : EIATTR_PARAM_CBANK
	.align		4
        /*00dc*/ 	.byte	0x04, 0x0a
        /*00de*/ 	.short	(.L_504 - .L_503)
	.align		4
.L_503:
        /*00e0*/ 	.word	index@(.nv.constant0._ZN5flash24flash_fwd_splitkv_kernelI23Flash_fwd_kernel_traitsILi192ELi64ELi64ELi4ELb0ELb0EN7cutlass6half_tE19Flash_kernel_traitsILi192ELi64ELi64ELi4ES3_EELb1ELb0ELb0ELb0ELb0ELb0ELb0ELb0EEEvNS_16Flash_fwd_paramsE)
        /*00e4*/ 	.short	0x0380
        /*00e6*/ 	.short	0x01d0


	//----- nvinfo : EIATTR_SW_WAR
	.align		4
.L_504:
        /*00e8*/ 	.byte	0x04, 0x36
        /*00ea*/ 	.short	(.L_506 - .L_505)
.L_505:
        /*00ec*/ 	.word	0x00000008
.L_506:


//--------------------- .nv.info._ZN5flash24flash_fwd_splitkv_kernelI23Flash_fwd_kernel_traitsILi192ELi64ELi64ELi4ELb0ELb0EN7cutlass6half_tE19Flash_kernel_traitsILi192ELi64ELi64ELi4ES3_EELb1ELb0ELb0ELb0ELb0ELb1ELb0ELb0EEEvNS_16Flash_fwd_paramsE --------------------------
	.section	.nv.info._ZN5flash24flash_fwd_splitkv_kernelI23Flash_fwd_kernel_traitsILi192ELi64ELi64ELi4ELb0ELb0EN7cutlass6half_tE19Flash_kernel_traitsILi192ELi64ELi64ELi4ES3_EELb1ELb0ELb0ELb0ELb0ELb1ELb0ELb0EEEvNS_16Flash_fwd_paramsE,"",@"SHT_CUDA_INFO"
	.sectionflags	@""
	.align	4


	//----- nvinfo : EIATTR_CUDA_API_VERSION
	.align		4
        /*0000*/ 	.byte	0x04, 0x37
        /*0002*/ 	.short	(.L_508 - .L_507)
.L_507:
        /*0004*/ 	.word	0x00000082


	//----- nvinfo : EIATTR_KPARAM_INFO
	.align		4
.L_508:
        /*0008*/ 	.byte	0x04, 0x17
        /*000a*/ 	.short	(.L_510 - .L_509)
.L_509:
        /*000c*/ 	.word	0x00000000
        /*0010*/ 	.short	0x0000
        /*0012*/ 	.short	0x0000
        /*0014*/ 	.byte	0x00, 0xf0, 0x41, 0x07


	//----- nvinfo : EIATTR_SPARSE_MMA_MASK
	.align		4
.L_510:
        /*0018*/ 	.byte	0x03, 0x50
        /*001a*/ 	.short	0x0000


	//----- nvinfo : EIATTR_MAXREG_COUNT
	.align		4
        /*001c*/ 	.byte	0x03, 0x1b
        /*001e*/ 	.short	0x00ff


	//----- nvinfo : EIATTR_NUM_BARRIERS
	.align		4
        /*0020*/ 	.byte	0x02, 0x4c
        /*0022*/ 	.byte	0x01
	.zero		1


	//----- nvinfo : EIATTR_MERCURY_ISA_VERSION
	.align		4
        /*0024*/ 	.byte	0x03, 0x5f
        /*0026*/ 	.short	0x0101


	//----- nvinfo : EIATTR_COOP_GROUP_MASK_REGIDS
	.align		4
        /*0028*/ 	.byte	0x04, 0x29
        /*002a*/ 	.short	(.L_512 - .L_511)


	//   ....[0]....
.L_511:
        /*002c*/ 	.word	0xffffffff


	//   ....[1]....
        /*0030*/ 	.word	0xffffffff


	//   ....[2]....
        /*0034*/ 	.word	0xffffffff


	//   ....[3]....
        /*0038*/ 	.word	0xffffffff


	//   ....[4]....
        /*003c*/ 	.word	0xffffffff


	//   ....[5]....
        /*0040*/ 	.word	0xffffffff


	//   ....[6]....
        /*0044*/ 	.word	0xffffffff


	//   ....[7]....
        /*0048*/ 	.word	0xffffffff


	//   ....[8]....
        /*004c*/ 	.word	0xffffffff


	//   ....[9]....
        /*0050*/ 	.word	0xffffffff


	//   ....[10]....
        /*0054*/ 	.word	0xffffffff


	//   ....[11]....
        /*0058*/ 	.word	0xffffffff


	//   ....[12]....
        /*005c*/ 	.word	0xffffffff


	//   ....[13]....
        /*0060*/ 	.word	0xffffffff


	//   ....[14]....
        /*0064*/ 	.word	0xffffffff


	//   ....[15]....
        /*0068*/ 	.word	0xffffffff


	//----- nvinfo : EIATTR_COOP_GROUP_INSTR_OFFSETS
	.align		4
.L_512:
        /*006c*/ 	.byte	0x04, 0x28
        /*006e*/ 	.short	(.L_514 - .L_513)


	//   ....[0]....
.L_513:
        /*0070*/ 	.word	0x00005430


	//   ....[1]....
        /*0074*/ 	.word	0x00005580


	//   ....[2]....
        /*0078*/ 	.word	0x00005590


	//   ....[3]....
        /*007c*/ 	.word	0x000055e0


	//   ....[4]....
        /*0080*/ 	.word	0x00008d20


	//   ....[5]....
        /*0084*/ 	.word	0x00008d50


	//   ....[6]....
        /*0088*/ 	.word	0x00008dc0


	//   ....[7]....
        /*008c*/ 	.word	0x00008dd0


	//   ....[8]....
        /*0090*/ 	.word	0x0000ca70


	//   ....[9]....
        /*0094*/ 	.word	0x0000caa0


	//   ....[10]....
        /*0098*/ 	.word	0x0000cb30


	//   ....[11]....
        /*009c*/ 	.word	0x0000cb40


	//   ....[12]....
        /*00a0*/ 	.word	0x0000e200


	//   ....[13]....
        /*00a4*/ 	.word	0x0000e240


	//   ....[14]....
        /*00a8*/ 	.word	0x0000e2b0


	//   ....[15]....
        /*00ac*/ 	.word	0x0000e2d0


	//----- nvinfo : EIATTR_VRC_CTA_INIT_COUNT
	.align		4
.L_514:
        /*00b0*/ 	.byte	0x02, 0x4a
	.zero		1
	.zero		1


	//----- nvinfo : EIATTR_EXIT_INSTR_OFFSETS
	.align		4
        /*00b4*/ 	.byte	0x04, 0x1c
        /*00b6*/ 	.short	(.L_516 - .L_515)


	//   ....[0]....
.L_515:
        /*00b8*/ 	.word	0x00000340


	//   ....[1]....
        /*00bc*/ 	.word	0x00000ce0


	//   ....[2]....
        /*00c0*/ 	.word	0x00000d10


	//   ....[3]....
        /*00c4*/ 	.word	0x0000f8b0


	//   ....[4]....
        /*00c8*/ 	.word	0x0000f9d0


	//   ....[5]....
        /*00cc*/ 	.word	0x0000f9f0


	//----- nvinfo : EIATTR_CRS_STACK_SIZE
	.align		4
.L_516:
        /*00d0*/ 	.byte	0x04, 0x1e
        /*00d2*/ 	.short	(.L_518 - .L_517)
.L_517:
        /*00d4*/ 	.word	0x00000000


	//----- nvinfo : EIATTR_CBANK_PARAM_SIZE
	.align		4
.L_518:
        /*00d8*/ 	.byte	0x03, 0x19
        /*00da*/ 	.short	0x01d0


	//----- nvinfo : EIATTR_PARAM_CBANK
	.align		4
        /*00dc*/ 	.byte	0x04, 0x0a
        /*00de*/ 	.short	(.L_520 - .L_519)
	.align		4
.L_519:
        /*00e0*/ 	.word	index@(.nv.constant0._ZN5flash24flash_fwd_splitkv_kernelI23Flash_fwd_kernel_traitsILi192ELi64ELi64ELi4ELb0ELb0EN7cutlass6half_tE19Flash_kernel_traitsILi192ELi64ELi64ELi4ES3_EELb1ELb0ELb0ELb0ELb0ELb1ELb0ELb0EEEvNS_16Flash_fwd_paramsE)
        /*00e4*/ 	.short	0x0380
        /*00e6*/ 	.short	0x01d0


	//----- nvinfo : EIATTR_SW_WAR
	.align		4
.L_520:
        /*00e8*/ 	.byte	0x04, 0x36
        /*00ea*/ 	.short	(.L_522 - .L_521)
.L_521:
        /*00ec*/ 	.word	0x00000008
.L_522:


//--------------------- .nv.info._ZN5flash24flash_fwd_splitkv_kernelI23Flash_fwd_kernel_traitsILi192ELi64ELi64ELi4ELb0ELb0EN7cutlass6half_tE19Flash_kernel_traitsILi192ELi64ELi64ELi4ES3_EELb1ELb0ELb0ELb0ELb0ELb0ELb0ELb1EEEvNS_16Flash_fwd_paramsE --------------------------
	.section	.nv.info._ZN5flash24flash_fwd_splitkv_kernelI23Flash_fwd_kernel_traitsILi192ELi64ELi64ELi4ELb0ELb0EN7cutlass6half_tE19Flash_kernel_traitsILi192ELi64ELi64ELi4ES3_EELb1ELb0ELb0ELb0ELb0ELb0ELb0ELb1EEEvNS_16Flash_fwd_paramsE,"",@"SHT_CUDA_INFO"
	.sectionflags	@""
	.align	4


	//----- nvinfo : EIATTR_CUDA_API_VERSION
	.align		4
        /*0000*/ 	.byte	0x04, 0x37
        /*0002*/ 	.short	(.L_524 - .L_523)
.L_523:
        /*0004*/ 	.word	0x00000082


	//----- nvinfo : EIATTR_KPARAM_INFO
	.align		4
.L_524:
        /*0008*/ 	.byte	0x04, 0x17
        /*000a*/ 	.short	(.L_526 - .L_525)
.L_525:
        /*000c*/ 	.word	0x00000000
        /*0010*/ 	.short	0x0000
        /*0012*/ 	.short	0x0000
        /*0014*/ 	.byte	0x00, 0xf0, 0x41, 0x07


	//----- nvinfo : EIATTR_SPARSE_MMA_MASK
	.align		4
.L_526:
        /*0018*/ 	.byte	0x03, 0x50
        /*001a*/ 	.short	0x0000


	//----- nvinfo : EIATTR_MAXREG_COUNT
	.align		4
        /*001c*/ 	.byte	0x03, 0x1b
        /*001e*/ 	.short	0x00ff


	//----- nvinfo : EIATTR_NUM_BARRIERS
	.align		4
        /*0020*/ 	.byte	0x02, 0x4c
        /*0022*/ 	.byte	0x01
	.zero		1


	//----- nvinfo : EIATTR_MERCURY_ISA_VERSION
	.align		4
        /*0024*/ 	.byte	0x03, 0x5f
        /*0026*/ 	.short	0x0101


	//----- nvinfo : EIATTR_COOP_GROUP_MASK_REGIDS
	.align		4
        /*0028*/ 	.byte	0x04, 0x29
        /*002a*/ 	.short	(.L_528 - .L_527)


	//   ....[0]....
.L_527:
        /*002c*/ 	.word	0xffffffff


	//   ....[1]....
        /*0030*/ 	.word	0xffffffff


	//   ....[2]....
        /*0034*/ 	.word	0xffffffff


	//   ....[3]....
        /*0038*/ 	.word	0xffffffff


	//   ....[4]....
        /*003c*/ 	.word	0xffffffff


	//   ....[5]....
        /*0040*/ 	.word	0xffffffff


	//   ....[6]....
        /*0044*/ 	.word	0xffffffff


	//   ....[7]....
        /*0048*/ 	.word	0xffffffff


	//   ....[8]....
        /*004c*/ 	.word	0xffffffff


	//   ....[9]....
        /*0050*/ 	.word	0xffffffff


	//   ....[10]....
        /*0054*/ 	.word	0xffffffff


	//   ....[11]....
        /*0058*/ 	.word	0xffffffff


	//   ....[12]....
        /*005c*/ 	.word	0xffffffff


	//   ....[13]....
        /*0060*/ 	.word	0xffffffff


	//   ....[14]....
        /*0064*/ 	.word	0xffffffff


	//   ....[15]....
        /*0068*/ 	.word	0xffffffff


	//----- nvinfo : EIATTR_COOP_GROUP_INSTR_OFFSETS
	.align		4
.L_528:
        /*006c*/ 	.byte	0x04, 0x28
        /*006e*/ 	.short	(.L_530 - .L_529)


	//   ....[0]....
.L_529:
        /*0070*/ 	.word	0x00014ef0


	//   ....[1]....
        /*0074*/ 	.word	0x00015050


	//   ....[2]....
        /*0078*/ 	.word	0x00015060


	//   ....[3]....
        /*007c*/ 	.word	0x000150c0


	//   ....[4]....
        /*0080*/ 	.word	0x000184a0


	//   ....[5]....
        /*0084*/ 	.word	0x000184d0


	//   ....[6]....
        /*0088*/ 	.word	0x00018550


	//   ....[7]....
        /*008c*/ 	.word	0x00018560


	//   ....[8]....
        /*0090*/ 	.word	0x0001bdb0


	//   ....[9]....
        /*0094*/ 	.word	0x0001bdd0


	//   ....[10]....
        /*0098*/ 	.word	0x0001be00


	//   ....[11]....
        /*009c*/ 	.word	0x0001be10


	//   ....[12]....
        /*00a0*/ 	.word	0x0001d550


	//   ....[13]....
        /*00a4*/ 	.word	0x0001d590


	//   ....[14]....
        /*00a8*/ 	.word	0x0001d600


	//   ....[15]....
        /*00ac*/ 	.word	0x0001d610


	//----- nvinfo : EIATTR_VRC_CTA_INIT_COUNT
	.align		4
.L_530:
        /*00b0*/ 	.byte	0x02, 0x4a
	.zero		1
	.zero		1


	//----- nvinfo : EIATTR_EXIT_INSTR_OFFSETS
	.align		4
        /*00b4*/ 	.byte	0x04, 0x1c
        /*00b6*/ 	.short	(.L_532 - .L_531)


	//   ....[0]....
.L_531:
        /*00b8*/ 	.word	0x00000340


	//   ....[1]....
        /*00bc*/ 	.word	0x00000cf0


	//   ....[2]....
        /*00c0*/ 	.word	0x00000d20


	//   ....[3]....
        /*00c4*/ 	.word	0x0001ec30


	//   ....[4]....
        /*00c8*/ 	.word	0x0001ed60


	//   ....[5]....
        /*00cc*/ 	.word	0x0001ed80


	//----- nvinfo : EIATTR_CRS_STACK_SIZE
	.align		4
.L_532:
        /*00d0*/ 	.byte	0x04, 0x1e
        /*00d2*/ 	.short	(.L_534 - .L_533)
.L_533:
        /*00d4*/ 	.word	0x00000000


	//----- nvinfo : EIATTR_CBANK_PARAM_SIZE
	.align		4
.L_534:
        /*00d8*/ 	.byte	0x03, 0x19
        /*00da*/ 	.short	0x01d0


	//----- nvinfo : EIATTR_PARAM_CBANK
	.align		4
        /*00dc*/ 	.byte	0x04, 0x0a
        /*00de*/ 	.short	(.L_536 - .L_535)
	.align		4
.L_535:
        /*00e0*/ 	.word	index@(.nv.constant0._ZN5flash24flash_fwd_splitkv_kernelI23Flash_fwd_kernel_traitsILi192ELi64ELi64ELi4ELb0ELb0EN7cutlass6half_tE19Flash_kernel_traitsILi192ELi64ELi64ELi4ES3_EELb1ELb0ELb0ELb0ELb0ELb0ELb0ELb1EEEvNS_16Flash_fwd_paramsE)
        /*00e4*/ 	.short	0x0380
        /*00e6*/ 	.short	0x01d0


	//----- nvinfo : EIATTR_SW_WAR
	.align		4
.L_536:
        /*00e8*/ 	.byte	0x04, 0x36
        /*00ea*/ 	.short	(.L_538 - .L_537)
.L_537:
        /*00ec*/ 	.word	0x00000008
.L_538:


//--------------------- .nv.info._ZN5flash24flash_fwd_splitkv_kernelI23Flash_fwd_kernel_traitsILi192ELi64ELi64ELi4ELb0ELb0EN7cutlass6half_tE19Flash_kernel_traitsILi192ELi64ELi64ELi4ES3_EELb1ELb0ELb0ELb0ELb0ELb1ELb0ELb1EEEvNS_16Flash_fwd_paramsE --------------------------
	.section	.nv.info._ZN5flash24flash_fwd_splitkv_kernelI23Flash_fwd_kernel_traitsILi192ELi64ELi64ELi4ELb0ELb0EN7cutlass6half_tE19Flash_kernel_traitsILi192ELi64ELi64ELi4ES3_EELb1ELb0ELb0ELb0ELb0ELb1ELb0ELb1EEEvNS_16Flash_fwd_paramsE,"",@"SHT_CUDA_INFO"
	.sectionflags	@""
	.align	4


	//----- nvinfo : EIATTR_CUDA_API_VERSION
	.align		4
        /*0000*/ 	.byte	0x04, 0x37
        /*0002*/ 	.short	(.L_540 - .L_539)
.L_539:
        /*0004*/ 	.word	0x00000082


	//----- nvinfo : EIATTR_KPARAM_INFO
	.align		4
.L_540:
        /*0008*/ 	.byte	0x04, 0x17
        /*000a*/ 	.short	(.L_542 - .L_541)
.L_541:
        /*000c*/ 	.word	0x00000000
        /*0010*/ 	.short	0x0000
        /*0012*/ 	.short	0x0000
        /*0014*/ 	.byte	0x00, 0xf0, 0x41, 0x07


	//----- nvinfo : EIATTR_SPARSE_MMA_MASK
	.align		4
.L_542:
        /*0018*/ 	.byte	0x03, 0x50
        /*001a*/ 	.short	0x0000


	//----- nvinfo : EIATTR_MAXREG_COUNT
	.align		4
        /*001c*/ 	.byte	0x03, 0x1b
        /*001e*/ 	.short	0x00ff


	//----- nvinfo : EIATTR_NUM_BARRIERS
	.align		4
        /*0020*/ 	.byte	0x02, 0x4c
        /*0022*/ 	.byte	0x01
	.zero		1


	//----- nvinfo : EIATTR_MERCURY_ISA_VERSION
	.align		4
        /*0024*/ 	.byte	0x03, 0x5f
        /*0026*/ 	.short	0x0101


	//----- nvinfo : EIATTR_COOP_GROUP_MASK_REGIDS
	.align		4
        /*0028*/ 	.byte	0x04, 0x29
        /*002a*/ 	.short	(.L_544 - .L_543)


	//   ....[0]....
.L_543:
        /*002c*/ 	.word	0xffffffff


	//   ....[1]....
        /*0030*/ 	.word	0xffffffff


	//   ....[2]....
        /*0034*/ 	.word	0xffffffff


	//   ....[3]....
        /*0038*/ 	.word	0xffffffff


	//   ....[4]....
        /*003c*/ 	.word	0xffffffff


	//   ....[5]....
        /*0040*/ 	.word	0xffffffff


	//   ....[6]....
        /*0044*/ 	.word	0xffffffff


	//   ....[7]....
        /*0048*/ 	.word	0xffffffff


	//   ....[8]....
        /*004c*/ 	.word	0xffffffff


	//   ....[9]....
        /*0050*/ 	.word	0xffffffff


	//   ....[10]....
        /*0054*/ 	.word	0xffffffff


	//   ....[11]....
        /*0058*/ 	.word	0xffffffff


	//   ....[12]....
        /*005c*/ 	.word	0xffffffff


	//   ....[13]....
        /*0060*/ 	.word	0xffffffff


	//   ....[14]....
        /*0064*/ 	.word	0xffffffff


	//   ....[15]....
        /*0068*/ 	.word	0xffffffff


	//----- nvinfo : EIATTR_COOP_GROUP_INSTR_OFFSETS
	.align		4
.L_544:
        /*006c*/ 	.byte	0x04, 0x28
        /*006e*/ 	.short	(.L_546 - .L_545)


	//   ....[0]....
.L_545:
        /*0070*/ 	.word	0x000153a0


	//   ....[1]....
        /*0074*/ 	.word	0x00015500


	//   ....[2]....
        /*0078*/ 	.word	0x00015510


	//   ....[3]....
        /*007c*/ 	.word	0x00015580


	//   ....[4]....
        /*0080*/ 	.word	0x00018de0


	//   ....[5]....
        /*0084*/ 	.word	0x00018e10


	//   ....[6]....
        /*0088*/ 	.word	0x00018ea0


	//   ....[7]....
        /*008c*/ 	.word	0x00018eb0


	//   ....[8]....
        /*0090*/ 	.word	0x0001cb50


	//   ....[9]....
        /*0094*/ 	.word	0x0001cb80


	//   ....[10]....
        /*0098*/ 	.word	0x0001cbe0


	//   ....[11]....
        /*009c*/ 	.word	0x0001cbf0


	//   ....[12]....
        /*00a0*/ 	.word	0x0001e2f0


	//   ....[13]....
        /*00a4*/ 	.word	0x0001e330


	//   ....[14]....
        /*00a8*/ 	.word	0x0001e3a0


	//   ....[15]....
        /*00ac*/ 	.word	0x0001e3b0


	//----- nvinfo : EIATTR_VRC_CTA_INIT_COUNT
	.align		4
.L_546:
        /*00b0*/ 	.byte	0x02, 0x4a
	.zero		1
	.zero		1


	//----- nvinfo : EIATTR_EXIT_INSTR_OFFSETS
	.align		4
        /*00b4*/ 	.byte	0x04, 0x1c
        /*00b6*/ 	.short	(.L_548 - .L_547)


	//   ....[0]....
.L_547:
        /*00b8*/ 	.word	0x00000340


	//   ....[1]....
        /*00bc*/ 	.word	0x00000cf0


	//   ....[2]....
        /*00c0*/ 	.word	0x00000d20


	//   ....[3]....
        /*00c4*/ 	.word	0x0001f9d0


	//   ....[4]....
        /*00c8*/ 	.word	0x0001fb00


	//   ....[5]....
        /*00cc*/ 	.word	0x0001fb20


	//----- nvinfo : EIATTR_CRS_STACK_SIZE
	.align		4
.L_548:
        /*00d0*/ 	.byte	0x04, 0x1e
        /*00d2*/ 	.short	(.L_550 - .L_549)
.L_549:
        /*00d4*/ 	.word	0x00000000


	//----- nvinfo : EIATTR_CBANK_PARAM_SIZE
	.align		4
.L_550:
        /*00d8*/ 	.byte	0x03, 0x19
        /*00da*/ 	.short	0x01d0


	//----- nvinfo : EIATTR_PARAM_CBANK
	.align		4
        /*00dc*/ 	.byte	0x04, 0x0a
        /*00de*/ 	.short	(.L_552 - .L_551)
	.align		4
.L_551:
        /*00e0*/ 	.word	index@(.nv.constant0._ZN5flash24flash_fwd_splitkv_kernelI23Flash_fwd_kernel_traitsILi192ELi64ELi64ELi4ELb0ELb0EN7cutlass6half_tE19Flash_kernel_traitsILi192ELi64ELi64ELi4ES3_EELb1ELb0ELb0ELb0ELb0ELb1ELb0ELb1EEEvNS_16Flash_fwd_paramsE)
        /*00e4*/ 	.short	0x0380
        /*00e6*/ 	.short	0x01d0


	//----- nvinfo : EIATTR_SW_WAR
	.align		4
.L_552:
        /*00e8*/ 	.byte	0x04, 0x36
        /*00ea*/ 	.short	(.L_554 - .L_553)
.L_553:
        /*00ec*/ 	.word	0x00000008
.L_554:


//--------------------- .nv.info._ZN5flash24flash_fwd_splitkv_kernelI23Flash_fwd_kernel_traitsILi192ELi64ELi64ELi4ELb0ELb0EN7cutlass6half_tE19Flash_kernel_traitsILi192ELi64ELi64ELi4ES3_EELb1ELb0ELb0ELb0ELb0ELb0ELb1ELb0EEEvNS_16Flash_fwd_paramsE --------------------------
	.section	.nv.info._ZN5flash24flash_fwd_splitkv_kernelI23Flash_fwd_kernel_traitsILi192ELi64ELi64ELi4ELb0ELb0EN7cutlass6half_tE19Flash_kernel_traitsILi192ELi64ELi64ELi4ES3_EELb1ELb0ELb0ELb0ELb0ELb0ELb1ELb0EEEvNS_16Flash_fwd_paramsE,"",@"SHT_CUDA_INFO"
	.sectionflags	@""
	.align	4


	//----- nvinfo : EIATTR_CUDA_API_VERSION
	.align		4
        /*0000*/ 	.byte	0x04, 0x37
        /*0002*/ 	.short	(.L_556 - .L_555)
.L_555:
        /*0004*/ 	.word	0x00000082


	//----- nvinfo : EIATTR_KPARAM_INFO
	.align		4
.L_556:
        /*0008*/ 	.byte	0x04, 0x17
        /*000a*/ 	.short	(.L_558 - .L_557)
.L_557:
        /*000c*/ 	.word	0x00000000
        /*0010*/ 	.short	0x0000
        /*0012*/ 	.short	0x0000
        /*0014*/ 	.byte	0x00, 0xf0, 0x41, 0x07


	//----- nvinfo : EIATTR_SPARSE_MMA_MASK
	.align		4
.L_558:
        /*0018*/ 	.byte	0x03, 0x50
        /*001a*/ 	.short	0x0000


	//----- nvinfo : EIATTR_MAXREG_COUNT
	.align		4
        /*001c*/ 	.byte	0x03, 0x1b
        /*001e*/ 	.short	0x00ff


	//----- nvinfo : EIATTR_NUM_BARRIERS
	.align		4
        /*0020*/ 	.byte	0x02, 0x4c
        /*0022*/ 	.byte	0x01
	.zero		1


	//----- nvinfo : EIATTR_MERCURY_ISA_VERSION
	.align		4
        /*0024*/ 	.byte	0x03, 0x5f
        /*0026*/ 	.short	0x0101


	//----- nvinfo : EIATTR_COOP_GROUP_MASK_REGIDS
	.align		4
        /*0028*/ 	.byte	0x04, 0x29
        /*002a*/ 	.short	(.L_560 - .L_559)


	//   ....[0]....
.L_559:
        /*002c*/ 	.word	0xffffffff


	//   ....[1]....
        /*0030*/ 	.word	0xffffffff


	//   ....[2]....
        /*0034*/ 	.word	0xffffffff


	//   ....[3]....
        /*0038*/ 	.word	0xffffffff


	//   ....[4]....
        /*003c*/ 	.word	0xffffffff


	//   ....[5]....
        /*0040*/ 	.word	0xffffffff


	//   ....[6]....
        /*0044*/ 	.word	0xffffffff


	//   ....[7]....
        /*0048*/ 	.word	0xffffffff


	//   ....[8]....
        /*004c*/ 	.word	0xffffffff


	//   ....[9]....
        /*0050*/ 	.word	0xffffffff


	//   ....[10]....
        /*0054*/ 	.word	0xffffffff


	//   ....[11]....
        /*0058*/ 	.word	0xffffffff


	//   ....[12]....
        /*005c*/ 	.word	0xffffffff


	//   ....[13]....
        /*0060*/ 	.word	0xffffffff


	//   ....[14]....
        /*0064*/ 	.word	0xffffffff


	//   ....[15]....
        /*0068*/ 	.word	0xffffffff


	//----- nvinfo : EIATTR_COOP_GROUP_INSTR_OFFSETS
	.align		4
.L_560:
        /*006c*/ 	.byte	0x04, 0x28
        /*006e*/ 	.short	(.L_562 - .L_561)


	//   ....[0]....
.L_561:
        /*0070*/ 	.word	0x00005a10


	//   ....[1]....
        /*0074*/ 	.word	0x00005be0


	//   ....[2]....
        /*0078*/ 	.word	0x00005c40


	//   ....[3]....
        /*007c*/ 	.word	0x00005cf0


	//   ....[4]....
        /*0080*/ 	.word	0x00009000


	//   ....[5]....
        /*0084*/ 	.word	0x00009020


	//   ....[6]....
        /*0088*/ 	.word	0x00009080


	//   ....[7]....
        /*008c*/ 	.word	0x00009090


	//   ....[8]....
        /*0090*/ 	.word	0x0000c990


	//   ....[9]....
        /*0094*/ 	.word	0x0000c9a0


	//   ....[10]....
        /*0098*/ 	.word	0x0000c9d0


	//   ....[11]....
        /*009c*/ 	.word	0x0000c9e0


	//   ....[12]....
        /*00a0*/ 	.word	0x0000e140


	//   ....[13]....
        /*00a4*/ 	.word	0x0000e180


	//   ....[14]....
        /*00a8*/ 	.word	0x0000e2c0


	//   ....[15]....
        /*00ac*/ 	.word	0x0000e2f0


	//----- nvinfo : EIATTR_VRC_CTA_INIT_COUNT
	.align		4
.L_562:
        /*00b0*/ 	.byte	0x02, 0x4a
	.zero		1
	.zero		1


	//----- nvinfo : EIATTR_EXIT_INSTR_OFFSETS
	.align		4
        /*00b4*/ 	.byte	0x04, 0x1c
        /*00b6*/ 	.short	(.L_564 - .L_563)


	//   ....[0]....
.L_563:
        /*00b8*/ 	.word	0x00000570


	//   ....[1]....
        /*00bc*/ 	.word	0x000016e0


	//   ....[2]....
        /*00c0*/ 	.word	0x00001710


	//   ....[3]....
        /*00c4*/ 	.word	0x0000fa50


	//   ....[4]....
        /*00c8*/ 	.word	0x0000fb20


	//   ....[5]....
        /*00cc*/ 	.word	0x0000fb70


	//----- nvinfo : EIATTR_CRS_STACK_SIZE
	.align		4
.L_564:
        /*00d0*/ 	.byte	0x04, 0x1e
        /*00d2*/ 	.short	(.L_566 - .L_565)
.L_565:
        /*00d4*/ 	.word	0x00000000


	//----- nvinfo : EIATTR_CBANK_PARAM_SIZE
	.align		4
.L_566:
        /*00d8*/ 	.byte	0x03, 0x19
        /*00da*/ 	.short	0x01d0


	//----- nvinfo : EIATTR_PARAM_CBANK
	.align		4
        /*00dc*/ 	.byte	0x04, 0x0a
        /*00de*/ 	.short	(.L_568 - .L_567)
	.align		4
.L_567:
        /*00e0*/ 	.word	index@(.nv.constant0._ZN5flash24flash_fwd_splitkv_kernelI23Flash_fwd_kernel_traitsILi192ELi64ELi64ELi4ELb0ELb0EN7cutlass6half_tE19Flash_kernel_traitsILi192ELi64ELi64ELi4ES3_EELb1ELb0ELb0ELb0ELb0ELb0ELb1ELb0EEEvNS_16Flash_fwd_paramsE)
        /*00e4*/ 	.short	0x0380
        /*00e6*/ 	.short	0x01d0


	//----- nvinfo : EIATTR_SW_WAR
	.align		4
.L_568:
        /*00e8*/ 	.byte	0x04, 0x36
        /*00ea*/ 	.short	(.L_570 - .L_569)
.L_569:
        /*00ec*/ 	.word	0x00000008
.L_570:


//--------------------- .nv.info._ZN5flash24flash_fwd_splitkv_kernelI23Flash_fwd_kernel_traitsILi192ELi64ELi64ELi4ELb0ELb0EN7cutlass6half_tE19Flash_kernel_traitsILi192ELi64ELi64ELi4ES3_EELb1ELb0ELb0ELb0ELb0ELb1ELb1ELb0EEEvNS_16Flash_fwd_paramsE --------------------------
	.section	.nv.info._ZN5flash24flash_fwd_splitkv_kernelI23Flash_fwd_kernel_traitsILi192ELi64ELi64ELi4ELb0ELb0EN7cutlass6half_tE19Flash_kernel_traitsILi192ELi64ELi64ELi4ES3_EELb1ELb0ELb0ELb0ELb0ELb1ELb1ELb0EEEvNS_16Flash_fwd_paramsE,"",@"SHT_CUDA_INFO"
	.sectionflags	@""
	.align	4


	//----- nvinfo : EIATTR_CUDA_API_VERSION
	.align		4
        /*0000*/ 	.byte	0x04, 0x37
        /*0002*/ 	.short	(.L_572 - .L_571)
.L_571:
        /*0004*/ 	.word	0x00000082


	//----- nvinfo : EIATTR_KPARAM_INFO
	.align		4
.L_572:
        /*0008*/ 	.byte	0x04, 0x17
        /*000a*/ 	.short	(.L_574 - .L_573)
.L_573:
        /*000c*/ 	.word	0x00000000
        /*0010*/ 	.short	0x0000
        /*0012*/ 	.short	0x0000
        /*0014*/ 	.byte	0x00, 0xf0, 0x41, 0x07


	//----- nvinfo : EIATTR_SPARSE_MMA_MASK
	.align		4
.L_574:
        /*0018*/ 	.byte	0x03, 0x50
        /*001a*/ 	.short	0x0000


	//----- nvinfo : EIATTR_MAXREG_COUNT
	.align		4
        /*001c*/ 	.byte	0x03, 0x1b
        /*001e*/ 	.short	0x00ff


	//----- nvinfo : EIATTR_NUM_BARRIERS
	.align		4
        /*0020*/ 	.byte	0x02, 0x4c
        /*0022*/ 	.byte	0x01
	.zero		1


	//----- nvinfo : EIATTR_MERCURY_ISA_VERSION
	.align		4
        /*0024*/ 	.byte	0x03, 0x5f
        /*0026*/ 	.short	0x0101


	//----- nvinfo : EIATTR_COOP_GROUP_MASK_REGIDS
	.align		4
        /*0028*/ 	.byte	0x04, 0x29
        /*002a*/ 	.short	(.L_576 - .L_575)


	//   ....[0]....
.L_575:
        /*002c*/ 	.word	0xffffffff


	//   ....[1]....
        /*0030*/ 	.word	0xffffffff


	//   ....[2]....
        /*0034*/ 	.word	0xffffffff


	//   ....[3]....
        /*0038*/ 	.word	0xffffffff


	//   ....[4]....
        /*003c*/ 	.word	0xffffffff


	//   ....[5]....
        /*0040*/ 	.word	0xffffffff


	//   ....[6]....
        /*0044*/ 	.word	0xffffffff


	//   ....[7]....
        /*0048*/ 	.word	0xffffffff


	//   ....[8]....
        /*004c*/ 	.word	0xffffffff


	//   ....[9]....
        /*0050*/ 	.word	0xffffffff


	//   ....[10]....
        /*0054*/ 	.word	0xffffffff


	//   ....[11]....
        /*0058*/ 	.word	0xffffffff


	//   ....[12]....
        /*005c*/ 	.word	0xffffffff


	//   ....[13]....
        /*0060*/ 	.word	0xffffffff


	//   ....[14]....
        /*0064*/ 	.word	0xffffffff


	//   ....[15]....
        /*0068*/ 	.word	0xffffffff


	//----- nvinfo : EIATTR_COOP_GROUP_INSTR_OFFSETS
	.align		4
.L_576:
        /*006c*/ 	.byte	0x04, 0x28
        /*006e*/ 	.short	(.L_578 - .L_577)


	//   ....[0]....
.L_577:
        /*0070*/ 	.word	0x00005ee0


	//   ....[1]....
        /*0074*/ 	.word	0x00005ff0


	//   ....[2]....
        /*0078*/ 	.word	0x00006000


	//   ....[3]....
        /*007c*/ 	.word	0x00006050


	//   ....[4]....
        /*0080*/ 	.word	0x00009850


	//   ....[5]....
        /*0084*/ 	.word	0x00009870


	//   ....[6]....
        /*0088*/ 	.word	0x000098e0


	//   ....[7]....
        /*008c*/ 	.word	0x000098f0


	//   ....[8]....
        /*0090*/ 	.word	0x0000d610


	//   ....[9]....
        /*0094*/ 	.word	0x0000d630


	//   ....[10]....
        /*0098*/ 	.word	0x0000d680


	//   ....[11]....
        /*009c*/ 	.word	0x0000d690


	//   ....[12]....
        /*00a0*/ 	.word	0x0000ed90


	//   ....[13]....
        /*00a4*/ 	.word	0x0000edd0


	//   ....[14]....
        /*00a8*/ 	.word	0x0000ef10


	//   ....[15]....
        /*00ac*/ 	.word	0x0000ef40


	//----- nvinfo : EIATTR_VRC_CTA_INIT_COUNT
	.align		4
.L_578:
        /*00b0*/ 	.byte	0x02, 0x4a
	.zero		1
	.zero		1


	//----- nvinfo : EIATTR_EXIT_INSTR_OFFSETS
	.align		4
        /*00b4*/ 	.byte	0x04, 0x1c
        /*00b6*/ 	.short	(.L_580 - .L_579)


	//   ....[0]....
.L_579:
        /*00b8*/ 	.word	0x00000570


	//   ....[1]....
        /*00bc*/ 	.word	0x000016e0


	//   ....[2]....
        /*00c0*/ 	.word	0x00001710


	//   ....[3]....
        /*00c4*/ 	.word	0x000106a0


	//   ....[4]....
        /*00c8*/ 	.word	0x00010770


	//   ....[5]....
        /*00cc*/ 	.word	0x000107c0


	//----- nvinfo : EIATTR_CRS_STACK_SIZE
	.align		4
.L_580:
        /*00d0*/ 	.byte	0x04, 0x1e
        /*00d2*/ 	.short	(.L_582 - .L_581)
.L_581:
        /*00d4*/ 	.word	0x00000000


	//----- nvinfo : EIATTR_CBANK_PARAM_SIZE
	.align		4
.L_582:
        /*00d8*/ 	.byte	0x03, 0x19
        /*00da*/ 	.short	0x01d0


	//----- nvinfo : EIATTR_PARAM_CBANK
	.align		4
        /*00dc*/ 	.byte	0x04, 0x0a
        /*00de*/ 	.short	(.L_584 - .L_583)
	.align		4
.L_583:
        /*00e0*/ 	.word	index@(.nv.constant0._ZN5flash24flash_fwd_splitkv_kernelI23Flash_fwd_kernel_traitsILi192ELi64ELi64ELi4ELb0ELb0EN7cutlass6half_tE19Flash_kernel_traitsILi192ELi64ELi64ELi4ES3_EELb1ELb0ELb0ELb0ELb0ELb1ELb1ELb0EEEvNS_16Flash_fwd_paramsE)
        /*00e4*/ 	.short	0x0380
        /*00e6*/ 	.short	0x01d0


	//----- nvinfo : EIATTR_SW_WAR
	.align		4
.L_584:
        /*00e8*/ 	.byte	0x04, 0x36
        /*00ea*/ 	.short	(.L_586 - .L_585)
.L_585:
        /*00ec*/ 	.word	0x00000008
.L_586:


//--------------------- .nv.info._ZN5flash24flash_fwd_splitkv_kernelI23Flash_fwd_kernel_traitsILi192ELi64ELi64ELi4ELb0ELb0EN7cutlass6half_tE19Flash_kernel_traitsILi192ELi64ELi64ELi4ES3_EELb1ELb0ELb0ELb0ELb0ELb0ELb1ELb1EEEvNS_16Flash_fwd_paramsE --------------------------
	.section	.nv.info._ZN5flash24flash_fwd_splitkv_kernelI23Flash_fwd_kernel_traitsILi192ELi64ELi64ELi4ELb0ELb0EN7cutlass6half_tE19Flash_kernel_traitsILi192ELi64ELi64ELi4ES3_EELb1ELb0ELb0ELb0ELb0ELb0ELb1ELb1EEEvNS_16Flash_fwd_paramsE,"",@"SHT_CUDA_INFO"
	.sectionflags	@""
	.align	4


	//----- nvinfo : EIATTR_CUDA_API_VERSION
	.align		4
        /*0000*/ 	.byte	0x04, 0x37
        /*0002*/ 	.short	(.L_588 - .L_587)
.L_587:
        /*0004*/ 	.word	0x00000082


	//----- nvinfo : EIATTR_KPARAM_INFO
	.align		4
.L_588:
        /*0008*/ 	.byte	0x04, 0x17
        /*000a*/ 	.short	(.L_590 - .L_589)
.L_589:
        /*000c*/ 	.word	0x00000000
        /*0010*/ 	.short	0x0000
        /*0012*/ 	.short	0x0000
        /*0014*/ 	.byte	0x00, 0xf0, 0x41, 0x07


	//----- nvinfo : EIATTR_SPARSE_MMA_MASK
	.align		4
.L_590:
        /*0018*/ 	.byte	0x03, 0x50
        /*001a*/ 	.short	0x0000


	//----- nvinfo : EIATTR_MAXREG_COUNT
	.align		4
        /*001c*/ 	.byte	0x03, 0x1b
        /*001e*/ 	.short	0x00ff


	//----- nvinfo : EIATTR_NUM_BARRIERS
	.align		4
        /*0020*/ 	.byte	0x02, 0x4c
        /*0022*/ 	.byte	0x01
	.zero		1


	//----- nvinfo : EIATTR_MERCURY_ISA_VERSION
	.align		4
        /*0024*/ 	.byte	0x03, 0x5f
        /*0026*/ 	.short	0x0101


	//----- nvinfo : EIATTR_COOP_GROUP_MASK_REGIDS
	.align		4
        /*0028*/ 	.byte	0x04, 0x29
        /*002a*/ 	.short	(.L_592 - .L_591)


	//   ....[0]....
.L_591:
        /*002c*/ 	.word	0xffffffff


	//   ....[1]....
        /*0030*/ 	.word	0xffffffff


	//   ....[2]....
        /*0034*/ 	.word	0xffffffff


	//   ....[3]....
        /*0038*/ 	.word	0xffffffff


	//   ....[4]....
        /*003c*/ 	.word	0xffffffff


	//   ....[5]....
        /*0040*/ 	.word	0xffffffff


	//   ....[6]....
        /*0044*/ 	.word	0xffffffff


	//   ....[7]....
        /*0048*/ 	.word	0xffffffff


	//   ....[8]....
        /*004c*/ 	.word	0xffffffff


	//   ....[9]....
        /*0050*/ 	.word	0xffffffff


	//   ....[10]....
        /*0054*/ 	.word	0xffffffff


	//   ....[11]....
        /*0058*/ 	.word	0xffffffff


	//   ....[12]....
        /*005c*/ 	.word	0xffffffff


	//   ....[13]....
        /*0060*/ 	.word	0xffffffff


	//   ....[14]....
        /*0064*/ 	.word	0xffffffff


	//   ....[15]....
        /*0068*/ 	.word	0xffffffff


	//----- nvinfo : EIATTR_COOP_GROUP_INSTR_OFFSETS
	.align		4
.L_592:
        /*006c*/ 	.byte	0x04, 0x28
        /*006e*/ 	.short	(.L_594 - .L_593)


	//   ....[0]....
.L_593:
        /*0070*/ 	.word	0x000159f0


	//   ....[1]....
        /*0074*/ 	.word	0x00015bc0


	//   ....[2]....
        /*0078*/ 	.word	0x00015c20


	//   ....[3]....
        /*007c*/ 	.word	0x00015ce0


	//   ....[4]....
        /*0080*/ 	.word	0x00019110


	//   ....[5]....
        /*0084*/ 	.word	0x00019120


	//   ....[6]....
        /*0088*/ 	.word	0x00019160


	//   ....[7]....
        /*008c*/ 	.word	0x00019170


	//   ....[8]....
        /*0090*/ 	.word	0x0001ca80


	//   ....[9]....
        /*0094*/ 	.word	0x0001ca90


	//   ....[10]....
        /*0098*/ 	.word	0x0001cac0


	//   ....[11]....
        /*009c*/ 	.word	0x0001cad0


	//   ....[12]....
        /*00a0*/ 	.word	0x0001e230


	//   ....[13]....
        /*00a4*/ 	.word	0x0001e270


	//   ....[14]....
        /*00a8*/ 	.word	0x0001e3a0


	//   ....[15]....
        /*00ac*/ 	.word	0x0001e3d0


	//----- nvinfo : EIATTR_VRC_CTA_INIT_COUNT
	.align		4
.L_594:
        /*00b0*/ 	.byte	0x02, 0x4a
	.zero		1
	.zero		1


	//----- nvinfo : EIATTR_EXIT_INSTR_OFFSETS
	.align		4
        /*00b4*/ 	.byte	0x04, 0x1c
        /*00b6*/ 	.short	(.L_596 - .L_595)


	//   ....[0]....
.L_595:
        /*00b8*/ 	.word	0x00000560


	//   ....[1]....
        /*00bc*/ 	.word	0x000016e0


	//   ....[2]....
        /*00c0*/ 	.word	0x00001710


	//   ....[3]....
        /*00c4*/ 	.word	0x0001fb60


	//   ....[4]....
        /*00c8*/ 	.word	0x0001fc30


	//   ....[5]....
        /*00cc*/ 	.word	0x0001fc80


	//----- nvinfo : EIATTR_CRS_STACK_SIZE
	.align		4
.L_596:
        /*00d0*/ 	.byte	0x04, 0x1e
        /*00d2*/ 	.short	(.L_598 - .L_597)
.L_597:
        /*00d4*/ 	.word	0x00000000


	//----- nvinfo : EIATTR_CBANK_PARAM_SIZE
	.align		4
.L_598:
        /*00d8*/ 	.byte	0x03, 0x19
        /*00da*/ 	.short	0x01d0


	//----- nvinfo : EIATTR_PARAM_CBANK
	.align		4
        /*00dc*/ 	.byte	0x04, 0x0a
        /*00de*/ 	.short	(.L_600 - .L_599)
	.align		4
.L_599:
        /*00e0*/ 	.word	index@(.nv.constant0._ZN5flash24flash_fwd_splitkv_kernelI23Flash_fwd_kernel_traitsILi192ELi64ELi64ELi4ELb0ELb0EN7cutlass6half_tE19Flash_kernel_traitsILi192ELi64ELi64ELi4ES3_EELb1ELb0ELb0ELb0ELb0ELb0ELb1ELb1EEEvNS_16Flash_fwd_paramsE)
        /*00e4*/ 	.short	0x0380
        /*00e6*/ 	.short	0x01d0


	//----- nvinfo : EIATTR_SW_WAR
	.align		4
.L_600:
        /*00e8*/ 	.byte	0x04, 0x36
        /*00ea*/ 	.short	(.L_602 - .L_601)
.L_601:
        /*00ec*/ 	.word	0x00000008
.L_602:


//--------------------- .nv.info._ZN5flash24flash_fwd_splitkv_kernelI23Flash_fwd_kernel_traitsILi192ELi64ELi64ELi4ELb0ELb0EN7cutlass6half_tE19Flash_kernel_traitsILi192ELi64ELi64ELi4ES3_EELb1ELb0ELb0ELb0ELb0ELb1ELb1ELb1EEEvNS_16Flash_fwd_paramsE --------------------------
	.section	.nv.info._ZN5flash24flash_fwd_splitkv_kernelI23Flash_fwd_kernel_traitsILi192ELi64ELi64ELi4ELb0ELb0EN7cutlass6half_tE19Flash_kernel_traitsILi192ELi64ELi64ELi4ES3_EELb1ELb0ELb0ELb0ELb0ELb1ELb1ELb1EEEvNS_16Flash_fwd_paramsE,"",@"SHT_CUDA_INFO"
	.sectionflags	@""
	.align	4


	//----- nvinfo : EIATTR_CUDA_API_VERSION
	.align		4
        /*0000*/ 	.byte	0x04, 0x37
        /*0002*/ 	.short	(.L_604 - .L_603)
.L_603:
        /*0004*/ 	.word	0x00000082


	//----- nvinfo : EIATTR_KPARAM_INFO
	.align		4
.L_604:
        /*0008*/ 	.byte	0x04, 0x17
        /*000a*/ 	.short	(.L_606 - .L_605)
.L_605:
        /*000c*/ 	.word	0x00000000
        /*0010*/ 	.short	0x0000
        /*0012*/ 	.short	0x0000
        /*0014*/ 	.byte	0x00, 0xf0, 0x41, 0x07


	//----- nvinfo : EIATTR_SPARSE_MMA_MASK
	.align		4
.L_606:
        /*0018*/ 	.byte	0x03, 0x50
        /*001a*/ 	.short	0x0000


	//----- nvinfo : EIATTR_MAXREG_COUNT
	.align		4
        /*001c*/ 	.byte	0x03, 0x1b
        /*001e*/ 	.short	0x00ff


	//----- nvinfo : EIATTR_NUM_BARRIERS
	.align		4
        /*0020*/ 	.byte	0x02, 0x4c
        /*0022*/ 	.byte	0x01
	.zero		1


	//----- nvinfo : EIATTR_MERCURY_ISA_VERSION
	.align		4
        /*0024*/ 	.byte	0x03, 0x5f
        /*0026*/ 	.short	0x0101


	//----- nvinfo : EIATTR_COOP_GROUP_MASK_REGIDS
	.align		4
        /*0028*/ 	.byte	0x04, 0x29
        /*002a*/ 	.short	(.L_608 - .L_607)


	//   ....[0]....
.L_607:
        /*002c*/ 	.word	0xffffffff


	//   ....[1]....
        /*0030*/ 	.word	0xffffffff


	//   ....[2]....
        /*0034*/ 	.word	0xffffffff


	//   ....[3]....
        /*0038*/ 	.word	0xffffffff


	//   ....[4]....
        /*003c*/ 	.word	0xffffffff


	//   ....[5]....
        /*0040*/ 	.word	0xffffffff


	//   ....[6]....
        /*0044*/ 	.word	0xffffffff


	//   ....[7]....
        /*0048*/ 	.word	0xffffffff


	//   ....[8]....
        /*004c*/ 	.word	0xffffffff


	//   ....[9]....
        /*0050*/ 	.word	0xffffffff


	//   ....[10]....
        /*0054*/ 	.word	0xffffffff


	//   ....[11]....
        /*0058*/ 	.word	0xffffffff


	//   ....[12]....
        /*005c*/ 	.word	0xffffffff


	//   ....[13]....
        /*0060*/ 	.word	0xffffffff


	//   ....[14]....
        /*0064*/ 	.word	0xffffffff


	//   ....[15]....
        /*0068*/ 	.word	0xffffffff


	//----- nvinfo : EIATTR_COOP_GROUP_INSTR_OFFSETS
	.align		4
.L_608:
        /*006c*/ 	.byte	0x04, 0x28
        /*006e*/ 	.short	(.L_610 - .L_609)


	//   ....[0]....
.L_609:
        /*0070*/ 	.word	0x00015d90


	//   ....[1]....
        /*0074*/ 	.word	0x00015f90


	//   ....[2]....
        /*0078*/ 	.word	0x00015ff0


	//   ....[3]....
        /*007c*/ 	.word	0x000160a0


	//   ....[4]....
        /*0080*/ 	.word	0x00019940


	//   ....[5]....
        /*0084*/ 	.word	0x00019960


	//   ....[6]....
        /*0088*/ 	.word	0x000199a0


	//   ....[7]....
        /*008c*/ 	.word	0x000199b0


	//   ....[8]....
        /*0090*/ 	.word	0x0001d6e0


	//   ....[9]....
        /*0094*/ 	.word	0x0001d700


	//   ....[10]....
        /*0098*/ 	.word	0x0001d750


	//   ....[11]....
        /*009c*/ 	.word	0x0001d760


	//   ....[12]....
        /*00a0*/ 	.word	0x0001ee60


	//   ....[13]....
        /*00a4*/ 	.word	0x0001eea0


	//   ....[14]....
        /*00a8*/ 	.word	0x0001efd0


	//   ....[15]....
        /*00ac*/ 	.word	0x0001f000


	//----- nvinfo : EIATTR_VRC_CTA_INIT_COUNT
	.align		4
.L_610:
        /*00b0*/ 	.byte	0x02, 0x4a
	.zero		1
	.zero		1


	//----- nvinfo : EIATTR_EXIT_INSTR_OFFSETS
	.align		4
        /*00b4*/ 	.byte	0x04, 0x1c
        /*00b6*/ 	.short	(.L_612 - .L_611)


	//   ....[0]....
.L_611:
        /*00b8*/ 	.word	0x00000560


	//   ....[1]....
        /*00bc*/ 	.word	0x000016e0


	//   ....[2]....
        /*00c0*/ 	.word	0x00001710


	//   ....[3]....
        /*00c4*/ 	.word	0x00020790


	//   ....[4]....
        /*00c8*/ 	.word	0x00020860


	//   ....[5]....
        /*00cc*/ 	.word	0x000208b0


	//----- nvinfo : EIATTR_CRS_STACK_SIZE
	.align		4
.L_612:
        /*00d0*/ 	.byte	0x04, 0x1e
        /*00d2*/ 	.short	(.L_614 - .L_613)
.L_613:
        /*00d4*/ 	.word	0x00000000


	//----- nvinfo : EIATTR_CBANK_PARAM_SIZE
	.align		4
.L_614:
        /*00d8*/ 	.byte	0x03, 0x19
        /*00da*/ 	.short	0x01d0


	//----- nvinfo : EIATTR_PARAM_CBANK
	.align		4
        /*00dc*/ 	.byte	0x04, 0x0a
        /*00de*/ 	.short	(.L_616 - .L_615)
	.align		4
.L_615:
        /*00e0*/ 	.word	index@(.nv.constant0._ZN5flash24flash_fwd_splitkv_kernelI23Flash_fwd_kernel_traitsILi192ELi64ELi64ELi4ELb0ELb0EN7cutlass6half_tE19Flash_kernel_traitsILi192ELi64ELi64ELi4ES3_EELb1ELb0ELb0ELb0ELb0ELb1ELb1ELb1EEEvNS_16Flash_fwd_paramsE)
        /*00e4*/ 	.short	0x0380
        /*00e6*/ 	.short	0x01d0


	//----- nvinfo : EIATTR_SW_WAR
	.align		4
.L_616:
        /*00e8*/ 	.byte	0x04, 0x36
        /*00ea*/ 	.short	(.L_618 - .L_617)
.L_617:
        /*00ec*/ 	.word	0x00000008
.L_618:


//--------------------- .nv.info._ZN5flash24flash_fwd_splitkv_kernelI23Flash_fwd_kernel_traitsILi192ELi64ELi64ELi4ELb0ELb0EN7cutlass6half_tE19Flash_kernel_traitsILi192ELi64ELi64ELi4ES3_EELb1ELb0ELb0ELb0ELb1ELb0ELb0ELb0EEEvNS_16Flash_fwd_paramsE --------------------------
	.section	.nv.info._ZN5flash24flash_fwd_splitkv_kernelI23Flash_fwd_kernel_traitsILi192ELi64ELi64ELi4ELb0ELb0EN7cutlass6half_tE19Flash_kernel_traitsILi192ELi64ELi64ELi4ES3_EELb1ELb0ELb0ELb0ELb1ELb0ELb0ELb0EEEvNS_16Flash_fwd_paramsE,"",@"SHT_CUDA_INFO"
	.sectionflags	@""
	.align	4


	//----- nvinfo : EIATTR_CUDA_API_VERSION
	.align		4
        /*0000*/ 	.byte	0x04, 0x37
        /*0002*/ 	.short	(.L_620 - .L_619)
.L_619:
        /*0004*/ 	.word	0x00000082


	//----- nvinfo : EIATTR_KPARAM_INFO
	.align		4
.L_620:
        /*0008*/ 	.byte	0x04, 0x17
        /*000a*/ 	.short	(.L_622 - .L_621)
.L_621:
        /*000c*/ 	.word	0x00000000
        /*0010*/ 	.short	0x0000
        /*0012*/ 	.short	0x0000
        /*0014*/ 	.byte	0x00, 0xf0, 0x41, 0x07


	//----- nvinfo : EIATTR_SPARSE_MMA_MASK
	.align		4
.L_622:
        /*0018*/ 	.byte	0x03, 0x50
        /*001a*/ 	.short	0x0000


	//----- nvinfo : EIATTR_MAXREG_COUNT
	.align		4
        /*001c*/ 	.byte	0x03, 0x1b
        /*001e*/ 	.short	0x00ff


	//----- nvinfo : EIATTR_NUM_BARRIERS
	.align		4
        /*0020*/ 	.byte	0x02, 0x4c
        /*0022*/ 	.byte	0x01
	.zero		1


	//----- nvinfo : EIATTR_MERCURY_ISA_VERSION
	.align		4
        /*0024*/ 	.byte	0x03, 0x5f
        /*0026*/ 	.short	0x0101


	//----- nvinfo : EIATTR_COOP_GROUP_MASK_REGIDS
	.align		4
        /*0028*/ 	.byte	0x04, 0x29
        /*002a*/ 	.short	(.L_624 - .L_623)


	//   ....[0]....
.L_623:
        /*002c*/ 	.word	0xffffffff


	//   ....[1]....
        /*0030*/ 	.word	0xffffffff


	//   ....[2]....
        /*0034*/ 	.word	0xffffffff


	//   ....[3]....
        /*0038*/ 	.word	0xffffffff


	//   ....[4]....
        /*003c*/ 	.word	0xffffffff


	//   ....[5]....
        /*0040*/ 	.word	0xffffffff


	//   ....[6]....
        /*0044*/ 	.word	0xffffffff


	//   ....[7]....
        /*0048*/ 	.word	0xffffffff


	//   ....[8]....
        /*004c*/ 	.word	0xffffffff


	//   ....[9]....
        /*0050*/ 	.word	0xffffffff


	//   ....[10]....
        /*0054*/ 	.word	0xffffffff


	//   ....[11]....
        /*0058*/ 	.word	0xffffffff


	//   ....[12]....
        /*005c*/ 	.word	0xffffffff


	//   ....[13]....
        /*0060*/ 	.word	0xffffffff


	//   ....[14]....
        /*0064*/ 	.word	0xffffffff


	//   ....[15]....
        /*0068*/ 	.word	0xffffffff


	//----- nvinfo : EIATTR_COOP_GROUP_INSTR_OFFSETS
	.align		4
.L_624:
        /*006c*/ 	.byte	0x04, 0x28
        /*006e*/ 	.short	(.L_626 - .L_625)


	//   ....[0]....
.L_625:
        /*0070*/ 	.word	0x00003bf0


	//   ....[1]....
        /*0074*/ 	.word	0x00003d50


	//   ....[2]....
        /*0078*/ 	.word	0x00003d60


	//   ....[3]....
        /*007c*/ 	.word	0x00003db0


	//   ....[4]....
        /*0080*/ 	.word	0x00006ac0


	//   ....[5]....
        /*0084*/ 	.word	0x00006af0


	//   ....[6]....
        /*0088*/ 	.word	0x00006b20


	//   ....[7]....
        /*008c*/ 	.word	0x00006b30


	//   ....[8]....
        /*0090*/ 	.word	0x00009da0


	//   ....[9]....
        /*0094*/ 	.word	0x00009dc0


	//   ....[10]....
        /*0098*/ 	.word	0x00009df0


	//   ....[11]....
        /*009c*/ 	.word	0x00009e00


	//   ....[12]....
        /*00a0*/ 	.word	0x0000b540


	//   ....[13]....
        /*00a4*/ 	.word	0x0000b570


	//   ....[14]....
        /*00a8*/ 	.word	0x0000b5c0


	//   ....[15]....
        /*00ac*/ 	.word	0x0000b5d0


	//----- nvinfo : EIATTR_VRC_CTA_INIT_COUNT
	.align		4
.L_626:
        /*00b0*/ 	.byte	0x02, 0x4a
	.zero		1
	.zero		1


	//----- nvinfo : EIATTR_EXIT_INSTR_OFFSETS
	.align		4
        /*00b4*/ 	.byte	0x04, 0x1c
        /*00b6*/ 	.short	(.L_628 - .L_627)


	//   ....[0]....
.L_627:
        /*00b8*/ 	.word	0x00000340


	//   ....[1]....
        /*00bc*/ 	.word	0x00000bc0


	//   ....[2]....
        /*00c0*/ 	.word	0x00000bf0


	//   ....[3]....
        /*00c4*/ 	.word	0x0000cb50


	//   ....[4]....
        /*00c8*/ 	.word	0x0000cc40


	//----- nvinfo : EIATTR_CRS_STACK_SIZE
	.align		4
.L_628:
        /*00cc*/ 	.byte	0x04, 0x1e
        /*00ce*/ 	.short	(.L_630 - .L_629)
.L_629:
        /*00d0*/ 	.word	0x00000000


	//----- nvinfo : EIATTR_CBANK_PARAM_SIZE
	.align		4
.L_630:
        /*00d4*/ 	.byte	0x03, 0x19
        /*00d6*/ 	.short	0x01d0


	//----- nvinfo : EIATTR_PARAM_CBANK
	.align		4
        /*00d8*/ 	.byte	0x04, 0x0a
        /*00da*/ 	.short	(.L_632 - .L_631)
	.align		4
.L_631:
        /*00dc*/ 	.word	index@(.nv.constant0._ZN5flash24flash_fwd_splitkv_kernelI23Flash_fwd_kernel_traitsILi192ELi64ELi64ELi4ELb0ELb0EN7cutlass6half_tE19Flash_kernel_traitsILi192ELi64ELi64ELi4ES3_EELb1ELb0ELb0ELb0ELb1ELb0ELb0ELb0EEEvNS_16Flash_fwd_paramsE)
        /*00e0*/ 	.short	0x0380
        /*00e2*/ 	.short	0x01d0


	//----- nvinfo : EIATTR_SW_WAR
	.align		4
.L_632:
        /*00e4*/ 	.byte	0x04, 0x36
        /*00e6*/ 	.short	(.L_634 - .L_633)
.L_633:
        /*00e8*/ 	.word	0x00000008
.L_634:


//--------------------- .nv.info._ZN5flash24flash_fwd_splitkv_kernelI23Flash_fwd_kernel_traitsILi192ELi64ELi64ELi4ELb0ELb0EN7cutlass6half_tE19Flash_kernel_traitsILi192ELi64ELi64ELi4ES3_EELb1ELb0ELb0ELb0ELb1ELb1ELb0ELb0EEEvNS_16Flash_fwd_paramsE --------------------------
	.section	.nv.info._ZN5flash24flash_fwd_splitkv_kernelI23Flash_fwd_kernel_traitsILi192ELi64ELi64ELi4ELb0ELb0EN7cutlass6half_tE19Flash_kernel_traitsILi192ELi64ELi64ELi4ES3_EELb1ELb0ELb0ELb0ELb1ELb1ELb0ELb0EEEvNS_16Flash_fwd_paramsE,"",@"SHT_CUDA_INFO"
	.sectionflags	@""
	.align	4


	//----- nvinfo : EIATTR_CUDA_API_VERSION
	.align		4
        /*0000*/ 	.byte	0x04, 0x37
        /*0002*/ 	.short	(.L_636 - .L_635)
.L_635:
        /*0004*/ 	.word	0x00000082


	//----- nvinfo : EIATTR_KPARAM_INFO
	.align		4
.L_636:
        /*0008*/ 	.byte	0x04, 0x17
        /*000a*/ 	.short	(.L_638 - .L_637)
.L_637:
        /*000c*/ 	.word	0x00000000
        /*0010*/ 	.short	0x0000
        /*0012*/ 	.short	0x0000
        /*0014*/ 	.byte	0x00, 0xf0, 0x41, 0x07


	//----- nvinfo : EIATTR_SPARSE_MMA_MASK
	.align		4
.L_638:
        /*0018*/ 	.byte	0x03, 0x50
        /*001a*/ 	.short	0x0000


	//----- nvinfo : EIATTR_MAXREG_COUNT
	.align		4
        /*001c*/ 	.byte	0x03, 0x1b
        /*001e*/ 	.short	0x00ff


	//----- nvinfo : EIATTR_NUM_BARRIERS
	.align		4
        /*0020*/ 	.byte	0x02, 0x4c
        /*0022*/ 	.byte	0x01
	.zero		1


	//----- nvinfo : EIATTR_MERCURY_ISA_VERSION
	.align		4
        /*0024*/ 	.byte	0x03, 0x5f
        /*0026*/ 	.short	0x0101


	//----- nvinfo : EIATTR_COOP_GROUP_MASK_REGIDS
	.align		4
        /*0028*/ 	.byte	0x04, 0x29
        /*002a*/ 	.short	(.L_640 - .L_639)


	//   ....[0]....
.L_639:
        /*002c*/ 	.word	0xffffffff


	//   ....[1]....
        /*0030*/ 	.word	0xffffffff


	//   ....[2]....
        /*0034*/ 	.word	0xffffffff


	//   ....[3]....
        /*0038*/ 	.word	0xffffffff


	//   ....[4]....
        /*003c*/ 	.word	0xffffffff


	//   ....[5]....
        /*0040*/ 	.word	0xffffffff


	//   ....[6]....
        /*0044*/ 	.word	0xffffffff


	//   ....[7]....
        /*0048*/ 	.word	0xffffffff


	//   ....[8]....
        /*004c*/ 	.word	0xffffffff


	//   ....[9]....
        /*0050*/ 	.word	0xffffffff


	//   ....[10]....
        /*0054*/ 	.word	0xffffffff


	//   ....[11]....
        /*0058*/ 	.word	0xffffffff


	//   ....[12]....
        /*005c*/ 	.word	0xffffffff


	//   ....[13]....
        /*0060*/ 	.word	0xffffffff


	//   ....[14]....
        /*0064*/ 	.word	0xffffffff


	//   ....[15]....
        /*0068*/ 	.word	0xffffffff


	//----- nvinfo : EIATTR_COOP_GROUP_INSTR_OFFSETS
	.align		4
.L_640:
        /*006c*/ 	.byte	0x04, 0x28
        /*006e*/ 	.short	(.L_642 - .L_641)


	//   ....[0]....
.L_641:
        /*0070*/ 	.word	0x00004030


	//   ....[1]....
        /*0074*/ 	.word	0x00004190


	//   ....[2]....
        /*0078*/ 	.word	0x000041a0


	//   ....[3]....
        /*007c*/ 	.word	0x000041f0


	//   ....[4]....
        /*0080*/ 	.word	0x00007340


	//   ....[5]....
        /*0084*/ 	.word	0x00007370


	//   ....[6]....
        /*0088*/ 	.word	0x000073e0


	//   ....[7]....
        /*008c*/ 	.word	0x000073f0


	//   ....[8]....
        /*0090*/ 	.word	0x0000aa40


	//   ....[9]....
        /*0094*/ 	.word	0x0000aa70


	//   ....[10]....
        /*0098*/ 	.word	0x0000ab00


	//   ....[11]....
        /*009c*/ 	.word	0x0000ab10


	//   ....[12]....
        /*00a0*/ 	.word	0x0000c1d0


	//   ....[13]....
        /*00a4*/ 	.word	0x0000c200


	//   ....[14]....
        /*00a8*/ 	.word	0x0000c250


	//   ....[15]....
        /*00ac*/ 	.word	0x0000c260


	//----- nvinfo : EIATTR_VRC_CTA_INIT_COUNT
	.align		4
.L_642:
        /*00b0*/ 	.byte	0x02, 0x4a
	.zero		1
	.zero		1


	//----- nvinfo : EIATTR_EXIT_INSTR_OFFSETS
	.align		4
        /*00b4*/ 	.byte	0x04, 0x1c
        /*00b6*/ 	.short	(.L_644 - .L_643)


	//   ....[0]....
.L_643:
        /*00b8*/ 	.word	0x00000340


	//   ....[1]....
        /*00bc*/ 	.word	0x00000bc0


	//   ....[2]....
        /*00c0*/ 	.word	0x00000bf0


	//   ....[3]....
        /*00c4*/ 	.word	0x0000d7e0


	//   ....[4]....
        /*00c8*/ 	.word	0x0000d8d0


	//----- nvinfo : EIATTR_CRS_STACK_SIZE
	.align		4
.L_644:
        /*00cc*/ 	.byte	0x04, 0x1e
        /*00ce*/ 	.short	(.L_646 - .L_645)
.L_645:
        /*00d0*/ 	.word	0x00000000


	//----- nvinfo : EIATTR_CBANK_PARAM_SIZE
	.align		4
.L_646:
        /*00d4*/ 	.byte	0x03, 0x19
        /*00d6*/ 	.short	0x01d0


	//----- nvinfo : EIATTR_PARAM_CBANK
	.align		4
        /*00d8*/ 	.byte	0x04, 0x0a
        /*00da*/ 	.short	(.L_648 - .L_647)
	.align		4
.L_647:
        /*00dc*/ 	.word	index@(.nv.constant0._ZN5flash24flash_fwd_splitkv_kernelI23Flash_fwd_kernel_traitsILi192ELi64ELi64ELi4ELb0ELb0EN7cutlass6half_tE19Flash_kernel_traitsILi192ELi64ELi64ELi4ES3_EELb1ELb0ELb0ELb0ELb1ELb1ELb0ELb0EEEvNS_16Flash_fwd_paramsE)
        /*00e0*/ 	.short	0x0380
        /*00e2*/ 	.short	0x01d0


	//----- nvinfo : EIATTR_SW_WAR
	.align		4
.L_648:
        /*00e4*/ 	.byte	0x04, 0x36
        /*00e6*/ 	.short	(.L_650 - .L_649)
.L_649:
        /*00e8*/ 	.word	0x00000008
.L_650:


//--------------------- .nv.info._ZN5flash24flash_fwd_splitkv_kernelI23Flash_fwd_kernel_traitsILi192ELi64ELi64ELi4ELb0ELb0EN7cutlass6half_tE19Flash_kernel_traitsILi192ELi64ELi64ELi4ES3_EELb1ELb0ELb1ELb0ELb0ELb0ELb0ELb0EEEvNS_16Flash_fwd_paramsE --------------------------
	.section	.nv.info._ZN5flash24flash_fwd_splitkv_kernelI23Flash_fwd_kernel_traitsILi192ELi64ELi64ELi4ELb0ELb0EN7cutlass6half_tE19Flash_kernel_traitsILi192ELi64ELi64ELi4ES3_EELb1ELb0ELb1ELb0ELb0ELb0ELb0ELb0EEEvNS_16Flash_fwd_paramsE,"",@"SHT_CUDA_INFO"
	.sectionflags	@""
	.align	4


	//----- nvinfo : EIATTR_CUDA_API_VERSION
	.align		4
        /*0000*/ 	.byte	0x04, 0x37
        /*0002*/ 	.short	(.L_652 - .L_651)
.L_651:
        /*0004*/ 	.word	0x00000082


	//----- nvinfo : EIATTR_KPARAM_INFO
	.align		4
.L_652:
        /*0008*/ 	.byte	0x04, 0x17
        /*000a*/ 	.short	(.L_654 - .L_653)
.L_653:
        /*000c*/ 	.word	0x00000000
        /*0010*/ 	.short	0x0000
        /*0012*/ 	.short	0x0000
        /*0014*/ 	.byte	0x00, 0xf0, 0x41, 0x07


	//----- nvinfo : EIATTR_SPARSE_MMA_MASK
	.align		4
.L_654:
        /*0018*/ 	.byte	0x03, 0x50
        /*001a*/ 	.short	0x0000


	//----- nvinfo : EIATTR_MAXREG_COUNT
	.align		4
        /*001c*/ 	.byte	0x03, 0x1b
        /*001e*/ 	.short	0x00ff


	//----- nvinfo : EIATTR_NUM_BARRIERS
	.align		4
        /*0020*/ 	.byte	0x02, 0x4c
        /*0022*/ 	.byte	0x01
	.zero		1


	//----- nvinfo : EIATTR_MERCURY_ISA_VERSION
	.align		4
        /*0024*/ 	.byte	0x03, 0x5f
        /*0026*/ 	.short	0x0101


	//----- nvinfo : EIATTR_COOP_GROUP_MASK_REGIDS
	.align		4
        /*0028*/ 	.byte	0x04, 0x29
        /*002a*/ 	.short	(.L_656 - .L_655)


	//   ....[0]....
.L_655:
        /*002c*/ 	.word	0xffffffff


	//   ....[1]....
        /*0030*/ 	.word	0xffffffff


	//   ....[2]....
        /*0034*/ 	.word	0xffffffff


	//   ....[3]....
        /*0038*/ 	.word	0xffffffff


	//   ....[4]....
        /*003c*/ 	.word	0xffffffff


	//   ....[5]....
        /*0040*/ 	.word	0xffffffff


	//   ....[6]....
        /*0044*/ 	.word	0xffffffff


	//   ....[7]....
        /*0048*/ 	.word	0xffffffff


	//   ....[8]....
        /*004c*/ 	.word	0xffffffff


	//   ....[9]....
        /*0050*/ 	.word	0xffffffff


	//   ....[10]....
        /*0054*/ 	.word	0xffffffff


	//   ....[11]....
        /*0058*/ 	.word	0xffffffff


	//   ....[12]....
        /*005c*/ 	.word	0xffffffff


	//   ....[13]....
        /*0060*/ 	.word	0xffffffff


	//   ....[14]....
        /*0064*/ 	.word	0xffffffff


	//   ....[15]....
        /*0068*/ 	.word	0xffffffff


	//----- nvinfo : EIATTR_COOP_GROUP_INSTR_OFFSETS
	.align		4
.L_656:
        /*006c*/ 	.byte	0x04, 0x28
        /*006e*/ 	.short	(.L_658 - .L_657)


	//   ....[0]....
.L_657:
        /*0070*/ 	.word	0x00005360


	//   ....[1]....
        /*0074*/ 	.word	0x00005390


	//   ....[2]....
        /*0078*/ 	.word	0x00005440


	//   ....[3]....
        /*007c*/ 	.word	0x00005450


	//   ....[4]....
        /*0080*/ 	.word	0x00008a80


	//   ....[5]....
        /*0084*/ 	.word	0x00008ab0


	//   ....[6]....
        /*0088*/ 	.word	0x00008b30


	//   ....[7]....
        /*008c*/ 	.word	0x00008b40


	//   ....[8]....
        /*0090*/ 	.word	0x0000c750


	//   ....[9]....
        /*0094*/ 	.word	0x0000c790


	//   ....[10]....
        /*0098*/ 	.word	0x0000c7c0


	//   ....[11]....
        /*009c*/ 	.word	0x0000c7d0


	//   ....[12]....
        /*00a0*/ 	.word	0x0000df00


	//   ....[13]....
        /*00a4*/ 	.word	0x0000df40


	//   ....[14]....
        /*00a8*/ 	.word	0x0000dfe0


	//   ....[15]....
        /*00ac*/ 	.word	0x0000e010


	//----- nvinfo : EIATTR_VRC_CTA_INIT_COUNT
	.align		4
.L_658:
        /*00b0*/ 	.byte	0x02, 0x4a
	.zero		1
	.zero		1


	//----- nvinfo : EIATTR_EXIT_INSTR_OFFSETS
	.align		4
        /*00b4*/ 	.byte	0x04, 0x1c
        /*00b6*/ 	.short	(.L_660 - .L_659)


	//   ....[0]....
.L_659:
        /*00b8*/ 	.word	0x00000340


	//   ....[1]....
        /*00bc*/ 	.word	0x00000cf0


	//   ....[2]....
        /*00c0*/ 	.word	0x00000d20


	//   ....[3]....
        /*00c4*/ 	.word	0x0000f5b0


	//   ....[4]....
        /*00c8*/ 	.word	0x0000f6d0


	//   ....[5]....
        /*00cc*/ 	.word	0x0000f6f0


	//----- nvinfo : EIATTR_CRS_STACK_SIZE
	.align		4
.L_660:
        /*00d0*/ 	.byte	0x04, 0x1e
        /*00d2*/ 	.short	(.L_662 - .L_661)
.L_661:
        /*00d4*/ 	.word	0x00000000


	//----- nvinfo : EIATTR_CBANK_PARAM_SIZE
	.align		4
.L_662:
        /*00d8*/ 	.byte	0x03, 0x19
        /*00da*/ 	.short	0x01d0


	//----- nvinfo : EIATTR_PARAM_CBANK
	.align		4
        /*00dc*/ 	.byte	0x04, 0x0a
        /*00de*/ 	.short	(.L_664 - .L_663)
	.align		4
.L_663:
        /*00e0*/ 	.word	index@(.nv.constant0._ZN5flash24flash_fwd_splitkv_kernelI23Flash_fwd_kernel_traitsILi192ELi64ELi64ELi4ELb0ELb0EN7cutlass6half_tE19Flash_kernel_traitsILi192ELi64ELi64ELi4ES3_EELb1ELb0ELb1ELb0ELb0ELb0ELb0ELb0EEEvNS_16Flash_fwd_paramsE)
        /*00e4*/ 	.short	0x0380
        /*00e6*/ 	.short	0x01d0


	//----- nvinfo : EIATTR_SW_WAR
	.align		4
.L_664:
        /*00e8*/ 	.byte	0x04, 0x36
        /*00ea*/ 	.short	(.L_666 - .L_665)
.L_665:
        /*00ec*/ 	.word	0x00000008
.L_666:


//--------------------- .nv.info._ZN5flash24flash_fwd_splitkv_kernelI23Flash_fwd_kernel_traitsILi192ELi64ELi64ELi4ELb0ELb0EN7cutlass6half_tE19Flash_kernel_traitsILi192ELi64ELi64ELi4ES3_EELb1ELb0ELb1ELb0ELb0ELb1ELb0ELb0EEEvNS_16Flash_fwd_paramsE --------------------------
	.section	.nv.info._ZN5flash24flash_fwd_splitkv_kernelI23Flash_fwd_kernel_traitsILi192ELi64ELi64ELi4ELb0ELb0EN7cutlass6half_tE19Flash_kernel_traitsILi192ELi64ELi64ELi4ES3_EELb1ELb0ELb1ELb0ELb0ELb1ELb0ELb0EEEvNS_16Flash_fwd_paramsE,"",@"SHT_CUDA_INFO"
	.sectionflags	@""
	.align	4


	//----- nvinfo : EIATTR_CUDA_API_VERSION
	.align		4
        /*0000*/ 	.byte	0x04, 0x37
        /*0002*/ 	.short	(.L_668 - .L_667)
.L_667:
        /*0004*/ 	.word	0x00000082


	//----- nvinfo : EIATTR_KPARAM_INFO
	.align		4
.L_668:
        /*0008*/ 	.byte	0x04, 0x17
        /*000a*/ 	.short	(.L_670 - .L_669)
.L_669:
        /*000c*/ 	.word	0x00000000
        /*0010*/ 	.short	0x0000
        /*0012*/ 	.short	0x0000
        /*0014*/ 	.byte	0x00, 0xf0, 0x41, 0x07


	//----- nvinfo : EIATTR_SPARSE_MMA_MASK
	.align		4
.L_670:
        /*0018*/ 	.byte	0x03, 0x50
        /*001a*/ 	.short	0x0000


	//----- nvinfo : EIATTR_MAXREG_COUNT
	.align		4
        /*001c*/ 	.byte	0x03, 0x1b
        /*001e*/ 	.short	0x00ff


	//----- nvinfo : EIATTR_NUM_BARRIERS
	.align		4
        /*0020*/ 	.byte	0x02, 0x4c
        /*0022*/ 	.byte	0x01
	.zero		1


	//----- nvinfo : EIATTR_MERCURY_ISA_VERSION
	.align		4
        /*0024*/ 	.byte	0x03, 0x5f
        /*0026*/ 	.short	0x0101


	//----- nvinfo : EIATTR_COOP_GROUP_MASK_REGIDS
	.align		4
        /*0028*/ 	.byte	0x04, 0x29
        /*002a*/ 	.short	(.L_672 - .L_671)


	//   ....[0]....
.L_671:
        /*002c*/ 	.word	0xffffffff


	//   ....[1]....
        /*0030*/ 	.word	0xffffffff


	//   ....[2]....
        /*0034*/ 	.word	0xffffffff


	//   ....[3]....
        /*0038*/ 	.word	0xffffffff


	//   ....[4]....
        /*003c*/ 	.word	0xffffffff


	//   ....[5]....
        /*0040*/ 	.word	0xffffffff


	//   ....[6]....
        /*0044*/ 	.word	0xffffffff


	//   ....[7]....
        /*0048*/ 	.word	0xffffffff


	//   ....[8]....
        /*004c*/ 	.word	0xffffffff


	//   ....[9]....
        /*0050*/ 	.word	0xffffffff


	//   ....[10]....
        /*0054*/ 	.word	0xffffffff


	//   ....[11]....
        /*0058*/ 	.word	0xffffffff


	//   ....[12]....
        /*005c*/ 	.word	0xffffffff


	//   ....[13]....
        /*0060*/ 	.word	0xffffffff


	//   ....[14]....
        /*0064*/ 	.word	0xffffffff


	//   ....[15]....
        /*0068*/ 	.word	0xffffffff


	//----- nvinfo : EIATTR_COOP_GROUP_INSTR_OFFSETS
	.align		4
.L_672:
        /*006c*/ 	.byte	0x04, 0x28
        /*006e*/ 	.short	(.L_674 - .L_673)


	//   ....[0]....
.L_673:
        /*0070*/ 	.word	0x00005810


	//   ....[1]....
        /*0074*/ 	.word	0x00005840


	//   ....[2]....
        /*0078*/ 	.word	0x000058f0


	//   ....[3]....
        /*007c*/ 	.word	0x00005900


	//   ....[4]....
        /*0080*/ 	.word	0x00009390


	//   ....[5]....
        /*0084*/ 	.word	0x000093c0


	//   ....[6]....
        /*0088*/ 	.word	0x00009450


	//   ....[7]....
        /*008c*/ 	.word	0x00009460


	//   ....[8]....
        /*0090*/ 	.word	0x0000d4c0


	//   ....[9]....
        /*0094*/ 	.word	0x0000d500


	//   ....[10]....
        /*0098*/ 	.word	0x0000d560


	//   ....[11]....
        /*009c*/ 	.word	0x0000d580


	//   ....[12]....
        /*00a0*/ 	.word	0x0000ec90


	//   ....[13]....
        /*00a4*/ 	.word	0x0000ecd0


	//   ....[14]....
        /*00a8*/ 	.word	0x0000ed70


	//   ....[15]....
        /*00ac*/ 	.word	0x0000eda0


	//----- nvinfo : EIATTR_VRC_CTA_INIT_COUNT
	.align		4
.L_674:
        /*00b0*/ 	.byte	0x02, 0x4a
	.zero		1
	.zero		1


	//----- nvinfo : EIATTR_EXIT_INSTR_OFFSETS
	.align		4
        /*00b4*/ 	.byte	0x04, 0x1c
        /*00b6*/ 	.short	(.L_676 - .L_675)


	//   ....[0]....
.L_675:
        /*00b8*/ 	.word	0x00000340


	//   ....[1]....
        /*00bc*/ 	.word	0x00000cf0


	//   ....[2]....
        /*00c0*/ 	.word	0x00000d20


	//   ....[3]....
        /*00c4*/ 	.word	0x00010340


	//   ....[4]....
        /*00c8*/ 	.word	0x00010460


	//   ....[5]....
        /*00cc*/ 	.word	0x00010480


	//----- nvinfo : EIATTR_CRS_STACK_SIZE
	.align		4
.L_676:
        /*00d0*/ 	.byte	0x04, 0x1e
        /*00d2*/ 	.short	(.L_678 - .L_677)
.L_677:
        /*00d4*/ 	.word	0x00000000


	//----- nvinfo : EIATTR_CBANK_PARAM_SIZE
	.align		4
.L_678:
        /*00d8*/ 	.byte	0x03, 0x19
        /*00da*/ 	.short	0x01d0


	//----- nvinfo : EIATTR_PARAM_CBANK
	.align		4
        /*00dc*/ 	.byte	0x04, 0x0a
        /*00de*/ 	.short	(.L_680 - .L_679)
	.align		4
.L_679:
        /*00e0*/ 	.word	index@(.nv.constant0._ZN5flash24flash_fwd_splitkv_kernelI23Flash_fwd_kernel_traitsILi192ELi64ELi64ELi4ELb0ELb0EN7cutlass6half_tE19Flash_kernel_traitsILi192ELi64ELi64ELi4ES3_EELb1ELb0ELb1ELb0ELb0ELb1ELb0ELb0EEEvNS_16Flash_fwd_paramsE)
        /*00e4*/ 	.short	0x0380
        /*00e6*/ 	.short	0x01d0


	//----- nvinfo : EIATTR_SW_WAR
	.align		4
.L_680:
        /*00e8*/ 	.byte	0x04, 0x36
        /*00ea*/ 	.short	(.L_682 - .L_681)
.L_681:
        /*00ec*/ 	.word	0x00000008
.L_682:


//--------------------- .nv.info._ZN5flash24flash_fwd_splitkv_kernelI23Flash_fwd_kernel_traitsILi192ELi64ELi64ELi4ELb0ELb0EN7cutlass6half_tE19Flash_kernel_traitsILi192ELi64ELi64ELi4ES3_EELb1ELb0ELb0ELb0ELb1ELb0ELb0ELb1EEEvNS_16Flash_fwd_paramsE --------------------------
	.section	.nv.info._ZN5flash24flash_fwd_splitkv_kernelI23Flash_fwd_kernel_traitsILi192ELi64ELi64ELi4ELb0ELb0EN7cutlass6half_tE19Flash_kernel_traitsILi192ELi64ELi64ELi4ES3_EELb1ELb0ELb0ELb0ELb1ELb0ELb0ELb1EEEvNS_16Flash_fwd_paramsE,"",@"SHT_CUDA_INFO"
	.sectionflags	@""
	.align	4


	//----- nvinfo : EIATTR_CUDA_API_VERSION
	.align		4
        /*0000*/ 	.byte	0x04, 0x37
        /*0002*/ 	.short	(.L_684 - .L_683)
.L_683:
        /*0004*/ 	.word	0x00000082


	//----- nvinfo : EIATTR_KPARAM_INFO
	.align		4
.L_684:
        /*0008*/ 	.byte	0x04, 0x17
        /*000a*/ 	.short	(.L_686 - .L_685)
.L_685:
        /*000c*/ 	.word	0x00000000
        /*0010*/ 	.short	0x0000
        /*0012*/ 	.short	0x0000
        /*0014*/ 	.byte	0x00, 0xf0, 0x41, 0x07


	//----- nvinfo : EIATTR_SPARSE_MMA_MASK
	.align		4
.L_686:
        /*0018*/ 	.byte	0x03, 0x50
        /*001a*/ 	.short	0x0000


	//----- nvinfo : EIATTR_MAXREG_COUNT
	.align		4
        /*001c*/ 	.byte	0x03, 0x1b
        /*001e*/ 	.short	0x00ff


	//----- nvinfo : EIATTR_NUM_BARRIERS
	.align		4
        /*0020*/ 	.byte	0x02, 0x4c
        /*0022*/ 	.byte	0x01
	.zero		1


	//----- nvinfo : EIATTR_MERCURY_ISA_VERSION
	.align		4
        /*0024*/ 	.byte	0x03, 0x5f
        /*0026*/ 	.short	0x0101


	//----- nvinfo : EIATTR_COOP_GROUP_MASK_REGIDS
	.align		4
        /*0028*/ 	.byte	0x04, 0x29
        /*002a*/ 	.short	(.L_688 - .L_687)


	//   ....[0]....
.L_687:
        /*002c*/ 	.word	0xffffffff


	//   ....[1]....
        /*0030*/ 	.word	0xffffffff


	//   ....[2]....
        /*0034*/ 	.word	0xffffffff


	//   ....[3]....
        /*0038*/ 	.word	0xffffffff


	//   ....[4]....
        /*003c*/ 	.word	0xffffffff


	//   ....[5]....
        /*0040*/ 	.word	0xffffffff


	//   ....[6]....
        /*0044*/ 	.word	0xffffffff


	//   ....[7]....
        /*0048*/ 	.word	0xffffffff


	//   ....[8]....
        /*004c*/ 	.word	0xffffffff


	//   ....[9]....
        /*0050*/ 	.word	0xffffffff


	//   ....[10]....
        /*0054*/ 	.word	0xffffffff


	//   ....[11]....
        /*0058*/ 	.word	0xffffffff


	//   ....[12]....
        /*005c*/ 	.word	0xffffffff


	//   ....[13]....
        /*0060*/ 	.word	0xffffffff


	//   ....[14]....
        /*0064*/ 	.word	0xffffffff


	//   ....[15]....
        /*0068*/ 	.word	0xffffffff


	//----- nvinfo : EIATTR_COOP_GROUP_INSTR_OFFSETS
	.align		4
.L_688:
        /*006c*/ 	.byte	0x04, 0x28
        /*006e*/ 	.short	(.L_690 - .L_689)


	//   ....[0]....
.L_689:
        /*0070*/ 	.word	0x00012b70


	//   ....[1]....
        /*0074*/ 	.word	0x00012cd0


	//   ....[2]....
        /*0078*/ 	.word	0x00012ce0


	//   ....[3]....
        /*007c*/ 	.word	0x00012d40


	//   ....[4]....
        /*0080*/ 	.word	0x00015b60


	//   ....[5]....
        /*0084*/ 	.word	0x00015b80


	//   ....[6]....
        /*0088*/ 	.word	0x00015bb0


	//   ....[7]....
        /*008c*/ 	.word	0x00015bc0


	//   ....[8]....
        /*0090*/ 	.word	0x00018e60


	//   ....[9]....
        /*0094*/ 	.word	0x00018e80


	//   ....[10]....
        /*0098*/ 	.word	0x00018eb0


	//   ....[11]....
        /*009c*/ 	.word	0x00018ec0


	//   ....[12]....
        /*00a0*/ 	.word	0x0001a600


	//   ....[13]....
        /*00a4*/ 	.word	0x0001a630


	//   ....[14]....
        /*00a8*/ 	.word	0x0001a670


	//   ....[15]....
        /*00ac*/ 	.word	0x0001a680


	//----- nvinfo : EIATTR_VRC_CTA_INIT_COUNT
	.align		4
.L_690:
        /*00b0*/ 	.byte	0x02, 0x4a
	.zero		1
	.zero		1


	//----- nvinfo : EIATTR_EXIT_INSTR_OFFSETS
	.align		4
        /*00b4*/ 	.byte	0x04, 0x1c
        /*00b6*/ 	.short	(.L_692 - .L_691)


	//   ....[0]....
.L_691:
        /*00b8*/ 	.word	0x00000340


	//   ....[1]....
        /*00bc*/ 	.word	0x00000bd0


	//   ....[2]....
        /*00c0*/ 	.word	0x00000c00


	//   ....[3]....
        /*00c4*/ 	.word	0x0001bc20


	//   ....[4]....
        /*00c8*/ 	.word	0x0001bd10


	//----- nvinfo : EIATTR_CRS_STACK_SIZE
	.align		4
.L_692:
        /*00cc*/ 	.byte	0x04, 0x1e
        /*00ce*/ 	.short	(.L_694 - .L_693)
.L_693:
        /*00d0*/ 	.word	0x00000000


	//----- nvinfo : EIATTR_CBANK_PARAM_SIZE
	.align		4
.L_694:
        /*00d4*/ 	.byte	0x03, 0x19
        /*00d6*/ 	.short	0x01d0


	//----- nvinfo : EIATTR_PARAM_CBANK
	.align		4
        /*00d8*/ 	.byte	0x04, 0x0a
        /*00da*/ 	.short	(.L_696 - .L_695)
	.align		4
.L_695:
        /*00dc*/ 	.word	index@(.nv.constant0._ZN5flash24flash_fwd_splitkv_kernelI23Flash_fwd_kernel_traitsILi192ELi64ELi64ELi4ELb0ELb0EN7cutlass6half_tE19Flash_kernel_traitsILi192ELi64ELi64ELi4ES3_EELb1ELb0ELb0ELb0ELb1ELb0ELb0ELb1EEEvNS_16Flash_fwd_paramsE)
        /*00e0*/ 	.short	0x0380
        /*00e2*/ 	.short	0x01d0


	//----- nvinfo : EIATTR_SW_WAR
	.align		4
.L_696:
        /*00e4*/ 	.byte	0x04, 0x36
        /*00e6*/ 	.short	(.L_698 - .L_697)
.L_697:
        /*00e8*/ 	.word	0x00000008
.L_698:


//--------------------- .nv.info._ZN5flash24flash_fwd_splitkv_kernelI23Flash_fwd_kernel_traitsILi192ELi64ELi64ELi4ELb0ELb0EN7cutlass6half_tE19Flash_kernel_traitsILi192ELi64ELi64ELi4ES3_EELb1ELb0ELb0ELb0ELb1ELb1ELb0ELb1EEEvNS_16Flash_fwd_paramsE --------------------------
	.section	.nv.info._ZN5flash24flash_fwd_splitkv_kernelI23Flash_fwd_kernel_traitsILi192ELi64ELi64ELi4ELb0ELb0EN7cutlass6half_tE19Flash_kernel_traitsILi192ELi64ELi64ELi4ES3_EELb1ELb0ELb0ELb0ELb1ELb1ELb0ELb1EEEvNS_16Flash_fwd_paramsE,"",@"SHT_CUDA_INFO"
	.sectionflags	@""
	.align	4


	//----- nvinfo : EIATTR_CUDA_API_VERSION
	.align		4
        /*0000*/ 	.byte	0x04, 0x37
        /*0002*/ 	.short	(.L_700 - .L_699)
.L_699:
        /*0004*/ 	.word	0x00000082


	//----- nvinfo : EIATTR_KPARAM_INFO
	.align		4
.L_700:
        /*0008*/ 	.byte	0x04, 0x17
        /*000a*/ 	.short	(.L_702 - .L_701)
.L_701:
        /*000c*/ 	.word	0x00000000
        /*0010*/ 	.short	0x0000
        /*0012*/ 	.short	0x0000
        /*0014*/ 	.byte	0x00, 0xf0, 0x41, 0x07


	//----- nvinfo : EIATTR_SPARSE_MMA_MASK
	.align		4
.L_702:
        /*0018*/ 	.byte	0x03, 0x50
        /*001a*/ 	.short	0x0000


	//----- nvinfo : EIATTR_MAXREG_COUNT
	.align		4
        /*001c*/ 	.byte	0x03, 0x1b
        /*001e*/ 	.short	0x00ff


	//----- nvinfo : EIATTR_NUM_BARRIERS
	.align		4
        /*0020*/ 	.byte	0x02, 0x4c
        /*0022*/ 	.byte	0x01
	.zero		1


	//----- nvinfo : EIATTR_MERCURY_ISA_VERSION
	.align		4
        /*0024*/ 	.byte	0x03, 0x5f
        /*0026*/ 	.short	0x0101


	//----- nvinfo : EIATTR_COOP_GROUP_MASK_REGIDS
	.align		4
        /*0028*/ 	.byte	0x04, 0x29
        /*002a*/ 	.short	(.L_704 - .L_703)


	//   ....[0]....
.L_703:
        /*002c*/ 	.word	0xffffffff


	//   ....[1]....
        /*0030*/ 	.word	0xffffffff


	//   ....[2]....
        /*0034*/ 	.word	0xffffffff


	//   ....[3]....
        /*0038*/ 	.word	0xffffffff


	//   ....[4]....
        /*003c*/ 	.word	0xffffffff


	//   ....[5]....
        /*0040*/ 	.word	0xffffffff


	//   ....[6]....
        /*0044*/ 	.word	0xffffffff


	//   ....[7]....
        /*0048*/ 	.word	0xffffffff


	//   ....[8]....
        /*004c*/ 	.word	0xffffffff


	//   ....[9]....
        /*0050*/ 	.word	0xffffffff


	//   ....[10]....
        /*0054*/ 	.word	0xffffffff


	//   ....[11]....
        /*0058*/ 	.word	0xffffffff


	//   ....[12]....
        /*005c*/ 	.word	0xffffffff


	//   ....[13]....
        /*0060*/ 	.word	0xffffffff


	//   ....[14]....
        /*0064*/ 	.word	0xffffffff


	//   ....[15]....
        /*0068*/ 	.word	0xffffffff


	//----- nvinfo : EIATTR_COOP_GROUP_INSTR_OFFSETS
	.align		4
.L_704:
        /*006c*/ 	.byte	0x04, 0x28
        /*006e*/ 	.short	(.L_706 - .L_705)


	//   ....[0]....
.L_705:
        /*0070*/ 	.word	0x00012fd0


	//   ....[1]....
        /*0074*/ 	.word	0x00013120


	//   ....[2]....
        /*0078*/ 	.word	0x00013130


	//   ....[3]....
        /*007c*/ 	.word	0x000131a0


	//   ....[4]....
        /*0080*/ 	.word	0x000163e0


	//   ....[5]....
        /*0084*/ 	.word	0x00016410


	//   ....[6]....
        /*0088*/ 	.word	0x000164a0


	//   ....[7]....
        /*008c*/ 	.word	0x000164b0


	//   ....[8]....
        /*0090*/ 	.word	0x00019b00


	//   ....[9]....
        /*0094*/ 	.word	0x00019b30


	//   ....[10]....
        /*0098*/ 	.word	0x00019b90


	//   ....[11]....
        /*009c*/ 	.word	0x00019ba0


	//   ....[12]....
        /*00a0*/ 	.word	0x0001b2b0


	//   ....[13]....
        /*00a4*/ 	.word	0x0001b2e0


	//   ....[14]....
        /*00a8*/ 	.word	0x0001b320


	//   ....[15]....
        /*00ac*/ 	.word	0x0001b330


	//----- nvinfo : EIATTR_VRC_CTA_INIT_COUNT
	.align		4
.L_706:
        /*00b0*/ 	.byte	0x02, 0x4a
	.zero		1
	.zero		1


	//----- nvinfo : EIATTR_EXIT_INSTR_OFFSETS
	.align		4
        /*00b4*/ 	.byte	0x04, 0x1c
        /*00b6*/ 	.short	(.L_708 - .L_707)


	//   ....[0]....
.L_707:
        /*00b8*/ 	.word	0x00000340


	//   ....[1]....
        /*00bc*/ 	.word	0x00000bd0


	//   ....[2]....
        /*00c0*/ 	.word	0x00000c00


	//   ....[3]....
        /*00c4*/ 	.word	0x0001c8d0


	//   ....[4]....
        /*00c8*/ 	.word	0x0001c9c0


	//----- nvinfo : EIATTR_CRS_STACK_SIZE
	.align		4
.L_708:
        /*00cc*/ 	.byte	0x04, 0x1e
        /*00ce*/ 	.short	(.L_710 - .L_709)
.L_709:
        /*00d0*/ 	.word	0x00000000


	//----- nvinfo : EIATTR_CBANK_PARAM_SIZE
	.align		4
.L_710:
        /*00d4*/ 	.byte	0x03, 0x19
        /*00d6*/ 	.short	0x01d0


	//----- nvinfo : EIATTR_PARAM_CBANK
	.align		4
        /*00d8*/ 	.byte	0x04, 0x0a
        /*00da*/ 	.short	(.L_712 - .L_711)
	.align		4
.L_711:
        /*00dc*/ 	.word	index@(.nv.constant0._ZN5flash24flash_fwd_splitkv_kernelI23Flash_fwd_kernel_traitsILi192ELi64ELi64ELi4ELb0ELb0EN7cutlass6half_tE19Flash_kernel_traitsILi192ELi64ELi64ELi4ES3_EELb1ELb0ELb0ELb0ELb1ELb1ELb0ELb1EEEvNS_16Flash_fwd_paramsE)
        /*00e0*/ 	.short	0x0380
        /*00e2*/ 	.short	0x01d0


	//----- nvinfo : EIATTR_SW_WAR
	.align		4
.L_712:
        /*00e4*/ 	.byte	0x04, 0x36
        /*00e6*/ 	.short	(.L_714 - .L_713)
.L_713:
        /*00e8*/ 	.word	0x00000008
.L_714:


//--------------------- .nv.info._ZN5flash24flash_fwd_splitkv_kernelI23Flash_fwd_kernel_traitsILi192ELi64ELi64ELi4ELb0ELb0EN7cutlass6half_tE19Flash_kernel_traitsILi192ELi64ELi64ELi4ES3_EELb1ELb0ELb1ELb0ELb0ELb0ELb0ELb1EEEvNS_16Flash_fwd_paramsE --------------------------
	.section	.nv.info._ZN5flash24flash_fwd_splitkv_kernelI23Flash_fwd_kernel_traitsILi192ELi64ELi64ELi4ELb0ELb0EN7cutlass6half_tE19Flash_kernel_traitsILi192ELi64ELi64ELi4ES3_EELb1ELb0ELb1ELb0ELb0ELb0ELb0ELb1EEEvNS_16Flash_fwd_paramsE,"",@"SHT_CUDA_INFO"
	.sectionflags	@""
	.align	4


	//----- nvinfo : EIATTR_CUDA_API_VERSION
	.align		4
        /*0000*/ 	.byte	0x04, 0x37
        /*0002*/ 	.short	(.L_716 - .L_715)
.L_715:
        /*0004*/ 	.word	0x00000082


	//----- nvinfo : EIATTR_KPARAM_INFO
	.align		4
.L_716:
        /*0008*/ 	.byte	0x04, 0x17
        /*000a*/ 	.short	(.L_718 - .L_717)
.L_717:
        /*000c*/ 	.word	0x00000000
        /*0010*/ 	.short	0x0000
        /*0012*/ 	.short	0x0000
        /*0014*/ 	.byte	0x00, 0xf0, 0x41, 0x07


	//----- nvinfo : EIATTR_SPARSE_MMA_MASK
	.align		4
.L_718:
        /*0018*/ 	.byte	0x03, 0x50
        /*001a*/ 	.short	0x0000


	//----- nvinfo : EIATTR_MAXREG_COUNT
	.align		4
        /*001c*/ 	.byte	0x03, 0x1b
        /*001e*/ 	.short	0x00ff


	//----- nvinfo : EIATTR_NUM_BARRIERS
	.align		4
        /*0020*/ 	.byte	0x02, 0x4c
        /*0022*/ 	.byte	0x01
	.zero		1


	//----- nvinfo : EIATTR_MERCURY_ISA_VERSION
	.align		4
        /*0024*/ 	.byte	0x03, 0x5f
        /*0026*/ 	.short	0x0101


	//----- nvinfo : EIATTR_COOP_GROUP_MASK_REGIDS
	.align		4
        /*0028*/ 	.byte	0x04, 0x29
        /*002a*/ 	.short	(.L_720 - .L_719)


	//   ....[0]....
.L_719:
        /*002c*/ 	.word	0xffffffff


	//   ....[1]....
        /*0030*/ 	.word	0xffffffff


	//   ....[2]....
        /*0034*/ 	.word	0xffffffff


	//   ....[3]....
        /*0038*/ 	.word	0xffffffff


	//   ....[4]....
        /*003c*/ 	.word	0xffffffff


	//   ....[5]....
        /*0040*/ 	.word	0xffffffff


	//   ....[6]....
        /*0044*/ 	.word	0xffffffff


	//   ....[7]....
        /*0048*/ 	.word	0xffffffff


	//   ....[8]....
        /*004c*/ 	.word	0xffffffff


	//   ....[9]....
        /*0050*/ 	.word	0xffffffff


	//   ....[10]....
        /*0054*/ 	.word	0xffffffff


	//   ....[11]....
        /*0058*/ 	.word	0xffffffff


	//   ....[12]....
        /*005c*/ 	.word	0xffffffff


	//   ....[13]....
        /*0060*/ 	.word	0xffffffff


	//   ....[14]....
        /*0064*/ 	.word	0xffffffff


	//   ....[15]....
        /*0068*/ 	.word	0xffffffff


	//----- nvinfo : EIATTR_COOP_GROUP_INSTR_OFFSETS
	.align		4
.L_720:
        /*006c*/ 	.byte	0x04, 0x28
        /*006e*/ 	.short	(.L_722 - .L_721)


	//   ....[0]....
.L_721:
        /*0070*/ 	.word	0x00015370


	//   ....[1]....
        /*0074*/ 	.word	0x000153a0


	//   ....[2]....
        /*0078*/ 	.word	0x00015440


	//   ....[3]....
        /*007c*/ 	.word	0x00015450


	//   ....[4]....
        /*0080*/ 	.word	0x00018c30


	//   ....[5]....
        /*0084*/ 	.word	0x00018c50


	//   ....[6]....
        /*0088*/ 	.word	0x00018c80


	//   ....[7]....
        /*008c*/ 	.word	0x00018c90


	//   ....[8]....
        /*0090*/ 	.word	0x0001c990


	//   ....[9]....
        /*0094*/ 	.word	0x0001c9d0


	//   ....[10]....
        /*0098*/ 	.word	0x0001ca00


	//   ....[11]....
        /*009c*/ 	.word	0x0001ca10


	//   ....[12]....
        /*00a0*/ 	.word	0x0001e140


	//   ....[13]....
        /*00a4*/ 	.word	0x0001e180


	//   ....[14]....
        /*00a8*/ 	.word	0x0001e210


	//   ....[15]....
        /*00ac*/ 	.word	0x0001e220


	//----- nvinfo : EIATTR_VRC_CTA_INIT_COUNT
	.align		4
.L_722:
        /*00b0*/ 	.byte	0x02, 0x4a
	.zero		1
	.zero		1


	//----- nvinfo : EIATTR_EXIT_INSTR_OFFSETS
	.align		4
        /*00b4*/ 	.byte	0x04, 0x1c
        /*00b6*/ 	.short	(.L_724 - .L_723)


	//   ....[0]....
.L_723:
        /*00b8*/ 	.word	0x00000340


	//   ....[1]....
        /*00bc*/ 	.word	0x00000cf0


	//   ....[2]....
        /*00c0*/ 	.word	0x00000d20


	//   ....[3]....
        /*00c4*/ 	.word	0x0001f820


	//   ....[4]....
        /*00c8*/ 	.word	0x0001f950


	//   ....[5]....
        /*00cc*/ 	.word	0x0001f970


	//----- nvinfo : EIATTR_CRS_STACK_SIZE
	.align		4
.L_724:
        /*00d0*/ 	.byte	0x04, 0x1e
        /*00d2*/ 	.short	(.L_726 - .L_725)
.L_725:
        /*00d4*/ 	.word	0x00000000


	//----- nvinfo : EIATTR_CBANK_PARAM_SIZE
	.align		4
.L_726:
        /*00d8*/ 	.byte	0x03, 0x19
        /*00da*/ 	.short	0x01d0


	//----- nvinfo : EIATTR_PARAM_CBANK
	.align		4
        /*00dc*/ 	.byte	0x04, 0x0a
        /*00de*/ 	.short	(.L_728 - .L_727)
	.align		4
.L_727:
        /*00e0*/ 	.word	index@(.nv.constant0._ZN5flash24flash_fwd_splitkv_kernelI23Flash_fwd_kernel_traitsILi192ELi64ELi64ELi4ELb0ELb0EN7cutlass6half_tE19Flash_kernel_traitsILi192ELi64ELi64ELi4ES3_EELb1ELb0ELb1ELb0ELb0ELb0ELb0ELb1EEEvNS_16Flash_fwd_paramsE)
        /*00e4*/ 	.short	0x0380
        /*00e6*/ 	.short	0x01d0


	//----- nvinfo : EIATTR_SW_WAR
	.align		4
.L_728:
        /*00e8*/ 	.byte	0x04, 0x36
        /*00ea*/ 	.short	(.L_730 - .L_729)
.L_729:
        /*00ec*/ 	.word	0x00000008
.L_730:


//--------------------- .nv.info._ZN5flash24flash_fwd_splitkv_kernelI23Flash_fwd_kernel_traitsILi192ELi64ELi64ELi4ELb0ELb0EN7cutlass6half_tE19Flash_kernel_traitsILi192ELi64ELi64ELi4ES3_EELb1ELb0ELb1ELb0ELb0ELb1ELb0ELb1EEEvNS_16Flash_fwd_paramsE --------------------------
	.section	.nv.info._ZN5flash24flash_fwd_splitkv_kernelI23Flash_fwd_kernel_traitsILi192ELi64ELi64ELi4ELb0ELb0EN7cutlass6half_tE19Flash_kernel_traitsILi192ELi64ELi64ELi4ES3_EELb1ELb0ELb1ELb0ELb0ELb1ELb0ELb1EEEvNS_16Flash_fwd_paramsE,"",@"SHT_CUDA_INFO"
	.sectionflags	@""
	.align	4


	//----- nvinfo : EIATTR_CUDA_API_VERSION
	.align		4
        /*0000*/ 	.byte	0x04, 0x37
        /*0002*/ 	.short	(.L_732 - .L_731)
.L_731:
        /*0004*/ 	.word	0x00000082


	//----- nvinfo : EIATTR_KPARAM_INFO
	.align		4
.L_732:
        /*0008*/ 	.byte	0x04, 0x17
        /*000a*/ 	.short	(.L_734 - .L_733)
.L_733:
        /*000c*/ 	.word	0x00000000
        /*0010*/ 	.short	0x0000
        /*0012*/ 	.short	0x0000
        /*0014*/ 	.byte	0x00, 0xf0, 0x41, 0x07


	//----- nvinfo : EIATTR_SPARSE_MMA_MASK
	.align		4
.L_734:
        /*0018*/ 	.byte	0x03, 0x50
        /*001a*/ 	.short	0x0000


	//----- nvinfo : EIATTR_MAXREG_COUNT
	.align		4
        /*001c*/ 	.byte	0x03, 0x1b
        /*001e*/ 	.short	0x00ff


	//----- nvinfo : EIATTR_NUM_BARRIERS
	.align		4
        /*0020*/ 	.byte	0x02, 0x4c
        /*0022*/ 	.byte	0x01
	.zero		1


	//----- nvinfo : EIATTR_MERCURY_ISA_VERSION
	.align		4
        /*0024*/ 	.byte	0x03, 0x5f
        /*0026*/ 	.short	0x0101


	//----- nvinfo : EIATTR_COOP_GROUP_MASK_REGIDS
	.align		4
        /*0028*/ 	.byte	0x04, 0x29
        /*002a*/ 	.short	(.L_736 - .L_735)


	//   ....[0]....
.L_735:
        /*002c*/ 	.word	0xffffffff


	//   ....[1]....
        /*0030*/ 	.word	0xffffffff


	//   ....[2]....
        /*0034*/ 	.word	0xffffffff


	//   ....[3]....
        /*0038*/ 	.word	0xffffffff


	//   ....[4]....
        /*003c*/ 	.word	0xffffffff


	//   ....[5]....
        /*0040*/ 	.word	0xffffffff


	//   ....[6]....
        /*0044*/ 	.word	0xffffffff


	//   ....[7]....
        /*0048*/ 	.word	0xffffffff


	//   ....[8]....
        /*004c*/ 	.word	0xffffffff


	//   ....[9]....
        /*0050*/ 	.word	0xffffffff


	//   ....[10]....
        /*0054*/ 	.word	0xffffffff


	//   ....[11]....
        /*0058*/ 	.word	0xffffffff


	//   ....[12]....
        /*005c*/ 	.word	0xffffffff


	//   ....[13]....
        /*0060*/ 	.word	0xffffffff


	//   ....[14]....
        /*0064*/ 	.word	0xffffffff


	//   ....[15]....
        /*0068*/ 	.word	0xffffffff


	//----- nvinfo : EIATTR_COOP_GROUP_INSTR_OFFSETS
	.align		4
.L_736:
        /*006c*/ 	.byte	0x04, 0x28
        /*006e*/ 	.short	(.L_738 - .L_737)


	//   ....[0]....
.L_737:
        /*0070*/ 	.word	0x00015770


	//   ....[1]....
        /*0074*/ 	.word	0x000157a0


	//   ....[2]....
        /*0078*/ 	.word	0x00015840


	//   ....[3]....
        /*007c*/ 	.word	0x00015850


	//   ....[4]....
        /*0080*/ 	.word	0x00019430


	//   ....[5]....
        /*0084*/ 	.word	0x00019460


	//   ....[6]....
        /*0088*/ 	.word	0x00019510


	//   ....[7]....
        /*008c*/ 	.word	0x00019520


	//   ....[8]....
        /*0090*/ 	.word	0x0001d570


	//   ....[9]....
        /*0094*/ 	.word	0x0001d600


	//   ....[10]....
        /*0098*/ 	.word	0x0001d620


	//   ....[11]....
        /*009c*/ 	.word	0x0001d640


	//   ....[12]....
        /*00a0*/ 	.word	0x0001ed60


	//   ....[13]....
        /*00a4*/ 	.word	0x0001eda0


	//   ....[14]....
        /*00a8*/ 	.word	0x0001ee00


	//   ....[15]....
        /*00ac*/ 	.word	0x0001ee10


	//----- nvinfo : EIATTR_VRC_CTA_INIT_COUNT
	.align		4
.L_738:
        /*00b0*/ 	.byte	0x02, 0x4a
	.zero		1
	.zero		1


	//----- nvinfo : EIATTR_EXIT_INSTR_OFFSETS
	.align		4
        /*00b4*/ 	.byte	0x04, 0x1c
        /*00b6*/ 	.short	(.L_740 - .L_739)


	//   ....[0]....
.L_739:
        /*00b8*/ 	.word	0x00000340


	//   ....[1]....
        /*00bc*/ 	.word	0x00000cf0


	//   ....[2]....
        /*00c0*/ 	.word	0x00000d20


	//   ....[3]....
        /*00c4*/ 	.word	0x00020440


	//   ....[4]....
        /*00c8*/ 	.word	0x00020570


	//   ....[5]....
        /*00cc*/ 	.word	0x00020590


	//----- nvinfo : EIATTR_CRS_STACK_SIZE
	.align		4
.L_740:
        /*00d0*/ 	.byte	0x04, 0x1e
        /*00d2*/ 	.short	(.L_742 - .L_741)
.L_741:
        /*00d4*/ 	.word	0x00000000


	//----- nvinfo : EIATTR_CBANK_PARAM_SIZE
	.align		4
.L_742:
        /*00d8*/ 	.byte	0x03, 0x19
        /*00da*/ 	.short	0x01d0


	//----- nvinfo : EIATTR_PARAM_CBANK
	.align		4
        /*00dc*/ 	.byte	0x04, 0x0a
        /*00de*/ 	.short	(.L_744 - .L_743)
	.align		4
.L_743:
        /*00e0*/ 	.word	index@(.nv.constant0._ZN5flash24flash_fwd_splitkv_kernelI23Flash_fwd_kernel_traitsILi192ELi64ELi64ELi4ELb0ELb0EN7cutlass6half_tE19Flash_kernel_traitsILi192ELi64ELi64ELi4ES3_EELb1ELb0ELb1ELb0ELb0ELb1ELb0ELb1EEEvNS_16Flash_fwd_paramsE)
        /*00e4*/ 	.short	0x0380
        /*00e6*/ 	.short	0x01d0


	//----- nvinfo : EIATTR_SW_WAR
	.align		4
.L_744:
        /*00e8*/ 	.byte	0x04, 0x36
        /*00ea*/ 	.short	(.L_746 - .L_745)
.L_745:
        /*00ec*/ 	.word	0x00000008
.L_746:


//--------------------- .nv.info._ZN5flash24flash_fwd_splitkv_kernelI23Flash_fwd_kernel_traitsILi192ELi64ELi64ELi4ELb0ELb0EN7cutlass6half_tE19Flash_kernel_traitsILi192ELi64ELi64ELi4ES3_EELb1ELb0ELb0ELb0ELb1ELb0ELb1ELb0EEEvNS_16Flash_fwd_paramsE --------------------------
	.section	.nv.info._ZN5flash24flash_fwd_splitkv_kernelI23Flash_fwd_kernel_traitsILi192ELi64ELi64ELi4ELb0ELb0EN7cutlass6half_tE19Flash_kernel_traitsILi192ELi64ELi64ELi4ES3_EELb1ELb0ELb0ELb0ELb1ELb0ELb1ELb0EEEvNS_16Flash_fwd_paramsE,"",@"SHT_CUDA_INFO"
	.sectionflags	@""
	.align	4


	//----- nvinfo : EIATTR_CUDA_API_VERSION
	.align		4
        /*0000*/ 	.byte	0x04, 0x37
        /*0002*/ 	.short	(.L_748 - .L_747)
.L_747:
        /*0004*/ 	.word	0x00000082


	//----- nvinfo : EIATTR_KPARAM_INFO
	.align		4
.L_748:
        /*0008*/ 	.byte	0x04, 0x17
        /*000a*/ 	.short	(.L_750 - .L_749)
.L_749:
        /*000c*/ 	.word	0x00000000
        /*0010*/ 	.short	0x0000
        /*0012*/ 	.short	0x0000
        /*0014*/ 	.byte	0x00, 0xf0, 0x41, 0x07


	//----- nvinfo : EIATTR_SPARSE_MMA_MASK
	.align		4
.L_750:
        /*0018*/ 	.byte	0x03, 0x50
        /*001a*/ 	.short	0x0000


	//----- nvinfo : EIATTR_MAXREG_COUNT
	.align		4
        /*001c*/ 	.byte	0x03, 0x1b
        /*001e*/ 	.short	0x00ff


	//----- nvinfo : EIATTR_NUM_BARRIERS
	.align		4
        /*0020*/ 	.byte	0x02, 0x4c
        /*0022*/ 	.byte	0x01
	.zero		1


	//----- nvinfo : EIATTR_MERCURY_ISA_VERSION
	.align		4
        /*0024*/ 	.byte	0x03, 0x5f
        /*0026*/ 	.short	0x0101


	//----- nvinfo : EIATTR_COOP_GROUP_MASK_REGIDS
	.align		4
        /*0028*/ 	.byte	0x04, 0x29
        /*002a*/ 	.short	(.L_752 - .L_751)


	//   ....[0]....
.L_751:
        /*002c*/ 	.word	0xffffffff


	//   ....[1]....
        /*0030*/ 	.word	0xffffffff


	//   ....[2]....
        /*0034*/ 	.word	0xffffffff


	//   ....[3]....
        /*0038*/ 	.word	0xffffffff


	//   ....[4]....
        /*003c*/ 	.word	0xffffffff


	//   ....[5]....
        /*0040*/ 	.word	0xffffffff


	//   ....[6]....
        /*0044*/ 	.word	0xffffffff


	//   ....[7]....
        /*0048*/ 	.word	0xffffffff


	//   ....[8]....
        /*004c*/ 	.word	0xffffffff


	//   ....[9]....
        /*0050*/ 	.word	0xffffffff


	//   ....[10]....
        /*0054*/ 	.word	0xffffffff


	//   ....[11]....
        /*0058*/ 	.word	0xffffffff


	//   ....[12]....
        /*005c*/ 	.word	0xffffffff


	//   ....[13]....
        /*0060*/ 	.word	0xffffffff


	//   ....[14]....
        /*0064*/ 	.word	0xffffffff


	//   ....[15]....
        /*0068*/ 	.word	0xffffffff


	//----- nvinfo : EIATTR_COOP_GROUP_INSTR_OFFSETS
	.align		4
.L_752:
        /*006c*/ 	.byte	0x04, 0x28
        /*006e*/ 	.short	(.L_754 - .L_753)


	//   ....[0]....
.L_753:
        /*0070*/ 	.word	0x00003de0


	//   ....[1]....
        /*0074*/ 	.word	0x00003fa0


	//   ....[2]....
        /*0078*/ 	.word	0x00003fb0


	//   ....[3]....
        /*007c*/ 	.word	0x00004000


	//   ....[4]....
        /*0080*/ 	.word	0x00006d40


	//   ....[5]....
        /*0084*/ 	.word	0x00006d70


	//   ....[6]....
        /*0088*/ 	.word	0x00006e10


	//   ....[7]....
        /*008c*/ 	.word	0x00006e20


	//   ....[8]....
        /*0090*/ 	.word	0x0000a080


	//   ....[9]....
        /*0094*/ 	.word	0x0000a090


	//   ....[10]....
        /*0098*/ 	.word	0x0000a0c0


	//   ....[11]....
        /*009c*/ 	.word	0x0000a0d0


	//   ....[12]....
        /*00a0*/ 	.word	0x0000b810


	//   ....[13]....
        /*00a4*/ 	.word	0x0000b850


	//   ....[14]....
        /*00a8*/ 	.word	0x0000b910


	//   ....[15]....
        /*00ac*/ 	.word	0x0000b940


	//----- nvinfo : EIATTR_VRC_CTA_INIT_COUNT
	.align		4
.L_754:
        /*00b0*/ 	.byte	0x02, 0x4a
	.zero		1
	.zero		1


	//----- nvinfo : EIATTR_EXIT_INSTR_OFFSETS
	.align		4
        /*00b4*/ 	.byte	0x04, 0x1c
        /*00b6*/ 	.short	(.L_756 - .L_755)


	//   ....[0]....
.L_755:
        /*00b8*/ 	.word	0x00000440


	//   ....[1]....
        /*00bc*/ 	.word	0x00000d40


	//   ....[2]....
        /*00c0*/ 	.word	0x00000d70


	//   ....[3]....
        /*00c4*/ 	.word	0x0000ca40


	//   ....[4]....
        /*00c8*/ 	.word	0x0000ca80


	//----- nvinfo : EIATTR_CRS_STACK_SIZE
	.align		4
.L_756:
        /*00cc*/ 	.byte	0x04, 0x1e
        /*00ce*/ 	.short	(.L_758 - .L_757)
.L_757:
        /*00d0*/ 	.word	0x00000000


	//----- nvinfo : EIATTR_CBANK_PARAM_SIZE
	.align		4
.L_758:
        /*00d4*/ 	.byte	0x03, 0x19
        /*00d6*/ 	.short	0x01d0


	//----- nvinfo : EIATTR_PARAM_CBANK
	.align		4
        /*00d8*/ 	.byte	0x04, 0x0a
        /*00da*/ 	.short	(.L_760 - .L_759)
	.align		4
.L_759:
        /*00dc*/ 	.word	index@(.nv.constant0._ZN5flash24flash_fwd_splitkv_kernelI23Flash_fwd_kernel_traitsILi192ELi64ELi64ELi4ELb0ELb0EN7cutlass6half_tE19Flash_kernel_traitsILi192ELi64ELi64ELi4ES3_EELb1ELb0ELb0ELb0ELb1ELb0ELb1ELb0EEEvNS_16Flash_fwd_paramsE)
        /*00e0*/ 	.short	0x0380
        /*00e2*/ 	.short	0x01d0


	//----- nvinfo : EIATTR_SW_WAR
	.align		4
.L_760:
        /*00e4*/ 	.byte	0x04, 0x36
        /*00e6*/ 	.short	(.L_762 - .L_761)
.L_761:
        /*00e8*/ 	.word	0x00000008
.L_762:


//--------------------- .nv.info._ZN5flash24flash_fwd_splitkv_kernelI23Flash_fwd_kernel_traitsILi192ELi64ELi64ELi4ELb0ELb0EN7cutlass6half_tE19Flash_kernel_traitsILi192ELi64ELi64ELi4ES3_EELb1ELb0ELb0ELb0ELb1ELb1ELb1ELb0EEEvNS_16Flash_fwd_paramsE --------------------------
	.section	.nv.info._ZN5flash24flash_fwd_splitkv_kernelI23Flash_fwd_kernel_traitsILi192ELi64ELi64ELi4ELb0ELb0EN7cutlass6half_tE19Flash_kernel_traitsILi192ELi64ELi64ELi4ES3_EELb1ELb0ELb0ELb0ELb1ELb1ELb1ELb0EEEvNS_16Flash_fwd_paramsE,"",@"SHT_CUDA_INFO"
	.sectionflags	@""
	.align	4


	//----- nvinfo : EIATTR_CUDA_API_VERSION
	.align		4
        /*0000*/ 	.byte	0x04, 0x37
        /*0002*/ 	.short	(.L_764 - .L_763)
.L_763:
        /*0004*/ 	.word	0x00000082


	//----- nvinfo : EIATTR_KPARAM_INFO
	.align		4
.L_764:
        /*0008*/ 	.byte	0x04, 0x17
        /*000a*/ 	.short	(.L_766 - .L_765)
.L_765:
        /*000c*/ 	.word	0x00000000
        /*0010*/ 	.short	0x0000
        /*0012*/ 	.short	0x0000
        /*0014*/ 	.byte	0x00, 0xf0, 0x41, 0x07


	//----- nvinfo : EIATTR_SPARSE_MMA_MASK
	.align		4
.L_766:
        /*0018*/ 	.byte	0x03, 0x50
        /*001a*/ 	.short	0x0000


	//----- nvinfo : EIATTR_MAXREG_COUNT
	.align		4
        /*001c*/ 	.byte	0x03, 0x1b
        /*001e*/ 	.short	0x00ff


	//----- nvinfo : EIATTR_NUM_BARRIERS
	.align		4
        /*0020*/ 	.byte	0x02, 0x4c
        /*0022*/ 	.byte	0x01
	.zero		1


	//----- nvinfo : EIATTR_MERCURY_ISA_VERSION
	.align		4
        /*0024*/ 	.byte	0x03, 0x5f
        /*0026*/ 	.short	0x0101


	//----- nvinfo : EIATTR_COOP_GROUP_MASK_REGIDS
	.align		4
        /*0028*/ 	.byte	0x04, 0x29
        /*002a*/ 	.short	(.L_768 - .L_767)


	//   ....[0]....
.L_767:
        /*002c*/ 	.word	0xffffffff


	//   ....[1]....
        /*0030*/ 	.word	0xffffffff


	//   ....[2]....
        /*0034*/ 	.word	0xffffffff


	//   ....[3]....
        /*0038*/ 	.word	0xffffffff


	//   ....[4]....
        /*003c*/ 	.word	0xffffffff


	//   ....[5]....
        /*0040*/ 	.word	0xffffffff


	//   ....[6]....
        /*0044*/ 	.word	0xffffffff


	//   ....[7]....
        /*0048*/ 	.word	0xffffffff


	//   ....[8]....
        /*004c*/ 	.word	0xffffffff


	//   ....[9]....
        /*0050*/ 	.word	0xffffffff


	//   ....[10]....
        /*0054*/ 	.word	0xffffffff


	//   ....[11]....
        /*0058*/ 	.word	0xffffffff


	//   ....[12]....
        /*005c*/ 	.word	0xffffffff


	//   ....[13]....
        /*0060*/ 	.word	0xffffffff


	//   ....[14]....
        /*0064*/ 	.word	0xffffffff


	//   ....[15]....
        /*0068*/ 	.word	0xffffffff


	//----- nvinfo : EIATTR_COOP_GROUP_INSTR_OFFSETS
	.align		4
.L_768:
        /*006c*/ 	.byte	0x04, 0x28
        /*006e*/ 	.short	(.L_770 - .L_769)


	//   ....[0]....
.L_769:
        /*0070*/ 	.word	0x00004290


	//   ....[1]....
        /*0074*/ 	.word	0x00004390


	//   ....[2]....
        /*0078*/ 	.word	0x000043a0


	//   ....[3]....
        /*007c*/ 	.word	0x00004400


	//   ....[4]....
        /*0080*/ 	.word	0x00007560


	//   ....[5]....
        /*0084*/ 	.word	0x00007590


	//   ....[6]....
        /*0088*/ 	.word	0x00007610


	//   ....[7]....
        /*008c*/ 	.word	0x00007620


	//   ....[8]....
        /*0090*/ 	.word	0x0000acc0


	//   ....[9]....
        /*0094*/ 	.word	0x0000acf0


	//   ....[10]....
        /*0098*/ 	.word	0x0000ad70


	//   ....[11]....
        /*009c*/ 	.word	0x0000ad80


	//   ....[12]....
        /*00a0*/ 	.word	0x0000c440


	//   ....[13]....
        /*00a4*/ 	.word	0x0000c480


	//   ....[14]....
        /*00a8*/ 	.word	0x0000c570


	//   ....[15]....
        /*00ac*/ 	.word	0x0000c590


	//----- nvinfo : EIATTR_VRC_CTA_INIT_COUNT
	.align		4
.L_770:
        /*00b0*/ 	.byte	0x02, 0x4a
	.zero		1
	.zero		1


	//----- nvinfo : EIATTR_EXIT_INSTR_OFFSETS
	.align		4
        /*00b4*/ 	.byte	0x04, 0x1c
        /*00b6*/ 	.short	(.L_772 - .L_771)


	//   ....[0]....
.L_771:
        /*00b8*/ 	.word	0x00000440


	//   ....[1]....
        /*00bc*/ 	.word	0x00000d40


	//   ....[2]....
        /*00c0*/ 	.word	0x00000d70


	//   ....[3]....
        /*00c4*/ 	.word	0x0000d670


	//   ....[4]....
        /*00c8*/ 	.word	0x0000d6b0


	//----- nvinfo : EIATTR_CRS_STACK_SIZE
	.align		4
.L_772:
        /*00cc*/ 	.byte	0x04, 0x1e
        /*00ce*/ 	.short	(.L_774 - .L_773)
.L_773:
        /*00d0*/ 	.word	0x00000000


	//----- nvinfo : EIATTR_CBANK_PARAM_SIZE
	.align		4
.L_774:
        /*00d4*/ 	.byte	0x03, 0x19
        /*00d6*/ 	.short	0x01d0


	//----- nvinfo : EIATTR_PARAM_CBANK
	.align		4
        /*00d8*/ 	.byte	0x04, 0x0a
        /*00da*/ 	.short	(.L_776 - .L_775)
	.align		4
.L_775:
        /*00dc*/ 	.word	index@(.nv.constant0._ZN5flash24flash_fwd_splitkv_kernelI23Flash_fwd_kernel_traitsILi192ELi64ELi64ELi4ELb0ELb0EN7cutlass6half_tE19Flash_kernel_traitsILi192ELi64ELi64ELi4ES3_EELb1ELb0ELb0ELb0ELb1ELb1ELb1ELb0EEEvNS_16Flash_fwd_paramsE)
        /*00e0*/ 	.short	0x0380
        /*00e2*/ 	.short	0x01d0


	//----- nvinfo : EIATTR_SW_WAR
	.align		4
.L_776:
        /*00e4*/ 	.byte	0x04, 0x36
        /*00e6*/ 	.short	(.L_778 - .L_777)
.L_777:
        /*00e8*/ 	.word	0x00000008
.L_778:


//--------------------- .nv.info._ZN5flash24flash_fwd_splitkv_kernelI23Flash_fwd_kernel_traitsILi192ELi64ELi64ELi4ELb0ELb0EN7cutlass6half_tE19Flash_kernel_traitsILi192ELi64ELi64ELi4ES3_EELb1ELb0ELb1ELb0ELb0ELb0ELb1ELb0EEEvNS_16Flash_fwd_paramsE --------------------------
	.section	.nv.info._ZN5flash24flash_fwd_splitkv_kernelI23Flash_fwd_kernel_traitsILi192ELi64ELi64ELi4ELb0ELb0EN7cutlass6half_tE19Flash_kernel_traitsILi192ELi64ELi64ELi4ES3_EELb1ELb0ELb1ELb0ELb0ELb0ELb1ELb0EEEvNS_16Flash_fwd_paramsE,"",@"SHT_CUDA_INFO"
	.sectionflags	@""
	.align	4


	//----- nvinfo : EIATTR_CUDA_API_VERSION
	.align		4
        /*0000*/ 	.byte	0x04, 0x37
        /*0002*/ 	.short	(.L_780 - .L_779)
.L_779:
        /*0004*/ 	.word	0x00000082


	//----- nvinfo : EIATTR_KPARAM_INFO
	.align		4
.L_780:
        /*0008*/ 	.byte	0x04, 0x17
        /*000a*/ 	.short	(.L_782 - .L_781)
.L_781:
        /*000c*/ 	.word	0x00000000
        /*0010*/ 	.short	0x0000
        /*0012*/ 	.short	0x0000
        /*0014*/ 	.byte	0x00, 0xf0, 0x41, 0x07


	//----- nvinfo : EIATTR_SPARSE_MMA_MASK
	.align		4
.L_782:
        /*0018*/ 	.byte	0x03, 0x50
        /*001a*/ 	.short	0x0000


	//----- nvinfo : EIATTR_MAXREG_COUNT
	.align		4
        /*001c*/ 	.byte	0x03, 0x1b
        /*001e*/ 	.short	0x00ff


	//----- nvinfo : EIATTR_NUM_BARRIERS
	.align		4
        /*0020*/ 	.byte	0x02, 0x4c
        /*0022*/ 	.byte	0x01
	.zero		1


	//----- nvinfo : EIATTR_MERCURY_ISA_VERSION
	.align		4
        /*0024*/ 	.byte	0x03, 0x5f
        /*0026*/ 	.short	0x0101


	//----- nvinfo : EIATTR_COOP_GROUP_MASK_REGIDS
	.align		4
        /*0028*/ 	.byte	0x04, 0x29
        /*002a*/ 	.short	(.L_784 - .L_783)


	//   ....[0]....
.L_783:
        /*002c*/ 	.word	0xffffffff


	//   ....[1]....
        /*0030*/ 	.word	0xffffffff


	//   ....[2]....
        /*0034*/ 	.word	0xffffffff


	//   ....[3]....
        /*0038*/ 	.word	0xffffffff


	//   ....[4]....
        /*003c*/ 	.word	0xffffffff


	//   ....[5]....
        /*0040*/ 	.word	0xffffffff


	//   ....[6]....
        /*0044*/ 	.word	0xffffffff


	//   ....[7]....
        /*0048*/ 	.word	0xffffffff


	//   ....[8]....
        /*004c*/ 	.word	0xffffffff


	//   ....[9]....
        /*0050*/ 	.word	0xffffffff


	//   ....[10]....
        /*0054*/ 	.word	0xffffffff


	//   ....[11]....
        /*0058*/ 	.word	0xffffffff


	//   ....[12]....
        /*005c*/ 	.word	0xffffffff


	//   ....[13]....
        /*0060*/ 	.word	0xffffffff


	//   ....[14]....
        /*0064*/ 	.word	0xffffffff


	//   ....[15]....
        /*0068*/ 	.word	0xffffffff


	//----- nvinfo : EIATTR_COOP_GROUP_INSTR_OFFSETS
	.align		4
.L_784:
        /*006c*/ 	.byte	0x04, 0x28
        /*006e*/ 	.short	(.L_786 - .L_785)


	//   ....[0]....
.L_785:
        /*0070*/ 	.word	0x00005bc0


	//   ....[1]....
        /*0074*/ 	.word	0x00005be0


	//   ....[2]....
        /*0078*/ 	.word	0x00005c90


	//   ....[3]....
        /*007c*/ 	.word	0x00005ca0


	//   ....[4]....
        /*0080*/ 	.word	0x00009320


	//   ....[5]....
        /*0084*/ 	.word	0x00009330


	//   ....[6]....
        /*0088*/ 	.word	0x00009360


	//   ....[7]....
        /*008c*/ 	.word	0x00009370


	//   ....[8]....
        /*0090*/ 	.word	0x0000d070


	//   ....[9]....
        /*0094*/ 	.word	0x0000d0a0


	//   ....[10]....
        /*0098*/ 	.word	0x0000d0d0


	//   ....[11]....
        /*009c*/ 	.word	0x0000d0e0


	//   ....[12]....
        /*00a0*/ 	.word	0x0000e810


	//   ....[13]....
        /*00a4*/ 	.word	0x0000e850


	//   ....[14]....
        /*00a8*/ 	.word	0x0000e950


	//   ....[15]....
        /*00ac*/ 	.word	0x0000e980


	//----- nvinfo : EIATTR_VRC_CTA_INIT_COUNT
	.align		4
.L_786:
        /*00b0*/ 	.byte	0x02, 0x4a
	.zero		1
	.zero		1


	//----- nvinfo : EIATTR_EXIT_INSTR_OFFSETS
	.align		4
        /*00b4*/ 	.byte	0x04, 0x1c
        /*00b6*/ 	.short	(.L_788 - .L_787)


	//   ....[0]....
.L_787:
        /*00b8*/ 	.word	0x00000440


	//   ....[1]....
        /*00bc*/ 	.word	0x000014b0


	//   ....[2]....
        /*00c0*/ 	.word	0x000014e0


	//   ....[3]....
        /*00c4*/ 	.word	0x00010110


	//   ....[4]....
        /*00c8*/ 	.word	0x000101e0


	//   ....[5]....
        /*00cc*/ 	.word	0x00010230


	//----- nvinfo : EIATTR_CRS_STACK_SIZE
	.align		4
.L_788:
        /*00d0*/ 	.byte	0x04, 0x1e
        /*00d2*/ 	.short	(.L_790 - .L_789)
.L_789:
        /*00d4*/ 	.word	0x00000000


	//----- nvinfo : EIATTR_CBANK_PARAM_SIZE
	.align		4
.L_790:
        /*00d8*/ 	.byte	0x03, 0x19
        /*00da*/ 	.short	0x01d0


	//----- nvinfo : EIATTR_PARAM_CBANK
	.align		4
        /*00dc*/ 	.byte	0x04, 0x0a
        /*00de*/ 	.short	(.L_792 - .L_791)
	.align		4
.L_791:
        /*00e0*/ 	.word	index@(.nv.constant0._ZN5flash24flash_fwd_splitkv_kernelI23Flash_fwd_kernel_traitsILi192ELi64ELi64ELi4ELb0ELb0EN7cutlass6half_tE19Flash_kernel_traitsILi192ELi64ELi64ELi4ES3_EELb1ELb0ELb1ELb0ELb0ELb0ELb1ELb0EEEvNS_16Flash_fwd_paramsE)
        /*00e4*/ 	.short	0x0380
        /*00e6*/ 	.short	0x01d0


	//----- nvinfo : EIATTR_SW_WAR
	.align		4
.L_792:
        /*00e8*/ 	.byte	0x04, 0x36
        /*00ea*/ 	.short	(.L_794 - .L_793)
.L_793:
        /*00ec*/ 	.word	0x00000008
.L_794:


//--------------------- .nv.info._ZN5flash24flash_fwd_splitkv_kernelI23Flash_fwd_kernel_traitsILi192ELi64ELi64ELi4ELb0ELb0EN7cutlass6half_tE19Flash_kernel_traitsILi192ELi64ELi64ELi4ES3_EELb1ELb0ELb1ELb0ELb0ELb1ELb1ELb0EEEvNS_16Flash_fwd_paramsE --------------------------
	.section	.nv.info._ZN5flash24flash_fwd_splitkv_kernelI23Flash_fwd_kernel_traitsILi192ELi64ELi64ELi4ELb0ELb0EN7cutlass6half_tE19Flash_kernel_traitsILi192ELi64ELi64ELi4ES3_EELb1ELb0ELb1ELb0ELb0ELb1ELb1ELb0EEEvNS_16Flash_fwd_paramsE,"",@"SHT_CUDA_INFO"
	.sectionflags	@""
	.align	4


	//----- nvinfo : EIATTR_CUDA_API_VERSION
	.align		4
        /*0000*/ 	.byte	0x04, 0x37
        /*0002*/ 	.short	(.L_796 - .L_795)
.L_795:
        /*0004*/ 	.word	0x00000082


	//----- nvinfo : EIATTR_KPARAM_INFO
	.align		4
.L_796:
        /*0008*/ 	.byte	0x04, 0x17
        /*000a*/ 	.short	(.L_798 - .L_797)
.L_797:
        /*000c*/ 	.word	0x00000000
        /*0010*/ 	.short	0x0000
        /*0012*/ 	.short	0x0000
        /*0014*/ 	.byte	0x00, 0xf0, 0x41, 0x07


	//----- nvinfo : EIATTR_SPARSE_MMA_MASK
	.align		4
.L_798:
        /*0018*/ 	.byte	0x03, 0x50
        /*001a*/ 	.short	0x0000


	//----- nvinfo : EIATTR_MAXREG_COUNT
	.align		4
        /*001c*/ 	.byte	0x03, 0x1b
        /*001e*/ 	.short	0x00ff


	//----- nvinfo : EIATTR_NUM_BARRIERS
	.align		4
        /*0020*/ 	.byte	0x02, 0x4c
        /*0022*/ 	.byte	0x01
	.zero		1


	//----- nvinfo : EIATTR_MERCURY_ISA_VERSION
	.align		4
        /*0024*/ 	.byte	0x03, 0x5f
        /*0026*/ 	.short	0x0101


	//----- nvinfo : EIATTR_COOP_GROUP_MASK_REGIDS
	.align		4
        /*0028*/ 	.byte	0x04, 0x29
        /*002a*/ 	.short	(.L_800 - .L_799)


	//   ....[0]....
.L_799:
        /*002c*/ 	.word	0xffffffff


	//   ....[1]....
        /*0030*/ 	.word	0xffffffff


	//   ....[2]....
        /*0034*/ 	.word	0xffffffff


	//   ....[3]....
        /*0038*/ 	.word	0xffffffff


	//   ....[4]....
        /*003c*/ 	.word	0xffffffff


	//   ....[5]....
        /*0040*/ 	.word	0xffffffff


	//   ....[6]....
        /*0044*/ 	.word	0xffffffff


	//   ....[7]....
        /*0048*/ 	.word	0xffffffff


	//   ....[8]....
        /*004c*/ 	.word	0xffffffff


	//   ....[9]....
        /*0050*/ 	.word	0xffffffff


	//   ....[10]....
        /*0054*/ 	.word	0xffffffff


	//   ....[11]....
        /*0058*/ 	.word	0xffffffff


	//   ....[12]....
        /*005c*/ 	.word	0xffffffff


	//   ....[13]....
        /*0060*/ 	.word	0xffffffff


	//   ....[14]....
        /*0064*/ 	.word	0xffffffff


	//   ....[15]....
        /*0068*/ 	.word	0xffffffff


	//----- nvinfo : EIATTR_COOP_GROUP_INSTR_OFFSETS
	.align		4
.L_800:
        /*006c*/ 	.byte	0x04, 0x28
        /*006e*/ 	.short	(.L_802 - .L_801)


	//   ....[0]....
.L_801:
        /*0070*/ 	.word	0x00006010


	//   ....[1]....
        /*0074*/ 	.word	0x00006030


	//   ....[2]....
        /*0078*/ 	.word	0x000060e0


	//   ....[3]....
        /*007c*/ 	.word	0x000060f0


	//   ....[4]....
        /*0080*/ 	.word	0x00009be0


	//   ....[5]....
        /*0084*/ 	.word	0x00009c10


	//   ....[6]....
        /*0088*/ 	.word	0x00009ca0


	//   ....[7]....
        /*008c*/ 	.word	0x00009cb0


	//   ....[8]....
        /*0090*/ 	.word	0x0000dd60


	//   ....[9]....
        /*0094*/ 	.word	0x0000dda0


	//   ....[10]....
        /*0098*/ 	.word	0x0000ddf0


	//   ....[11]....
        /*009c*/ 	.word	0x0000de10


	//   ....[12]....
        /*00a0*/ 	.word	0x0000f520


	//   ....[13]....
        /*00a4*/ 	.word	0x0000f560


	//   ....[14]....
        /*00a8*/ 	.word	0x0000f6b0


	//   ....[15]....
        /*00ac*/ 	.word	0x0000f6e0


	//----- nvinfo : EIATTR_VRC_CTA_INIT_COUNT
	.align		4
.L_802:
        /*00b0*/ 	.byte	0x02, 0x4a
	.zero		1
	.zero		1


	//----- nvinfo : EIATTR_EXIT_INSTR_OFFSETS
	.align		4
        /*00b4*/ 	.byte	0x04, 0x1c
        /*00b6*/ 	.short	(.L_804 - .L_803)


	//   ....[0]....
.L_803:
        /*00b8*/ 	.word	0x00000440


	//   ....[1]....
        /*00bc*/ 	.word	0x000014b0


	//   ....[2]....
        /*00c0*/ 	.word	0x000014e0


	//   ....[3]....
        /*00c4*/ 	.word	0x00010e20


	//   ....[4]....
        /*00c8*/ 	.word	0x00010ef0


	//   ....[5]....
        /*00cc*/ 	.word	0x00010f40


	//----- nvinfo : EIATTR_CRS_STACK_SIZE
	.align		4
.L_804:
        /*00d0*/ 	.byte	0x04, 0x1e
        /*00d2*/ 	.short	(.L_806 - .L_805)
.L_805:
        /*00d4*/ 	.word	0x00000000


	//----- nvinfo : EIATTR_CBANK_PARAM_SIZE
	.align		4
.L_806:
        /*00d8*/ 	.byte	0x03, 0x19
        /*00da*/ 	.short	0x01d0


	//----- nvinfo : EIATTR_PARAM_CBANK
	.align		4
        /*00dc*/ 	.byte	0x04, 0x0a
        /*00de*/ 	.short	(.L_808 - .L_807)
	.align		4
.L_807:
        /*00e0*/ 	.word	index@(.nv.constant0._ZN5flash24flash_fwd_splitkv_kernelI23Flash_fwd_kernel_traitsILi192ELi64ELi64ELi4ELb0ELb0EN7cutlass6half_tE19Flash_kernel_traitsILi192ELi64ELi64ELi4ES3_EELb1ELb0ELb1ELb0ELb0ELb1ELb1ELb0EEEvNS_16Flash_fwd_paramsE)
        /*00e4*/ 	.short	0x0380
        /*00e6*/ 	.short	0x01d0


	//----- nvinfo : EIATTR_SW_WAR
	.align		4
.L_808:
        /*00e8*/ 	.byte	0x04, 0x36
        /*00ea*/ 	.short	(.L_810 - .L_809)
.L_809:
        /*00ec*/ 	.word	0x00000008
.L_810:


//--------------------- .nv.info._ZN5flash24flash_fwd_splitkv_kernelI23Flash_fwd_kernel_traitsILi192ELi64ELi64ELi4ELb0ELb0EN7cutlass6half_tE19Flash_kernel_traitsILi192ELi64ELi64ELi4ES3_EELb1ELb0ELb0ELb0ELb1ELb0ELb1ELb1EEEvNS_16Flash_fwd_paramsE --------------------------
	.section	.nv.info._ZN5flash24flash_fwd_splitkv_kernelI23Flash_fwd_kernel_traitsILi192ELi64ELi64ELi4ELb0ELb0EN7cutlass6half_tE19Flash_kernel_traitsILi192ELi64ELi64ELi4ES3_EELb1ELb0ELb0ELb0ELb1ELb0ELb1ELb1EEEvNS_16Flash_fwd_paramsE,"",@"SHT_CUDA_INFO"
	.sectionflags	@""
	.align	4


	//----- nvinfo : EIATTR_CUDA_API_VERSION
	.align		4
        /*0000*/ 	.byte	0x04, 0x37
        /*0002*/ 	.short	(.L_812 - .L_811)
.L_811:
        /*0004*/ 	.word	0x00000082


	//----- nvinfo : EIATTR_KPARAM_INFO
	.align		4
.L_812:
        /*0008*/ 	.byte	0x04, 0x17
        /*000a*/ 	.short	(.L_814 - .L_813)
.L_813:
        /*000c*/ 	.word	0x00000000
        /*0010*/ 	.short	0x0000
        /*0012*/ 	.short	0x0000
        /*0014*/ 	.byte	0x00, 0xf0, 0x41, 0x07


	//----- nvinfo : EIATTR_SPARSE_MMA_MASK
	.align		4
.L_814:
        /*0018*/ 	.byte	0x03, 0x50
        /*001a*/ 	.short	0x0000


	//----- nvinfo : EIATTR_MAXREG_COUNT
	.align		4
        /*001c*/ 	.byte	0x03, 0x1b
        /*001e*/ 	.short	0x00ff


	//----- nvinfo : EIATTR_NUM_BARRIERS
	.align		4
        /*0020*/ 	.byte	0x02, 0x4c
        /*0022*/ 	.byte	0x01
	.zero		1


	//----- nvinfo : EIATTR_MERCURY_ISA_VERSION
	.align		4
        /*0024*/ 	.byte	0x03, 0x5f
        /*0026*/ 	.short	0x0101


	//----- nvinfo : EIATTR_COOP_GROUP_MASK_REGIDS
	.align		4
        /*0028*/ 	.byte	0x04, 0x29
        /*002a*/ 	.short	(.L_816 - .L_815)


	//   ....[0]....
.L_815:
        /*002c*/ 	.word	0xffffffff


	//   ....[1]....
        /*0030*/ 	.word	0xffffffff


	//   ....[2]....
        /*0034*/ 	.word	0xffffffff


	//   ....[3]....
        /*0038*/ 	.word	0xffffffff


	//   ....[4]....
        /*003c*/ 	.word	0xffffffff


	//   ....[5]....
        /*0040*/ 	.word	0xffffffff


	//   ....[6]....
        /*0044*/ 	.word	0xffffffff


	//   ....[7]....
        /*0048*/ 	.word	0xffffffff


	//   ....[8]....
        /*004c*/ 	.word	0xffffffff


	//   ....[9]....
        /*0050*/ 	.word	0xffffffff


	//   ....[10]....
        /*0054*/ 	.word	0xffffffff


	//   ....[11]....
        /*0058*/ 	.word	0xffffffff


	//   ....[12]....
        /*005c*/ 	.word	0xffffffff


	//   ....[13]....
        /*0060*/ 	.word	0xffffffff


	//   ....[14]....
        /*0064*/ 	.word	0xffffffff


	//   ....[15]....
        /*0068*/ 	.word	0xffffffff


	//----- nvinfo : EIATTR_COOP_GROUP_INSTR_OFFSETS
	.align		4
.L_816:
        /*006c*/ 	.byte	0x04, 0x28
        /*006e*/ 	.short	(.L_818 - .L_817)


	//   ....[0]....
.L_817:
        /*0070*/ 	.word	0x00012e40


	//   ....[1]....
        /*0074*/ 	.word	0x00012fe0


	//   ....[2]....
        /*0078*/ 	.word	0x00012ff0


	//   ....[3]....
        /*007c*/ 	.word	0x00013040


	//   ....[4]....
        /*0080*/ 	.word	0x00015ea0


	//   ....[5]....
        /*0084*/ 	.word	0x00015ed0


	//   ....[6]....
        /*0088*/ 	.word	0x00015f30


	//   ....[7]....
        /*008c*/ 	.word	0x00015f40


	//   ....[8]....
        /*0090*/ 	.word	0x000191f0


	//   ....[9]....
        /*0094*/ 	.word	0x00019200


	//   ....[10]....
        /*0098*/ 	.word	0x00019230


	//   ....[11]....
        /*009c*/ 	.word	0x00019240


	//   ....[12]....
        /*00a0*/ 	.word	0x0001a980


	//   ....[13]....
        /*00a4*/ 	.word	0x0001a9c0


	//   ....[14]....
        /*00a8*/ 	.word	0x0001aa90


	//   ....[15]....
        /*00ac*/ 	.word	0x0001aac0


	//----- nvinfo : EIATTR_VRC_CTA_INIT_COUNT
	.align		4
.L_818:
        /*00b0*/ 	.byte	0x02, 0x4a
	.zero		1
	.zero		1


	//----- nvinfo : EIATTR_EXIT_INSTR_OFFSETS
	.align		4
        /*00b4*/ 	.byte	0x04, 0x1c
        /*00b6*/ 	.short	(.L_820 - .L_819)


	//   ....[0]....
.L_819:
        /*00b8*/ 	.word	0x00000440


	//   ....[1]....
        /*00bc*/ 	.word	0x00000d50


	//   ....[2]....
        /*00c0*/ 	.word	0x00000d80


	//   ....[3]....
        /*00c4*/ 	.word	0x0001bbd0


	//   ....[4]....
        /*00c8*/ 	.word	0x0001bc10


	//----- nvinfo : EIATTR_CRS_STACK_SIZE
	.align		4
.L_820:
        /*00cc*/ 	.byte	0x04, 0x1e
        /*00ce*/ 	.short	(.L_822 - .L_821)
.L_821:
        /*00d0*/ 	.word	0x00000000


	//----- nvinfo : EIATTR_CBANK_PARAM_SIZE
	.align		4
.L_822:
        /*00d4*/ 	.byte	0x03, 0x19
        /*00d6*/ 	.short	0x01d0


	//----- nvinfo : EIATTR_PARAM_CBANK
	.align		4
        /*00d8*/ 	.byte	0x04, 0x0a
        /*00da*/ 	.short	(.L_824 - .L_823)
	.align		4
.L_823:
        /*00dc*/ 	.word	index@(.nv.constant0._ZN5flash24flash_fwd_splitkv_kernelI23Flash_fwd_kernel_traitsILi192ELi64ELi64ELi4ELb0ELb0EN7cutlass6half_tE19Flash_kernel_traitsILi192ELi64ELi64ELi4ES3_EELb1ELb0ELb0ELb0ELb1ELb0ELb1ELb1EEEvNS_16Flash_fwd_paramsE)
        /*00e0*/ 	.short	0x0380
        /*00e2*/ 	.short	0x01d0


	//----- nvinfo : EIATTR_SW_WAR
	.align		4
.L_824:
        /*00e4*/ 	.byte	0x04, 0x36
        /*00e6*/ 	.short	(.L_826 - .L_825)
.L_825:
        /*00e8*/ 	.word	0x00000008
.L_826:


//--------------------- .nv.info._ZN5flash24flash_fwd_splitkv_kernelI23Flash_fwd_kernel_traitsILi192ELi64ELi64ELi4ELb0ELb0EN7cutlass6half_tE19Flash_kernel_traitsILi192ELi64ELi64ELi4ES3_EELb1ELb0ELb0ELb0ELb1ELb1ELb1ELb1EEEvNS_16Flash_fwd_paramsE --------------------------
	.section	.nv.info._ZN5flash24flash_fwd_splitkv_kernelI23Flash_fwd_kernel_traitsILi192ELi64ELi64ELi4ELb0ELb0EN7cutlass6half_tE19Flash_kernel_traitsILi192ELi64ELi64ELi4ES3_EELb1ELb0ELb0ELb0ELb1ELb1ELb1ELb1EEEvNS_16Flash_fwd_paramsE,"",@"SHT_CUDA_INFO"
	.sectionflags	@""
	.align	4


	//----- nvinfo : EIATTR_CUDA_API_VERSION
	.align		4
        /*0000*/ 	.byte	0x04, 0x37
        /*0002*/ 	.short	(.L_828 - .L_827)
.L_827:
        /*0004*/ 	.word	0x00000082


	//----- nvinfo : EIATTR_KPARAM_INFO
	.align		4
.L_828:
        /*0008*/ 	.byte	0x04, 0x17
        /*000a*/ 	.short	(.L_830 - .L_829)
.L_829:
        /*000c*/ 	.word	0x00000000
        /*0010*/ 	.short	0x0000
        /*0012*/ 	.short	0x0000
        /*0014*/ 	.byte	0x00, 0xf0, 0x41, 0x07


	//----- nvinfo : EIATTR_SPARSE_MMA_MASK
	.align		4
.L_830:
        /*0018*/ 	.byte	0x03, 0x50
        /*001a*/ 	.short	0x0000


	//----- nvinfo : EIATTR_MAXREG_COUNT
	.align		4
        /*001c*/ 	.byte	0x03, 0x1b
        /*001e*/ 	.short	0x00ff


	//----- nvinfo : EIATTR_NUM_BARRIERS
	.align		4
        /*0020*/ 	.byte	0x02, 0x4c
        /*0022*/ 	.byte	0x01
	.zero		1


	//----- nvinfo : EIATTR_MERCURY_ISA_VERSION
	.align		4
        /*0024*/ 	.byte	0x03, 0x5f
        /*0026*/ 	.short	0x0101


	//----- nvinfo : EIATTR_COOP_GROUP_MASK_REGIDS
	.align		4
        /*0028*/ 	.byte	0x04, 0x29
        /*002a*/ 	.short	(.L_832 - .L_831)


	//   ....[0]....
.L_831:
        /*002c*/ 	.word	0xffffffff


	//   ....[1]....
        /*0030*/ 	.word	0xffffffff


	//   ....[2]....
        /*0034*/ 	.word	0xffffffff


	//   ....[3]....
        /*0038*/ 	.word	0xffffffff


	//   ....[4]....
        /*003c*/ 	.word	0xffffffff


	//   ....[5]....
        /*0040*/ 	.word	0xffffffff


	//   ....[6]....
        /*0044*/ 	.word	0xffffffff


	//   ....[7]....
        /*0048*/ 	.word	0xffffffff


	//   ....[8]....
        /*004c*/ 	.word	0xffffffff


	//   ....[9]....
        /*0050*/ 	.word	0xffffffff


	//   ....[10]....
        /*0054*/ 	.word	0xffffffff


	//   ....[11]....
        /*0058*/ 	.word	0xffffffff


	//   ....[12]....
        /*005c*/ 	.word	0xffffffff


	//   ....[13]....
        /*0060*/ 	.word	0xffffffff


	//   ....[14]....
        /*0064*/ 	.word	0xffffffff


	//   ....[15]....
        /*0068*/ 	.word	0xffffffff


	//----- nvinfo : EIATTR_COOP_GROUP_INSTR_OFFSETS
	.align		4
.L_832:
        /*006c*/ 	.byte	0x04, 0x28
        /*006e*/ 	.short	(.L_834 - .L_833)


	//   ....[0]....
.L_833:
        /*0070*/ 	.word	0x000132c0


	//   ....[1]....
        /*0074*/ 	.word	0x000133c0


	//   ....[2]....
        /*0078*/ 	.word	0x000133d0


	//   ....[3]....
        /*007c*/ 	.word	0x00013430


	//   ....[4]....
        /*0080*/ 	.word	0x00016680


	//   ....[5]....
        /*0084*/ 	.word	0x000166b0


	//   ....[6]....
        /*0088*/ 	.word	0x00016750


	//   ....[7]....
        /*008c*/ 	.word	0x00016760


	//   ....[8]....
        /*0090*/ 	.word	0x00019dc0


	//   ....[9]....
        /*0094*/ 	.word	0x00019df0


	//   ....[10]....
        /*0098*/ 	.word	0x00019e40


	//   ....[11]....
        /*009c*/ 	.word	0x00019e50


	//   ....[12]....
        /*00a0*/ 	.word	0x0001b560


	//   ....[13]....
        /*00a4*/ 	.word	0x0001b5a0


	//   ....[14]....
        /*00a8*/ 	.word	0x0001b690


	//   ....[15]....
        /*00ac*/ 	.word	0x0001b6b0


	//----- nvinfo : EIATTR_VRC_CTA_INIT_COUNT
	.align		4
.L_834:
        /*00b0*/ 	.byte	0x02, 0x4a
	.zero		1
	.zero		1


	//----- nvinfo : EIATTR_EXIT_INSTR_OFFSETS
	.align		4
        /*00b4*/ 	.byte	0x04, 0x1c
        /*00b6*/ 	.short	(.L_836 - .L_835)


	//   ....[0]....
.L_835:
        /*00b8*/ 	.word	0x00000440


	//   ....[1]....
        /*00bc*/ 	.word	0x00000d50


	//   ....[2]....
        /*00c0*/ 	.word	0x00000d80


	//   ....[3]....
        /*00c4*/ 	.word	0x0001c7b0


	//   ....[4]....
        /*00c8*/ 	.word	0x0001c7f0


	//----- nvinfo : EIATTR_CRS_STACK_SIZE
	.align		4
.L_836:
        /*00cc*/ 	.byte	0x04, 0x1e
        /*00ce*/ 	.short	(.L_838 - .L_837)
.L_837:
        /*00d0*/ 	.word	0x00000000


	//----- nvinfo : EIATTR_CBANK_PARAM_SIZE
	.align		4
.L_838:
        /*00d4*/ 	.byte	0x03, 0x19
        /*00d6*/ 	.short	0x01d0


	//----- nvinfo : EIATTR_PARAM_CBANK
	.align		4
        /*00d8*/ 	.byte	0x04, 0x0a
        /*00da*/ 	.short	(.L_840 - .L_839)
	.align		4
.L_839:
        /*00dc*/ 	.word	index@(.nv.constant0._ZN5flash24flash_fwd_splitkv_kernelI23Flash_fwd_kernel_traitsILi192ELi64ELi64ELi4ELb0ELb0EN7cutlass6half_tE19Flash_kernel_traitsILi192ELi64ELi64ELi4ES3_EELb1ELb0ELb0ELb0ELb1ELb1ELb1ELb1EEEvNS_16Flash_fwd_paramsE)
        /*00e0*/ 	.short	0x0380
        /*00e2*/ 	.short	0x01d0


	//----- nvinfo : EIATTR_SW_WAR
	.align		4
.L_840:
        /*00e4*/ 	.byte	0x04, 0x36
        /*00e6*/ 	.short	(.L_842 - .L_841)
.L_841:
        /*00e8*/ 	.word	0x00000008
.L_842:


//--------------------- .nv.info._ZN5flash24flash_fwd_splitkv_kernelI23Flash_fwd_kernel_traitsILi192ELi64ELi64ELi4ELb0ELb0EN7cutlass6half_tE19Flash_kernel_traitsILi192ELi64ELi64ELi4ES3_EELb1ELb0ELb1ELb0ELb0ELb0ELb1ELb1EEEvNS_16Flash_fwd_paramsE --------------------------
	.section	.nv.info._ZN5flash24flash_fwd_splitkv_kernelI23Flash_fwd_kernel_traitsILi192ELi64ELi64ELi4ELb0ELb0EN7cutlass6half_tE19Flash_kernel_traitsILi192ELi64ELi64ELi4ES3_EELb1ELb0ELb1ELb0ELb0ELb0ELb1ELb1EEEvNS_16Flash_fwd_paramsE,"",@"SHT_CUDA_INFO"
	.sectionflags	@""
	.align	4


	//----- nvinfo : EIATTR_CUDA_API_VERSION
	.align		4
        /*0000*/ 	.byte	0x04, 0x37
        /*0002*/ 	.short	(.L_844 - .L_843)
.L_843:
        /*0004*/ 	.word	0x00000082


	//----- nvinfo : EIATTR_KPARAM_INFO
	.align		4
.L_844:
        /*0008*/ 	.byte	0x04, 0x17
        /*000a*/ 	.short	(.L_846 - .L_845)
.L_845:
        /*000c*/ 	.word	0x00000000
        /*0010*/ 	.short	0x0000
        /*0012*/ 	.short	0x0000
        /*0014*/ 	.byte	0x00, 0xf0, 0x41, 0x07


	//----- nvinfo : EIATTR_SPARSE_MMA_MASK
	.align		4
.L_846:
        /*0018*/ 	.byte	0x03, 0x50
        /*001a*/ 	.short	0x0000


	//----- nvinfo : EIATTR_MAXREG_COUNT
	.align		4
        /*001c*/ 	.byte	0x03, 0x1b
        /*001e*/ 	.short	0x00ff


	//----- nvinfo : EIATTR_NUM_BARRIERS
	.align		4
        /*0020*/ 	.byte	0x02, 0x4c
        /*0022*/ 	.byte	0x01
	.zero		1


	//----- nvinfo : EIATTR_MERCURY_ISA_VERSION
	.align		4
        /*0024*/ 	.byte	0x03, 0x5f
        /*0026*/ 	.short	0x0101


	//----- nvinfo : EIATTR_COOP_GROUP_MASK_REGIDS
	.align		4
        /*0028*/ 	.byte	0x04, 0x29
        /*002a*/ 	.short	(.L_848 - .L_847)


	//   ....[0]....
.L_847:
        /*002c*/ 	.word	0xffffffff


	//   ....[1]....
        /*0030*/ 	.word	0xffffffff


	//   ....[2]....
        /*0034*/ 	.word	0xffffffff


	//   ....[3]....
        /*0038*/ 	.word	0xffffffff


	//   ....[4]....
        /*003c*/ 	.word	0xffffffff


	//   ....[5]....
        /*0040*/ 	.word	0xffffffff


	//   ....[6]....
        /*0044*/ 	.word	0xffffffff


	//   ....[7]....
        /*0048*/ 	.word	0xffffffff


	//   ....[8]....
        /*004c*/ 	.word	0xffffffff


	//   ....[9]....
        /*0050*/ 	.word	0xffffffff


	//   ....[10]....
        /*0054*/ 	.word	0xffffffff


	//   ....[11]....
        /*0058*/ 	.word	0xffffffff


	//   ....[12]....
        /*005c*/ 	.word	0xffffffff


	//   ....[13]....
        /*0060*/ 	.word	0xffffffff


	//   ....[14]....
        /*0064*/ 	.word	0xffffffff


	//   ....[15]....
        /*0068*/ 	.word	0xffffffff


	//----- nvinfo : EIATTR_COOP_GROUP_INSTR_OFFSETS
	.align		4
.L_848:
        /*006c*/ 	.byte	0x04, 0x28
        /*006e*/ 	.short	(.L_850 - .L_849)


	//   ....[0]....
.L_849:
        /*0070*/ 	.word	0x00015c10


	//   ....[1]....
        /*0074*/ 	.word	0x00015c30


	//   ....[2]....
        /*0078*/ 	.word	0x00015cd0


	//   ....[3]....
        /*007c*/ 	.word	0x00015ce0


	//   ....[4]....
        /*0080*/ 	.word	0x00019470


	//   ....[5]....
        /*0084*/ 	.word	0x00019490


	//   ....[6]....
        /*0088*/ 	.word	0x00019500


	//   ....[7]....
        /*008c*/ 	.word	0x00019510


	//   ....[8]....
        /*0090*/ 	.word	0x0001d1d0


	//   ....[9]....
        /*0094*/ 	.word	0x0001d200


	//   ....[10]....
        /*0098*/ 	.word	0x0001d230


	//   ....[11]....
        /*009c*/ 	.word	0x0001d240


	//   ....[12]....
        /*00a0*/ 	.word	0x0001e980


	//   ....[13]....
        /*00a4*/ 	.word	0x0001e9c0


	//   ....[14]....
        /*00a8*/ 	.word	0x0001eaf0


	//   ....[15]....
        /*00ac*/ 	.word	0x0001eb20


	//----- nvinfo : EIATTR_VRC_CTA_INIT_COUNT
	.align		4
.L_850:
        /*00b0*/ 	.byte	0x02, 0x4a
	.zero		1
	.zero		1


	//----- nvinfo : EIATTR_EXIT_INSTR_OFFSETS
	.align		4
        /*00b4*/ 	.byte	0x04, 0x1c
        /*00b6*/ 	.short	(.L_852 - .L_851)


	//   ....[0]....
.L_851:
        /*00b8*/ 	.word	0x00000440


	//   ....[1]....
        /*00bc*/ 	.word	0x000014c0


	//   ....[2]....
        /*00c0*/ 	.word	0x000014f0


	//   ....[3]....
        /*00c4*/ 	.word	0x000202a0


	//   ....[4]....
        /*00c8*/ 	.word	0x00020370


	//   ....[5]....
        /*00cc*/ 	.word	0x000203c0


	//----- nvinfo : EIATTR_CRS_STACK_SIZE
	.align		4
.L_852:
        /*00d0*/ 	.byte	0x04, 0x1e
        /*00d2*/ 	.short	(.L_854 - .L_853)
.L_853:
        /*00d4*/ 	.word	0x00000000


	//----- nvinfo : EIATTR_CBANK_PARAM_SIZE
	.align		4
.L_854:
        /*00d8*/ 	.byte	0x03, 0x19
        /*00da*/ 	.short	0x01d0


	//----- nvinfo : EIATTR_PARAM_CBANK
	.align		4
        /*00dc*/ 	.byte	0x04, 0x0a
        /*00de*/ 	.short	(.L_856 - .L_855)
	.align		4
.L_855:
        /*00e0*/ 	.word	index@(.nv.constant0._ZN5flash24flash_fwd_splitkv_kernelI23Flash_fwd_kernel_traitsILi192ELi64ELi64ELi4ELb0ELb0EN7cutlass6half_tE19Flash_kernel_traitsILi192ELi64ELi64ELi4ES3_EELb1ELb0ELb1ELb0ELb0ELb0ELb1ELb1EEEvNS_16Flash_fwd_paramsE)
        /*00e4*/ 	.short	0x0380
        /*00e6*/ 	.short	0x01d0


	//----- nvinfo : EIATTR_SW_WAR
	.align		4
.L_856:
        /*00e8*/ 	.byte	0x04, 0x36
        /*00ea*/ 	.short	(.L_858 - .L_857)
.L_857:
        /*00ec*/ 	.word	0x00000008
.L_858:


//--------------------- .nv.info._ZN5flash24flash_fwd_splitkv_kernelI23Flash_fwd_kernel_traitsILi192ELi64ELi64ELi4ELb0ELb0EN7cutlass6half_tE19Flash_kernel_traitsILi192ELi64ELi64ELi4ES3_EELb1ELb0ELb1ELb0ELb0ELb1ELb1ELb1EEEvNS_16Flash_fwd_paramsE --------------------------
	.section	.nv.info._ZN5flash24flash_fwd_splitkv_kernelI23Flash_fwd_kernel_traitsILi192ELi64ELi64ELi4ELb0ELb0EN7cutlass6half_tE19Flash_kernel_traitsILi192ELi64ELi64ELi4ES3_EELb1ELb0ELb1ELb0ELb0ELb1ELb1ELb1EEEvNS_16Flash_fwd_paramsE,"",@"SHT_CUDA_INFO"
	.sectionflags	@""
	.align	4


	//----- nvinfo : EIATTR_CUDA_API_VERSION
	.align		4
        /*0000*/ 	.byte	0x04, 0x37
        /*0002*/ 	.short	(.L_860 - .L_859)
.L_859:
        /*0004*/ 	.word	0x00000082


	//----- nvinfo : EIATTR_KPARAM_INFO
	.align		4
.L_860:
        /*0008*/ 	.byte	0x04, 0x17
        /*000a*/ 	.short	(.L_862 - .L_861)
.L_861:
        /*000c*/ 	.word	0x00000000
        /*0010*/ 	.short	0x0000
        /*0012*/ 	.short	0x0000
        /*0014*/ 	.byte	0x00, 0xf0, 0x41, 0x07


	//----- nvinfo : EIATTR_SPARSE_MMA_MASK
	.align		4
.L_862:
        /*0018*/ 	.byte	0x03, 0x50
        /*001a*/ 	.short	0x0000


	//----- nvinfo : EIATTR_MAXREG_COUNT
	.align		4
        /*001c*/ 	.byte	0x03, 0x1b
        /*001e*/ 	.short	0x00ff


	//----- nvinfo : EIATTR_NUM_BARRIERS
	.align		4
        /*0020*/ 	.byte	0x02, 0x4c
        /*0022*/ 	.byte	0x01
	.zero		1


	//----- nvinfo : EIATTR_MERCURY_ISA_VERSION
	.align		4
        /*0024*/ 	.byte	0x03, 0x5f
        /*0026*/ 	.short	0x0101


	//----- nvinfo : EIATTR_COOP_GROUP_MASK_REGIDS
	.align		4
        /*0028*/ 	.byte	0x04, 0x29
        /*002a*/ 	.short	(.L_864 - .L_863)


	//   ....[0]....
.L_863:
        /*002c*/ 	.word	0xffffffff


	//   ....[1]....
        /*0030*/ 	.word	0xffffffff


	//   ....[2]....
        /*0034*/ 	.word	0xffffffff


	//   ....[3]....
        /*0038*/ 	.word	0xffffffff


	//   ....[4]....
        /*003c*/ 	.word	0xffffffff


	//   ....[5]....
        /*0040*/ 	.word	0xffffffff


	//   ....[6]....
        /*0044*/ 	.word	0xffffffff


	//   ....[7]....
        /*0048*/ 	.word	0xffffffff


	//   ....[8]....
        /*004c*/ 	.word	0xffffffff


	//   ....[9]....
        /*0050*/ 	.word	0xffffffff


	//   ....[10]....
        /*0054*/ 	.word	0xffffffff


	//   ....[11]....
        /*0058*/ 	.word	0xffffffff


	//   ....[12]....
        /*005c*/ 	.word	0xffffffff


	//   ....[13]....
        /*0060*/ 	.word	0xffffffff


	//   ....[14]....
        /*0064*/ 	.word	0xffffffff


	//   ....[15]....
        /*0068*/ 	.word	0xffffffff


	//----- nvinfo : EIATTR_COOP_GROUP_INSTR_OFFSETS
	.align		4
.L_864:
        /*006c*/ 	.byte	0x04, 0x28
        /*006e*/ 	.short	(.L_866 - .L_865)


	//   ....[0]....
.L_865:
        /*0070*/ 	.word	0x000160b0


	//   ....[1]....
        /*0074*/ 	.word	0x000160d0


	//   ....[2]....
        /*0078*/ 	.word	0x00016170


	//   ....[3]....
        /*007c*/ 	.word	0x00016180


	//   ....[4]....
        /*0080*/ 	.word	0x00019d80


	//   ....[5]....
        /*0084*/ 	.word	0x00019db0


	//   ....[6]....
        /*0088*/ 	.word	0x00019e40


	//   ....[7]....
        /*008c*/ 	.word	0x00019e50


	//   ....[8]....
        /*0090*/ 	.word	0x0001df10


	//   ....[9]....
        /*0094*/ 	.word	0x0001df90


	//   ....[10]....
        /*0098*/ 	.word	0x0001dfb0


	//   ....[11]....
        /*009c*/ 	.word	0x0001dfd0


	//   ....[12]....
        /*00a0*/ 	.word	0x0001f6f0


	//   ....[13]....
        /*00a4*/ 	.word	0x0001f730


	//   ....[14]....
        /*00a8*/ 	.word	0x0001f860


	//   ....[15]....
        /*00ac*/ 	.word	0x0001f890


	//----- nvinfo : EIATTR_VRC_CTA_INIT_COUNT
	.align		4
.L_866:
        /*00b0*/ 	.byte	0x02, 0x4a
	.zero		1
	.zero		1


	//----- nvinfo : EIATTR_EXIT_INSTR_OFFSETS
	.align		4
        /*00b4*/ 	.byte	0x04, 0x1c
        /*00b6*/ 	.short	(.L_868 - .L_867)


	//   ....[0]....
.L_867:
        /*00b8*/ 	.word	0x00000440


	//   ....[1]....
        /*00bc*/ 	.word	0x000014c0


	//   ....[2]....
        /*00c0*/ 	.word	0x000014f0


	//   ....[3]....
        /*00c4*/ 	.word	0x00021010


	//   ....[4]....
        /*00c8*/ 	.word	0x000210e0


	//   ....[5]....
        /*00cc*/ 	.word	0x00021130


	//----- nvinfo : EIATTR_CRS_STACK_SIZE
	.align		4
.L_868:
        /*00d0*/ 	.byte	0x04, 0x1e
        /*00d2*/ 	.short	(.L_870 - .L_869)
.L_869:
        /*00d4*/ 	.word	0x00000000


	//----- nvinfo : EIATTR_CBANK_PARAM_SIZE
	.align		4
.L_870:
        /*00d8*/ 	.byte	0x03, 0x19
        /*00da*/ 	.short	0x01d0


	//----- nvinfo : EIATTR_PARAM_CBANK
	.align		4
        /*00dc*/ 	.byte	0x04, 0x0a
        /*00de*/ 	.short	(.L_872 - .L_871)
	.align		4
.L_871:
        /*00e0*/ 	.word	index@(.nv.constant0._ZN5flash24flash_fwd_splitkv_kernelI23Flash_fwd_kernel_traitsILi192ELi64ELi64ELi4ELb0ELb0EN7cutlass6half_tE19Flash_kernel_traitsILi192ELi64ELi64ELi4ES3_EELb1ELb0ELb1ELb0ELb0ELb1ELb1ELb1EEEvNS_16Flash_fwd_paramsE)
        /*00e4*/ 	.short	0x0380
        /*00e6*/ 	.short	0x01d0


	//----- nvinfo : EIATTR_SW_WAR
	.align		4
.L_872:
        /*00e8*/ 	.byte	0x04, 0x36
        /*00ea*/ 	.short	(.L_874 - .L_873)
.L_873:
        /*00ec*/ 	.word	0x00000008
.L_874:


//--------------------- .nv.callgraph             --------------------------
	.section	.nv.callgraph,"",@"SHT_CUDA_CALLGRAPH"
	.align	4
	.sectionentsize	8
	.align		4
        /*0000*/ 	.word	0x00000000
	.align		4
        /*0004*/ 	.word	0xffffffff
	.align		4
        /*0008*/ 	.word	0x00000000
	.align		4
        /*000c*/ 	.word	0xfffffffe
	.align		4
        /*0010*/ 	.word	0x00000000
	.align		4
        /*0014*/ 	.word	0xfffffffd
	.align		4
        /*0018*/ 	.word	0x00000000
	.align		4
        /*001c*/ 	.word	0xfffffffc


//--------------------- .nv.constant4             --------------------------
	.section	.nv.constant4,"a",@progbits
	.align	8
	.align		8
.nv.constant4:
        /*0000*/ 	.dword	_ZN79_INTERNAL_fb7b40c3_43_flash_fwd_split_hdim192_fp16_causal_sm80_cu_60c5005d_30094cuda3std3__45__cpo5beginE
	.align		8
        /*0008*/ 	.dword	_ZN79_INTERNAL_fb7b40c3_43_flash_fwd_split_hdim192_fp16_causal_sm80_cu_60c5005d_30094cuda3std3__45__cpo3endE
	.align		8
        /*0010*/ 	.dword	_ZN79_INTERNAL_fb7b40c3_43_flash_fwd_split_hdim192_fp16_causal_sm80_cu_60c5005d_30094cuda3std3__45__cpo6cbeginE
	.align		8
        /*0018*/ 	.dword	_ZN79_INTERNAL_fb7b40c3_43_flash_fwd_split_hdim192_fp16_causal_sm80_cu_60c5005d_30094cuda3std3__45__cpo4cendE
	.align		8
        /*0020*/ 	.dword	_ZN79_INTERNAL_fb7b40c3_43_flash_fwd_split_hdim192_fp16_causal_sm80_cu_60c5005d_30094cuda3std3__481_GLOBAL__N__fb7b40c3_43_flash_fwd_split_hdim192_fp16_causal_sm80_cu_60c5005d_30096ignoreE
	.align		8
        /*0028*/ 	.dword	_ZN79_INTERNAL_fb7b40c3_43_flash_fwd_split_hdim192_fp16_causal_sm80_cu_60c5005d_30094cuda3std3__419piecewise_constructE
	.align		8
        /*0030*/ 	.dword	_ZN79_INTERNAL_fb7b40c3_43_flash_fwd_split_hdim192_fp16_causal_sm80_cu_60c5005d_30094cuda3std3__48in_placeE
	.align		8
        /*0038*/ 	.dword	_ZN79_INTERNAL_fb7b40c3_43_flash_fwd_split_hdim192_fp16_causal_sm80_cu_60c5005d_30094cuda3std6ranges3__45__cpo4swapE
	.align		8
        /*0040*/ 	.dword	_ZN79_INTERNAL_fb7b40c3_43_flash_fwd_split_hdim192_fp16_causal_sm80_cu_60c5005d_30094cuda3std6ranges3__45__cpo9iter_moveE
	.align		8
        /*0048*/ 	.dword	_ZN79_INTERNAL_fb7b40c3_43_flash_fwd_split_hdim192_fp16_causal_sm80_cu_60c5005d_30094cute7productE
	.align		8
        /*0050*/ 	.dword	_ZN79_INTERNAL_fb7b40c3_43_flash_fwd_split_hdim192_fp16_causal_sm80_cu_60c5005d_30094cute1_E


//--------------------- .text._ZN5flash32flash_fwd_splitkv_combine_kernelI23Flash_fwd_kernel_traitsILi192ELi64ELi64ELi4ELb0ELb0EN7cutlass6half_tE19Flash_kernel_traitsILi192ELi64ELi64ELi4ES3_EELi8ELi7ELb0EEEvNS_16Flash_fwd_paramsE --------------------------
	.section	.text._ZN5flash32flash_fwd_splitkv_combine_kernelI23Flash_fwd_kernel_traitsILi192ELi64ELi64ELi4ELb0ELb0EN7cutlass6half_tE19Flash_kernel_traitsILi192ELi64ELi64ELi4ES3_EELi8ELi7ELb0EEEvNS_16Flash_fwd_paramsE,"ax",@progbits
	.align	128
        .global         _ZN5flash32flash_fwd_splitkv_combine_kernelI23Flash_fwd_kernel_traitsILi192ELi64ELi64ELi4ELb0ELb0EN7cutlass6half_tE19Flash_kernel_traitsILi192ELi64ELi64ELi4ES3_EELi8ELi7ELb0EEEvNS_16Flash_fwd_paramsE
        .type           _ZN5flash32flash_fwd_splitkv_combine_kernelI23Flash_fwd_kernel_traitsILi192ELi64ELi64ELi4ELb0ELb0EN7cutlass6half_tE19Flash_kernel_traitsILi192ELi64ELi64ELi4ES3_EELi8ELi7ELb0EEEvNS_16Flash_fwd_paramsE,@function
        .size           _ZN5flash32flash_fwd_splitkv_combine_kernelI23Flash_fwd_kernel_traitsILi192ELi64ELi64ELi4ELb0ELb0EN7cutlass6half_tE19Flash_kernel_traitsILi192ELi64ELi64ELi4ES3_EELi8ELi7ELb0EEEvNS_16Flash_fwd_paramsE,(.L_x_3717 - _ZN5flash32flash_fwd_splitkv_combine_kernelI23Flash_fwd_kernel_traitsILi192ELi64ELi64ELi4ELb0ELb0EN7cutlass6half_tE19Flash_kernel_traitsILi192ELi64ELi64ELi4ES3_EELi8ELi7ELb0EEEvNS_16Flash_fwd_paramsE)
        .other          _ZN5flash32flash_fwd_splitkv_combine_kernelI23Flash_fwd_kernel_traitsILi192ELi64ELi64ELi4ELb0ELb0EN7cutlass6half_tE19Flash_kernel_traitsILi192ELi64ELi64ELi4ES3_EELi8ELi7ELb0EEEvNS_16Flash_fwd_paramsE,@"STO_CUDA_ENTRY STV_DEFAULT"
_ZN5flash32flash_fwd_splitkv_combine_kernelI23Flash_fwd_kernel_traitsILi192ELi64ELi64ELi4ELb0ELb0EN7cutlass6half_tE19Flash_kernel_traitsILi192ELi64ELi64ELi4ES3_EELi8ELi7ELb0EEEvNS_16Flash_fwd_paramsE:
.text._ZN5flash32flash_fwd_splitkv_combine_kernelI23Flash_fwd_kernel_traitsILi192ELi64ELi64ELi4ELb0ELb0EN7cutlass6half_tE19Flash_kernel_traitsILi192ELi64ELi64ELi4ES3_EELi8ELi7ELb0EEEvNS_16Flash_fwd_paramsE:
[----:B------:R-:W-:Y:S01]  /*0000*/  LDC R1, c[0x0][0x37c] ;  /* 0x0000df00ff017b82 */ /* 0x000fe20000000800 */
[----:B------:R-:W0:Y:S07]  /*0010*/  LDCU UR22, c[0x0][0x3e0] ;  /* 0x00007c00ff1677ac */ /* 0x000e2e0008000800 */
[----:B------:R-:W1:Y:S01]  /*0020*/  S2UR UR20, SR_CTAID.X ;  /* 0x00000000001479c3 */ /* 0x000e620000002500 */
[----:B------:R-:W0:Y:S02]  /*0030*/  LDCU.64 UR18, c[0x0][0x430] ;  /* 0x00008600ff1277ac */ /* 0x000e240008000a00 */
[----:B0-----:R-:W-:-:S02]  /*0040*/  UIMAD UR22, UR22, UR19, URZ ;  /* 0x00000013161672a4 */ /* 0x001fc4000f8e02ff */
[----:B-1----:R-:W-:Y:S02]  /*0050*/  USHF.L.U32 UR20, UR20, 0x3, URZ ;  /* 0x0000000314147899 */ /* 0x002fe400080006ff */
[----:B------:R-:W-:-:S04]  /*0060*/  UIMAD UR21, UR22, UR18, URZ ;  /* 0x00000012161572a4 */ /* 0x000fc8000f8e02ff */
[----:B------:R-:W-:Y:S02]  /*0070*/  UISETP.LT.AND UP0, UPT, UR21, UR19, UPT ;  /* 0x000000131500728c */ /* 0x000fe4000bf01270 */
[----:B------:R-:W-:Y:S02]  /*0080*/  USHF.R.S32.HI UR15, URZ, 0x1f, UR21 ;  /* 0x0000001fff0f7899 */ /* 0x000fe40008011415 */
[----:B------:R-:W-:-:S04]  /*0090*/  USEL UR19, UR21, UR19, UP0 ;  /* 0x0000001315137287 */ /* 0x000fc80008000000 */
[----:B------:R-:W-:-:S04]  /*00a0*/  USHF.R.S32.HI UR14, URZ, 0x1f, UR19 ;  /* 0x0000001fff0e7899 */ /* 0x000fc80008011413 */
[----:B------:R-:W-:-:S04]  /*00b0*/  ULOP3.LUT UR4, UR15, UR14, URZ, 0xfc, !UPT ;  /* 0x0000000e0f047292 */ /* 0x000fc8000f8efcff */
[----:B------:R-:W-:-:S09]  /*00c0*/  UISETP.NE.U32.AND UP0, UPT, UR4, URZ, UPT ;  /* 0x000000ff0400728c */ /* 0x000fd2000bf05070 */
[----:B------:R-:W-:Y:S05]  /*00d0*/  BRA.U UP0, `(.L_x_0) ;  /* 0x0000000100607547 */ /* 0x000fea000b800000 */
[----:B------:R-:W0:Y:S01]  /*00e0*/  I2F.U32.RP R0, UR19 ;  /* 0x0000001300007d06 */ /* 0x000e220008209000 */
[----:B------:R-:W-:Y:S02]  /*00f0*/  UIADD3 UR4, UPT, UPT, URZ, -UR19, URZ ;  /* 0x80000013ff047290 */ /* 0x000fe4000fffe0ff */
[----:B------:R-:W-:-:S05]  /*0100*/  UISETP.NE.U32.AND UP0, UPT, UR19, URZ, UPT ;  /* 0x000000ff1300728c */ /* 0x000fca000bf05070 */
[----:B0-----:R-:W0:Y:S02]  /*0110*/  MUFU.RCP R0, R0 ;  /* 0x0000000000007308 */ /* 0x001e240000001000 */
[----:B0-----:R-:W-:-:S06]  /*0120*/  VIADD R0, R0, 0xffffffe ;  /* 0x0ffffffe00007836 */ /* 0x001fcc0000000000 */
[----:B------:R-:W0:Y:S02]  /*0130*/  F2I.FTZ.U32.TRUNC.NTZ R0, R0 ;  /* 0x0000000000007305 */ /* 0x000e24000021f000 */
[----:B0-----:R-:W-:-:S13]  /*0140*/  R2UR UR5, R0 ;  /* 0x00000000000572ca */ /* 0x001fda00000e0000 */
[----:B------:R-:W-:-:S03]  /*0150*/  UIMAD UR6, UR4, UR5, URZ ;  /* 0x00000005040672a4 */ /* 0x000fc6000f8e02ff */
[----:B------:R-:W-:Y:S02]  /*0160*/  UMOV UR4, URZ ;  /* 0x000000ff00047c82 */ /* 0x000fe40008000000 */
[----:B------:R-:W-:-:S04]  /*0170*/  UIMAD.WIDE.U32 UR6, UR5, UR6, UR4 ;  /* 0x00000006050672a5 */ /* 0x000fc8000f8e0004 */
[----:B------:R-:W-:-:S04]  /*0180*/  UIMAD.WIDE.U32 UR4, UR7, UR21, URZ ;  /* 0x00000015070472a5 */ /* 0x000fc8000f8e00ff */
[----:B------:R-:W-:-:S04]  /*0190*/  UIADD3 UR4, UPT, UPT, -UR5, URZ, URZ ;  /* 0x000000ff05047290 */ /* 0x000fc8000fffe1ff */
[----:B------:R-:W-:-:S04]  /*01a0*/  UIMAD UR4, UR19, UR4, UR21 ;  /* 0x00000004130472a4 */ /* 0x000fc8000f8e0215 */
[----:B------:R-:W-:-:S11]  /*01b0*/  UISETP.GE.U32.AND UP2, UPT, UR4, UR19, UPT ;  /* 0x000000130400728c */ /* 0x000fd6000bf46070 */
[----:B------:R-:W-:Y:S02]  /*01c0*/  @UP2 UIADD3 UR4, UPT, UPT, -UR19, UR4, URZ ;  /* 0x0000000413042290 */ /* 0x000fe4000fffe1ff */
[----:B------:R-:W-:Y:S02]  /*01d0*/  @UP2 UIADD3 UR5, UPT, UPT, UR5, 0x1, URZ ;  /* 0x0000000105052890 */ /* 0x000fe4000fffe0ff */
[----:B------:R-:W-:-:S11]  /*01e0*/  UISETP.GE.U32.AND UP1, UPT, UR4, UR19, UPT ;  /* 0x000000130400728c */ /* 0x000fd6000bf26070 */
[----:B------:R-:W-:Y:S02]  /*01f0*/  @UP1 UIADD3 UR5, UPT, UPT, UR5, 0x1, URZ ;  /* 0x0000000105051890 */ /* 0x000fe4000fffe0ff */
[----:B------:R-:W-:-:S07]  /*0200*/  @!UP0 ULOP3.LUT UR5, URZ, UR19, URZ, 0x33, !UPT ;  /* 0x00000013ff058292 */ /* 0x000fce000f8e33ff */
[----:B------:R-:W-:Y:S01]  /*0210*/  UMOV UR4, UR5 ;  /* 0x0000000500047c82 */ /* 0x000fe20008000000 */
[----:B------:R-:W-:Y:S01]  /*0220*/  UMOV UR5, URZ ;  /* 0x000000ff00057c82 */ /* 0x000fe20008000000 */
[----:B------:R-:W-:Y:S01]  /*0230*/  MOV R12, UR4 ;  /* 0x00000004000c7c02 */ /* 0x000fe20008000f00 */
[----:B------:R-:W-:Y:S01]  /*0240*/  IMAD.U32 R13, RZ, RZ, UR5 ;  /* 0x00000005ff0d7e24 */ /* 0x000fe2000f8e00ff */
[----:B------:R-:W-:Y:S06]  /*0250*/  BRA `(.L_x_1) ;  /* 0x0000000000207947 */ /* 0x000fec0003800000 */
.L_x_0:
[----:B------:R-:W-:Y:S01]  /*0260*/  IMAD.U32 R21, RZ, RZ, UR21 ;  /* 0x00000015ff157e24 */ /* 0x000fe2000f8e00ff */
[----:B------:R-:W-:Y:S01]  /*0270*/  MOV R18, UR19 ;  /* 0x0000001300127c02 */ /* 0x000fe20008000f00 */
[----:B------:R-:W-:Y:S01]  /*0280*/  IMAD.U32 R19, RZ, RZ, UR15 ;  /* 0x0000000fff137e24 */ /* 0x000fe2000f8e00ff */
[----:B------:R-:W-:Y:S02]  /*0290*/  MOV R17, UR14 ;  /* 0x0000000e00117c02 */ /* 0x000fe40008000f00 */
[----:B------:R-:W-:Y:S02]  /*02a0*/  MOV R16, 0x2c0 ;  /* 0x000002c000107802 */ /* 0x000fe40000000f00 */
[----:B------:R-:W-:Y:S05]  /*02b0*/  CALL.REL.NOINC `($__internal_0_$__cuda_sm20_div_s64) ;  /* 0x0000004800b87944 */ /* 0x000fea0003c00000 */
[----:B------:R-:W-:Y:S02]  /*02c0*/  MOV R13, R12 ;  /* 0x0000000c000d7202 */ /* 0x000fe40000000f00 */
[----:B------:R-:W-:-:S07]  /*02d0*/  MOV R12, R9 ;  /* 0x00000009000c7202 */ /* 0x000fce0000000f00 */
.L_x_1:
[----:B------:R-:W0:Y:S01]  /*02e0*/  LDCU UR4, c[0x0][0x3e0] ;  /* 0x00007c00ff0477ac */ /* 0x000e220008000800 */
[----:B------:R-:W-:Y:S01]  /*02f0*/  BSSY.RECONVERGENT B0, `(.L_x_2) ;  /* 0x0000025000007945 */ /* 0x000fe20003800200 */
[----:B0-----:R-:W-:Y:S01]  /*0300*/  USHF.R.S32.HI UR5, URZ, 0x1f, UR4 ;  /* 0x0000001fff057899 */ /* 0x001fe20008011404 */
[----:B------:R-:W-:-:S05]  /*0310*/  ISETP.LT.U32.AND P0, PT, R12, UR4, PT ;  /* 0x000000040c007c0c */ /* 0x000fca000bf01070 */
[----:B------:R-:W-:-:S04]  /*0320*/  ISETP.LT.AND.EX P0, PT, R13, UR5, PT, P0 ;  /* 0x000000050d007c0c */ /* 0x000fc8000bf01300 */
[C---:B------:R-:W-:Y:S02]  /*0330*/  SEL R0, R13.reuse, UR5, P0 ;  /* 0x000000050d007c07 */ /* 0x040fe40008000000 */
[----:B------:R-:W-:Y:S02]  /*0340*/  SEL R3, R12, UR4, P0 ;  /* 0x000000040c037c07 */ /* 0x000fe40008000000 */
[----:B------:R-:W-:-:S04]  /*0350*/  LOP3.LUT R2, R13, R0, RZ, 0xfc, !PT ;  /* 0x000000000d027212 */ /* 0x000fc800078efcff */
[----:B------:R-:W-:-:S13]  /*0360*/  ISETP.NE.U32.AND P1, PT, R2, RZ, PT ;  /* 0x000000ff0200720c */ /* 0x000fda0003f25070 */
[----:B------:R-:W-:Y:S05]  /*0370*/  @P1 BRA `(.L_x_3) ;  /* 0x0000000000501947 */ /* 0x000fea0003800000 */
[----:B------:R-:W0:Y:S01]  /*0380*/  I2F.U32.RP R4, R3 ;  /* 0x0000000300047306 */ /* 0x000e220000209000 */
[----:B------:R-:W-:-:S07]  /*0390*/  ISETP.NE.U32.AND P0, PT, R3, RZ, PT ;  /* 0x000000ff0300720c */ /* 0x000fce0003f05070 */
[----:B0-----:R-:W0:Y:S02]  /*03a0*/  MUFU.RCP R4, R4 ;  /* 0x0000000400047308 */ /* 0x001e240000001000 */
[----:B0-----:R-:W-:-:S06]  /*03b0*/  VIADD R4, R4, 0xffffffe ;  /* 0x0ffffffe04047836 */ /* 0x001fcc0000000000 */
[----:B------:R0:W1:Y:S02]  /*03c0*/  F2I.FTZ.U32.TRUNC.NTZ R5, R4 ;  /* 0x0000000400057305 */ /* 0x000064000021f000 */
[----:B0-----:R-:W-:Y:S02]  /*03d0*/  HFMA2 R4, -RZ, RZ, 0, 0 ;  /* 0x00000000ff047431 */ /* 0x001fe400000001ff */
[----:B-1----:R-:W-:-:S04]  /*03e0*/  IMAD.MOV R2, RZ, RZ, -R5 ;  /* 0x000000ffff027224 */ /* 0x002fc800078e0a05 */
[----:B------:R-:W-:-:S04]  /*03f0*/  IMAD R2, R2, R3, RZ ;  /* 0x0000000302027224 */ /* 0x000fc800078e02ff */
[----:B------:R-:W-:Y:S01]  /*0400*/  IMAD.HI.U32 R2, R5, R2, R4 ;  /* 0x0000000205027227 */ /* 0x000fe200078e0004 */
[----:B------:R-:W-:-:S05]  /*0410*/  MOV R5, RZ ;  /* 0x000000ff00057202 */ /* 0x000fca0000000f00 */
[----:B------:R-:W-:-:S04]  /*0420*/  IMAD.HI.U32 R4, R2, R12, RZ ;  /* 0x0000000c02047227 */ /* 0x000fc800078e00ff */
[----:B------:R-:W-:-:S04]  /*0430*/  IMAD.MOV R2, RZ, RZ, -R4 ;  /* 0x000000ffff027224 */ /* 0x000fc800078e0a04 */
[----:B------:R-:W-:-:S05]  /*0440*/  IMAD R2, R3, R2, R12 ;  /* 0x0000000203027224 */ /* 0x000fca00078e020c */
[----:B------:R-:W-:-:S13]  /*0450*/  ISETP.GE.U32.AND P2, PT, R2, R3, PT ;  /* 0x000000030200720c */ /* 0x000fda0003f46070 */
[----:B------:R-:W-:Y:S01]  /*0460*/  @P2 IADD3 R2, PT, PT, R2, -R3, RZ ;  /* 0x8000000302022210 */ /* 0x000fe20007ffe0ff */
[----:B------:R-:W-:-:S03]  /*0470*/  @P2 VIADD R4, R4, 0x1 ;  /* 0x0000000104042836 */ /* 0x000fc60000000000 */
[----:B------:R-:W-:-:S13]  /*0480*/  ISETP.GE.U32.AND P1, PT, R2, R3, PT ;  /* 0x000000030200720c */ /* 0x000fda0003f26070 */
[----:B------:R-:W-:Y:S02]  /*0490*/  @P1 IADD3 R4, PT, PT, R4, 0x1, RZ ;  /* 0x0000000104041810 */ /* 0x000fe40007ffe0ff */
[----:B------:R-:W-:Y:S01]  /*04a0*/  @!P0 LOP3.LUT R4, RZ, R3, RZ, 0x33, !PT ;  /* 0x00000003ff048212 */ /* 0x000fe200078e33ff */
[----:B------:R-:W-:Y:S05]  /*04b0*/  BRA `(.L_x_4) ;  /* 0x0000000000207947 */ /* 0x000fea0003800000 */
.L_x_3:
[----:B------:R-:W-:Y:S01]  /*04c0*/  IMAD.MOV.U32 R21, RZ, RZ, R12 ;  /* 0x000000ffff157224 */ /* 0x000fe200078e000c */
[----:B------:R-:W-:Y:S01]  /*04d0*/  MOV R18, R3 ;  /* 0x0000000300127202 */ /* 0x000fe20000000f00 */
[----:B------:R-:W-:Y:S01]  /*04e0*/  IMAD.MOV.U32 R19, RZ, RZ, R13 ;  /* 0x000000ffff137224 */ /* 0x000fe200078e000d */
[----:B------:R-:W-:Y:S02]  /*04f0*/  MOV R17, R0 ;  /* 0x0000000000117202 */ /* 0x000fe40000000f00 */
[----:B------:R-:W-:Y:S02]  /*0500*/  MOV R16, 0x520 ;  /* 0x0000052000107802 */ /* 0x000fe40000000f00 */
[----:B------:R-:W-:Y:S05]  /*0510*/  CALL.REL.NOINC `($__internal_0_$__cuda_sm20_div_s64) ;  /* 0x0000004800207944 */ /* 0x000fea0003c00000 */
[----:B------:R-:W-:Y:S02]  /*0520*/  MOV R4, R9 ;  /* 0x0000000900047202 */ /* 0x000fe40000000f00 */
[----:B------:R-:W-:Y:S02]  /*0530*/  MOV R5, R12 ;  /* 0x0000000c00057202 */ /* 0x000fe40000000f00 */
.L_x_4:
[----:B------:R-:W-:Y:S05]  /*0540*/  BSYNC.RECONVERGENT B0 ;  /* 0x0000000000007941 */ /* 0x000fea0003800200 */
.L_x_2:
[----:B------:R-:W0:Y:S01]  /*0550*/  LDCU UR4, c[0x0][0x434] ;  /* 0x00008680ff0477ac */ /* 0x000e220008000800 */
[----:B------:R-:W-:Y:S01]  /*0560*/  BSSY.RECONVERGENT B0, `(.L_x_5) ;  /* 0x0000040000007945 */ /* 0x000fe20003800200 */
[----:B0-----:R-:W-:-:S05]  /*0570*/  IMAD.U32 R2, RZ, RZ, UR4 ;  /* 0x00000004ff027e24 */ /* 0x001fca000f8e00ff */
[----:B------:R-:W-:-:S04]  /*0580*/  IABS R2, R2 ;  /* 0x0000000200027213 */ /* 0x000fc80000000000 */
[----:B------:R-:W-:-:S13]  /*0590*/  R2UR UR5, R2 ;  /* 0x00000000020572ca */ /* 0x000fda00000e0000 */
[----:B------:R-:W0:Y:S01]  /*05a0*/  I2F.RP R8, UR5 ;  /* 0x0000000500087d06 */ /* 0x000e220008209400 */
[----:B------:R-:W-:-:S04]  /*05b0*/  UIADD3 UR8, UPT, UPT, UR4, -0x1, UR5 ;  /* 0xffffffff04087890 */ /* 0x000fc8000fffe005 */
[----:B------:R-:W-:-:S06]  /*05c0*/  ULOP3.LUT UR6, UR8, UR5, URZ, 0x3c, !UPT ;  /* 0x0000000508067292 */ /* 0x000fcc000f8e3cff */
[----:B------:R-:W-:Y:S01]  /*05d0*/  ISETP.LE.AND P0, PT, RZ, UR6, PT ;  /* 0x00000006ff007c0c */ /* 0x000fe2000bf03270 */
[----:B0-----:R-:W0:Y:S02]  /*05e0*/  MUFU.RCP R8, R8 ;  /* 0x0000000800087308 */ /* 0x001e240000001000 */
[----:B0-----:R-:W-:-:S06]  /*05f0*/  VIADD R8, R8, 0xffffffe ;  /* 0x0ffffffe08087836 */ /* 0x001fcc0000000000 */
[----:B------:R-:W0:Y:S02]  /*0600*/  F2I.FTZ.U32.TRUNC.NTZ R9, R8 ;  /* 0x0000000800097305 */ /* 0x000e24000021f000 */
[----:B0-----:R-:W-:Y:S02]  /*0610*/  IMAD.MOV R2, RZ, RZ, -R9 ;  /* 0x000000ffff027224 */ /* 0x001fe400078e0a09 */
[----:B------:R-:W-:Y:S02]  /*0620*/  IMAD.MOV.U32 R8, RZ, RZ, RZ ;  /* 0x000000ffff087224 */ /* 0x000fe400078e00ff */
[----:B------:R-:W-:Y:S01]  /*0630*/  IMAD R6, R2, UR5, RZ ;  /* 0x0000000502067c24 */ /* 0x000fe2000f8e02ff */
[----:B------:R-:W-:-:S03]  /*0640*/  IABS R2, UR8 ;  /* 0x0000000800027c13 */ /* 0x000fc60008000000 */
[----:B------:R-:W-:-:S04]  /*0650*/  IMAD.HI.U32 R8, R9, R6, R8 ;  /* 0x0000000609087227 */ /* 0x000fc800078e0008 */
[----:B------:R-:W-:-:S04]  /*0660*/  IMAD.MOV.U32 R6, RZ, RZ, R2 ;  /* 0x000000ffff067224 */ /* 0x000fc800078e0002 */
[----:B------:R-:W-:-:S04]  /*0670*/  IMAD.HI.U32 R8, R8, R6, RZ ;  /* 0x0000000608087227 */ /* 0x000fc800078e00ff */
[----:B------:R-:W-:-:S04]  /*0680*/  IMAD.MOV R2, RZ, RZ, -R8 ;  /* 0x000000ffff027224 */ /* 0x000fc800078e0a08 */
[----:B------:R-:W-:-:S05]  /*0690*/  IMAD R2, R2, UR5, R6 ;  /* 0x0000000502027c24 */ /* 0x000fca000f8e0206 */
[----:B------:R-:W-:-:S13]  /*06a0*/  ISETP.LT.U32.AND P1, PT, R2, UR5, PT ;  /* 0x0000000502007c0c */ /* 0x000fda000bf21070 */
[----:B------:R-:W-:Y:S02]  /*06b0*/  @!P1 VIADD R2, R2, -UR5 ;  /* 0x8000000502029c36 */ /* 0x000fe40008000000 */
[----:B------:R-:W-:Y:S01]  /*06c0*/  @!P1 VIADD R8, R8, 0x1 ;  /* 0x0000000108089836 */ /* 0x000fe20000000000 */
[----:B------:R-:W-:Y:S02]  /*06d0*/  ISETP.NE.AND P1, PT, RZ, UR4, PT ;  /* 0x00000004ff007c0c */ /* 0x000fe4000bf25270 */
[----:B------:R-:W-:-:S13]  /*06e0*/  ISETP.GE.U32.AND P2, PT, R2, UR5, PT ;  /* 0x0000000502007c0c */ /* 0x000fda000bf46070 */
[----:B------:R-:W-:-:S04]  /*06f0*/  @P2 VIADD R8, R8, 0x1 ;  /* 0x0000000108082836 */ /* 0x000fc80000000000 */
[----:B------:R-:W-:Y:S01]  /*0700*/  @!P0 IMAD.MOV R8, RZ, RZ, -R8 ;  /* 0x000000ffff088224 */ /* 0x000fe200078e0a08 */
[----:B------:R-:W-:-:S04]  /*0710*/  @!P1 LOP3.LUT R8, RZ, UR5, RZ, 0x33, !PT ;  /* 0x00000005ff089c12 */ /* 0x000fc8000f8e33ff */
[----:B------:R-:W-:Y:S02]  /*0720*/  ISETP.LT.U32.AND P0, PT, R3, R8, PT ;  /* 0x000000080300720c */ /* 0x000fe40003f01070 */
[----:B------:R-:W-:-:S04]  /*0730*/  SHF.R.S32.HI R2, RZ, 0x1f, R8 ;  /* 0x0000001fff027819 */ /* 0x000fc80000011408 */
[----:B------:R-:W-:-:S04]  /*0740*/  ISETP.LT.AND.EX P0, PT, R0, R2, PT, P0 ;  /* 0x000000020000720c */ /* 0x000fc80003f01300 */
[C---:B------:R-:W-:Y:S02]  /*0750*/  SEL R2, R0.reuse, R2, P0 ;  /* 0x0000000200027207 */ /* 0x040fe40000000000 */
[----:B------:R-:W-:Y:S02]  /*0760*/  SEL R8, R3, R8, P0 ;  /* 0x0000000803087207 */ /* 0x000fe40000000000 */
[----:B------:R-:W-:-:S04]  /*0770*/  LOP3.LUT R6, R0, R2, RZ, 0xfc, !PT ;  /* 0x0000000200067212 */ /* 0x000fc800078efcff */
[----:B------:R-:W-:-:S13]  /*0780*/  ISETP.NE.U32.AND P1, PT, R6, RZ, PT ;  /* 0x000000ff0600720c */ /* 0x000fda0003f25070 */
[----:B------:R-:W-:Y:S05]  /*0790*/  @P1 BRA `(.L_x_6) ;  /* 0x0000000000501947 */ /* 0x000fea0003800000 */
[----:B------:R-:W0:Y:S01]  /*07a0*/  I2F.U32.RP R6, R8 ;  /* 0x0000000800067306 */ /* 0x000e220000209000 */
[----:B------:R-:W-:Y:S02]  /*07b0*/  ISETP.NE.U32.AND P0, PT, R8, RZ, PT ;  /* 0x000000ff0800720c */ /* 0x000fe40003f05070 */
[----:B------:R-:W-:-:S05]  /*07c0*/  MOV R11, RZ ;  /* 0x000000ff000b7202 */ /* 0x000fca0000000f00 */
[----:B0-----:R-:W0:Y:S02]  /*07d0*/  MUFU.RCP R6, R6 ;  /* 0x0000000600067308 */ /* 0x001e240000001000 */
[----:B0-----:R-:W-:-:S06]  /*07e0*/  VIADD R6, R6, 0xffffffe ;  /* 0x0ffffffe06067836 */ /* 0x001fcc0000000000 */
[----:B------:R0:W1:Y:S02]  /*07f0*/  F2I.FTZ.U32.TRUNC.NTZ R7, R6 ;  /* 0x0000000600077305 */ /* 0x000064000021f000 */
[----:B0-----:R-:W-:Y:S02]  /*0800*/  HFMA2 R6, -RZ, RZ, 0, 0 ;  /* 0x00000000ff067431 */ /* 0x001fe400000001ff */
[----:B-1----:R-:W-:-:S04]  /*0810*/  IMAD.MOV R0, RZ, RZ, -R7 ;  /* 0x000000ffff007224 */ /* 0x002fc800078e0a07 */
[----:B------:R-:W-:-:S04]  /*0820*/  IMAD R0, R0, R8, RZ ;  /* 0x0000000800007224 */ /* 0x000fc800078e02ff */
[----:B------:R-:W-:-:S06]  /*0830*/  IMAD.HI.U32 R0, R7, R0, R6 ;  /* 0x0000000007007227 */ /* 0x000fcc00078e0006 */
        /* <DEDUP_REMOVED lines=10> */
.L_x_6:
        /* <DEDUP_REMOVED lines=8> */
.L_x_7:
[----:B------:R-:W-:Y:S05]  /*0960*/  BSYNC.RECONVERGENT B0 ;  /* 0x0000000000007941 */ /* 0x000fea0003800200 */
.L_x_5:
[----:B------:R-:W0:Y:S01]  /*0970*/  LDCU UR5, c[0x0][0x434] ;  /* 0x00008680ff0577ac */ /* 0x000e220008000800 */
[----:B------:R-:W-:Y:S01]  /*0980*/  BSSY.RECONVERGENT B0, `(.L_x_8) ;  /* 0x0000084000007945 */ /* 0x000fe20003800200 */
[----:B------:R-:W-:Y:S01]  /*0990*/  UMOV UR10, URZ ;  /* 0x000000ff000a7c82 */ /* 0x000fe20008000000 */
[----:B------:R-:W-:Y:S01]  /*09a0*/  UMOV UR16, URZ ;  /* 0x000000ff00107c82 */ /* 0x000fe20008000000 */
[----:B0-----:R-:W-:-:S05]  /*09b0*/  IMAD.U32 R0, RZ, RZ, UR5 ;  /* 0x00000005ff007e24 */ /* 0x001fca000f8e00ff */
[----:B------:R-:W-:-:S04]  /*09c0*/  IABS R0, R0 ;  /* 0x0000000000007213 */ /* 0x000fc80000000000 */
[----:B------:R-:W-:-:S13]  /*09d0*/  R2UR UR7, R0 ;  /* 0x00000000000772ca */ /* 0x000fda00000e0000 */
[----:B------:R-:W0:Y:S08]  /*09e0*/  I2F.RP R0, UR7 ;  /* 0x0000000700007d06 */ /* 0x000e300008209400 */
[----:B0-----:R-:W0:Y:S02]  /*09f0*/  MUFU.RCP R0, R0 ;  /* 0x0000000000007308 */ /* 0x001e240000001000 */
[----:B0-----:R-:W-:-:S06]  /*0a00*/  VIADD R0, R0, 0xffffffe ;  /* 0x0ffffffe00007836 */ /* 0x001fcc0000000000 */
[----:B------:R-:W0:Y:S02]  /*0a10*/  F2I.FTZ.U32.TRUNC.NTZ R0, R0 ;  /* 0x0000000000007305 */ /* 0x000e24000021f000 */
[----:B0-----:R-:W-:Y:S02]  /*0a20*/  R2UR UR11, R0 ;  /* 0x00000000000b72ca */ /* 0x001fe400000e0000 */
[----:B------:R-:W-:Y:S01]  /*0a30*/  IABS R0, UR8 ;  /* 0x0000000800007c13 */ /* 0x000fe20008000000 */
[----:B------:R-:W-:-:S03]  /*0a40*/  ULOP3.LUT UR8, UR8, UR5, URZ, 0x3c, !UPT ;  /* 0x0000000508087292 */ /* 0x000fc6000f8e3cff */
[----:B------:R-:W-:-:S07]  /*0a50*/  R2UR UR6, R0 ;  /* 0x00000000000672ca */ /* 0x000fce00000e0000 */
[----:B------:R-:W-:-:S04]  /*0a60*/  UIADD3 UR4, UPT, UPT, URZ, -UR11, URZ ;  /* 0x8000000bff047290 */ /* 0x000fc8000fffe0ff */
[----:B------:R-:W-:-:S04]  /*0a70*/  UIMAD UR4, UR4, UR7, URZ ;  /* 0x00000007040472a4 */ /* 0x000fc8000f8e02ff */
[----:B------:R-:W-:-:S04]  /*0a80*/  UIMAD.WIDE.U32 UR10, UR11, UR4, UR10 ;  /* 0x000000040b0a72a5 */ /* 0x000fc8000f8e000a */
[----:B------:R-:W-:-:S07]  /*0a90*/  UIMAD.WIDE.U32 UR10, UR11, UR6, URZ ;  /* 0x000000060b0a72a5 */ /* 0x000fce000f8e00ff */
[----:B------:R-:W-:Y:S02]  /*0aa0*/  UMOV UR9, UR11 ;  /* 0x0000000b00097c82 */ /* 0x000fe40008000000 */
[----:B------:R-:W-:-:S04]  /*0ab0*/  UIADD3 UR4, UPT, UPT, -UR9, URZ, URZ ;  /* 0x000000ff09047290 */ /* 0x000fc8000fffe1ff */
[----:B------:R-:W-:Y:S02]  /*0ac0*/  UIMAD UR4, UR7, UR4, UR6 ;  /* 0x00000004070472a4 */ /* 0x000fe4000f8e0206 */
[----:B------:R-:W-:Y:S02]  /*0ad0*/  USHF.R.S32.HI UR6, URZ, 0x1f, UR5 ;  /* 0x0000001fff067899 */ /* 0x000fe40008011405 */
[----:B------:R-:W-:Y:S02]  /*0ae0*/  UISETP.GT.U32.AND UP1, UPT, UR7, UR4, UPT ;  /* 0x000000040700728c */ /* 0x000fe4000bf24070 */
[----:B------:R-:W-:-:S09]  /*0af0*/  ULOP3.LUT UR6, UR6, 0x1, URZ, 0xfc, !UPT ;  /* 0x0000000106067892 */ /* 0x000fd2000f8efcff */
[----:B------:R-:W-:Y:S02]  /*0b00*/  @!UP1 UIADD3 UR4, UPT, UPT, UR4, -UR7, URZ ;  /* 0x8000000704049290 */ /* 0x000fe4000fffe0ff */
[----:B------:R-:W-:Y:S02]  /*0b10*/  @!UP1 UIADD3 UR9, UPT, UPT, UR9, 0x1, URZ ;  /* 0x0000000109099890 */ /* 0x000fe4000fffe0ff */
[----:B------:R-:W-:Y:S02]  /*0b20*/  UISETP.GE.U32.AND UP0, UPT, UR4, UR7, UPT ;  /* 0x000000070400728c */ /* 0x000fe4000bf06070 */
[----:B------:R-:W-:-:S05]  /*0b30*/  UISETP.GE.AND UP1, UPT, UR8, URZ, UPT ;  /* 0x000000ff0800728c */ /* 0x000fca000bf26270 */
[----:B------:R-:W0:Y:S04]  /*0b40*/  LDCU UR4, c[0x0][0x3e0] ;  /* 0x00007c00ff0477ac */ /* 0x000e280008000800 */
[----:B------:R-:W-:Y:S02]  /*0b50*/  @UP0 UIADD3 UR9, UPT, UPT, UR9, 0x1, URZ ;  /* 0x0000000109090890 */ /* 0x000fe4000fffe0ff */
[----:B------:R-:W-:-:S05]  /*0b60*/  UISETP.NE.AND UP0, UPT, UR5, URZ, UPT ;  /* 0x000000ff0500728c */ /* 0x000fca000bf05270 */
[----:B------:R-:W-:Y:S02]  /*0b70*/  UMOV UR8, UR9 ;  /* 0x0000000900087c82 */ /* 0x000fe40008000000 */
[----:B------:R-:W-:-:S04]  /*0b80*/  @!UP1 UIADD3 UR8, UPT, UPT, -UR8, URZ, URZ ;  /* 0x000000ff08089290 */ /* 0x000fc8000fffe1ff */
[----:B------:R-:W-:Y:S01]  /*0b90*/  @!UP0 ULOP3.LUT UR8, URZ, UR5, URZ, 0x33, !UPT ;  /* 0x00000005ff088292 */ /* 0x000fe2000f8e33ff */
[----:B0-----:R-:W-:Y:S01]  /*0ba0*/  IMAD.U32 R0, RZ, RZ, UR4 ;  /* 0x00000004ff007e24 */ /* 0x001fe2000f8e00ff */
[----:B------:R-:W-:Y:S02]  /*0bb0*/  UIADD3 UR18, UPT, UPT, UR4, -0x1, URZ ;  /* 0xffffffff04127890 */ /* 0x000fe4000fffe0ff */
[----:B------:R-:W-:Y:S02]  /*0bc0*/  UIMAD UR7, UR8, UR6, URZ ;  /* 0x00000006080772a4 */ /* 0x000fe4000f8e02ff */
[----:B------:R-:W-:Y:S01]  /*0bd0*/  IABS R0, R0 ;  /* 0x0000000000007213 */ /* 0x000fe20000000000 */
[----:B------:R-:W-:-:S03]  /*0be0*/  UISETP.NE.AND UP2, UPT, UR4, URZ, UPT ;  /* 0x000000ff0400728c */ /* 0x000fc6000bf45270 */
[----:B------:R-:W-:Y:S02]  /*0bf0*/  IABS R3, UR7 ;  /* 0x0000000700037c13 */ /* 0x000fe40008000000 */
[----:B------:R-:W-:Y:S02]  /*0c00*/  R2UR UR11, R0 ;  /* 0x00000000000b72ca */ /* 0x000fe400000e0000 */
[----:B------:R-:W-:-:S11]  /*0c10*/  R2UR UR13, R3 ;  /* 0x00000000030d72ca */ /* 0x000fd600000e0000 */
[----:B------:R-:W0:Y:S02]  /*0c20*/  I2F.RP R0, UR11 ;  /* 0x0000000b00007d06 */ /* 0x000e240008209400 */
[----:B------:R-:W-:-:S06]  /*0c30*/  UIADD3 UR6, UPT, UPT, UR18, UR13, URZ ;  /* 0x0000000d12067290 */ /* 0x000fcc000fffe0ff */
[----:B------:R-:W1:Y:S08]  /*0c40*/  I2F.RP R3, UR13 ;  /* 0x0000000d00037d06 */ /* 0x000e700008209400 */
[----:B0-----:R-:W0:Y:S08]  /*0c50*/  MUFU.RCP R0, R0 ;  /* 0x0000000000007308 */ /* 0x001e300000001000 */
[----:B-1----:R-:W1:Y:S01]  /*0c60*/  MUFU.RCP R3, R3 ;  /* 0x0000000300037308 */ /* 0x002e620000001000 */
[----:B0-----:R-:W-:-:S07]  /*0c70*/  VIADD R0, R0, 0xffffffe ;  /* 0x0ffffffe00007836 */ /* 0x001fce0000000000 */
[----:B------:R-:W0:Y:S01]  /*0c80*/  F2I.FTZ.U32.TRUNC.NTZ R0, R0 ;  /* 0x0000000000007305 */ /* 0x000e22000021f000 */
[----:B-1----:R-:W-:-:S07]  /*0c90*/  VIADD R3, R3, 0xffffffe ;  /* 0x0ffffffe03037836 */ /* 0x002fce0000000000 */
[----:B------:R1:W2:Y:S01]  /*0ca0*/  F2I.FTZ.U32.TRUNC.NTZ R7, R3 ;  /* 0x0000000300077305 */ /* 0x0002a2000021f000 */
[----:B0-----:R-:W-:Y:S02]  /*0cb0*/  R2UR UR17, R0 ;  /* 0x00000000001172ca */ /* 0x001fe400000e0000 */
[----:B------:R-:W-:-:S05]  /*0cc0*/  IABS R0, UR7 ;  /* 0x0000000700007c13 */ /* 0x000fca0008000000 */
[----:B------:R-:W-:Y:S02]  /*0cd0*/  IMAD.MOV R0, RZ, RZ, -R0 ;  /* 0x000000ffff007224 */ /* 0x000fe400078e0a00 */
[----:B-1----:R-:W-:Y:S02]  /*0ce0*/  IMAD.U32 R3, RZ, RZ, UR6 ;  /* 0x00000006ff037e24 */ /* 0x002fe4000f8e00ff */
[----:B--2---:R-:W-:Y:S02]  /*0cf0*/  IMAD.MOV R6, RZ, RZ, -R7 ;  /* 0x000000ffff067224 */ /* 0x004fe400078e0a07 */
[----:B------:R-:W-:Y:S01]  /*0d00*/  UIADD3 UR9, UPT, UPT, URZ, -UR17, URZ ;  /* 0x80000011ff097290 */ /* 0x000fe2000fffe0ff */
[----:B------:R-:W-:-:S03]  /*0d10*/  IABS R3, R3 ;  /* 0x0000000300037213 */ /* 0x000fc60000000000 */
[----:B------:R-:W-:Y:S01]  /*0d20*/  UIMAD UR9, UR9, UR11, URZ ;  /* 0x0000000b090972a4 */ /* 0x000fe2000f8e02ff */
[----:B------:R-:W-:Y:S01]  /*0d30*/  R2UR UR12, R3 ;  /* 0x00000000030c72ca */ /* 0x000fe200000e0000 */
[----:B------:R-:W-:Y:S02]  /*0d40*/  IMAD R3, R6, UR13, RZ ;  /* 0x0000000d06037c24 */ /* 0x000fe4000f8e02ff */
[----:B------:R-:W-:Y:S01]  /*0d50*/  IMAD.MOV.U32 R6, RZ, RZ, RZ ;  /* 0x000000ffff067224 */ /* 0x000fe200078e00ff */
[----:B------:R-:W-:-:S03]  /*0d60*/  UIMAD.WIDE.U32 UR16, UR17, UR9, UR16 ;  /* 0x00000009111072a5 */ /* 0x000fc6000f8e0010 */
[----:B------:R-:W-:-:S03]  /*0d70*/  IMAD.HI.U32 R3, R7, R3, R6 ;  /* 0x0000000307037227 */ /* 0x000fc600078e0006 */
[----:B------:R-:W0:Y:S03]  /*0d80*/  LDCU.U8 UR9, c[0x0][0x549] ;  /* 0x0000a920ff0977ac */ /* 0x000e260008000000 */
[----:B------:R-:W-:Y:S01]  /*0d90*/  IMAD.HI.U32 R3, R3, UR12, RZ ;  /* 0x0000000c03037c27 */ /* 0x000fe2000f8e00ff */
[----:B------:R-:W-:Y:S02]  /*0da0*/  UIMAD.WIDE.U32 UR16, UR17, UR12, URZ ;  /* 0x0000000c111072a5 */ /* 0x000fe4000f8e00ff */
[----:B------:R-:W-:Y:S01]  /*0db0*/  ULOP3.LUT UR16, UR6, UR13, URZ, 0x3c, !UPT ;  /* 0x0000000d06107292 */ /* 0x000fe2000f8e3cff */
[----:B------:R-:W-:Y:S01]  /*0dc0*/  IMAD R0, R3, R0, UR12 ;  /* 0x0000000c03007e24 */ /* 0x000fe2000f8e0200 */
[----:B------:R-:W-:Y:S02]  /*0dd0*/  UIADD3 UR10, UPT, UPT, -UR17, URZ, URZ ;  /* 0x000000ff110a7290 */ /* 0x000fe4000fffe1ff */
[----:B------:R-:W-:-:S02]  /*0de0*/  ULOP3.LUT UR6, UR6, UR4, URZ, 0x3c, !UPT ;  /* 0x0000000406067292 */ /* 0x000fc4000f8e3cff */
[----:B------:R-:W-:Y:S01]  /*0df0*/  ISETP.LT.U32.AND P1, PT, R0, UR13, PT ;  /* 0x0000000d00007c0c */ /* 0x000fe2000bf21070 */
[----:B------:R-:W-:Y:S01]  /*0e00*/  UIMAD UR10, UR11, UR10, UR12 ;  /* 0x0000000a0b0a72a4 */ /* 0x000fe2000f8e020c */
[----:B------:R-:W-:-:S03]  /*0e10*/  ISETP.LE.AND P0, PT, RZ, UR16, PT ;  /* 0x00000010ff007c0c */ /* 0x000fc6000bf03270 */
[----:B------:R-:W-:Y:S02]  /*0e20*/  UISETP.GT.U32.AND UP1, UPT, UR11, UR10, UPT ;  /* 0x0000000a0b00728c */ /* 0x000fe4000bf24070 */
[----:B0-----:R-:W-:-:S04]  /*0e30*/  UISETP.NE.AND UP0, UPT, UR9, URZ, UPT ;  /* 0x000000ff0900728c */ /* 0x001fc8000bf05270 */
[----:B------:R-:W-:Y:S02]  /*0e40*/  USEL UR5, UR5, 0x1, !UP0 ;  /* 0x0000000105057887 */ /* 0x000fe4000c000000 */
[----:B------:R-:W-:Y:S01]  /*0e50*/  @!P1 VIADD R0, R0, -UR13 ;  /* 0x8000000d00009c36 */ /* 0x000fe20008000000 */
[----:B------:R-:W-:Y:S01]  /*0e60*/  UISETP.GE.AND UP0, UPT, UR6, URZ, UPT ;  /* 0x000000ff0600728c */ /* 0x000fe2000bf06270 */
[----:B------:R-:W-:Y:S01]  /*0e70*/  @!P1 VIADD R3, R3, 0x1 ;  /* 0x0000000103039836 */ /* 0x000fe20000000000 */
[----:B------:R-:W-:Y:S01]  /*0e80*/  ISETP.NE.AND P1, PT, RZ, UR7, PT ;  /* 0x00000007ff007c0c */ /* 0x000fe2000bf25270 */
[----:B------:R-:W-:Y:S01]  /*0e90*/  @!UP1 UIADD3 UR10, UPT, UPT, UR10, -UR11, URZ ;  /* 0x8000000b0a0a9290 */ /* 0x000fe2000fffe0ff */
[----:B------:R-:W-:Y:S01]  /*0ea0*/  ISETP.GE.U32.AND P2, PT, R0, UR13, PT ;  /* 0x0000000d00007c0c */ /* 0x000fe2000bf46070 */
[----:B------:R-:W-:Y:S02]  /*0eb0*/  @!UP1 UIADD3 UR17, UPT, UPT, UR17, 0x1, URZ ;  /* 0x0000000111119890 */ /* 0x000fe4000fffe0ff */
[----:B------:R-:W-:-:S02]  /*0ec0*/  UISETP.GE.U32.AND UP3, UPT, UR10, UR11, UPT ;  /* 0x0000000b0a00728c */ /* 0x000fc4000bf66070 */
[----:B------:R-:W-:Y:S02]  /*0ed0*/  UISETP.NE.AND UP1, UPT, UR8, URZ, UPT ;  /* 0x000000ff0800728c */ /* 0x000fe4000bf25270 */
[----:B------:R-:W-:Y:S02]  /*0ee0*/  USHF.R.S32.HI UR8, URZ, 0x1f, UR7 ;  /* 0x0000001fff087899 */ /* 0x000fe40008011407 */
[----:B------:R-:W-:-:S04]  /*0ef0*/  USEL UR6, URZ, 0x1, !UP1 ;  /* 0x00000001ff067887 */ /* 0x000fc8000c800000 */
[----:B------:R-:W-:Y:S01]  /*0f00*/  @P2 VIADD R3, R3, 0x1 ;  /* 0x0000000103032836 */ /* 0x000fe20000000000 */
[----:B------:R-:W-:Y:S02]  /*0f10*/  @UP3 UIADD3 UR17, UPT, UPT, UR17, 0x1, URZ ;  /* 0x0000000111113890 */ /* 0x000fe4000fffe0ff */
[----:B------:R-:W-:Y:S01]  /*0f20*/  ULOP3.LUT UR6, UR8, UR6, URZ, 0xfc, !UPT ;  /* 0x0000000608067292 */ /* 0x000fe2000f8efcff */
[----:B------:R-:W-:Y:S01]  /*0f30*/  IMAD.MOV.U32 R7, RZ, RZ, R3 ;  /* 0x000000ffff077224 */ /* 0x000fe200078e0003 */
[----:B------:R-:W-:Y:S02]  /*0f40*/  @!UP0 UIADD3 UR17, UPT, UPT, -UR17, URZ, URZ ;  /* 0x000000ff11118290 */ /* 0x000fe4000fffe1ff */
[----:B------:R-:W-:Y:S01]  /*0f50*/  @!UP2 ULOP3.LUT UR17, URZ, UR4, URZ, 0x33, !UPT ;  /* 0x00000004ff11a292 */ /* 0x000fe2000f8e33ff */
        /* <DEDUP_REMOVED lines=30> */
.L_x_9:
        /* <DEDUP_REMOVED lines=8> */
.L_x_10:
[----:B------:R-:W-:Y:S05]  /*11c0*/  BSYNC.RECONVERGENT B0 ;  /* 0x0000000000007941 */ /* 0x000fea0003800200 */
.L_x_8:
[----:B------:R-:W-:Y:S01]  /*11d0*/  IABS R11, UR22 ;  /* 0x00000016000b7c13 */ /* 0x000fe20008000000 */
[----:B------:R-:W0:Y:S01]  /*11e0*/  LDC R3, c[0x0][0x434] ;  /* 0x00010d00ff037b82 */ /* 0x000e220000000800 */
[----:B------:R-:W-:Y:S01]  /*11f0*/  IABS R6, UR22 ;  /* 0x0000001600067c13 */ /* 0x000fe20008000000 */
[----:B------:R-:W-:Y:S01]  /*1200*/  UIMAD UR17, UR17, UR5, URZ ;  /* 0x00000005111172a4 */ /* 0x000fe2000f8e02ff */
[----:B------:R-:W1:Y:S01]  /*1210*/  I2F.RP R12, R11 ;  /* 0x0000000b000c7306 */ /* 0x000e620000209400 */
[----:B------:R-:W-:Y:S02]  /*1220*/  BSSY.RECONVERGENT B0, `(.L_x_11) ;  /* 0x000003c000007945 */ /* 0x000fe40003800200 */
[----:B------:R-:W-:Y:S01]  /*1230*/  IMAD.MOV R6, RZ, RZ, -R6 ;  /* 0x000000ffff067224 */ /* 0x000fe200078e0a06 */
[----:B------:R-:W-:-:S04]  /*1240*/  UIMAD UR6, UR6, UR17, URZ ;  /* 0x00000011060672a4 */ /* 0x000fc8000f8e02ff */
[----:B-1----:R-:W1:Y:S01]  /*1250*/  MUFU.RCP R12, R12 ;  /* 0x0000000c000c7308 */ /* 0x002e620000001000 */
[----:B0-----:R-:W-:-:S04]  /*1260*/  IADD3 R3, PT, PT, R3, -0x1, R11 ;  /* 0xffffffff03037810 */ /* 0x001fc80007ffe00b */
[----:B------:R-:W-:Y:S01]  /*1270*/  IABS R9, R3 ;  /* 0x0000000300097213 */ /* 0x000fe20000000000 */
[----:B-1----:R-:W-:-:S04]  /*1280*/  VIADD R12, R12, 0xffffffe ;  /* 0x0ffffffe0c0c7836 */ /* 0x002fc80000000000 */
[----:B------:R-:W0:Y:S02]  /*1290*/  F2I.FTZ.U32.TRUNC.NTZ R13, R12 ;  /* 0x0000000c000d7305 */ /* 0x000e24000021f000 */
[----:B0-----:R-:W-:Y:S02]  /*12a0*/  IMAD.MOV R10, RZ, RZ, -R13 ;  /* 0x000000ffff0a7224 */ /* 0x001fe400078e0a0d */
[----:B------:R-:W-:Y:S02]  /*12b0*/  IMAD.MOV.U32 R12, RZ, RZ, RZ ;  /* 0x000000ffff0c7224 */ /* 0x000fe400078e00ff */
[----:B------:R-:W-:-:S04]  /*12c0*/  IMAD R10, R10, R11, RZ ;  /* 0x0000000b0a0a7224 */ /* 0x000fc800078e02ff */
[----:B------:R-:W-:-:S06]  /*12d0*/  IMAD.HI.U32 R10, R13, R10, R12 ;  /* 0x0000000a0d0a7227 */ /* 0x000fcc00078e000c */
[----:B------:R-:W-:-:S04]  /*12e0*/  IMAD.HI.U32 R10, R10, R9, RZ ;  /* 0x000000090a0a7227 */ /* 0x000fc800078e00ff */
[----:B------:R-:W-:-:S05]  /*12f0*/  IMAD R6, R10, R6, R9 ;  /* 0x000000060a067224 */ /* 0x000fca00078e0209 */
[----:B------:R-:W-:-:S13]  /*1300*/  ISETP.GT.U32.AND P1, PT, R11, R6, PT ;  /* 0x000000060b00720c */ /* 0x000fda0003f24070 */
[----:B------:R-:W-:Y:S02]  /*1310*/  @!P1 IMAD.IADD R6, R6, 0x1, -R11 ;  /* 0x0000000106069824 */ /* 0x000fe400078e0a0b */
[----:B------:R-:W-:Y:S01]  /*1320*/  @!P1 VIADD R10, R10, 0x1 ;  /* 0x000000010a0a9836 */ /* 0x000fe20000000000 */
[----:B------:R-:W-:Y:S02]  /*1330*/  ISETP.NE.AND P1, PT, RZ, UR22, PT ;  /* 0x00000016ff007c0c */ /* 0x000fe4000bf25270 */
[-C--:B------:R-:W-:Y:S02]  /*1340*/  ISETP.GE.U32.AND P2, PT, R6, R11.reuse, PT ;  /* 0x0000000b0600720c */ /* 0x080fe40003f46070 */
[----:B------:R-:W-:-:S04]  /*1350*/  LOP3.LUT R6, R3, R11, RZ, 0x3c, !PT ;  /* 0x0000000b03067212 */ /* 0x000fc800078e3cff */
[----:B------:R-:W-:-:S07]  /*1360*/  ISETP.GE.AND P0, PT, R6, RZ, PT ;  /* 0x000000ff0600720c */ /* 0x000fce0003f06270 */
[----:B------:R-:W-:-:S04]  /*1370*/  @P2 VIADD R10, R10, 0x1 ;  /* 0x000000010a0a2836 */ /* 0x000fc80000000000 */
[----:B------:R-:W-:-:S04]  /*1380*/  IMAD.MOV.U32 R6, RZ, RZ, R10 ;  /* 0x000000ffff067224 */ /* 0x000fc800078e000a */
[----:B------:R-:W-:Y:S01]  /*1390*/  @!P0 IMAD.MOV R6, RZ, RZ, -R6 ;  /* 0x000000ffff068224 */ /* 0x000fe200078e0a06 */
[----:B------:R-:W-:-:S04]  /*13a0*/  @!P1 LOP3.LUT R6, RZ, R11, RZ, 0x33, !PT ;  /* 0x0000000bff069212 */ /* 0x000fc800078e33ff */
        /* <DEDUP_REMOVED lines=28> */
.L_x_12:
[----:B------:R-:W-:Y:S01]  /*1570*/  IMAD.MOV.U32 R21, RZ, RZ, R4 ;  /* 0x000000ffff157224 */ /* 0x000fe200078e0004 */
[----:B------:R-:W-:Y:S01]  /*1580*/  MOV R19, R5 ;  /* 0x0000000500137202 */ /* 0x000fe20000000f00 */
[----:B------:R-:W-:Y:S01]  /*1590*/  IMAD.MOV.U32 R18, RZ, RZ, R6 ;  /* 0x000000ffff127224 */ /* 0x000fe200078e0006 */
[----:B------:R-:W-:Y:S02]  /*15a0*/  MOV R16, 0x15c0 ;  /* 0x000015c000107802 */ /* 0x000fe40000000f00 */
[----:B------:R-:W-:Y:S05]  /*15b0*/  CALL.REL.NOINC `($__internal_0_$__cuda_sm20_div_s64) ;  /* 0x0000003400f87944 */ /* 0x000fea0003c00000 */
[----:B------:R-:W-:Y:S02]  /*15c0*/  MOV R16, R9 ;  /* 0x0000000900107202 */ /* 0x000fe40000000f00 */
[----:B------:R-:W-:Y:S02]  /*15d0*/  MOV R17, R12 ;  /* 0x0000000c00117202 */ /* 0x000fe40000000f00 */
.L_x_13:
[----:B------:R-:W-:Y:S05]  /*15e0*/  BSYNC.RECONVERGENT B0 ;  /* 0x0000000000007941 */ /* 0x000fea0003800200 */
.L_x_11:
[----:B------:R-:W0:Y:S01]  /*15f0*/  S2R R20, SR_TID.X ;  /* 0x0000000000147919 */ /* 0x000e220000002100 */
[----:B------:R-:W-:Y:S01]  /*1600*/  UIADD3 UR9, UP0, UPT, UR21, -UR20, URZ ;  /* 0x8000001415097290 */ /* 0x000fe2000ff1e0ff */
[----:B------:R-:W-:Y:S01]  /*1610*/  MOV R21, 0xff800000 ;  /* 0xff80000000157802 */ /* 0x000fe20000000f00 */
[----:B------:R-:W1:Y:S02]  /*1620*/  LDCU UR4, c[0x0][0x534] ;  /* 0x0000a680ff0477ac */ /* 0x000e640008000800 */
[----:B------:R-:W-:-:S06]  /*1630*/  UIADD3.X UR8, UPT, UPT, UR15, -0x1, URZ, UP0, !UPT ;  /* 0xffffffff0f087890 */ /* 0x000fcc00087fe4ff */
[----:B------:R-:W-:Y:S01]  /*1640*/  IMAD.U32 R4, RZ, RZ, UR8 ;  /* 0x00000008ff047e24 */ /* 0x000fe2000f8e00ff */
[----:B0-----:R-:W-:Y:S02]  /*1650*/  LOP3.LUT R9, R20, 0x7, RZ, 0xc0, !PT ;  /* 0x0000000714097812 */ /* 0x001fe400078ec0ff */
[----:B------:R-:W-:Y:S02]  /*1660*/  SHF.R.U32.HI R18, RZ, 0x3, R20 ;  /* 0x00000003ff127819 */ /* 0x000fe40000011614 */
[C---:B------:R-:W-:Y:S01]  /*1670*/  ISETP.LT.U32.AND P1, PT, R9.reuse, UR9, PT ;  /* 0x0000000909007c0c */ /* 0x040fe2000bf21070 */
[----:B------:R-:W0:Y:S01]  /*1680*/  LDCU.64 UR8, c[0x0][0x358] ;  /* 0x00006b00ff0877ac */ /* 0x000e220008000a00 */
[C---:B------:R-:W-:Y:S01]  /*1690*/  IADD3 R29, PT, PT, R18.reuse, 0x20, RZ ;  /* 0x00000020121d7810 */ /* 0x040fe20007ffe0ff */
[----:B------:R-:W-:Y:S01]  /*16a0*/  VIADD R15, R18, 0x10 ;  /* 0x00000010120f7836 */ /* 0x000fe20000000000 */
[----:B------:R-:W-:Y:S01]  /*16b0*/  ISETP.GT.AND.EX P1, PT, R4, RZ, PT, P1 ;  /* 0x000000ff0400720c */ /* 0x000fe20003f24310 */
[C---:B------:R-:W-:Y:S01]  /*16c0*/  VIADD R28, R18.reuse, 0x30 ;  /* 0x00000030121c7836 */ /* 0x040fe20000000000 */
[----:B------:R-:W-:Y:S01]  /*16d0*/  IADD3 R22, P0, PT, R9, UR20, RZ ;  /* 0x0000001409167c10 */ /* 0x000fe2000ff1e0ff */
[C---:B------:R-:W-:Y:S01]  /*16e0*/  VIADD R19, R18.reuse, 0x40 ;  /* 0x0000004012137836 */ /* 0x040fe20000000000 */
[----:B-1----:R-:W-:-:S02]  /*16f0*/  ISETP.GE.OR P3, PT, R18, UR4, !P1 ;  /* 0x0000000412007c0c */ /* 0x002fc4000cf66670 */
[----:B------:R-:W-:Y:S01]  /*1700*/  ISETP.GE.OR P2, PT, R15, UR4, !P1 ;  /* 0x000000040f007c0c */ /* 0x000fe2000cf46670 */
[----:B------:R-:W-:Y:S01]  /*1710*/  IMAD.X R23, RZ, RZ, RZ, P0 ;  /* 0x000000ffff177224 */ /* 0x000fe200000e06ff */
[----:B------:R-:W-:Y:S02]  /*1720*/  ISETP.GE.OR P6, PT, R29, UR4, !P1 ;  /* 0x000000041d007c0c */ /* 0x000fe4000cfc6670 */
[----:B------:R-:W-:Y:S02]  /*1730*/  ISETP.GE.OR P5, PT, R28, UR4, !P1 ;  /* 0x000000041c007c0c */ /* 0x000fe4000cfa6670 */
[----:B------:R-:W-:-:S05]  /*1740*/  ISETP.GE.OR P4, PT, R19, UR4, !P1 ;  /* 0x0000000413007c0c */ /* 0x000fca000cf86670 */
[----:B------:R-:W1:Y:S01]  /*1750*/  @!P3 LDC.64 R4, c[0x0][0x428] ;  /* 0x00010a00ff04bb82 */ /* 0x000e620000000a00 */
[----:B------:R-:W-:Y:S01]  /*1760*/  @!P3 IMAD.WIDE.U32 R30, R18, UR21, R22 ;  /* 0x00000015121ebc25 */ /* 0x000fe2000f8e0016 */
[----:B------:R-:W-:-:S03]  /*1770*/  @!P2 MOV R26, R22 ;  /* 0x00000016001aa202 */ /* 0x000fc60000000f00 */
[----:B------:R-:W-:Y:S02]  /*1780*/  @!P3 IMAD R14, R18, UR15, R31 ;  /* 0x0000000f120ebc24 */ /* 0x000fe4000f8e021f */
[----:B------:R-:W-:Y:S01]  /*1790*/  @!P2 IMAD.MOV.U32 R27, RZ, RZ, R23 ;  /* 0x000000ffff1ba224 */ /* 0x000fe200078e0017 */
[----:B------:R-:W2:Y:S01]  /*17a0*/  @!P2 LDC.64 R12, c[0x0][0x428] ;  /* 0x00010a00ff0cab82 */ /* 0x000ea20000000a00 */
[----:B------:R-:W-:-:S07]  /*17b0*/  @!P2 IMAD.WIDE.U32 R26, R15, UR21, R26 ;  /* 0x000000150f1aac25 */ /* 0x000fce000f8e001a */
[----:B------:R-:W3:Y:S01]  /*17c0*/  @!P6 LDC.64 R10, c[0x0][0x428] ;  /* 0x00010a00ff0aeb82 */ /* 0x000ee20000000a00 */
[----:B-1----:R-:W-:-:S04]  /*17d0*/  @!P3 LEA R24, P0, R30, R4, 0x2 ;  /* 0x000000041e18b211 */ /* 0x002fc800078010ff */
[----:B------:R-:W-:Y:S01]  /*17e0*/  @!P3 LEA.HI.X R25, R30, R5, R14, 0x2, P0 ;  /* 0x000000051e19b211 */ /* 0x000fe200000f140e */
[----:B------:R-:W-:Y:S02]  /*17f0*/  @!P2 IMAD R14, R15, UR15, R27 ;  /* 0x0000000f0f0eac24 */ /* 0x000fe4000f8e021b */
[----:B------:R-:W1:Y:S01]  /*1800*/  @!P5 LDC.64 R4, c[0x0][0x428] ;  /* 0x00010a00ff04db82 */ /* 0x000e620000000a00 */
[----:B------:R-:W-:Y:S01]  /*1810*/  IMAD.MOV.U32 R27, RZ, RZ, -0x800000 ;  /* 0xff800000ff1b7424 */ /* 0x000fe200078e00ff */
[C---:B--2---:R-:W-:Y:S01]  /*1820*/  @!P2 LEA R12, P0, R26.reuse, R12, 0x2 ;  /* 0x0000000c1a0ca211 */ /* 0x044fe200078010ff */
[----:B0-----:R0:W2:Y:S01]  /*1830*/  @!P3 LDG.E R21, desc[UR8][R24.64] ;  /* 0x000000081815b981 */ /* 0x0010a2000c1e1900 */
[----:B------:R-:W-:Y:S01]  /*1840*/  @!P6 MOV R33, R23 ;  /* 0x000000170021e202 */ /* 0x000fe20000000f00 */
[----:B------:R-:W-:Y:S01]  /*1850*/  @!P6 IMAD.MOV.U32 R32, RZ, RZ, R22 ;  /* 0x000000ffff20e224 */ /* 0x000fe200078e0016 */
[----:B------:R-:W-:Y:S01]  /*1860*/  @!P2 LEA.HI.X R13, R26, R13, R14, 0x2, P0 ;  /* 0x0000000d1a0da211 */ /* 0x000fe200000f140e */
[----:B------:R-:W-:Y:S01]  /*1870*/  VIADD R26, R18, 0x50 ;  /* 0x00000050121a7836 */ /* 0x000fe20000000000 */
[----:B------:R-:W4:Y:S01]  /*1880*/  @!P4 LDC.64 R14, c[0x0][0x428] ;  /* 0x00010a00ff0ecb82 */ /* 0x000f220000000a00 */
[----:B------:R-:W-:-:S02]  /*1890*/  @!P6 IMAD.WIDE.U32 R32, R29, UR21, R32 ;  /* 0x000000151d20ec25 */ /* 0x000fc4000f8e0020 */
[----:B------:R5:W2:Y:S01]  /*18a0*/  @!P2 LDG.E R27, desc[UR8][R12.64] ;  /* 0x000000080c1ba981 */ /* 0x000aa2000c1e1900 */
[----:B------:R-:W-:Y:S01]  /*18b0*/  ISETP.GE.OR P3, PT, R26, UR4, !P1 ;  /* 0x000000041a007c0c */ /* 0x000fe2000cf66670 */
[----:B------:R-:W-:Y:S01]  /*18c0*/  @!P6 IMAD R29, R29, UR15, R33 ;  /* 0x0000000f1d1dec24 */ /* 0x000fe2000f8e0221 */
[----:B---3--:R-:W-:Y:S02]  /*18d0*/  @!P6 LEA R30, P0, R32, R10, 0x2 ;  /* 0x0000000a201ee211 */ /* 0x008fe400078010ff */
[C---:B0-----:R-:W-:Y:S01]  /*18e0*/  IADD3 R25, PT, PT, R18.reuse, 0x60, RZ ;  /* 0x0000006012197810 */ /* 0x041fe20007ffe0ff */
[----:B------:R-:W-:-:S03]  /*18f0*/  VIADD R24, R18, 0x70 ;  /* 0x0000007012187836 */ /* 0x000fc60000000000 */
[----:B------:R-:W-:Y:S02]  /*1900*/  ISETP.GE.OR P2, PT, R25, UR4, !P1 ;  /* 0x0000000419007c0c */ /* 0x000fe4000cf46670 */
[----:B------:R-:W-:Y:S01]  /*1910*/  ISETP.GE.OR P1, PT, R24, UR4, !P1 ;  /* 0x0000000418007c0c */ /* 0x000fe2000cf26670 */
[----:B-----5:R-:W-:Y:S02]  /*1920*/  @!P5 IMAD.MOV.U32 R12, RZ, RZ, R22 ;  /* 0x000000ffff0cd224 */ /* 0x020fe400078e0016 */
[----:B------:R-:W-:Y:S02]  /*1930*/  @!P5 IMAD.MOV.U32 R13, RZ, RZ, R23 ;  /* 0x000000ffff0dd224 */ /* 0x000fe400078e0017 */
[----:B------:R-:W-:Y:S01]  /*1940*/  @!P5 IMAD.WIDE.U32 R12, R28, UR21, R12 ;  /* 0x000000151c0cdc25 */ /* 0x000fe2000f8e000c */
[----:B------:R-:W-:Y:S02]  /*1950*/  @!P6 LEA.HI.X R31, R32, R11, R29, 0x2, P0 ;  /* 0x0000000b201fe211 */ /* 0x000fe400000f141d */
[----:B------:R-:W-:Y:S01]  /*1960*/  @!P4 MOV R34, R22 ;  /* 0x000000160022c202 */ /* 0x000fe20000000f00 */
[----:B------:R-:W-:Y:S01]  /*1970*/  @!P5 IMAD R10, R28, UR15, R13 ;  /* 0x0000000f1c0adc24 */ /* 0x000fe2000f8e020d */
[----:B-1----:R-:W-:Y:S01]  /*1980*/  @!P5 LEA R28, P0, R12, R4, 0x2 ;  /* 0x000000040c1cd211 */ /* 0x002fe200078010ff */
[----:B------:R-:W-:-:S03]  /*1990*/  @!P4 IMAD.MOV.U32 R35, RZ, RZ, R23 ;  /* 0x000000ffff23c224 */ /* 0x000fc600078e0017 */
[----:B------:R-:W-:Y:S01]  /*19a0*/  @!P5 LEA.HI.X R29, R12, R5, R10, 0x2, P0 ;  /* 0x000000050c1dd211 */ /* 0x000fe200000f140a */
[C---:B------:R-:W-:Y:S01]  /*19b0*/  @!P4 IMAD.WIDE.U32 R34, R19.reuse, UR21, R34 ;  /* 0x000000151322cc25 */ /* 0x040fe2000f8e0022 */
[----:B------:R-:W0:Y:S03]  /*19c0*/  @!P1 LDC.64 R4, c[0x0][0x428] ;  /* 0x00010a00ff049b82 */ /* 0x000e260000000a00 */
[----:B------:R-:W-:Y:S01]  /*19d0*/  @!P4 IMAD R19, R19, UR15, R35 ;  /* 0x0000000f1313cc24 */ /* 0x000fe2000f8e0223 */
[----:B----4-:R-:W-:-:S04]  /*19e0*/  @!P4 LEA R32, P0, R34, R14, 0x2 ;  /* 0x0000000e2220c211 */ /* 0x010fc800078010ff */
[----:B------:R-:W1:Y:S01]  /*19f0*/  @!P3 LDC.64 R12, c[0x0][0x428] ;  /* 0x00010a00ff0cbb82 */ /* 0x000e620000000a00 */
[----:B------:R-:W-:-:S07]  /*1a00*/  IMAD.MOV.U32 R14, RZ, RZ, -0x800000 ;  /* 0xff800000ff0e7424 */ /* 0x000fce00078e00ff */
[----:B------:R-:W3:Y:S01]  /*1a10*/  @!P2 LDC.64 R10, c[0x0][0x428] ;  /* 0x00010a00ff0aab82 */ /* 0x000ee20000000a00 */
[----:B------:R-:W-:Y:S01]  /*1a20*/  @!P4 LEA.HI.X R33, R34, R15, R19, 0x2, P0 ;  /* 0x0000000f2221c211 */ /* 0x000fe200000f1413 */
[----:B------:R4:W5:Y:S01]  /*1a30*/  @!P6 LDG.E R14, desc[UR8][R30.64] ;  /* 0x000000081e0ee981 */ /* 0x000962000c1e1900 */
[----:B------:R-:W-:Y:S01]  /*1a40*/  MOV R15, 0xff800000 ;  /* 0xff800000000f7802 */ /* 0x000fe20000000f00 */
[----:B------:R-:W-:-:S05]  /*1a50*/  IMAD.MOV.U32 R19, RZ, RZ, -0x800000 ;  /* 0xff800000ff137424 */ /* 0x000fca00078e00ff */
[----:B------:R0:W5:Y:S04]  /*1a60*/  @!P5 LDG.E R15, desc[UR8][R28.64] ;  /* 0x000000081c0fd981 */ /* 0x000168000c1e1900 */
[----:B------:R1:W5:Y:S01]  /*1a70*/  @!P4 LDG.E R19, desc[UR8][R32.64] ;  /* 0x000000082013c981 */ /* 0x000362000c1e1900 */
[----:B----4-:R-:W-:Y:S01]  /*1a80*/  @!P3 MOV R31, R23 ;  /* 0x00000017001fb202 */ /* 0x010fe20000000f00 */
[--C-:B------:R-:W-:Y:S02]  /*1a90*/  @!P3 IMAD.MOV.U32 R30, RZ, RZ, R22.reuse ;  /* 0x000000ffff1eb224 */ /* 0x100fe400078e0016 */
[----:B0-----:R-:W-:Y:S02]  /*1aa0*/  @!P2 IMAD.MOV.U32 R28, RZ, RZ, R22 ;  /* 0x000000ffff1ca224 */ /* 0x001fe400078e0016 */
[----:B------:R-:W-:-:S02]  /*1ab0*/  @!P2 IMAD.MOV.U32 R29, RZ, RZ, R23 ;  /* 0x000000ffff1da224 */ /* 0x000fc400078e0017 */
[----:B------:R-:W-:-:S04]  /*1ac0*/  @!P1 IMAD.WIDE.U32 R22, R24, UR21, R22 ;  /* 0x0000001518169c25 */ /* 0x000fc8000f8e0016 */
[----:B------:R-:W-:Y:S01]  /*1ad0*/  @!P3 IMAD.WIDE.U32 R30, R26, UR21, R30 ;  /* 0x000000151a1ebc25 */ /* 0x000fe2000f8e001e */
[----:B-1----:R-:W-:-:S03]  /*1ae0*/  @!P1 LEA R32, P0, R22, R4, 0x2 ;  /* 0x0000000416209211 */ /* 0x002fc600078010ff */
[----:B------:R-:W-:Y:S01]  /*1af0*/  @!P2 IMAD.WIDE.U32 R28, R25, UR21, R28 ;  /* 0x00000015191cac25 */ /* 0x000fe2000f8e001c */
[----:B------:R-:W-:-:S03]  /*1b00*/  @!P3 LEA R12, P5, R30, R12, 0x2 ;  /* 0x0000000c1e0cb211 */ /* 0x000fc600078a10ff */
[----:B------:R-:W-:Y:S01]  /*1b10*/  @!P1 IMAD R24, R24, UR15, R23 ;  /* 0x0000000f18189c24 */ /* 0x000fe2000f8e0217 */
[----:B---3--:R-:W-:Y:S01]  /*1b20*/  @!P2 LEA R10, P4, R28, R10, 0x2 ;  /* 0x0000000a1c0aa211 */ /* 0x008fe200078810ff */
[----:B------:R-:W-:Y:S02]  /*1b30*/  @!P3 IMAD R26, R26, UR15, R31 ;  /* 0x0000000f1a1abc24 */ /* 0x000fe4000f8e021f */
[----:B------:R-:W-:Y:S01]  /*1b40*/  @!P2 IMAD R25, R25, UR15, R29 ;  /* 0x0000000f1919ac24 */ /* 0x000fe2000f8e021d */
[----:B------:R-:W-:Y:S01]  /*1b50*/  @!P1 LEA.HI.X R33, R22, R5, R24, 0x2, P0 ;  /* 0x0000000516219211 */ /* 0x000fe200000f1418 */
[----:B------:R-:W-:Y:S01]  /*1b60*/  IMAD.MOV.U32 R22, RZ, RZ, -0x800000 ;  /* 0xff800000ff167424 */ /* 0x000fe200078e00ff */
[----:B------:R-:W-:Y:S01]  /*1b70*/  MOV R4, 0xff800000 ;  /* 0xff80000000047802 */ /* 0x000fe20000000f00 */
[----:B------:R-:W-:Y:S01]  /*1b80*/  IMAD.MOV.U32 R5, RZ, RZ, -0x800000 ;  /* 0xff800000ff057424 */ /* 0x000fe200078e00ff */
[----:B------:R-:W-:Y:S02]  /*1b90*/  @!P3 LEA.HI.X R13, R30, R13, R26, 0x2, P5 ;  /* 0x0000000d1e0db211 */ /* 0x000fe400028f141a */
[----:B------:R-:W-:-:S03]  /*1ba0*/  @!P2 LEA.HI.X R11, R28, R11, R25, 0x2, P4 ;  /* 0x0000000b1c0ba211 */ /* 0x000fc600020f1419 */
[----:B------:R-:W3:Y:S04]  /*1bb0*/  @!P3 LDG.E R4, desc[UR8][R12.64] ;  /* 0x000000080c04b981 */ /* 0x000ee8000c1e1900 */
[----:B------:R-:W4:Y:S04]  /*1bc0*/  @!P2 LDG.E R22, desc[UR8][R10.64] ;  /* 0x000000080a16a981 */ /* 0x000f28000c1e1900 */
[----:B------:R0:W4:Y:S01]  /*1bd0*/  @!P1 LDG.E R5, desc[UR8][R32.64] ;  /* 0x0000000820059981 */ /* 0x000122000c1e1900 */
[----:B------:R-:W1:Y:S01]  /*1be0*/  S2UR UR4, SR_CgaCtaId ;  /* 0x00000000000479c3 */ /* 0x000e620000008800 */
[----:B------:R-:W-:Y:S01]  /*1bf0*/  UMOV UR10, 0x400 ;  /* 0x00000400000a7882 */ /* 0x000fe20000000000 */
[----:B------:R-:W-:-:S02]  /*1c00*/  ISETP.GT.U32.AND P2, PT, R20, 0x37f, PT ;  /* 0x0000037f1400780c */ /* 0x000fc40003f44070 */
[C---:B------:R-:W-:Y:S02]  /*1c10*/  ISETP.GT.U32.AND P1, PT, R20.reuse, 0x2ff, PT ;  /* 0x000002ff1400780c */ /* 0x040fe40003f24070 */
[----:B------:R-:W-:Y:S01]  /*1c20*/  ISETP.GT.U32.AND P0, PT, R20, 0x27f, PT ;  /* 0x0000027f1400780c */ /* 0x000fe20003f04070 */
[----:B-1----:R-:W-:-:S06]  /*1c30*/  ULEA UR4, UR4, UR10, 0x18 ;  /* 0x0000000a04047291 */ /* 0x002fcc000f8ec0ff */
[----:B------:R-:W-:-:S05]  /*1c40*/  LEA R9, R9, UR4, 0x2 ;  /* 0x0000000409097c11 */ /* 0x000fca000f8e10ff */
[----:B------:R-:W-:Y:S01]  /*1c50*/  IMAD R18, R18, 0x24, R9 ;  /* 0x0000002412127824 */ /* 0x000fe200078e0209 */
[C---:B------:R-:W-:Y:S02]  /*1c60*/  ISETP.GT.U32.AND P4, PT, R20.reuse, 0x1ff, PT ;  /* 0x000001ff1400780c */ /* 0x040fe40003f84070 */
[C---:B------:R-:W-:Y:S02]  /*1c70*/  ISETP.GT.U32.AND P3, PT, R20.reuse, 0x17f, PT ;  /* 0x0000017f1400780c */ /* 0x040fe40003f64070 */
[C---:B------:R-:W-:Y:S02]  /*1c80*/  LOP3.LUT P5, R9, R20.reuse, 0x380, RZ, 0xc0, !PT ;  /* 0x0000038014097812 */ /* 0x040fe400078ac0ff */
[C---:B------:R-:W-:Y:S01]  /*1c90*/  LOP3.LUT R34, R20.reuse, 0xf, RZ, 0xc0, !PT ;  /* 0x0000000f14227812 */ /* 0x040fe200078ec0ff */
[----:B------:R-:W-:Y:S01]  /*1ca0*/  IMAD.MOV.U32 R31, RZ, RZ, -0x800000 ;  /* 0xff800000ff1f7424 */ /* 0x000fe200078e00ff */
[----:B0-----:R-:W-:Y:S01]  /*1cb0*/  MOV R32, 0xff800000 ;  /* 0xff80000000207802 */ /* 0x001fe20000000f00 */
[----:B------:R-:W-:Y:S01]  /*1cc0*/  IMAD.MOV.U32 R30, RZ, RZ, -0x800000 ;  /* 0xff800000ff1e7424 */ /* 0x000fe200078e00ff */
[----:B------:R-:W-:Y:S01]  /*1cd0*/  MOV R29, 0xff800000 ;  /* 0xff800000001d7802 */ /* 0x000fe20000000f00 */
[----:B------:R-:W-:Y:S01]  /*1ce0*/  IMAD.MOV.U32 R26, RZ, RZ, -0x800000 ;  /* 0xff800000ff1a7424 */ /* 0x000fe200078e00ff */
[----:B------:R-:W-:Y:S01]  /*1cf0*/  MOV R25, 0xff800000 ;  /* 0xff80000000197802 */ /* 0x000fe20000000f00 */
[----:B------:R-:W-:Y:S01]  /*1d00*/  IMAD.MOV.U32 R24, RZ, RZ, -0x800000 ;  /* 0xff800000ff187424 */ /* 0x000fe200078e00ff */
[----:B--2---:R0:W-:Y:S01]  /*1d10*/  @!P2 STS [R18+0x240], R27 ;  /* 0x0002401b1200a388 */ /* 0x0041e20000000800 */
[----:B------:R-:W-:-:S03]  /*1d20*/  ISETP.GT.U32.AND P2, PT, R20, 0xff, PT ;  /* 0x000000ff1400780c */ /* 0x000fc60003f44070 */
[----:B------:R-:W-:Y:S04]  /*1d30*/  STS [R18], R21 ;  /* 0x0000001512007388 */ /* 0x000fe80000000800 */
[----:B-----5:R-:W-:Y:S01]  /*1d40*/  @!P1 STS [R18+0x480], R14 ;  /* 0x0004800e12009388 */ /* 0x020fe20000000800 */
[----:B------:R-:W-:-:S03]  /*1d50*/  ISETP.GT.U32.AND P1, PT, R20, 0x7f, PT ;  /* 0x0000007f1400780c */ /* 0x000fc60003f24070 */
[----:B------:R1:W-:Y:S04]  /*1d60*/  @!P0 STS [R18+0x6c0], R15 ;  /* 0x0006c00f12008388 */ /* 0x0003e80000000800 */
[----:B------:R-:W-:Y:S01]  /*1d70*/  @!P4 STS [R18+0x900], R19 ;  /* 0x000900131200c388 */ /* 0x000fe20000000800 */
[----:B------:R-:W-:Y:S01]  /*1d80*/  ISETP.NE.AND P0, PT, R9, RZ, PT ;  /* 0x000000ff0900720c */ /* 0x000fe20003f05270 */
[----:B0-----:R-:W-:Y:S01]  /*1d90*/  IMAD.MOV.U32 R27, RZ, RZ, -0x800000 ;  /* 0xff800000ff1b7424 */ /* 0x001fe200078e00ff */
[----:B-1----:R-:W-:-:S04]  /*1da0*/  SHF.R.U32.HI R15, RZ, 0x4, R20 ;  /* 0x00000004ff0f7819 */ /* 0x002fc80000011614 */
[----:B------:R-:W-:-:S05]  /*1db0*/  LEA R28, R15, UR4, 0x2 ;  /* 0x000000040f1c7c11 */ /* 0x000fca000f8e10ff */
[----:B------:R-:W-:Y:S01]  /*1dc0*/  IMAD R33, R34, 0x24, R28 ;  /* 0x0000002422217824 */ /* 0x000fe200078e021c */
[----:B---3--:R0:W-:Y:S04]  /*1dd0*/  @!P3 STS [R18+0xb40], R4 ;  /* 0x000b40041200b388 */ /* 0x0081e80000000800 */
[----:B----4-:R-:W-:Y:S04]  /*1de0*/  @!P2 STS [R18+0xd80], R22 ;  /* 0x000d80161200a388 */ /* 0x010fe80000000800 */
[----:B------:R-:W-:Y:S01]  /*1df0*/  @!P1 STS [R18+0xfc0], R5 ;  /* 0x000fc00512009388 */ /* 0x000fe20000000800 */
[----:B------:R-:W-:Y:S08]  /*1e00*/  BAR.SYNC.DEFER_BLOCKING 0x0 ;  /* 0x0000000000007b1d */ /* 0x000ff00000010000 */
[----:B0-----:R-:W0:Y:S01]  /*1e10*/  LDC R4, c[0x0][0x434] ;  /* 0x00010d00ff047b82 */ /* 0x001e220000000800 */
[----:B------:R-:W-:Y:S04]  /*1e20*/  @!P5 LDS R32, [R33] ;  /* 0x000000002120d984 */ /* 0x000fe80000000800 */
[----:B------:R-:W-:Y:S04]  /*1e30*/  @!P5 LDS R31, [R33+0x240] ;  /* 0x00024000211fd984 */ /* 0x000fe80000000800 */
[----:B------:R-:W1:Y:S04]  /*1e40*/  @!P0 LDS R30, [R33+0x480] ;  /* 0x00048000211e8984 */ /* 0x000e680000000800 */
[----:B------:R-:W-:Y:S04]  /*1e50*/  @!P0 LDS R29, [R33+0x6c0] ;  /* 0x0006c000211d8984 */ /* 0x000fe80000000800 */
[----:B------:R-:W2:Y:S04]  /*1e60*/  @!P0 LDS R27, [R33+0x900] ;  /* 0x00090000211b8984 */ /* 0x000ea80000000800 */
[----:B------:R-:W-:Y:S04]  /*1e70*/  @!P0 LDS R26, [R33+0xb40] ;  /* 0x000b4000211a8984 */ /* 0x000fe80000000800 */
[----:B------:R-:W3:Y:S04]  /*1e80*/  @!P0 LDS R25, [R33+0xd80] ;  /* 0x000d800021198984 */ /* 0x000ee80000000800 */
[----:B------:R-:W4:Y:S01]  /*1e90*/  @!P0 LDS R24, [R33+0xfc0] ;  /* 0x000fc00021188984 */ /* 0x000f220000000800 */
[----:B-1----:R-:W-:-:S04]  /*1ea0*/  FMNMX3.FTZ R5, R32, R31, R30, !PT ;  /* 0x0000001f20057276 */ /* 0x002fc8000781001e */
[----:B--2---:R-:W-:-:S04]  /*1eb0*/  FMNMX3.FTZ R5, R5, R29, R27, !PT ;  /* 0x0000001d05057276 */ /* 0x004fc8000781001b */
[----:B---3--:R-:W-:-:S04]  /*1ec0*/  FMNMX3.FTZ R5, R5, R26, R25, !PT ;  /* 0x0000001a05057276 */ /* 0x008fc80007810019 */
[----:B----4-:R-:W-:-:S05]  /*1ed0*/  FMNMX.FTZ R5, R5, R24, !PT ;  /* 0x0000001805057209 */ /* 0x010fca0007810000 */
[----:B------:R-:W1:Y:S02]  /*1ee0*/  SHFL.BFLY PT, R9, R5, 0x8, 0x1f ;  /* 0x0d001f0005097f89 */ /* 0x000e6400000e0000 */
[----:B-1----:R-:W-:-:S05]  /*1ef0*/  FMNMX.FTZ R9, R5, R9, !PT ;  /* 0x0000000905097209 */ /* 0x002fca0007810000 */
[----:B------:R-:W1:Y:S01]  /*1f00*/  SHFL.BFLY PT, R5, R9, 0x4, 0x1f ;  /* 0x0c801f0009057f89 */ /* 0x000e6200000e0000 */
[----:B0-----:R-:W-:-:S04]  /*1f10*/  IABS R12, R4 ;  /* 0x00000004000c7213 */ /* 0x001fc80000000000 */
[----:B------:R-:W0:Y:S01]  /*1f20*/  I2F.RP R18, R12 ;  /* 0x0000000c00127306 */ /* 0x000e220000209400 */
[----:B-1----:R-:W-:-:S05]  /*1f30*/  FMNMX.FTZ R5, R9, R5, !PT ;  /* 0x0000000509057209 */ /* 0x002fca0007810000 */
[----:B------:R-:W1:Y:S02]  /*1f40*/  SHFL.BFLY PT, R11, R5, 0x2, 0x1f ;  /* 0x0c401f00050b7f89 */ /* 0x000e6400000e0000 */
[----:B0-----:R-:W0:Y:S02]  /*1f50*/  MUFU.RCP R18, R18 ;  /* 0x0000001200127308 */ /* 0x001e240000001000 */
[----:B0-----:R-:W-:Y:S01]  /*1f60*/  VIADD R18, R18, 0xffffffe ;  /* 0x0ffffffe12127836 */ /* 0x001fe20000000000 */
[----:B-1----:R-:W-:-:S05]  /*1f70*/  FMNMX.FTZ R11, R5, R11, !PT ;  /* 0x0000000b050b7209 */ /* 0x002fca0007810000 */
[----:B------:R-:W0:Y:S01]  /*1f80*/  F2I.FTZ.U32.TRUNC.NTZ R19, R18 ;  /* 0x0000001200137305 */ /* 0x000e22000021f000 */
[----:B------:R-:W1:Y:S01]  /*1f90*/  SHFL.BFLY PT, R10, R11, 0x1, 0x1f ;  /* 0x0c201f000b0a7f89 */ /* 0x000e6200000e0000 */
[----:B0-----:R-:W-:Y:S01]  /*1fa0*/  IADD3 R5, PT, PT, RZ, -R19, RZ ;  /* 0x80000013ff057210 */ /* 0x001fe20007ffe0ff */
[----:B------:R-:W-:-:S04]  /*1fb0*/  IMAD.MOV.U32 R18, RZ, RZ, RZ ;  /* 0x000000ffff127224 */ /* 0x000fc800078e00ff */
[----:B------:R-:W-:Y:S01]  /*1fc0*/  IMAD R9, R5, R12, RZ ;  /* 0x0000000c05097224 */ /* 0x000fe200078e02ff */
[----:B------:R-:W-:-:S03]  /*1fd0*/  IABS R5, R3 ;  /* 0x0000000300057213 */ /* 0x000fc60000000000 */
[----:B------:R-:W-:Y:S01]  /*1fe0*/  IMAD.HI.U32 R9, R19, R9, R18 ;  /* 0x0000000913097227 */ /* 0x000fe200078e0012 */
[----:B-1----:R-:W-:-:S04]  /*1ff0*/  FMNMX.FTZ R10, R11, R10, !PT ;  /* 0x0000000a0b0a7209 */ /* 0x002fc80007810000 */
[----:B------:R-:W-:Y:S01]  /*2000*/  FSETP.NEU.FTZ.AND P0, PT, R10, -INF , PT ;  /* 0xff8000000a00780b */ /* 0x000fe20003f1d000 */
[----:B------:R-:W-:-:S03]  /*2010*/  IMAD.HI.U32 R18, R9, R5, RZ ;  /* 0x0000000509127227 */ /* 0x000fc600078e00ff */
[----:B------:R-:W-:Y:S01]  /*2020*/  FSEL R9, R10, RZ, P0 ;  /* 0x000000ff0a097208 */ /* 0x000fe20000000000 */
[----:B------:R-:W-:-:S04]  /*2030*/  IMAD.MOV R19, RZ, RZ, -R18 ;  /* 0x000000ffff137224 */ /* 0x000fc800078e0a12 */
[C---:B------:R-:W-:Y:S01]  /*2040*/  FADD.FTZ R10, -R9.reuse, R32 ;  /* 0x00000020090a7221 */ /* 0x040fe20000010100 */
[----:B------:R-:W-:Y:S02]  /*2050*/  IMAD R19, R12, R19, R5 ;  /* 0x000000130c137224 */ /* 0x000fe400078e0205 */
[----:B------:R-:W-:Y:S01]  /*2060*/  FADD.FTZ R5, -R9, R31 ;  /* 0x0000001f09057221 */ /* 0x000fe20000010100 */
[----:B------:R-:W-:Y:S02]  /*2070*/  FMUL.FTZ R10, R10, 1.4426950216293334961 ;  /* 0x3fb8aa3b0a0a7820 */ /* 0x000fe40000410000 */
[----:B------:R-:W-:Y:S01]  /*2080*/  ISETP.GT.U32.AND P0, PT, R12, R19, PT ;  /* 0x000000130c00720c */ /* 0x000fe20003f04070 */
[----:B------:R-:W-:Y:S01]  /*2090*/  FMUL.FTZ R5, R5, 1.4426950216293334961 ;  /* 0x3fb8aa3b05057820 */ /* 0x000fe20000410000 */
[----:B------:R0:W-:Y:S01]  /*20a0*/  MUFU.EX2 R11, R10 ;  /* 0x0000000a000b7308 */ /* 0x0001e20000000800 */
[C---:B------:R-:W-:Y:S01]  /*20b0*/  FADD.FTZ R13, -R9.reuse, R29 ;  /* 0x0000001d090d7221 */ /* 0x040fe20000010100 */
[----:B------:R-:W-:-:S06]  /*20c0*/  FADD.FTZ R14, -R9, R27 ;  /* 0x0000001b090e7221 */ /* 0x000fcc0000010100 */
[----:B------:R-:W1:Y:S01]  /*20d0*/  MUFU.EX2 R5, R5 ;  /* 0x0000000500057308 */ /* 0x000e620000000800 */
[----:B0-----:R-:W-:-:S04]  /*20e0*/  FADD.FTZ R10, -R9, R30 ;  /* 0x0000001e090a7221 */ /* 0x001fc80000010100 */
[----:B------:R-:W-:Y:S01]  /*20f0*/  FMUL.FTZ R10, R10, 1.4426950216293334961 ;  /* 0x3fb8aa3b0a0a7820 */ /* 0x000fe20000410000 */
[----:B------:R-:W-:-:S05]  /*2100*/  @!P0 IADD3 R19, PT, PT, R19, -R12, RZ ;  /* 0x8000000c13138210 */ /* 0x000fca0007ffe0ff */
[----:B------:R-:W0:Y:S01]  /*2110*/  MUFU.EX2 R10, R10 ;  /* 0x0000000a000a7308 */ /* 0x000e220000000800 */
[----:B------:R-:W-:Y:S01]  /*2120*/  ISETP.GE.U32.AND P2, PT, R19, R12, PT ;  /* 0x0000000c1300720c */ /* 0x000fe20003f46070 */
[----:B------:R-:W-:Y:S01]  /*2130*/  FMUL.FTZ R13, R13, 1.4426950216293334961 ;  /* 0x3fb8aa3b0d0d7820 */ /* 0x000fe20000410000 */
[----:B------:R-:W-:Y:S01]  /*2140*/  FMUL.FTZ R12, R14, 1.4426950216293334961 ;  /* 0x3fb8aa3b0e0c7820 */ /* 0x000fe20000410000 */
[----:B------:R-:W-:Y:S01]  /*2150*/  LOP3.LUT R14, R3, R4, RZ, 0x3c, !PT ;  /* 0x00000004030e7212 */ /* 0x000fe200078e3cff */
[----:B------:R-:W-:-:S03]  /*2160*/  FADD.FTZ R3, -R9, R26 ;  /* 0x0000001a09037221 */ /* 0x000fc60000010100 */
[----:B------:R-:W2:Y:S01]  /*2170*/  MUFU.EX2 R13, R13 ;  /* 0x0000000d000d7308 */ /* 0x000ea20000000800 */
[----:B------:R-:W-:Y:S01]  /*2180*/  ISETP.GE.AND P1, PT, R14, RZ, PT ;  /* 0x000000ff0e00720c */ /* 0x000fe20003f26270 */
[----:B------:R-:W-:Y:S01]  /*2190*/  FMUL.FTZ R3, R3, 1.4426950216293334961 ;  /* 0x3fb8aa3b03037820 */ /* 0x000fe20000410000 */
[----:B-1----:R-:W-:Y:S01]  /*21a0*/  FADD.FTZ R14, R11, R5 ;  /* 0x000000050b0e7221 */ /* 0x002fe20000010000 */
[----:B------:R-:W-:-:S04]  /*21b0*/  FADD.FTZ R5, -R9, R25 ;  /* 0x0000001909057221 */ /* 0x000fc80000010100 */
[----:B------:R-:W1:Y:S01]  /*21c0*/  MUFU.EX2 R12, R12 ;  /* 0x0000000c000c7308 */ /* 0x000e620000000800 */
[----:B------:R-:W-:-:S07]  /*21d0*/  FMUL.FTZ R5, R5, 1.4426950216293334961 ;  /* 0x3fb8aa3b05057820 */ /* 0x000fce0000410000 */
[----:B------:R0:W3:Y:S01]  /*21e0*/  MUFU.EX2 R11, R3 ;  /* 0x00000003000b7308 */ /* 0x0000e20000000800 */
[----:B------:R-:W-:Y:S01]  /*21f0*/  @!P0 VIADD R18, R18, 0x1 ;  /* 0x0000000112128836 */ /* 0x000fe20000000000 */
[----:B------:R-:W-:-:S06]  /*2200*/  ISETP.NE.AND P0, PT, R4, RZ, PT ;  /* 0x000000ff0400720c */ /* 0x000fcc0003f05270 */
[----:B------:R-:W4:Y:S01]  /*2210*/  MUFU.EX2 R5, R5 ;  /* 0x0000000500057308 */ /* 0x000f220000000800 */
[----:B0-----:R-:W-:Y:S01]  /*2220*/  FADD.FTZ R3, R14, R10 ;  /* 0x0000000a0e037221 */ /* 0x001fe20000010000 */
[----:B------:R-:W-:Y:S01]  /*2230*/  FADD.FTZ R10, -R9, R24 ;  /* 0x00000018090a7221 */ /* 0x000fe20000010100 */
[----:B------:R-:W0:Y:S03]  /*2240*/  LDC R14, c[0x0][0x3e0] ;  /* 0x0000f800ff0e7b82 */ /* 0x000e260000000800 */
[----:B------:R-:W-:Y:S01]  /*2250*/  FMUL.FTZ R10, R10, 1.4426950216293334961 ;  /* 0x3fb8aa3b0a0a7820 */ /* 0x000fe20000410000 */
[----:B--2---:R-:W-:-:S05]  /*2260*/  FADD.FTZ R13, R3, R13 ;  /* 0x0000000d030d7221 */ /* 0x004fca0000010000 */
[----:B------:R-:W2:Y:S01]  /*2270*/  MUFU.EX2 R10, R10 ;  /* 0x0000000a000a7308 */ /* 0x000ea20000000800 */
[----:B-1----:R-:W-:Y:S01]  /*2280*/  FADD.FTZ R12, R13, R12 ;  /* 0x0000000c0d0c7221 */ /* 0x002fe20000010000 */
[----:B------:R-:W-:Y:S01]  /*2290*/  @P2 VIADD R18, R18, 0x1 ;  /* 0x0000000112122836 */ /* 0x000fe20000000000 */
[----:B------:R-:W-:Y:S02]  /*22a0*/  USHF.R.S32.HI UR4, URZ, 0x1f, UR22 ;  /* 0x0000001fff047899 */ /* 0x000fe40008011416 */
[----:B---3--:R-:W-:Y:S02]  /*22b0*/  FADD.FTZ R11, R12, R11 ;  /* 0x0000000b0c0b7221 */ /* 0x008fe40000010000 */
[----:B------:R-:W-:Y:S01]  /*22c0*/  @!P1 IADD3 R18, PT, PT, -R18, RZ, RZ ;  /* 0x000000ff12129210 */ /* 0x000fe20007ffe1ff */
[----:B------:R-:W-:Y:S01]  /*22d0*/  ULOP3.LUT UR4, UR4, 0x1, URZ, 0xfc, !UPT ;  /* 0x0000000104047892 */ /* 0x000fe2000f8efcff */
[----:B----4-:R-:W-:Y:S01]  /*22e0*/  FADD.FTZ R5, R11, R5 ;  /* 0x000000050b057221 */ /* 0x010fe20000010000 */
[----:B------:R-:W-:-:S03]  /*22f0*/  @!P0 LOP3.LUT R18, RZ, R4, RZ, 0x33, !PT ;  /* 0x00000004ff128212 */ /* 0x000fc600078e33ff */
[----:B--2---:R-:W-:Y:S02]  /*2300*/  FADD.FTZ R10, R5, R10 ;  /* 0x0000000a050a7221 */ /* 0x004fe40000010000 */
[----:B------:R-:W-:Y:S01]  /*2310*/  IMAD R3, R18, UR4, RZ ;  /* 0x0000000412037c24 */ /* 0x000fe2000f8e02ff */
[----:B0-----:R-:W-:-:S03]  /*2320*/  IABS R12, R14 ;  /* 0x0000000e000c7213 */ /* 0x001fc60000000000 */
[----:B------:R-:W0:Y:S01]  /*2330*/  LDCU UR4, c[0x0][0x430] ;  /* 0x00008600ff0477ac */ /* 0x000e220008000800 */
[----:B------:R-:W1:Y:S01]  /*2340*/  SHFL.BFLY PT, R5, R10, 0x8, 0x1f ;  /* 0x0d001f000a057f89 */ /* 0x000e6200000e0000 */
[----:B------:R-:W-:Y:S01]  /*2350*/  IABS R19, R3 ;  /* 0x0000000300137213 */ /* 0x000fe20000000000 */
[----:B------:R-:W2:Y:S08]  /*2360*/  I2F.RP R36, R12 ;  /* 0x0000000c00247306 */ /* 0x000eb00000209400 */
[----:B------:R-:W3:Y:S08]  /*2370*/  I2F.RP R38, R19 ;  /* 0x0000001300267306 */ /* 0x000ef00000209400 */
[----:B--2---:R-:W2:Y:S01]  /*2380*/  MUFU.RCP R36, R36 ;  /* 0x0000002400247308 */ /* 0x004ea20000001000 */
[----:B-1----:R-:W-:-:S07]  /*2390*/  FADD.FTZ R5, R10, R5 ;  /* 0x000000050a057221 */ /* 0x002fce0000010000 */
[----:B---3--:R-:W1:Y:S01]  /*23a0*/  MUFU.RCP R38, R38 ;  /* 0x0000002600267308 */ /* 0x008e620000001000 */
[----:B------:R-:W3:Y:S01]  /*23b0*/  SHFL.BFLY PT, R22, R5, 0x4, 0x1f ;  /* 0x0c801f0005167f89 */ /* 0x000ee200000e0000 */
[----:B--2---:R-:W-:Y:S02]  /*23c0*/  VIADD R36, R36, 0xffffffe ;  /* 0x0ffffffe24247836 */ /* 0x004fe40000000000 */
[----:B-1----:R-:W-:-:S04]  /*23d0*/  VIADD R38, R38, 0xffffffe ;  /* 0x0ffffffe26267836 */ /* 0x002fc80000000000 */
[----:B------:R-:W1:Y:S08]  /*23e0*/  F2I.FTZ.U32.TRUNC.NTZ R37, R36 ;  /* 0x0000002400257305 */ /* 0x000e70000021f000 */
[----:B------:R2:W4:Y:S01]  /*23f0*/  F2I.FTZ.U32.TRUNC.NTZ R39, R38 ;  /* 0x0000002600277305 */ /* 0x000522000021f000 */
[----:B---3--:R-:W-:-:S05]  /*2400*/  FADD.FTZ R22, R5, R22 ;  /* 0x0000001605167221 */ /* 0x008fca0000010000 */
[----:B------:R-:W3:Y:S01]  /*2410*/  SHFL.BFLY PT, R21, R22, 0x2, 0x1f ;  /* 0x0c401f0016157f89 */ /* 0x000ee200000e0000 */
[--C-:B-1----:R-:W-:Y:S02]  /*2420*/  IMAD.MOV R11, RZ, RZ, -R37.reuse ;  /* 0x000000ffff0b7224 */ /* 0x102fe400078e0a25 */
[----:B------:R-:W-:Y:S02]  /*2430*/  VIADD R13, R19, UR18 ;  /* 0x00000012130d7c36 */ /* 0x000fe40008000000 */
[----:B--2---:R-:W-:Y:S01]  /*2440*/  HFMA2 R38, -RZ, RZ, 0, 0 ;  /* 0x00000000ff267431 */ /* 0x004fe200000001ff */
[----:B----4-:R-:W-:Y:S01]  /*2450*/  IADD3 R23, PT, PT, RZ, -R39, RZ ;  /* 0x80000027ff177210 */ /* 0x010fe20007ffe0ff */
[----:B------:R-:W-:Y:S02]  /*2460*/  IMAD R11, R11, R12, RZ ;  /* 0x0000000c0b0b7224 */ /* 0x000fe400078e02ff */
[----:B------:R-:W-:Y:S02]  /*2470*/  IMAD.MOV.U32 R36, RZ, RZ, RZ ;  /* 0x000000ffff247224 */ /* 0x000fe400078e00ff */
[----:B------:R-:W-:Y:S01]  /*2480*/  IMAD R23, R23, R19, RZ ;  /* 0x0000001317177224 */ /* 0x000fe200078e02ff */
[----:B------:R-:W-:Y:S01]  /*2490*/  IABS R5, R3 ;  /* 0x0000000300057213 */ /* 0x000fe20000000000 */
[----:B------:R-:W-:Y:S01]  /*24a0*/  IMAD.HI.U32 R11, R37, R11, R36 ;  /* 0x0000000b250b7227 */ /* 0x000fe200078e0024 */
[----:B------:R-:W-:-:S03]  /*24b0*/  IABS R10, R13 ;  /* 0x0000000d000a7213 */ /* 0x000fc60000000000 */
[----:B------:R-:W-:-:S04]  /*24c0*/  IMAD.HI.U32 R23, R39, R23, R38 ;  /* 0x0000001727177227 */ /* 0x000fc800078e0026 */
[----:B------:R-:W-:Y:S02]  /*24d0*/  IMAD.MOV R5, RZ, RZ, -R5 ;  /* 0x000000ffff057224 */ /* 0x000fe400078e0a05 */
[----:B------:R-:W-:-:S04]  /*24e0*/  IMAD.HI.U32 R23, R23, R10, RZ ;  /* 0x0000000a17177227 */ /* 0x000fc800078e00ff */
[----:B------:R-:W-:-:S04]  /*24f0*/  IMAD.HI.U32 R11, R11, R10, RZ ;  /* 0x0000000a0b0b7227 */ /* 0x000fc800078e00ff */
[----:B------:R-:W-:Y:S01]  /*2500*/  IMAD R35, R23, R5, R10 ;  /* 0x0000000517237224 */ /* 0x000fe200078e020a */
[----:B------:R-:W-:Y:S01]  /*2510*/  IADD3 R5, PT, PT, -R11, RZ, RZ ;  /* 0x000000ff0b057210 */ /* 0x000fe20007ffe1ff */
[----:B---3--:R-:W-:-:S03]  /*2520*/  FADD.FTZ R21, R22, R21 ;  /* 0x0000001516157221 */ /* 0x008fc60000010000 */
[----:B------:R-:W-:Y:S01]  /*2530*/  ISETP.GT.U32.AND P2, PT, R19, R35, PT ;  /* 0x000000231300720c */ /* 0x000fe20003f44070 */
[C---:B------:R-:W-:Y:S02]  /*2540*/  IMAD R10, R12.reuse, R5, R10 ;  /* 0x000000050c0a7224 */ /* 0x040fe400078e020a */
[----:B------:R-:W1:Y:S03]  /*2550*/  SHFL.BFLY PT, R5, R21, 0x1, 0x1f ;  /* 0x0c201f0015057f89 */ /* 0x000e6600000e0000 */
[----:B------:R-:W-:-:S07]  /*2560*/  ISETP.GT.U32.AND P0, PT, R12, R10, PT ;  /* 0x0000000a0c00720c */ /* 0x000fce0003f04070 */
[----:B------:R-:W-:-:S05]  /*2570*/  @!P2 IMAD.IADD R35, R35, 0x1, -R19 ;  /* 0x000000012323a824 */ /* 0x000fca00078e0a13 */
[----:B------:R-:W-:Y:S01]  /*2580*/  ISETP.GE.U32.AND P1, PT, R35, R19, PT ;  /* 0x000000132300720c */ /* 0x000fe20003f26070 */
[----:B------:R-:W-:Y:S01]  /*2590*/  @!P0 IMAD.IADD R10, R10, 0x1, -R12 ;  /* 0x000000010a0a8824 */ /* 0x000fe200078e0a0c */
[----:B------:R-:W-:-:S04]  /*25a0*/  @!P2 IADD3 R23, PT, PT, R23, 0x1, RZ ;  /* 0x000000011717a810 */ /* 0x000fc80007ffe0ff */
[----:B------:R-:W-:Y:S02]  /*25b0*/  ISETP.GE.U32.AND P4, PT, R10, R12, PT ;  /* 0x0000000c0a00720c */ /* 0x000fe40003f86070 */
[----:B------:R-:W-:Y:S01]  /*25c0*/  LOP3.LUT R22, R13, R19, RZ, 0x3c, !PT ;  /* 0x000000130d167212 */ /* 0x000fe200078e3cff */
[----:B-1----:R-:W-:Y:S01]  /*25d0*/  FADD.FTZ R5, R21, R5 ;  /* 0x0000000515057221 */ /* 0x002fe20000010000 */
[----:B------:R-:W-:Y:S02]  /*25e0*/  LOP3.LUT R13, R13, R14, RZ, 0x3c, !PT ;  /* 0x0000000e0d0d7212 */ /* 0x000fe400078e3cff */
[----:B------:R-:W-:Y:S01]  /*25f0*/  @!P0 IADD3 R11, PT, PT, R11, 0x1, RZ ;  /* 0x000000010b0b8810 */ /* 0x000fe20007ffe0ff */
[----:B------:R-:W-:Y:S01]  /*2600*/  @P1 VIADD R23, R23, 0x1 ;  /* 0x0000000117171836 */ /* 0x000fe20000000000 */
[----:B------:R-:W-:Y:S02]  /*2610*/  FSETP.NE.FTZ.AND P1, PT, R5, RZ, PT ;  /* 0x000000ff0500720b */ /* 0x000fe40003f35000 */
[----:B------:R-:W-:-:S02]  /*2620*/  ISETP.GE.AND P2, PT, R13, RZ, PT ;  /* 0x000000ff0d00720c */ /* 0x000fc40003f46270 */
[----:B------:R-:W-:Y:S01]  /*2630*/  ISETP.NE.AND P0, PT, R14, RZ, PT ;  /* 0x000000ff0e00720c */ /* 0x000fe20003f05270 */
[----:B------:R-:W-:Y:S01]  /*2640*/  @P4 VIADD R11, R11, 0x1 ;  /* 0x000000010b0b4836 */ /* 0x000fe20000000000 */
[----:B------:R-:W-:Y:S02]  /*2650*/  ISETP.GE.AND P3, PT, R22, RZ, PT ;  /* 0x000000ff1600720c */ /* 0x000fe40003f66270 */
[----:B------:R-:W-:Y:S02]  /*2660*/  ISETP.NE.AND P5, PT, R3, RZ, PT ;  /* 0x000000ff0300720c */ /* 0x000fe40003fa5270 */
[----:B------:R-:W-:Y:S01]  /*2670*/  MOV R13, R11 ;  /* 0x0000000b000d7202 */ /* 0x000fe20000000f00 */
[----:B------:R-:W-:Y:S02]  /*2680*/  IMAD.MOV.U32 R10, RZ, RZ, R23 ;  /* 0x000000ffff0a7224 */ /* 0x000fe400078e0017 */
[----:B------:R1:W2:Y:S02]  /*2690*/  @P1 MUFU.LG2 R11, R5 ;  /* 0x00000005000b1308 */ /* 0x0002a40000000c00 */
[----:B------:R-:W-:-:S02]  /*26a0*/  @!P2 IMAD.MOV R13, RZ, RZ, -R13 ;  /* 0x000000ffff0da224 */ /* 0x000fc400078e0a0d */
[----:B------:R-:W-:Y:S02]  /*26b0*/  @!P0 LOP3.LUT R13, RZ, R14, RZ, 0x33, !PT ;  /* 0x0000000eff0d8212 */ /* 0x000fe400078e33ff */
[----:B------:R-:W-:Y:S01]  /*26c0*/  LOP3.LUT P0, RZ, R20, 0x38f, RZ, 0xc0, !PT ;  /* 0x0000038f14ff7812 */ /* 0x000fe2000780c0ff */
[----:B------:R-:W-:Y:S01]  /*26d0*/  @!P3 IMAD.MOV R10, RZ, RZ, -R10 ;  /* 0x000000ffff0ab224 */ /* 0x000fe200078e0a0a */
[----:B------:R-:W-:Y:S02]  /*26e0*/  ISETP.NE.AND P3, PT, R18, RZ, PT ;  /* 0x000000ff1200720c */ /* 0x000fe40003f65270 */
[----:B------:R-:W-:Y:S02]  /*26f0*/  @!P5 LOP3.LUT R10, RZ, R19, RZ, 0x33, !PT ;  /* 0x00000013ff0ad212 */ /* 0x000fe400078e33ff */
[----:B------:R-:W-:Y:S02]  /*2700*/  SEL R12, RZ, 0x1, !P3 ;  /* 0x00000001ff0c7807 */ /* 0x000fe40005800000 */
[----:B------:R-:W-:-:S02]  /*2710*/  SHF.R.S32.HI R18, RZ, 0x1f, R3 ;  /* 0x0000001fff127819 */ /* 0x000fc40000011403 */
[----:B------:R-:W-:Y:S02]  /*2720*/  ISETP.LT.U32.AND P2, PT, R16, R10, PT ;  /* 0x0000000a1000720c */ /* 0x000fe40003f41070 */
[----:B-1----:R-:W-:Y:S01]  /*2730*/  SHF.R.S32.HI R5, RZ, 0x1f, R10 ;  /* 0x0000001fff057819 */ /* 0x002fe2000001140a */
[----:B0-----:R-:W-:Y:S01]  /*2740*/  IMAD R4, R4, UR4, RZ ;  /* 0x0000000404047c24 */ /* 0x001fe2000f8e02ff */
[----:B------:R-:W-:Y:S01]  /*2750*/  LOP3.LUT R12, R18, R12, RZ, 0xfc, !PT ;  /* 0x0000000c120c7212 */ /* 0x000fe200078efcff */
[----:B------:R-:W-:Y:S01]  /*2760*/  IMAD R13, R13, UR5, RZ ;  /* 0x000000050d0d7c24 */ /* 0x000fe2000f8e02ff */
[----:B------:R-:W-:Y:S01]  /*2770*/  ISETP.LT.AND.EX P2, PT, R17, R5, PT, P2 ;  /* 0x000000051100720c */ /* 0x000fe20003f41320 */
[----:B------:R-:W-:Y:S01]  /*2780*/  BSSY.RECONVERGENT B1, `(.L_x_14) ;  /* 0x000012b000017945 */ /* 0x000fe20003800200 */
[----:B------:R-:W-:Y:S01]  /*2790*/  MOV R23, 0x7f800000 ;  /* 0x7f80000000177802 */ /* 0x000fe20000000f00 */
[----:B------:R-:W-:Y:S01]  /*27a0*/  IMAD R4, R3, R4, RZ ;  /* 0x0000000403047224 */ /* 0x000fe200078e02ff */
[----:B------:R-:W-:Y:S01]  /*27b0*/  SEL R5, R16, R10, P2 ;  /* 0x0000000a10057207 */ /* 0x000fe20001000000 */
[----:B------:R-:W-:-:S02]  /*27c0*/  IMAD R3, R12, R13, RZ ;  /* 0x0000000d0c037224 */ /* 0x000fc400078e02ff */
[----:B--2---:R-:W-:Y:S01]  /*27d0*/  @P1 FFMA.FTZ R23, R11, 0.69314718246459960938, R9 ;  /* 0x3f3172180b171823 */ /* 0x004fe20000010009 */
[----:B------:R-:W-:Y:S06]  /*27e0*/  @P0 BRA `(.L_x_15) ;  /* 0x0000001000900947 */ /* 0x000fec0003800000 */
[----:B------:R-:W0:Y:S02]  /*27f0*/  LDCU.U8 UR4, c[0x0][0x548] ;  /* 0x0000a900ff0477ac */ /* 0x000e240008000000 */
[----:B0-----:R-:W-:-:S09]  /*2800*/  UISETP.NE.AND UP0, UPT, UR4, URZ, UPT ;  /* 0x000000ff0400728c */ /* 0x001fd2000bf05270 */
[----:B------:R-:W-:Y:S05]  /*2810*/  BRA.U !UP0, `(.L_x_16) ;  /* 0x0000001108747547 */ /* 0x000fea000b800000 */
[----:B------:R-:W-:Y:S01]  /*2820*/  VIADD R35, R15, UR20 ;  /* 0x000000140f237c36 */ /* 0x000fe20008000000 */
[----:B------:R-:W-:Y:S02]  /*2830*/  ISETP.LT.U32.AND P0, PT, R14, 0x1, PT ;  /* 0x000000010e00780c */ /* 0x000fe40003f01070 */
[----:B------:R-:W-:Y:S02]  /*2840*/  SHF.R.S32.HI R10, RZ, 0x1f, R14 ;  /* 0x0000001fff0a7819 */ /* 0x000fe4000001140e */
[----:B------:R-:W-:Y:S02]  /*2850*/  ISETP.GE.AND P1, PT, R35, UR21, PT ;  /* 0x0000001523007c0c */ /* 0x000fe4000bf26270 */
[----:B------:R-:W-:-:S04]  /*2860*/  ISETP.LT.AND.EX P0, PT, R10, RZ, PT, P0 ;  /* 0x000000ff0a00720c */ /* 0x000fc80003f01300 */
[----:B------:R-:W-:Y:S02]  /*2870*/  SEL R14, R14, 0x1, P0 ;  /* 0x000000010e0e7807 */ /* 0x000fe40000000000 */
[----:B------:R-:W-:-:S05]  /*2880*/  SEL R10, R10, RZ, P0 ;  /* 0x000000ff0a0a7207 */ /* 0x000fca0000000000 */
[----:B------:R-:W-:Y:S05]  /*2890*/  @P1 BRA `(.L_x_15) ;  /* 0x0000001000641947 */ /* 0x000fea0003800000 */
[----:B------:R-:W-:Y:S01]  /*28a0*/  IADD3 R11, P1, PT, R14, 0x1, RZ ;  /* 0x000000010e0b7810 */ /* 0x000fe20007f3e0ff */
[----:B------:R-:W-:Y:S02]  /*28b0*/  IMAD R9, R10, UR19, RZ ;  /* 0x000000130a097c24 */ /* 0x000fe4000f8e02ff */
[C---:B------:R-:W-:Y:S01]  /*28c0*/  IMAD.WIDE.U32 R12, R14.reuse, UR19, RZ ;  /* 0x000000130e0c7c25 */ /* 0x040fe2000f8e00ff */
[----:B------:R-:W-:Y:S02]  /*28d0*/  ISETP.GE.U32.AND P0, PT, R11, 0x3, PT ;  /* 0x000000030b00780c */ /* 0x000fe40003f06070 */
[----:B------:R-:W-:Y:S01]  /*28e0*/  IADD3.X R11, PT, PT, RZ, R10, RZ, P1, !PT ;  /* 0x0000000aff0b7210 */ /* 0x000fe20000ffe4ff */
[----:B------:R-:W-:-:S03]  /*28f0*/  IMAD R9, R14, UR14, R9 ;  /* 0x0000000e0e097c24 */ /* 0x000fc6000f8e0209 */
[----:B------:R-:W-:Y:S02]  /*2900*/  ISETP.GE.U32.AND.EX P0, PT, R11, RZ, PT, P0 ;  /* 0x000000ff0b00720c */ /* 0x000fe40003f06100 */
[----:B------:R-:W-:Y:S02]  /*2910*/  IADD3 R9, PT, PT, R13, R9, RZ ;  /* 0x000000090d097210 */ /* 0x000fe40007ffe0ff */
[----:B------:R-:W-:Y:S02]  /*2920*/  SEL R38, R14, RZ, !P0 ;  /* 0x000000ff0e267207 */ /* 0x000fe40004000000 */
[----:B------:R-:W-:-:S03]  /*2930*/  SEL R10, R10, RZ, !P0 ;  /* 0x000000ff0a0a7207 */ /* 0x000fc60004000000 */
[-C--:B------:R-:W-:Y:S02]  /*2940*/  IMAD R9, R9, R38.reuse, RZ ;  /* 0x0000002609097224 */ /* 0x080fe400078e02ff */
[----:B------:R-:W-:-:S04]  /*2950*/  IMAD.WIDE.U32 R38, R12, R38, RZ ;  /* 0x000000260c267225 */ /* 0x000fc800078e00ff */
[----:B------:R-:W-:-:S05]  /*2960*/  IMAD R9, R10, R12, R9 ;  /* 0x0000000c0a097224 */ /* 0x000fca00078e0209 */
[----:B------:R-:W-:-:S04]  /*2970*/  IADD3 R9, PT, PT, R39, R9, RZ ;  /* 0x0000000927097210 */ /* 0x000fc80007ffe0ff */
[----:B------:R-:W-:-:S13]  /*2980*/  ISETP.NE.U32.AND P0, PT, R9, RZ, PT ;  /* 0x000000ff0900720c */ /* 0x000fda0003f05070 */
[----:B------:R-:W-:Y:S05]  /*2990*/  @P0 BRA `(.L_x_17) ;  /* 0x00000000005c0947 */ /* 0x000fea0003800000 */
[----:B------:R-:W0:Y:S01]  /*29a0*/  I2F.U32.RP R10, R38 ;  /* 0x00000026000a7306 */ /* 0x000e220000209000 */
[----:B------:R-:W-:-:S07]  /*29b0*/  ISETP.NE.U32.AND P0, PT, R38, RZ, PT ;  /* 0x000000ff2600720c */ /* 0x000fce0003f05070 */
[----:B0-----:R-:W0:Y:S02]  /*29c0*/  MUFU.RCP R10, R10 ;  /* 0x0000000a000a7308 */ /* 0x001e240000001000 */
[----:B0-----:R-:W-:-:S06]  /*29d0*/  IADD3 R10, PT, PT, R10, 0xffffffe, RZ ;  /* 0x0ffffffe0a0a7810 */ /* 0x001fcc0007ffe0ff */
        /* <DEDUP_REMOVED lines=13> */
[----:B------:R-:W-:-:S05]  /*2ab0*/  @!P0 LOP3.LUT R39, RZ, R38, RZ, 0x33, !PT ;  /* 0x00000026ff278212 */ /* 0x000fca00078e33ff */
[----:B------:R-:W-:-:S04]  /*2ac0*/  IMAD.MOV R9, RZ, RZ, -R39 ;  /* 0x000000ffff097224 */ /* 0x000fc800078e0a27 */
[----:B------:R-:W-:Y:S01]  /*2ad0*/  IMAD R35, R38, R9, R35 ;  /* 0x0000000926237224 */ /* 0x000fe200078e0223 */
[----:B------:R-:W-:Y:S01]  /*2ae0*/  MOV R38, R39 ;  /* 0x0000002700267202 */ /* 0x000fe20000000f00 */
[----:B------:R-:W-:Y:S01]  /*2af0*/  HFMA2 R39, -RZ, RZ, 0, 0 ;  /* 0x00000000ff277431 */ /* 0x000fe200000001ff */
[----:B------:R-:W-:Y:S06]  /*2b00*/  BRA `(.L_x_18) ;  /* 0x0000000000287947 */ /* 0x000fec0003800000 */
.L_x_17:
[----:B------:R-:W-:Y:S01]  /*2b10*/  IMAD.MOV.U32 R17, RZ, RZ, R9 ;  /* 0x000000ffff117224 */ /* 0x000fe200078e0009 */
[----:B------:R-:W-:Y:S01]  /*2b20*/  MOV R19, RZ ;  /* 0x000000ff00137202 */ /* 0x000fe20000000f00 */
[----:B------:R-:W-:Y:S01]  /*2b30*/  IMAD.MOV.U32 R21, RZ, RZ, R35 ;  /* 0x000000ffff157224 */ /* 0x000fe200078e0023 */
[----:B------:R-:W-:Y:S02]  /*2b40*/  MOV R18, R38 ;  /* 0x0000002600127202 */ /* 0x000fe40000000f00 */
[----:B------:R-:W-:Y:S02]  /*2b50*/  MOV R16, 0x2b70 ;  /* 0x00002b7000107802 */ /* 0x000fe40000000f00 */
[----:B------:R-:W-:Y:S05]  /*2b60*/  CALL.REL.NOINC `($__internal_0_$__cuda_sm20_div_s64) ;  /* 0x00000020008c7944 */ /* 0x000fea0003c00000 */
[----:B------:R-:W-:Y:S02]  /*2b70*/  IADD3 R10, PT, PT, -R9, RZ, RZ ;  /* 0x000000ff090a7210 */ /* 0x000fe40007ffe1ff */
[----:B------:R-:W-:-:S03]  /*2b80*/  MOV R39, R12 ;  /* 0x0000000c00277202 */ /* 0x000fc60000000f00 */
[----:B------:R-:W-:Y:S01]  /*2b90*/  IMAD R35, R38, R10, R35 ;  /* 0x0000000a26237224 */ /* 0x000fe200078e0223 */
[----:B------:R-:W-:-:S07]  /*2ba0*/  MOV R38, R9 ;  /* 0x0000000900267202 */ /* 0x000fce0000000f00 */
.L_x_18:
[----:B------:R-:W-:Y:S01]  /*2bb0*/  IABS R12, UR19 ;  /* 0x00000013000c7c13 */ /* 0x000fe20008000000 */
[----:B------:R-:W-:Y:S01]  /*2bc0*/  IMAD R0, R0, R8, RZ ;  /* 0x0000000800007224 */ /* 0x000fe200078e02ff */
[----:B------:R-:W-:Y:S01]  /*2bd0*/  IABS R9, UR19 ;  /* 0x0000001300097c13 */ /* 0x000fe20008000000 */
[----:B------:R-:W-:Y:S01]  /*2be0*/  BSSY.RECONVERGENT B0, `(.L_x_19) ;  /* 0x0000041000007945 */ /* 0x000fe20003800200 */
[----:B------:R-:W0:Y:S01]  /*2bf0*/  I2F.U32.RP R16, R12 ;  /* 0x0000000c00107306 */ /* 0x000e220000209000 */
[----:B------:R-:W-:Y:S01]  /*2c00*/  IABS R10, R35 ;  /* 0x00000023000a7213 */ /* 0x000fe20000000000 */
[----:B------:R-:W-:Y:S01]  /*2c10*/  IMAD R0, R7, R2, R0 ;  /* 0x0000000207007224 */ /* 0x000fe200078e0200 */
[----:B------:R-:W-:Y:S02]  /*2c20*/  IADD3 R9, PT, PT, RZ, -R9, RZ ;  /* 0x80000009ff097210 */ /* 0x000fe40007ffe0ff */
[----:B------:R-:W-:-:S04]  /*2c30*/  LOP3.LUT R2, R35, UR19, RZ, 0x3c, !PT ;  /* 0x0000001323027c12 */ /* 0x000fc8000f8e3cff */
[----:B------:R-:W-:Y:S01]  /*2c40*/  ISETP.GE.AND P0, PT, R2, RZ, PT ;  /* 0x000000ff0200720c */ /* 0x000fe20003f06270 */
[----:B0-----:R-:W0:Y:S02]  /*2c50*/  MUFU.RCP R16, R16 ;  /* 0x0000001000107308 */ /* 0x001e240000001000 */
[----:B0-----:R-:W-:-:S06]  /*2c60*/  IADD3 R16, PT, PT, R16, 0xffffffe, RZ ;  /* 0x0ffffffe10107810 */ /* 0x001fcc0007ffe0ff */
[----:B------:R-:W0:Y:S02]  /*2c70*/  F2I.FTZ.U32.TRUNC.NTZ R17, R16 ;  /* 0x0000001000117305 */ /* 0x000e24000021f000 */
[----:B0-----:R-:W-:Y:S01]  /*2c80*/  IADD3 R11, PT, PT, RZ, -R17, RZ ;  /* 0x80000011ff0b7210 */ /* 0x001fe20007ffe0ff */
[----:B------:R-:W-:-:S04]  /*2c90*/  IMAD.MOV.U32 R16, RZ, RZ, RZ ;  /* 0x000000ffff107224 */ /* 0x000fc800078e00ff */
[----:B------:R-:W-:-:S04]  /*2ca0*/  IMAD R11, R11, R12, RZ ;  /* 0x0000000c0b0b7224 */ /* 0x000fc800078e02ff */
[----:B------:R-:W-:-:S04]  /*2cb0*/  IMAD.HI.U32 R16, R17, R11, R16 ;  /* 0x0000000b11107227 */ /* 0x000fc800078e0010 */
[----:B------:R-:W-:Y:S02]  /*2cc0*/  IMAD.MOV.U32 R11, RZ, RZ, R9 ;  /* 0x000000ffff0b7224 */ /* 0x000fe400078e0009 */
[----:B------:R-:W-:-:S04]  /*2cd0*/  IMAD.HI.U32 R9, R16, R10, RZ ;  /* 0x0000000a10097227 */ /* 0x000fc800078e00ff */
[----:B------:R-:W-:Y:S02]  /*2ce0*/  IMAD R10, R9, R11, R10 ;  /* 0x0000000b090a7224 */ /* 0x000fe400078e020a */
[----:B------:R-:W-:-:S03]  /*2cf0*/  IMAD.WIDE.U32 R16, R7, R8, RZ ;  /* 0x0000000807107225 */ /* 0x000fc600078e00ff */
[----:B------:R-:W-:Y:S01]  /*2d00*/  ISETP.GT.U32.AND P1, PT, R12, R10, PT ;  /* 0x0000000a0c00720c */ /* 0x000fe20003f24070 */
[----:B------:R-:W-:Y:S02]  /*2d10*/  IMAD.IADD R0, R17, 0x1, R0 ;  /* 0x0000000111007824 */ /* 0x000fe400078e0200 */
[----:B------:R-:W-:-:S04]  /*2d20*/  IMAD.WIDE.U32 R42, R16, R40, RZ ;  /* 0x00000028102a7225 */ /* 0x000fc800078e00ff */
[----:B------:R-:W-:-:S04]  /*2d30*/  IMAD R0, R0, R40, RZ ;  /* 0x0000002800007224 */ /* 0x000fc800078e02ff */
[----:B------:R-:W-:Y:S02]  /*2d40*/  IMAD R17, R41, R16, R0 ;  /* 0x0000001029117224 */ /* 0x000fe400078e0200 */
[-C--:B------:R-:W-:Y:S02]  /*2d50*/  @!P1 IADD3 R10, PT, PT, R10, -R12.reuse, RZ ;  /* 0x8000000c0a0a9210 */ /* 0x080fe40007ffe0ff */
[----:B------:R-:W-:Y:S01]  /*2d60*/  @!P1 IADD3 R9, PT, PT, R9, 0x1, RZ ;  /* 0x0000000109099810 */ /* 0x000fe20007ffe0ff */
[----:B------:R-:W-:Y:S01]  /*2d70*/  IMAD.IADD R17, R43, 0x1, R17 ;  /* 0x000000012b117824 */ /* 0x000fe200078e0211 */
[----:B------:R-:W-:Y:S02]  /*2d80*/  ISETP.GE.U32.AND P2, PT, R10, R12, PT ;  /* 0x0000000c0a00720c */ /* 0x000fe40003f46070 */
[----:B------:R-:W-:Y:S02]  /*2d90*/  ISETP.NE.AND P1, PT, RZ, UR19, PT ;  /* 0x00000013ff007c0c */ /* 0x000fe4000bf25270 */
[----:B------:R-:W-:-:S09]  /*2da0*/  LOP3.LUT R0, R39, R17, RZ, 0xfc, !PT ;  /* 0x0000001127007212 */ /* 0x000fd200078efcff */
[----:B------:R-:W-:-:S05]  /*2db0*/  @P2 VIADD R9, R9, 0x1 ;  /* 0x0000000109092836 */ /* 0x000fca0000000000 */
[----:B------:R-:W-:-:S04]  /*2dc0*/  MOV R2, R9 ;  /* 0x0000000900027202 */ /* 0x000fc80000000f00 */
[----:B------:R-:W-:Y:S02]  /*2dd0*/  @!P0 IADD3 R2, PT, PT, -R2, RZ, RZ ;  /* 0x000000ff02028210 */ /* 0x000fe40007ffe1ff */
[----:B------:R-:W-:Y:S02]  /*2de0*/  ISETP.NE.U32.AND P0, PT, R0, RZ, PT ;  /* 0x000000ff0000720c */ /* 0x000fe40003f05070 */
[----:B------:R-:W-:-:S05]  /*2df0*/  @!P1 LOP3.LUT R2, RZ, UR19, RZ, 0x33, !PT ;  /* 0x00000013ff029c12 */ /* 0x000fca000f8e33ff */
[----:B------:R-:W-:-:S04]  /*2e00*/  IMAD.MOV R0, RZ, RZ, -R2 ;  /* 0x000000ffff007224 */ /* 0x000fc800078e0a02 */
[----:B------:R-:W-:Y:S02]  /*2e10*/  IMAD R0, R0, UR19, R35 ;  /* 0x0000001300007c24 */ /* 0x000fe4000f8e0223 */
        /* <DEDUP_REMOVED lines=18> */
[----:B------:R-:W-:-:S04]  /*2f40*/  @!P0 LOP3.LUT R9, RZ, R42, RZ, 0x33, !PT ;  /* 0x0000002aff098212 */ /* 0x000fc800078e33ff */
[----:B------:R-:W-:-:S05]  /*2f50*/  IADD3 R10, PT, PT, -R9, RZ, RZ ;  /* 0x000000ff090a7210 */ /* 0x000fca0007ffe1ff */
[----:B------:R-:W-:Y:S01]  /*2f60*/  IMAD R38, R42, R10, R38 ;  /* 0x0000000a2a267224 */ /* 0x000fe200078e0226 */
[----:B------:R-:W-:Y:S05]  /*2f70*/  BRA `(.L_x_21) ;  /* 0x00000000001c7947 */ /* 0x000fea0003800000 */
.L_x_20:
[----:B------:R-:W-:Y:S01]  /*2f80*/  IMAD.MOV.U32 R21, RZ, RZ, R38 ;  /* 0x000000ffff157224 */ /* 0x000fe200078e0026 */
[----:B------:R-:W-:Y:S01]  /*2f90*/  MOV R19, R39 ;  /* 0x0000002700137202 */ /* 0x000fe20000000f00 */
[----:B------:R-:W-:Y:S01]  /*2fa0*/  IMAD.MOV.U32 R18, RZ, RZ, R42 ;  /* 0x000000ffff127224 */ /* 0x000fe200078e002a */
[----:B------:R-:W-:Y:S02]  /*2fb0*/  MOV R16, 0x2fd0 ;  /* 0x00002fd000107802 */ /* 0x000fe40000000f00 */
[----:B------:R-:W-:Y:S05]  /*2fc0*/  CALL.REL.NOINC `($__internal_0_$__cuda_sm20_div_s64) ;  /* 0x0000001c00747944 */ /* 0x000fea0003c00000 */
[----:B------:R-:W-:-:S05]  /*2fd0*/  IADD3 R10, PT, PT, -R9, RZ, RZ ;  /* 0x000000ff090a7210 */ /* 0x000fca0007ffe1ff */
[----:B------:R-:W-:Y:S02]  /*2fe0*/  IMAD R38, R10, R42, R38 ;  /* 0x0000002a0a267224 */ /* 0x000fe400078e0226 */
.L_x_21:
[----:B------:R-:W-:Y:S05]  /*2ff0*/  BSYNC.RECONVERGENT B0 ;  /* 0x0000000000007941 */ /* 0x000fea0003800200 */
.L_x_19:
[----:B------:R-:W-:Y:S01]  /*3000*/  IABS R18, R8 ;  /* 0x0000000800127213 */ /* 0x000fe20000000000 */
[----:B------:R-:W-:Y:S01]  /*3010*/  IMAD.MOV.U32 R44, RZ, RZ, RZ ;  /* 0x000000ffff2c7224 */ /* 0x000fe200078e00ff */
[----:B------:R-:W-:Y:S01]  /*3020*/  IABS R16, R6 ;  /* 0x0000000600107213 */ /* 0x000fe20000000000 */
[----:B------:R-:W0:Y:S01]  /*3030*/  LDCU.U8 UR10, c[0x0][0x549] ;  /* 0x0000a920ff0a77ac */ /* 0x000e220008000000 */
[----:B------:R-:W1:Y:S01]  /*3040*/  I2F.U32.RP R10, R18 ;  /* 0x00000012000a7306 */ /* 0x000e620000209000 */
[----:B------:R-:W-:Y:S02]  /*3050*/  IABS R12, R14 ;  /* 0x0000000e000c7213 */ /* 0x000fe40000000000 */
[----:B------:R-:W-:Y:S01]  /*3060*/  IABS R17, R7 ;  /* 0x0000000700117213 */ /* 0x000fe20000000000 */
[----:B------:R-:W2:Y:S01]  /*3070*/  LDCU.64 UR4, c[0x0][0x430] ;  /* 0x00008600ff0477ac */ /* 0x000ea20008000a00 */
[----:B------:R-:W-:Y:S02]  /*3080*/  IABS R13, R5 ;  /* 0x00000005000d7213 */ /* 0x000fe40000000000 */
[----:B------:R-:W-:Y:S01]  /*3090*/  IABS R11, R38 ;  /* 0x00000026000b7213 */ /* 0x000fe20000000000 */
[----:B------:R-:W3:Y:S01]  /*30a0*/  I2F.U32.RP R42, R16 ;  /* 0x00000010002a7306 */ /* 0x000ee20000209000 */
[----:B------:R-:W-:-:S02]  /*30b0*/  IABS R36, R8 ;  /* 0x0000000800247213 */ /* 0x000fc40000000000 */
[----:B------:R-:W-:Y:S02]  /*30c0*/  IABS R35, R9 ;  /* 0x0000000900237213 */ /* 0x000fe40000000000 */
[----:B------:R-:W-:Y:S01]  /*30d0*/  IABS R21, R6 ;  /* 0x0000000600157213 */ /* 0x000fe20000000000 */
[----:B------:R-:W-:Y:S01]  /*30e0*/  IMAD.MOV R36, RZ, RZ, -R36 ;  /* 0x000000ffff247224 */ /* 0x000fe200078e0a24 */
[----:B------:R-:W-:Y:S01]  /*30f0*/  ISETP.NE.AND P5, PT, R8, RZ, PT ;  /* 0x000000ff0800720c */ /* 0x000fe20003fa5270 */
[----:B-1----:R-:W1:Y:S01]  /*3100*/  MUFU.RCP R10, R10 ;  /* 0x0000000a000a7308 */ /* 0x002e620000001000 */
[----:B0-----:R-:W-:Y:S01]  /*3110*/  UISETP.NE.AND UP0, UPT, UR10, URZ, UPT ;  /* 0x000000ff0a00728c */ /* 0x001fe2000bf05270 */
[----:B------:R-:W-:-:S03]  /*3120*/  IMAD.MOV R21, RZ, RZ, -R21 ;  /* 0x000000ffff157224 */ /* 0x000fc600078e0a15 */
[----:B--2---:R-:W-:-:S03]  /*3130*/  USEL UR10, UR5, 0x1, !UP0 ;  /* 0x00000001050a7887 */ /* 0x004fc6000c000000 */
[----:B---3--:R-:W0:Y:S01]  /*3140*/  MUFU.RCP R42, R42 ;  /* 0x0000002a002a7308 */ /* 0x008e220000001000 */
[----:B------:R-:W-:Y:S02]  /*3150*/  USEL UR11, UR4, 0x1, UP0 ;  /* 0x00000001040b7887 */ /* 0x000fe40008000000 */
[----:B------:R-:W-:Y:S02]  /*3160*/  UIMAD UR4, UR5, UR4, URZ ;  /* 0x00000004050472a4 */ /* 0x000fe4000f8e02ff */
[----:B------:R-:W-:-:S03]  /*3170*/  UIMAD UR5, UR11, UR5, URZ ;  /* 0x000000050b0572a4 */ /* 0x000fc6000f8e02ff */
[----:B------:R-:W-:Y:S01]  /*3180*/  I2F.U32.RP R40, R12 ;  /* 0x0000000c00287306 */ /* 0x000fe20000209000 */
[----:B-1----:R-:W-:-:S07]  /*3190*/  VIADD R10, R10, 0xffffffe ;  /* 0x0ffffffe0a0a7836 */ /* 0x002fce0000000000 */
[----:B------:R-:W1:Y:S01]  /*31a0*/  F2I.FTZ.U32.TRUNC.NTZ R45, R10 ;  /* 0x0000000a002d7305 */ /* 0x000e62000021f000 */
[----:B0-----:R-:W-:-:S07]  /*31b0*/  VIADD R42, R42, 0xffffffe ;  /* 0x0ffffffe2a2a7836 */ /* 0x001fce0000000000 */
[----:B------:R0:W2:Y:S01]  /*31c0*/  F2I.FTZ.U32.TRUNC.NTZ R43, R42 ;  /* 0x0000002a002b7305 */ /* 0x0000a2000021f000 */
[----:B-1----:R-:W-:-:S07]  /*31d0*/  IMAD.MOV R37, RZ, RZ, -R45 ;  /* 0x000000ffff257224 */ /* 0x002fce00078e0a2d */
[----:B------:R-:W1:Y:S01]  /*31e0*/  MUFU.RCP R40, R40 ;  /* 0x0000002800287308 */ /* 0x000e620000001000 */
[----:B------:R-:W-:Y:S02]  /*31f0*/  IMAD R37, R37, R18, RZ ;  /* 0x0000001225257224 */ /* 0x000fe400078e02ff */
[----:B0-----:R-:W-:Y:S01]  /*3200*/  HFMA2 R42, -RZ, RZ, 0, 0 ;  /* 0x00000000ff2a7431 */ /* 0x001fe200000001ff */
[----:B--2---:R-:W-:-:S04]  /*3210*/  IADD3 R22, PT, PT, RZ, -R43, RZ ;  /* 0x8000002bff167210 */ /* 0x004fc80007ffe0ff */
[----:B------:R-:W0:Y:S01]  /*3220*/  I2F.U32.RP R19, R17 ;  /* 0x0000001100137306 */ /* 0x000e220000209000 */
[----:B------:R-:W-:-:S04]  /*3230*/  IMAD.HI.U32 R37, R45, R37, R44 ;  /* 0x000000252d257227 */ /* 0x000fc800078e002c */
[----:B------:R-:W-:Y:S02]  /*3240*/  IMAD R22, R22, R16, RZ ;  /* 0x0000001016167224 */ /* 0x000fe400078e02ff */
[----:B------:R-:W-:Y:S01]  /*3250*/  IMAD.HI.U32 R37, R37, R11, RZ ;  /* 0x0000000b25257227 */ /* 0x000fe200078e00ff */
[----:B------:R-:W2:Y:S03]  /*3260*/  I2F.U32.RP R10, R13 ;  /* 0x0000000d000a7306 */ /* 0x000ea60000209000 */
[----:B------:R-:W-:-:S04]  /*3270*/  IMAD.HI.U32 R22, R43, R22, R42 ;  /* 0x000000162b167227 */ /* 0x000fc800078e002a */
[----:B-1----:R-:W-:Y:S01]  /*3280*/  VIADD R40, R40, 0xffffffe ;  /* 0x0ffffffe28287836 */ /* 0x002fe20000000000 */
[----:B0-----:R-:W0:Y:S01]  /*3290*/  MUFU.RCP R19, R19 ;  /* 0x0000001300137308 */ /* 0x001e220000001000 */
[----:B------:R-:W-:-:S04]  /*32a0*/  IMAD.HI.U32 R22, R22, R35, RZ ;  /* 0x0000002316167227 */ /* 0x000fc800078e00ff */
[----:B------:R-:W-:Y:S02]  /*32b0*/  IMAD R36, R37, R36, R11 ;  /* 0x0000002425247224 */ /* 0x000fe400078e020b */
[----:B------:R-:W-:Y:S01]  /*32c0*/  IMAD R21, R22, R21, R35 ;  /* 0x0000001516157224 */ /* 0x000fe200078e0223 */
[----:B------:R-:W1:Y:S01]  /*32d0*/  F2I.FTZ.U32.TRUNC.NTZ R41, R40 ;  /* 0x0000002800297305 */ /* 0x000e62000021f000 */
[----:B------:R-:W-:Y:S02]  /*32e0*/  LOP3.LUT R35, R38, R8, RZ, 0x3c, !PT ;  /* 0x0000000826237212 */ /* 0x000fe400078e3cff */
[----:B------:R-:W-:Y:S02]  /*32f0*/  ISETP.GT.U32.AND P3, PT, R18, R36, PT ;  /* 0x000000241200720c */ /* 0x000fe40003f64070 */
[----:B------:R-:W-:Y:S02]  /*3300*/  ISETP.GT.U32.AND P1, PT, R16, R21, PT ;  /* 0x000000151000720c */ /* 0x000fe40003f24070 */
[----:B------:R-:W-:Y:S01]  /*3310*/  ISETP.GE.AND P2, PT, R35, RZ, PT ;  /* 0x000000ff2300720c */ /* 0x000fe20003f46270 */
[----:B--2---:R-:W2:Y:S01]  /*3320*/  MUFU.RCP R10, R10 ;  /* 0x0000000a000a7308 */ /* 0x004ea20000001000 */
[----:B0-----:R-:W-:Y:S01]  /*3330*/  VIADD R19, R19, 0xffffffe ;  /* 0x0ffffffe13137836 */ /* 0x001fe20000000000 */
[----:B-1----:R-:W-:Y:S01]  /*3340*/  IADD3 R11, PT, PT, RZ, -R41, RZ ;  /* 0x80000029ff0b7210 */ /* 0x002fe20007ffe0ff */
[----:B------:R-:W-:-:S05]  /*3350*/  IMAD.MOV.U32 R40, RZ, RZ, RZ ;  /* 0x000000ffff287224 */ /* 0x000fca00078e00ff */
[----:B------:R0:W1:Y:S01]  /*3360*/  F2I.FTZ.U32.TRUNC.NTZ R43, R19 ;  /* 0x00000013002b7305 */ /* 0x000062000021f000 */
[----:B------:R-:W-:Y:S01]  /*3370*/  @!P3 IMAD.IADD R36, R36, 0x1, -R18 ;  /* 0x000000012424b824 */ /* 0x000fe200078e0a12 */
[----:B------:R-:W-:Y:S01]  /*3380*/  @!P1 IADD3 R21, PT, PT, R21, -R16, RZ ;  /* 0x8000001015159210 */ /* 0x000fe20007ffe0ff */
[----:B------:R-:W-:Y:S01]  /*3390*/  IMAD R11, R11, R12, RZ ;  /* 0x0000000c0b0b7224 */ /* 0x000fe200078e02ff */
[----:B------:R-:W-:Y:S01]  /*33a0*/  @!P3 IADD3 R37, PT, PT, R37, 0x1, RZ ;  /* 0x000000012525b810 */ /* 0x000fe20007ffe0ff */
[----:B------:R-:W-:Y:S01]  /*33b0*/  @!P1 VIADD R22, R22, 0x1 ;  /* 0x0000000116169836 */ /* 0x000fe20000000000 */
[----:B------:R-:W-:Y:S02]  /*33c0*/  ISETP.GE.U32.AND P6, PT, R36, R18, PT ;  /* 0x000000122400720c */ /* 0x000fe40003fc6070 */
[----:B--2---:R-:W-:Y:S02]  /*33d0*/  IADD3 R10, PT, PT, R10, 0xffffffe, RZ ;  /* 0x0ffffffe0a0a7810 */ /* 0x004fe40007ffe0ff */
[----:B------:R-:W-:-:S02]  /*33e0*/  ISETP.GE.U32.AND P4, PT, R21, R16, PT ;  /* 0x000000101500720c */ /* 0x000fc40003f86070 */
[----:B------:R-:W-:Y:S02]  /*33f0*/  LOP3.LUT R18, R9, R6, RZ, 0x3c, !PT ;  /* 0x0000000609127212 */ /* 0x000fe400078e3cff */
[----:B------:R-:W-:Y:S01]  /*3400*/  ISETP.NE.AND P3, PT, R6, RZ, PT ;  /* 0x000000ff0600720c */ /* 0x000fe20003f65270 */
[----:B0-----:R-:W-:Y:S01]  /*3410*/  IMAD.HI.U32 R19, R41, R11, R40 ;  /* 0x0000000b29137227 */ /* 0x001fe200078e0028 */
[----:B------:R-:W-:Y:S01]  /*3420*/  IABS R11, R2 ;  /* 0x00000002000b7213 */ /* 0x000fe20000000000 */
[----:B------:R0:W2:Y:S01]  /*3430*/  F2I.FTZ.U32.TRUNC.NTZ R41, R10 ;  /* 0x0000000a00297305 */ /* 0x0000a2000021f000 */
[----:B------:R-:W-:Y:S01]  /*3440*/  ISETP.GE.AND P0, PT, R18, RZ, PT ;  /* 0x000000ff1200720c */ /* 0x000fe20003f06270 */
[----:B-1----:R-:W-:Y:S01]  /*3450*/  IMAD.MOV R16, RZ, RZ, -R43 ;  /* 0x000000ffff107224 */ /* 0x002fe200078e0a2b */
[----:B------:R-:W-:Y:S01]  /*3460*/  IABS R21, R7 ;  /* 0x0000000700157213 */ /* 0x000fe20000000000 */
[----:B------:R-:W-:Y:S02]  /*3470*/  IMAD.HI.U32 R19, R19, R11, RZ ;  /* 0x0000000b13137227 */ /* 0x000fe400078e00ff */
[----:B------:R-:W-:-:S02]  /*3480*/  @P4 IADD3 R22, PT, PT, R22, 0x1, RZ ;  /* 0x0000000116164810 */ /* 0x000fc40007ffe0ff */
[----:B------:R-:W-:Y:S01]  /*3490*/  @P6 VIADD R37, R37, 0x1 ;  /* 0x0000000125256836 */ /* 0x000fe20000000000 */
[----:B------:R-:W-:Y:S01]  /*34a0*/  IADD3 R21, PT, PT, RZ, -R21, RZ ;  /* 0x80000015ff157210 */ /* 0x000fe20007ffe0ff */
[----:B------:R-:W-:Y:S02]  /*34b0*/  IMAD R16, R16, R17, RZ ;  /* 0x0000001110107224 */ /* 0x000fe400078e02ff */
[----:B------:R-:W-:Y:S01]  /*34c0*/  @!P2 IMAD.MOV R37, RZ, RZ, -R37 ;  /* 0x000000ffff25a224 */ /* 0x000fe200078e0a25 */
[----:B------:R-:W-:Y:S01]  /*34d0*/  @!P5 LOP3.LUT R37, RZ, R8, RZ, 0x33, !PT ;  /* 0x00000008ff25d212 */ /* 0x000fe200078e33ff */
[----:B------:R-:W-:Y:S01]  /*34e0*/  @!P0 IMAD.MOV R22, RZ, RZ, -R22 ;  /* 0x000000ffff168224 */ /* 0x000fe200078e0a16 */
[----:B0-----:R-:W-:Y:S01]  /*34f0*/  IABS R10, R14 ;  /* 0x0000000e000a7213 */ /* 0x001fe20000000000 */
[----:B------:R-:W-:Y:S01]  /*3500*/  IMAD.HI.U32 R16, R43, R16, R42 ;  /* 0x000000102b107227 */ /* 0x000fe200078e002a */
[----:B------:R-:W-:Y:S02]  /*3510*/  @!P3 LOP3.LUT R22, RZ, R6, RZ, 0x33, !PT ;  /* 0x00000006ff16b212 */ /* 0x000fe400078e33ff */
[----:B------:R-:W-:Y:S01]  /*3520*/  IABS R35, R37 ;  /* 0x0000002500237213 */ /* 0x000fe20000000000 */
[----:B------:R-:W-:Y:S01]  /*3530*/  IMAD.MOV R10, RZ, RZ, -R10 ;  /* 0x000000ffff0a7224 */ /* 0x000fe200078e0a0a */
[----:B------:R-:W-:-:S02]  /*3540*/  IABS R18, R22 ;  /* 0x0000001600127213 */ /* 0x000fc40000000000 */
[----:B------:R-:W-:Y:S01]  /*3550*/  ISETP.NE.AND P2, PT, R14, RZ, PT ;  /* 0x000000ff0e00720c */ /* 0x000fe20003f45270 */
[----:B------:R-:W-:Y:S01]  /*3560*/  IMAD R11, R19, R10, R11 ;  /* 0x0000000a130b7224 */ /* 0x000fe200078e020b */
[----:B------:R-:W-:Y:S01]  /*3570*/  ISETP.NE.AND P5, PT, R7, RZ, PT ;  /* 0x000000ff0700720c */ /* 0x000fe20003fa5270 */
[----:B--2---:R-:W-:Y:S02]  /*3580*/  IMAD.MOV R10, RZ, RZ, -R41 ;  /* 0x000000ffff0a7224 */ /* 0x004fe400078e0a29 */
[----:B------:R-:W-:Y:S01]  /*3590*/  IMAD.HI.U32 R16, R16, R35, RZ ;  /* 0x0000002310107227 */ /* 0x000fe200078e00ff */
[----:B------:R-:W-:-:S03]  /*35a0*/  ISETP.GT.U32.AND P1, PT, R12, R11, PT ;  /* 0x0000000b0c00720c */ /* 0x000fc60003f24070 */
[----:B------:R-:W-:Y:S02]  /*35b0*/  IMAD R10, R10, R13, RZ ;  /* 0x0000000d0a0a7224 */ /* 0x000fe400078e02ff */
[----:B------:R-:W-:Y:S02]  /*35c0*/  IMAD R21, R16, R21, R35 ;  /* 0x0000001510157224 */ /* 0x000fe400078e0223 */
[----:B------:R-:W-:Y:S01]  /*35d0*/  IMAD.HI.U32 R40, R41, R10, R40 ;  /* 0x0000000a29287227 */ /* 0x000fe200078e0028 */
[----:B------:R-:W-:Y:S02]  /*35e0*/  IABS R10, R5 ;  /* 0x00000005000a7213 */ /* 0x000fe40000000000 */
[----:B------:R-:W-:-:S03]  /*35f0*/  ISETP.GT.U32.AND P3, PT, R17, R21, PT ;  /* 0x000000151100720c */ /* 0x000fc60003f64070 */
[----:B------:R-:W-:Y:S01]  /*3600*/  IMAD.MOV R10, RZ, RZ, -R10 ;  /* 0x000000ffff0a7224 */ /* 0x000fe200078e0a0a */
[----:B------:R-:W-:Y:S01]  /*3610*/  @!P1 IADD3 R19, PT, PT, R19, 0x1, RZ ;  /* 0x0000000113139810 */ /* 0x000fe20007ffe0ff */
[----:B------:R-:W-:-:S04]  /*3620*/  IMAD.HI.U32 R40, R40, R18, RZ ;  /* 0x0000001228287227 */ /* 0x000fc800078e00ff */
[----:B------:R-:W-:Y:S02]  /*3630*/  IMAD R10, R40, R10, R18 ;  /* 0x0000000a280a7224 */ /* 0x000fe400078e0212 */
[----:B------:R-:W-:Y:S02]  /*3640*/  @!P1 IMAD.IADD R11, R11, 0x1, -R12 ;  /* 0x000000010b0b9824 */ /* 0x000fe400078e0a0c */
[----:B------:R-:W-:Y:S01]  /*3650*/  @!P3 IADD3 R21, PT, PT, R21, -R17, RZ ;  /* 0x800000111515b210 */ /* 0x000fe20007ffe0ff */
[----:B------:R-:W-:Y:S01]  /*3660*/  @!P3 VIADD R16, R16, 0x1 ;  /* 0x000000011010b836 */ /* 0x000fe20000000000 */
[----:B------:R-:W-:Y:S02]  /*3670*/  ISETP.GT.U32.AND P1, PT, R13, R10, PT ;  /* 0x0000000a0d00720c */ /* 0x000fe40003f24070 */
[----:B------:R-:W-:Y:S02]  /*3680*/  ISETP.GE.U32.AND P4, PT, R11, R12, PT ;  /* 0x0000000c0b00720c */ /* 0x000fe40003f86070 */
[----:B------:R-:W-:-:S02]  /*3690*/  LOP3.LUT R11, R2, R14, RZ, 0x3c, !PT ;  /* 0x0000000e020b7212 */ /* 0x000fc400078e3cff */
[----:B------:R-:W-:Y:S02]  /*36a0*/  ISETP.GE.U32.AND P6, PT, R21, R17, PT ;  /* 0x000000111500720c */ /* 0x000fe40003fc6070 */
[----:B------:R-:W-:Y:S01]  /*36b0*/  ISETP.GE.AND P0, PT, R11, RZ, PT ;  /* 0x000000ff0b00720c */ /* 0x000fe20003f06270 */
[----:B------:R-:W-:-:S04]  /*36c0*/  IMAD.MOV R11, RZ, RZ, -R37 ;  /* 0x000000ffff0b7224 */ /* 0x000fc800078e0a25 */
[----:B------:R-:W-:Y:S02]  /*36d0*/  @!P1 IMAD.IADD R10, R10, 0x1, -R13 ;  /* 0x000000010a0a9824 */ /* 0x000fe400078e0a0d */
[----:B------:R-:W-:Y:S02]  /*36e0*/  @P4 VIADD R19, R19, 0x1 ;  /* 0x0000000113134836 */ /* 0x000fe40000000000 */
[----:B------:R-:W-:Y:S01]  /*36f0*/  IMAD R11, R8, R11, R38 ;  /* 0x0000000b080b7224 */ /* 0x000fe200078e0226 */
[----:B------:R-:W-:Y:S01]  /*3700*/  ISETP.GE.U32.AND P4, PT, R10, R13, PT ;  /* 0x0000000d0a00720c */ /* 0x000fe20003f86070 */
[----:B------:R-:W-:Y:S01]  /*3710*/  @!P1 VIADD R40, R40, 0x1 ;  /* 0x0000000128289836 */ /* 0x000fe20000000000 */
[----:B------:R-:W-:Y:S01]  /*3720*/  LOP3.LUT R10, R37, R7, RZ, 0x3c, !PT ;  /* 0x00000007250a7212 */ /* 0x000fe200078e3cff */
[----:B------:R-:W-:Y:S01]  /*3730*/  @!P0 IMAD.MOV R19, RZ, RZ, -R19 ;  /* 0x000000ffff138224 */ /* 0x000fe200078e0a13 */
[----:B------:R-:W-:Y:S02]  /*3740*/  @!P2 LOP3.LUT R19, RZ, R14, RZ, 0x33, !PT ;  /* 0x0000000eff13a212 */ /* 0x000fe400078e33ff */
[----:B------:R-:W-:-:S02]  /*3750*/  LOP3.LUT R8, R22, R5, RZ, 0x3c, !PT ;  /* 0x0000000516087212 */ /* 0x000fc400078e3cff */
[----:B------:R-:W-:Y:S01]  /*3760*/  ISETP.GE.AND P2, PT, R10, RZ, PT ;  /* 0x000000ff0a00720c */ /* 0x000fe20003f46270 */
[----:B------:R-:W-:Y:S01]  /*3770*/  IMAD.WIDE R12, R19, UR10, RZ ;  /* 0x0000000a130c7c25 */ /* 0x000fe2000f8e02ff */
[----:B------:R-:W-:Y:S01]  /*3780*/  ISETP.GE.AND P0, PT, R8, RZ, PT ;  /* 0x000000ff0800720c */ /* 0x000fe20003f06270 */
[----:B------:R-:W-:Y:S01]  /*3790*/  USHF.R.S32.HI UR10, URZ, 0x1f, UR11 ;  /* 0x0000001fff0a7899 */ /* 0x000fe2000801140b */
[----:B------:R-:W-:Y:S01]  /*37a0*/  ISETP.NE.AND P1, PT, R5, RZ, PT ;  /* 0x000000ff0500720c */ /* 0x000fe20003f25270 */
[----:B------:R-:W-:Y:S01]  /*37b0*/  @P4 VIADD R40, R40, 0x1 ;  /* 0x0000000128284836 */ /* 0x000fe20000000000 */
[----:B------:R-:W-:Y:S01]  /*37c0*/  @P6 IADD3 R16, PT, PT, R16, 0x1, RZ ;  /* 0x0000000110106810 */ /* 0x000fe20007ffe0ff */
[C---:B------:R-:W-:Y:S01]  /*37d0*/  IMAD.WIDE.U32 R12, R0.reuse, UR11, R12 ;  /* 0x0000000b000c7c25 */ /* 0x040fe2000f8e000c */
[----:B------:R-:W-:Y:S01]  /*37e0*/  IADD3 R19, PT, PT, -R19, RZ, RZ ;  /* 0x000000ff13137210 */ /* 0x000fe20007ffe1ff */
[----:B------:R-:W-:Y:S02]  /*37f0*/  UIMAD UR11, UR22, UR11, URZ ;  /* 0x0000000b160b72a4 */ /* 0x000fe4000f8e02ff */
[----:B------:R-:W-:Y:S01]  /*3800*/  IMAD R13, R0, UR10, R13 ;  /* 0x0000000a000d7c24 */ /* 0x000fe2000f8e020d */
[----:B------:R-:W-:Y:S01]  /*3810*/  UIMAD UR10, UR7, UR4, URZ ;  /* 0x00000004070a72a4 */ /* 0x000fe2000f8e02ff */
[----:B------:R-:W-:Y:S01]  /*3820*/  @!P2 IMAD.MOV R16, RZ, RZ, -R16 ;  /* 0x000000ffff10a224 */ /* 0x000fe200078e0a10 */
[----:B------:R-:W-:Y:S01]  /*3830*/  @!P5 LOP3.LUT R16, RZ, R7, RZ, 0x33, !PT ;  /* 0x00000007ff10d212 */ /* 0x000fe200078e33ff */
[----:B------:R-:W-:Y:S01]  /*3840*/  IMAD R19, R14, R19, R2 ;  /* 0x000000130e137224 */ /* 0x000fe200078e0202 */
[----:B------:R-:W-:Y:S01]  /*3850*/  @!P0 IADD3 R40, PT, PT, -R40, RZ, RZ ;  /* 0x000000ff28288210 */ /* 0x000fe20007ffe1ff */
[----:B------:R-:W-:Y:S01]  /*3860*/  IMAD.MOV R2, RZ, RZ, -R22 ;  /* 0x000000ffff027224 */ /* 0x000fe200078e0a16 */
[----:B------:R-:W-:Y:S01]  /*3870*/  @!P1 LOP3.LUT R40, RZ, R5, RZ, 0x33, !PT ;  /* 0x00000005ff289212 */ /* 0x000fe200078e33ff */
[----:B------:R-:W-:-:S02]  /*3880*/  IMAD.MOV R8, RZ, RZ, -R16 ;  /* 0x000000ffff087224 */ /* 0x000fc400078e0a10 */
[----:B------:R-:W-:Y:S01]  /*3890*/  IMAD.WIDE R12, R19, UR4, R12 ;  /* 0x00000004130c7c25 */ /* 0x000fe2000f8e020c */
[----:B------:R-:W-:-:S03]  /*38a0*/  IADD3 R0, PT, PT, -R40, RZ, RZ ;  /* 0x000000ff28007210 */ /* 0x000fc60007ffe1ff */
[----:B------:R-:W-:Y:S01]  /*38b0*/  IMAD.WIDE R10, R11, UR5, RZ ;  /* 0x000000050b0a7c25 */ /* 0x000fe2000f8e02ff */
[----:B------:R-:W0:Y:S03]  /*38c0*/  LDCU.64 UR4, c[0x0][0x420] ;  /* 0x00008400ff0477ac */ /* 0x000e260008000a00 */
[----:B------:R-:W-:-:S04]  /*38d0*/  IMAD.WIDE R16, R16, UR6, RZ ;  /* 0x0000000610107c25 */ /* 0x000fc8000f8e02ff */
[----:B------:R-:W-:Y:S02]  /*38e0*/  IMAD R2, R6, R2, R9 ;  /* 0x0000000206027224 */ /* 0x000fe400078e0209 */
[----:B------:R-:W-:Y:S02]  /*38f0*/  IMAD R8, R7, R8, R37 ;  /* 0x0000000807087224 */ /* 0x000fe400078e0225 */
[----:B------:R-:W-:Y:S01]  /*3900*/  IMAD R5, R5, R0, R22 ;  /* 0x0000000005057224 */ /* 0x000fe200078e0216 */
[----:B------:R-:W-:Y:S01]  /*3910*/  IADD3 R0, P1, P0, R16, R12, R10 ;  /* 0x0000000c10007210 */ /* 0x000fe2000783e00a */
[----:B------:R-:W-:-:S03]  /*3920*/  IMAD.WIDE R6, R2, UR11, RZ ;  /* 0x0000000b02067c25 */ /* 0x000fc6000f8e02ff */
[----:B------:R-:W-:Y:S01]  /*3930*/  IADD3.X R10, PT, PT, R17, R13, R11, P1, P0 ;  /* 0x0000000d110a7210 */ /* 0x000fe20000fe040b */
[----:B------:R-:W-:-:S04]  /*3940*/  IMAD.WIDE R8, R8, UR10, RZ ;  /* 0x0000000a08087c25 */ /* 0x000fc8000f8e02ff */
[----:B------:R-:W-:Y:S01]  /*3950*/  IMAD.WIDE R40, R40, R3, RZ ;  /* 0x0000000328287225 */ /* 0x000fe200078e02ff */
[----:B------:R-:W-:-:S03]  /*3960*/  IADD3 R0, P1, P0, R6, R0, R8 ;  /* 0x0000000006007210 */ /* 0x000fc6000783e008 */
[----:B------:R-:W-:Y:S01]  /*3970*/  IMAD.WIDE R4, R5, R4, RZ ;  /* 0x0000000405047225 */ /* 0x000fe200078e02ff */
[----:B------:R-:W-:Y:S02]  /*3980*/  IADD3.X R10, PT, PT, R7, R10, R9, P1, P0 ;  /* 0x0000000a070a7210 */ /* 0x000fe40000fe0409 */
[----:B------:R-:W-:-:S04]  /*3990*/  IADD3 R0, P1, P0, R4, R0, R40 ;  /* 0x0000000004007210 */ /* 0x000fc8000783e028 */
[----:B------:R-:W-:Y:S02]  /*39a0*/  IADD3.X R10, PT, PT, R5, R10, R41, P1, P0 ;  /* 0x0000000a050a7210 */ /* 0x000fe40000fe0429 */
[----:B0-----:R-:W-:-:S04]  /*39b0*/  LEA R2, P0, R0, UR4, 0x2 ;  /* 0x0000000400027c11 */ /* 0x001fc8000f8010ff */
[----:B------:R-:W-:-:S05]  /*39c0*/  LEA.HI.X R3, R0, UR5, R10, 0x2, P0 ;  /* 0x0000000500037c11 */ /* 0x000fca00080f140a */
[----:B------:R0:W-:Y:S01]  /*39d0*/  STG.E desc[UR8][R2.64], R23 ;  /* 0x0000001702007986 */ /* 0x0001e2000c101908 */
[----:B------:R-:W-:Y:S05]  /*39e0*/  BRA `(.L_x_15) ;  /* 0x0000000000107947 */ /* 0x000fea0003800000 */
.L_x_16:
[----:B------:R-:W0:Y:S01]  /*39f0*/  LDC.64 R2, c[0x0][0x420] ;  /* 0x00010800ff027b82 */ /* 0x000e220000000a00 */
[----:B------:R-:W-:-:S05]  /*3a00*/  IADD3 R0, PT, PT, R15, UR20, RZ ;  /* 0x000000140f007c10 */ /* 0x000fca000fffe0ff */
[----:B0-----:R-:W-:-:S05]  /*3a10*/  IMAD.WIDE.U32 R2, R0, 0x4, R2 ;  /* 0x0000000400027825 */ /* 0x001fca00078e0002 */
[----:B------:R1:W-:Y:S02]  /*3a20*/  STG.E desc[UR8][R2.64], R23 ;  /* 0x0000001702007986 */ /* 0x0003e4000c101908 */
.L_x_15:
[----:B------:R-:W-:Y:S05]  /*3a30*/  BSYNC.RECONVERGENT B1 ;  /* 0x0000000000017941 */ /* 0x000fea0003800200 */
.L_x_14:
[----:B------:R-:W2:Y:S01]  /*3a40*/  LDCU UR10, c[0x0][0x534] ;  /* 0x0000a680ff0a77ac */ /* 0x000ea20008000800 */
[C---:B------:R-:W-:Y:S02]  /*3a50*/  LOP3.LUT R0, R34.reuse, 0x10, RZ, 0xfc, !PT ;  /* 0x0000001022007812 */ /* 0x040fe400078efcff */
[----:B------:R-:W-:Y:S02]  /*3a60*/  CS2R R8, SRZ ;  /* 0x0000000000087805 */ /* 0x000fe4000001ff00 */
[C---:B01----:R-:W-:Y:S02]  /*3a70*/  LOP3.LUT R2, R34.reuse, 0x50, RZ, 0xfc, !PT ;  /* 0x0000005022027812 */ /* 0x043fe400078efcff */
[----:B------:R-:W-:Y:S01]  /*3a80*/  CS2R R10, SRZ ;  /* 0x00000000000a7805 */ /* 0x000fe2000001ff00 */
[----:B------:R-:W-:Y:S01]  /*3a90*/  IMAD.MOV.U32 R12, RZ, RZ, RZ ;  /* 0x000000ffff0c7224 */ /* 0x000fe200078e00ff */
[----:B--2---:R-:W-:Y:S01]  /*3aa0*/  ISETP.GE.AND P0, PT, R34, UR10, PT ;  /* 0x0000000a22007c0c */ /* 0x004fe2000bf06270 */
[----:B------:R-:W-:Y:S01]  /*3ab0*/  UISETP.GE.AND UP0, UPT, UR10, 0x1, UPT ;  /* 0x000000010a00788c */ /* 0x000fe2000bf06270 */
[----:B------:R-:W-:-:S02]  /*3ac0*/  ISETP.GE.AND P6, PT, R0, UR10, PT ;  /* 0x0000000a00007c0c */ /* 0x000fc4000bfc6270 */
[----:B------:R-:W-:Y:S02]  /*3ad0*/  ISETP.GT.U32.OR P0, PT, R20, 0x7f, P0 ;  /* 0x0000007f1400780c */ /* 0x000fe40000704470 */
[----:B------:R-:W-:Y:S02]  /*3ae0*/  LOP3.LUT R0, R34, 0x20, RZ, 0xfc, !PT ;  /* 0x0000002022007812 */ /* 0x000fe400078efcff */
[----:B------:R-:W-:Y:S02]  /*3af0*/  ISETP.GE.AND P2, PT, R2, UR10, PT ;  /* 0x0000000a02007c0c */ /* 0x000fe4000bf46270 */
[----:B------:R-:W-:Y:S02]  /*3b00*/  ISETP.GE.AND P5, PT, R0, UR10, PT ;  /* 0x0000000a00007c0c */ /* 0x000fe4000bfa6270 */
[----:B------:R-:W-:Y:S02]  /*3b10*/  LOP3.LUT R0, R34, 0x30, RZ, 0xfc, !PT ;  /* 0x0000003022007812 */ /* 0x000fe400078efcff */
[----:B------:R-:W-:-:S02]  /*3b20*/  ISETP.GT.U32.OR P6, PT, R20, 0x7f, P6 ;  /* 0x0000007f1400780c */ /* 0x000fc400037c4470 */
[----:B------:R-:W-:Y:S01]  /*3b30*/  ISETP.GE.AND P4, PT, R0, UR10, PT ;  /* 0x0000000a00007c0c */ /* 0x000fe2000bf86270 */
[C---:B------:R-:W-:Y:S01]  /*3b40*/  @!P0 FADD.FTZ R4, -R23.reuse, R32 ;  /* 0x0000002017048221 */ /* 0x040fe20000010100 */
[----:B------:R-:W-:Y:S02]  /*3b50*/  LOP3.LUT R0, R34, 0x40, RZ, 0xfc, !PT ;  /* 0x0000004022007812 */ /* 0x000fe400078efcff */
[----:B------:R-:W-:Y:S01]  /*3b60*/  ISETP.GT.U32.OR P5, PT, R20, 0x7f, P5 ;  /* 0x0000007f1400780c */ /* 0x000fe20002fa4470 */
[----:B------:R-:W-:Y:S01]  /*3b70*/  @!P0 FMUL.FTZ R4, R4, 1.4426950216293334961 ;  /* 0x3fb8aa3b04048820 */ /* 0x000fe20000410000 */
[----:B------:R-:W-:Y:S02]  /*3b80*/  ISETP.GE.AND P3, PT, R0, UR10, PT ;  /* 0x0000000a00007c0c */ /* 0x000fe4000bf66270 */
[----:B------:R-:W-:Y:S02]  /*3b90*/  LOP3.LUT R0, R34, 0x60, RZ, 0xfc, !PT ;  /* 0x0000006022007812 */ /* 0x000fe400078efcff */
[----:B------:R-:W-:Y:S01]  /*3ba0*/  ISETP.GT.U32.OR P4, PT, R20, 0x7f, P4 ;  /* 0x0000007f1400780c */ /* 0x000fe20002784470 */
[----:B------:R-:W0:Y:S01]  /*3bb0*/  @!P0 MUFU.EX2 R4, R4 ;  /* 0x0000000400048308 */ /* 0x000e220000000800 */
[----:B------:R-:W-:Y:S01]  /*3bc0*/  ISETP.GE.AND P1, PT, R0, UR10, PT ;  /* 0x0000000a00007c0c */ /* 0x000fe2000bf26270 */
[C---:B------:R-:W-:Y:S01]  /*3bd0*/  @!P6 FADD.FTZ R3, -R23.reuse, R31 ;  /* 0x0000001f1703e221 */ /* 0x040fe20000010100 */
[----:B------:R-:W-:Y:S01]  /*3be0*/  LOP3.LUT R0, R34, 0x70, RZ, 0xfc, !PT ;  /* 0x0000007022007812 */ /* 0x000fe200078efcff */
[----:B------:R-:W1:Y:S01]  /*3bf0*/  LDC R31, c[0x0][0x44c] ;  /* 0x00011300ff1f7b82 */ /* 0x000e620000000800 */
[C---:B------:R-:W-:Y:S01]  /*3c00*/  ISETP.GT.U32.OR P3, PT, R20.reuse, 0x7f, P3 ;  /* 0x0000007f1400780c */ /* 0x040fe20001f64470 */
[----:B------:R-:W-:Y:S01]  /*3c10*/  @!P5 FADD.FTZ R30, -R23, R30 ;  /* 0x0000001e171ed221 */ /* 0x000fe20000010100 */
[C---:B------:R-:W-:Y:S01]  /*3c20*/  ISETP.GT.U32.OR P2, PT, R20.reuse, 0x7f, P2 ;  /* 0x0000007f1400780c */ /* 0x040fe20001744470 */
[----:B------:R-:W-:Y:S01]  /*3c30*/  @!P6 FMUL.FTZ R3, R3, 1.4426950216293334961 ;  /* 0x3fb8aa3b0303e820 */ /* 0x000fe20000410000 */
[----:B------:R-:W-:Y:S01]  /*3c40*/  ISETP.GT.U32.OR P1, PT, R20, 0x7f, P1 ;  /* 0x0000007f1400780c */ /* 0x000fe20000f24470 */
[----:B------:R-:W-:Y:S01]  /*3c50*/  @!P5 FMUL.FTZ R30, R30, 1.4426950216293334961 ;  /* 0x3fb8aa3b1e1ed820 */ /* 0x000fe20000410000 */
[----:B------:R-:W-:-:S02]  /*3c60*/  IMAD R34, R15, 0x30, R34 ;  /* 0x000000300f227824 */ /* 0x000fc400078e0222 */
[----:B------:R-:W-:Y:S01]  /*3c70*/  @!P4 FADD.FTZ R29, -R23, R29 ;  /* 0x0000001d171dc221 */ /* 0x000fe20000010100 */
[----:B------:R-:W2:Y:S03]  /*3c80*/  @!P6 MUFU.EX2 R3, R3 ;  /* 0x000000030003e308 */ /* 0x000ea60000000800 */
[----:B------:R-:W-:Y:S01]  /*3c90*/  @!P4 FMUL.FTZ R29, R29, 1.4426950216293334961 ;  /* 0x3fb8aa3b1d1dc820 */ /* 0x000fe20000410000 */
[----:B0-----:R0:W-:Y:S01]  /*3ca0*/  @!P0 STS [R33], R4 ;  /* 0x0000000421008388 */ /* 0x0011e20000000800 */
[----:B------:R-:W-:Y:S01]  /*3cb0*/  ISETP.GE.AND P0, PT, R0, UR10, PT ;  /* 0x0000000a00007c0c */ /* 0x000fe2000bf06270 */
[----:B------:R-:W-:-:S03]  /*3cc0*/  @!P3 FADD.FTZ R2, -R23, R27 ;  /* 0x0000001b1702b221 */ /* 0x000fc60000010100 */
[----:B------:R-:W-:Y:S01]  /*3cd0*/  ISETP.GT.U32.OR P0, PT, R20, 0x7f, P0 ;  /* 0x0000007f1400780c */ /* 0x000fe20000704470 */
[----:B------:R-:W-:Y:S01]  /*3ce0*/  @!P1 FADD.FTZ R25, -R23, R25 ;  /* 0x0000001917199221 */ /* 0x000fe20000010100 */
[----:B------:R-:W-:Y:S01]  /*3cf0*/  @!P3 FMUL.FTZ R2, R2, 1.4426950216293334961 ;  /* 0x3fb8aa3b0202b820 */ /* 0x000fe20000410000 */
[----:B------:R-:W3:Y:S02]  /*3d00*/  @!P5 MUFU.EX2 R30, R30 ;  /* 0x0000001e001ed308 */ /* 0x000ee40000000800 */
[----:B------:R-:W-:Y:S01]  /*3d10*/  @!P1 FMUL.FTZ R6, R25, 1.4426950216293334961 ;  /* 0x3fb8aa3b19069820 */ /* 0x000fe20000410000 */
[----:B-1----:R-:W-:Y:S01]  /*3d20*/  IMAD R35, R31, UR20, RZ ;  /* 0x000000141f237c24 */ /* 0x002fe2000f8e02ff */
[----:B--2---:R-:W-:Y:S04]  /*3d30*/  @!P6 STS [R33+0x240], R3 ;  /* 0x000240032100e388 */ /* 0x004fe80000000800 */
[----:B------:R-:W1:Y:S08]  /*3d40*/  @!P4 MUFU.EX2 R0, R29 ;  /* 0x0000001d0000c308 */ /* 0x000e700000000800 */
[----:B------:R-:W2:Y:S01]  /*3d50*/  @!P3 MUFU.EX2 R2, R2 ;  /* 0x000000020002b308 */ /* 0x000ea20000000800 */
[C---:B0-----:R-:W-:Y:S01]  /*3d60*/  @!P2 FADD.FTZ R4, -R23.reuse, R26 ;  /* 0x0000001a1704a221 */ /* 0x041fe20000010100 */
[----:B------:R-:W-:Y:S01]  /*3d70*/  @!P0 FADD.FTZ R23, -R23, R24 ;  /* 0x0000001817178221 */ /* 0x000fe20000010100 */
[----:B---3--:R-:W-:Y:S02]  /*3d80*/  @!P5 STS [R33+0x480], R30 ;  /* 0x0004801e2100d388 */ /* 0x008fe40000000800 */
[----:B------:R-:W-:Y:S01]  /*3d90*/  @!P2 FMUL.FTZ R4, R4, 1.4426950216293334961 ;  /* 0x3fb8aa3b0404a820 */ /* 0x000fe20000410000 */
[----:B------:R-:W-:-:S02]  /*3da0*/  @!P0 FMUL.FTZ R5, R23, 1.4426950216293334961 ;  /* 0x3fb8aa3b17058820 */ /* 0x000fc40000410000 */
[----:B------:R-:W0:Y:S01]  /*3db0*/  @!P1 MUFU.EX2 R6, R6 ;  /* 0x0000000600069308 */ /* 0x000e220000000800 */
[----:B-1----:R1:W-:Y:S01]  /*3dc0*/  @!P4 STS [R33+0x6c0], R0 ;  /* 0x0006c0002100c388 */ /* 0x0023e20000000800 */
[----:B------:R-:W-:-:S05]  /*3dd0*/  IMAD.SHL.U32 R29, R20, 0x4, RZ ;  /* 0x00000004141d7824 */ /* 0x000fca00078e00ff */
[----:B------:R-:W-:Y:S01]  /*3de0*/  LOP3.LUT R29, R29, 0x3c, RZ, 0xc0, !PT ;  /* 0x0000003c1d1d7812 */ /* 0x000fe200078ec0ff */
[----:B------:R-:W3:Y:S01]  /*3df0*/  @!P2 MUFU.EX2 R4, R4 ;  /* 0x000000040004a308 */ /* 0x000ee20000000800 */
[----:B--2---:R2:W-:Y:S07]  /*3e00*/  @!P3 STS [R33+0x900], R2 ;  /* 0x000900022100b388 */ /* 0x0045ee0000000800 */
[----:B------:R-:W4:Y:S01]  /*3e10*/  @!P0 MUFU.EX2 R5, R5 ;  /* 0x0000000500058308 */ /* 0x000f220000000800 */
[----:B0-----:R0:W-:Y:S04]  /*3e20*/  @!P1 STS [R33+0xd80], R6 ;  /* 0x000d800621009388 */ /* 0x0011e80000000800 */
[----:B---3--:R-:W-:Y:S01]  /*3e30*/  @!P2 STS [R33+0xb40], R4 ;  /* 0x000b40042100a388 */ /* 0x008fe20000000800 */
[----:B-1----:R-:W-:-:S03]  /*3e40*/  IMAD.MOV.U32 R0, RZ, RZ, RZ ;  /* 0x000000ffff007224 */ /* 0x002fc600078e00ff */
[----:B----4-:R1:W-:Y:S01]  /*3e50*/  @!P0 STS [R33+0xfc0], R5 ;  /* 0x000fc00521008388 */ /* 0x0103e20000000800 */
[----:B------:R-:W-:Y:S01]  /*3e60*/  BAR.SYNC.DEFER_BLOCKING 0x0 ;  /* 0x0000000000007b1d */ /* 0x000fe20000010000 */
[----:B------:R-:W-:Y:S02]  /*3e70*/  LEA R34, P0, R34, R35, 0x2 ;  /* 0x0000002322227211 */ /* 0x000fe400078010ff */
[----:B--2---:R-:W-:Y:S02]  /*3e80*/  CS2R R2, SRZ ;  /* 0x0000000000027805 */ /* 0x004fe4000001ff00 */
[----:B0-----:R-:W-:Y:S02]  /*3e90*/  CS2R R6, SRZ ;  /* 0x0000000000067805 */ /* 0x001fe4000001ff00 */
[----:B------:R-:W-:Y:S02]  /*3ea0*/  LEA.HI.X.SX32 R35, R35, RZ, 0x1, P0 ;  /* 0x000000ff23237211 */ /* 0x000fe400000f0eff */
[----:B-1----:R-:W-:Y:S01]  /*3eb0*/  CS2R R4, SRZ ;  /* 0x0000000000047805 */ /* 0x002fe2000001ff00 */
[----:B------:R-:W-:Y:S06]  /*3ec0*/  BRA.U !UP0, `(.L_x_22) ;  /* 0x00000009082c7547 */ /* 0x000fec000b800000 */
[----:B------:R-:W0:Y:S01]  /*3ed0*/  LDCU.64 UR4, c[0x0][0x3f8] ;  /* 0x00007f00ff0477ac */ /* 0x000e220008000a00 */
[----:B------:R-:W-:Y:S01]  /*3ee0*/  SHF.L.U64.HI R35, R34, 0x2, R35 ;  /* 0x0000000222237819 */ /* 0x000fe20000010223 */
[----:B------:R-:W-:Y:S01]  /*3ef0*/  IMAD.MOV.U32 R30, RZ, RZ, RZ ;  /* 0x000000ffff1e7224 */ /* 0x000fe200078e00ff */
[----:B------:R-:W-:Y:S01]  /*3f00*/  CS2R R26, SRZ ;  /* 0x00000000001a7805 */ /* 0x000fe2000001ff00 */
[----:B------:R-:W-:Y:S01]  /*3f10*/  UISETP.NE.AND UP0, UPT, UR10, 0x1, UPT ;  /* 0x000000010a00788c */ /* 0x000fe2000bf05270 */
[----:B------:R-:W-:Y:S01]  /*3f20*/  IMAD.MOV.U32 R0, RZ, RZ, RZ ;  /* 0x000000ffff007224 */ /* 0x000fe200078e00ff */
[----:B------:R-:W-:Y:S02]  /*3f30*/  CS2R R24, SRZ ;  /* 0x0000000000187805 */ /* 0x000fe4000001ff00 */
[----:B------:R-:W-:Y:S02]  /*3f40*/  CS2R R22, SRZ ;  /* 0x0000000000167805 */ /* 0x000fe4000001ff00 */
[----:B------:R-:W-:-:S02]  /*3f50*/  CS2R R20, SRZ ;  /* 0x0000000000147805 */ /* 0x000fc4000001ff00 */
[----:B------:R-:W-:Y:S02]  /*3f60*/  CS2R R18, SRZ ;  /* 0x0000000000127805 */ /* 0x000fe4000001ff00 */
[----:B------:R-:W-:Y:S02]  /*3f70*/  CS2R R16, SRZ ;  /* 0x0000000000107805 */ /* 0x000fe4000001ff00 */
[----:B0-----:R-:W-:-:S04]  /*3f80*/  LEA R34, P0, R34, UR4, 0x2 ;  /* 0x0000000422227c11 */ /* 0x001fc8000f8010ff */
[----:B------:R-:W-:Y:S01]  /*3f90*/  IADD3.X R35, PT, PT, R35, UR5, RZ, P0, !PT ;  /* 0x0000000523237c10 */ /* 0x000fe200087fe4ff */
[----:B------:R-:W-:Y:S08]  /*3fa0*/  BRA.U !UP0, `(.L_x_23) ;  /* 0x00000005085c7547 */ /* 0x000ff0000b800000 */
[----:B------:R-:W0:Y:S01]  /*3fb0*/  LDCU UR5, c[0x0][0x440] ;  /* 0x00008800ff0577ac */ /* 0x000e220008000800 */
[----:B------:R-:W-:Y:S01]  /*3fc0*/  LOP3.LUT R0, R29, 0x80, RZ, 0xfc, !PT ;  /* 0x000000801d007812 */ /* 0x000fe200078efcff */
[----:B------:R-:W-:Y:S01]  /*3fd0*/  IMAD R31, R31, UR21, RZ ;  /* 0x000000151f1f7c24 */ /* 0x000fe2000f8e02ff */
[----:B------:R-:W-:Y:S01]  /*3fe0*/  LOP3.LUT R32, R29, 0x40, RZ, 0xfc, !PT ;  /* 0x000000401d207812 */ /* 0x000fe200078efcff */
[----:B------:R-:W1:Y:S01]  /*3ff0*/  LDCU UR4, c[0x0][0x44c] ;  /* 0x00008980ff0477ac */ /* 0x000e620008000800 */
[----:B------:R-:W-:Y:S01]  /*4000*/  IMAD.MOV.U32 R14, RZ, RZ, R28 ;  /* 0x000000ffff0e7224 */ /* 0x000fe200078e001c */
[----:B------:R-:W-:Y:S02]  /*4010*/  CS2R R2, SRZ ;  /* 0x0000000000027805 */ /* 0x000fe4000001ff00 */
[----:B------:R-:W-:Y:S01]  /*4020*/  CS2R R4, SRZ ;  /* 0x0000000000047805 */ /* 0x000fe2000001ff00 */
[----:B------:R-:W-:Y:S01]  /*4030*/  ULOP3.LUT UR10, UR10, 0x7ffffffe, URZ, 0xc0, !UPT ;  /* 0x7ffffffe0a0a7892 */ /* 0x000fe2000f8ec0ff */
[----:B------:R-:W-:Y:S01]  /*4040*/  CS2R R6, SRZ ;  /* 0x0000000000067805 */ /* 0x000fe2000001ff00 */
[----:B------:R-:W-:Y:S01]  /*4050*/  UIADD3 UR7, UPT, UPT, UR21, -UR20, URZ ;  /* 0x8000001415077290 */ /* 0x000fe2000fffe0ff */
[----:B------:R-:W-:-:S02]  /*4060*/  CS2R R8, SRZ ;  /* 0x0000000000087805 */ /* 0x000fc4000001ff00 */
[----:B------:R-:W-:Y:S01]  /*4070*/  CS2R R10, SRZ ;  /* 0x00000000000a7805 */ /* 0x000fe2000001ff00 */
[----:B------:R-:W-:Y:S01]  /*4080*/  IMAD.MOV.U32 R12, RZ, RZ, RZ ;  /* 0x000000ffff0c7224 */ /* 0x000fe200078e00ff */
[----:B------:R-:W-:Y:S01]  /*4090*/  UIADD3 UR6, UPT, UPT, -UR10, URZ, URZ ;  /* 0x000000ff0a067290 */ /* 0x000fe2000fffe1ff */
[----:B------:R-:W-:Y:S01]  /*40a0*/  IMAD.U32 R30, RZ, RZ, UR10 ;  /* 0x0000000aff1e7e24 */ /* 0x000fe2000f8e00ff */
[----:B------:R-:W-:Y:S02]  /*40b0*/  ISETP.GE.AND P4, PT, R15, UR7, PT ;  /* 0x000000070f007c0c */ /* 0x000fe4000bf86270 */
[----:B0-----:R-:W-:Y:S01]  /*40c0*/  ISETP.GE.AND P3, PT, R0, UR5, PT ;  /* 0x0000000500007c0c */ /* 0x001fe2000bf66270 */
[----:B------:R-:W-:Y:S01]  /*40d0*/  IMAD.MOV.U32 R0, RZ, RZ, RZ ;  /* 0x000000ffff007224 */ /* 0x000fe200078e00ff */
[----:B------:R-:W0:Y:S01]  /*40e0*/  LDCU UR5, c[0x0][0x440] ;  /* 0x00008800ff0577ac */ /* 0x000e220008000800 */
[----:B-1----:R-:W-:-:S12]  /*40f0*/  UIMAD UR4, UR21, UR4, URZ ;  /* 0x00000004150472a4 */ /* 0x002fd8000f8e02ff */
.L_x_28:
[----:B------:R-:W-:Y:S04]  /*4100*/  BSSY.RECONVERGENT B0, `(.L_x_24) ;  /* 0x000000f000007945 */ /* 0x000fe80003800200 */
[----:B0-----:R-:W-:Y:S05]  /*4110*/  @P4 BRA `(.L_x_25) ;  /* 0x0000000000344947 */ /* 0x001fea0003800000 */
[C---:B------:R-:W-:Y:S02]  /*4120*/  LOP3.LUT R13, R29.reuse, 0x80, RZ, 0xfc, !PT ;  /* 0x000000801d0d7812 */ /* 0x040fe400078efcff */
[----:B------:R-:W-:Y:S02]  /*4130*/  CS2R R18, SRZ ;  /* 0x0000000000127805 */ /* 0x000fe4000001ff00 */
[----:B0-----:R-:W-:Y:S02]  /*4140*/  ISETP.GE.AND P1, PT, R29, UR5, PT ;  /* 0x000000051d007c0c */ /* 0x001fe4000bf26270 */
[----:B------:R-:W-:Y:S02]  /*4150*/  CS2R R16, SRZ ;  /* 0x0000000000107805 */ /* 0x000fe4000001ff00 */
[----:B------:R-:W-:Y:S02]  /*4160*/  ISETP.GE.AND P0, PT, R32, UR5, PT ;  /* 0x0000000520007c0c */ /* 0x000fe4000bf06270 */
[----:B------:R-:W-:Y:S02]  /*4170*/  CS2R R22, SRZ ;  /* 0x0000000000167805 */ /* 0x000fe4000001ff00 */
[----:B------:R-:W-:Y:S02]  /*4180*/  ISETP.GE.AND P3, PT, R13, UR5, PT ;  /* 0x000000050d007c0c */ /* 0x000fe4000bf66270 */
[----:B------:R-:W-:Y:S02]  /*4190*/  CS2R R20, SRZ ;  /* 0x0000000000147805 */ /* 0x000fe4000001ff00 */
[----:B------:R-:W-:Y:S02]  /*41a0*/  CS2R R26, SRZ ;  /* 0x00000000001a7805 */ /* 0x000fe4000001ff00 */
[----:B------:R-:W-:Y:S01]  /*41b0*/  CS2R R24, SRZ ;  /* 0x0000000000187805 */ /* 0x000fe2000001ff00 */
[----:B------:R1:W5:Y:S04]  /*41c0*/  @!P1 LDG.E.128 R16, desc[UR8][R34.64] ;  /* 0x0000000822109981 */ /* 0x000368000c1e1d00 */
[----:B------:R1:W5:Y:S04]  /*41d0*/  @!P0 LDG.E.128 R20, desc[UR8][R34.64+0x100] ;  /* 0x0001000822148981 */ /* 0x000368000c1e1d00 */
[----:B------:R1:W5:Y:S02]  /*41e0*/  @!P3 LDG.E.128 R24, desc[UR8][R34.64+0x200] ;  /* 0x000200082218b981 */ /* 0x000364000c1e1d00 */
.L_x_25:
[----:B0-----:R-:W-:Y:S05]  /*41f0*/  BSYNC.RECONVERGENT B0 ;  /* 0x0000000000007941 */ /* 0x001fea0003800200 */
.L_x_24:
[----:B------:R-:W0:Y:S01]  /*4200*/  LDS R13, [R14] ;  /* 0x000000000e0d7984 */ /* 0x000e220000000800 */
[----:B------:R-:W-:Y:S01]  /*4210*/  ISETP.GE.AND P4, PT, R15, UR7, PT ;  /* 0x000000070f007c0c */ /* 0x000fe2000bf86270 */
[----:B------:R-:W-:Y:S01]  /*4220*/  BSSY.RECONVERGENT B0, `(.L_x_26) ;  /* 0x000001c000007945 */ /* 0x000fe20003800200 */
[C---:B0----5:R-:W-:Y:S01]  /*4230*/  FFMA.FTZ R12, R13.reuse, R16, R12 ;  /* 0x000000100d0c7223 */ /* 0x061fe2000001000c */
[C---:B------:R-:W-:Y:S01]  /*4240*/  FFMA.FTZ R11, R13.reuse, R17, R11 ;  /* 0x000000110d0b7223 */ /* 0x040fe2000001000b */
        /* <DEDUP_REMOVED lines=9> */
[----:B------:R-:W-:Y:S01]  /*42e0*/  FFMA.FTZ R0, R13, R27, R0 ;  /* 0x0000001b0d007223 */ /* 0x000fe20000010000 */
[----:B------:R-:W-:Y:S06]  /*42f0*/  @P4 BRA `(.L_x_27) ;  /* 0x0000000000384947 */ /* 0x000fec0003800000 */
[----:B------:R-:W-:Y:S01]  /*4300*/  IMAD.U32 R31, RZ, RZ, UR4 ;  /* 0x00000004ff1f7e24 */ /* 0x000fe2000f8e00ff */
[----:B------:R-:W-:Y:S02]  /*4310*/  ISETP.GE.AND P2, PT, R29, UR5, PT ;  /* 0x000000051d007c0c */ /* 0x000fe4000bf46270 */
[----:B------:R-:W-:Y:S02]  /*4320*/  CS2R R18, SRZ ;  /* 0x0000000000127805 */ /* 0x000fe4000001ff00 */
[----:B------:R-:W-:Y:S02]  /*4330*/  ISETP.GE.AND P1, PT, R32, UR5, PT ;  /* 0x0000000520007c0c */ /* 0x000fe4000bf26270 */
[----:B------:R-:W-:Y:S02]  /*4340*/  CS2R R16, SRZ ;  /* 0x0000000000107805 */ /* 0x000fe4000001ff00 */
[C---:B------:R-:W-:Y:S02]  /*4350*/  LEA R36, P0, R31.reuse, R34, 0x2 ;  /* 0x000000221f247211 */ /* 0x040fe400078010ff */
[----:B------:R-:W-:Y:S02]  /*4360*/  CS2R R22, SRZ ;  /* 0x0000000000167805 */ /* 0x000fe4000001ff00 */
[----:B------:R-:W-:Y:S02]  /*4370*/  CS2R R20, SRZ ;  /* 0x0000000000147805 */ /* 0x000fe4000001ff00 */
[----:B------:R-:W-:Y:S02]  /*4380*/  CS2R R26, SRZ ;  /* 0x00000000001a7805 */ /* 0x000fe4000001ff00 */
[----:B------:R-:W-:Y:S02]  /*4390*/  CS2R R24, SRZ ;  /* 0x0000000000187805 */ /* 0x000fe4000001ff00 */
[----:B------:R-:W-:Y:S05]  /*43a0*/  LEA.HI.X.SX32 R37, R31, R35, 0x2, P0 ;  /* 0x000000231f257211 */ /* 0x000fea00000f16ff */
[----:B------:R0:W5:Y:S04]  /*43b0*/  @!P2 LDG.E.128 R16, desc[UR8][R36.64] ;  /* 0x000000082410a981 */ /* 0x000168000c1e1d00 */
[----:B------:R0:W5:Y:S04]  /*43c0*/  @!P1 LDG.E.128 R20, desc[UR8][R36.64+0x100] ;  /* 0x0001000824149981 */ /* 0x000168000c1e1d00 */
[----:B------:R0:W5:Y:S02]  /*43d0*/  @!P3 LDG.E.128 R24, desc[UR8][R36.64+0x200] ;  /* 0x000200082418b981 */ /* 0x000164000c1e1d00 */
.L_x_27:
[----:B------:R-:W-:Y:S05]  /*43e0*/  BSYNC.RECONVERGENT B0 ;  /* 0x0000000000007941 */ /* 0x000fea0003800200 */
.L_x_26:
[----:B------:R2:W3:Y:S01]  /*43f0*/  LDS R13, [R14+0x24] ;  /* 0x000024000e0d7984 */ /* 0x0004e20000000800 */
[----:B------:R-:W-:Y:S01]  /*4400*/  UIADD3 UR6, UPT, UPT, UR6, 0x2, URZ ;  /* 0x0000000206067890 */ /* 0x000fe2000fffe0ff */
[C---:B-1----:R-:W-:Y:S03]  /*4410*/  LEA R34, P0, R31.reuse, R34, 0x3 ;  /* 0x000000221f227211 */ /* 0x042fe600078018ff */
[----:B------:R-:W-:Y:S01]  /*4420*/  UISETP.NE.AND UP0, UPT, UR6, URZ, UPT ;  /* 0x000000ff0600728c */ /* 0x000fe2000bf05270 */
[----:B------:R-:W-:Y:S02]  /*4430*/  LEA.HI.X.SX32 R35, R31, R35, 0x3, P0 ;  /* 0x000000231f237211 */ /* 0x000fe400000f1eff */
[----:B--2---:R-:W-:Y:S01]  /*4440*/  IADD3 R14, PT, PT, R14, 0x48, RZ ;  /* 0x000000480e0e7810 */ /* 0x004fe20007ffe0ff */
[C---:B---3-5:R-:W-:Y:S01]  /*4450*/  FFMA.FTZ R12, R13.reuse, R16, R12 ;  /* 0x000000100d0c7223 */ /* 0x068fe2000001000c */
        /* <DEDUP_REMOVED lines=11> */
[----:B------:R-:W-:Y:S06]  /*4510*/  BRA.U UP0, `(.L_x_28) ;  /* 0xfffffff900f87547 */ /* 0x000fec000b83ffff */
.L_x_23:
[----:B------:R-:W1:Y:S02]  /*4520*/  LDCU UR4, c[0x0][0x534] ;  /* 0x0000a680ff0477ac */ /* 0x000e640008000800 */
[----:B-1----:R-:W-:-:S04]  /*4530*/  ULOP3.LUT UR4, UR4, 0x1, URZ, 0xc0, !UPT ;  /* 0x0000000104047892 */ /* 0x002fc8000f8ec0ff */
[----:B------:R-:W-:-:S09]  /*4540*/  UISETP.NE.U32.AND UP0, UPT, UR4, 0x1, UPT ;  /* 0x000000010400788c */ /* 0x000fd2000bf05070 */
[----:B------:R-:W-:Y:S05]  /*4550*/  BRA.U UP0, `(.L_x_22) ;  /* 0x0000000100887547 */ /* 0x000fea000b800000 */
[----:B------:R-:W-:Y:S01]  /*4560*/  IMAD R13, R30, 0x24, R28 ;  /* 0x000000241e0d7824 */ /* 0x000fe200078e021c */
[----:B------:R-:W-:Y:S01]  /*4570*/  UIADD3 UR4, UPT, UPT, UR21, -UR20, URZ ;  /* 0x8000001415047290 */ /* 0x000fe2000fffe0ff */
[----:B------:R-:W-:Y:S04]  /*4580*/  BSSY.RECONVERGENT B0, `(.L_x_29) ;  /* 0x0000013000007945 */ /* 0x000fe80003800200 */
[----:B------:R-:W1:Y:S01]  /*4590*/  LDS R13, [R13] ;  /* 0x000000000d0d7984 */ /* 0x000e620000000800 */
[----:B------:R-:W-:-:S13]  /*45a0*/  ISETP.GE.AND P0, PT, R15, UR4, PT ;  /* 0x000000040f007c0c */ /* 0x000fda000bf06270 */
[----:B------:R-:W-:Y:S05]  /*45b0*/  @P0 BRA `(.L_x_30) ;  /* 0x00000000003c0947 */ /* 0x000fea0003800000 */
[----:B------:R-:W2:Y:S01]  /*45c0*/  LDCU UR4, c[0x0][0x440] ;  /* 0x00008800ff0477ac */ /* 0x000ea20008000800 */
[C---:B------:R-:W-:Y:S02]  /*45d0*/  LOP3.LUT R16, R29.reuse, 0x40, RZ, 0xfc, !PT ;  /* 0x000000401d107812 */ /* 0x040fe400078efcff */
[----:B------:R-:W-:Y:S02]  /*45e0*/  CS2R R18, SRZ ;  /* 0x0000000000127805 */ /* 0x000fe4000001ff00 */
[----:B------:R-:W-:Y:S02]  /*45f0*/  LOP3.LUT R14, R29, 0x80, RZ, 0xfc, !PT ;  /* 0x000000801d0e7812 */ /* 0x000fe400078efcff */
[----:B------:R-:W-:Y:S02]  /*4600*/  CS2R R22, SRZ ;  /* 0x0000000000167805 */ /* 0x000fe4000001ff00 */
[----:B------:R-:W-:Y:S02]  /*4610*/  CS2R R20, SRZ ;  /* 0x0000000000147805 */ /* 0x000fe4000001ff00 */
[----:B------:R-:W-:-:S02]  /*4620*/  CS2R R26, SRZ ;  /* 0x00000000001a7805 */ /* 0x000fc4000001ff00 */
[----:B------:R-:W-:Y:S02]  /*4630*/  CS2R R24, SRZ ;  /* 0x0000000000187805 */ /* 0x000fe4000001ff00 */
[----:B--2---:R-:W-:Y:S02]  /*4640*/  ISETP.GE.AND P1, PT, R16, UR4, PT ;  /* 0x0000000410007c0c */ /* 0x004fe4000bf26270 */
[----:B------:R-:W-:Y:S02]  /*4650*/  CS2R R16, SRZ ;  /* 0x0000000000107805 */ /* 0x000fe4000001ff00 */
[----:B------:R-:W-:Y:S02]  /*4660*/  ISETP.GE.AND P0, PT, R14, UR4, PT ;  /* 0x000000040e007c0c */ /* 0x000fe4000bf06270 */
[----:B------:R-:W-:-:S07]  /*4670*/  ISETP.GE.AND P2, PT, R29, UR4, PT ;  /* 0x000000041d007c0c */ /* 0x000fce000bf46270 */
[----:B------:R2:W5:Y:S06]  /*4680*/  @!P1 LDG.E.128 R20, desc[UR8][R34.64+0x100] ;  /* 0x0001000822149981 */ /* 0x00056c000c1e1d00 */
[----:B------:R2:W5:Y:S04]  /*4690*/  @!P2 LDG.E.128 R16, desc[UR8][R34.64] ;  /* 0x000000082210a981 */ /* 0x000568000c1e1d00 */
[----:B------:R2:W5:Y:S02]  /*46a0*/  @!P0 LDG.E.128 R24, desc[UR8][R34.64+0x200] ;  /* 0x0002000822188981 */ /* 0x000564000c1e1d00 */
.L_x_30:
[----:B------:R-:W-:Y:S05]  /*46b0*/  BSYNC.RECONVERGENT B0 ;  /* 0x0000000000007941 */ /* 0x000fea0003800200 */
.L_x_29:
[C---:B-1---5:R-:W-:Y:S01]  /*46c0*/  FFMA.FTZ R12, R13.reuse, R16, R12 ;  /* 0x000000100d0c7223 */ /* 0x062fe2000001000c */
        /* <DEDUP_REMOVED lines=10> */
[----:B------:R-:W-:-:S07]  /*4770*/  FFMA.FTZ R0, R13, R27, R0 ;  /* 0x0000001b0d007223 */ /* 0x000fce0000010000 */
.L_x_22:
[----:B------:R-:W-:-:S04]  /*4780*/  IADD3 R17, PT, PT, R15, UR20, RZ ;  /* 0x000000140f117c10 */ /* 0x000fc8000fffe0ff */
[----:B------:R-:W-:-:S13]  /*4790*/  ISETP.GE.AND P0, PT, R17, UR21, PT ;  /* 0x0000001511007c0c */ /* 0x000fda000bf06270 */
[----:B------:R-:W-:Y:S05]  /*47a0*/  @P0 EXIT ;  /* 0x000000000000094d */ /* 0x000fea0003800000 */
[----:B------:R-:W-:Y:S01]  /*47b0*/  IABS R18, UR22 ;  /* 0x0000001600127c13 */ /* 0x000fe20008000000 */
[----:B------:R-:W1:Y:S01]  /*47c0*/  LDC R16, c[0x0][0x434] ;  /* 0x00010d00ff107b82 */ /* 0x000e620000000800 */
[----:B------:R-:W-:Y:S01]  /*47d0*/  IABS R20, R17 ;  /* 0x0000001100147213 */ /* 0x000fe20000000000 */
[----:B------:R-:W3:Y:S01]  /*47e0*/  LDCU.128 UR4, c[0x0][0x400] ;  /* 0x00008000ff0477ac */ /* 0x000ee20008000c00 */
[----:B------:R-:W4:Y:S01]  /*47f0*/  I2F.RP R22, R18 ;  /* 0x0000001200167306 */ /* 0x000f220000209400 */
[----:B------:R-:W-:Y:S01]  /*4800*/  IABS R14, UR22 ;  /* 0x00000016000e7c13 */ /* 0x000fe20008000000 */
[----:B------:R-:W5:Y:S01]  /*4810*/  LDCU.64 UR10, c[0x0][0x410] ;  /* 0x00008200ff0a77ac */ /* 0x000f620008000a00 */
[----:B------:R-:W-:-:S03]  /*4820*/  F2FP.F16.F32.PACK_AB R7, R7, R8 ;  /* 0x000000080707723e */ /* 0x000fc600000000ff */
[----:B------:R-:W-:Y:S01]  /*4830*/  IMAD.MOV R14, RZ, RZ, -R14 ;  /* 0x000000ffff0e7224 */ /* 0x000fe200078e0a0e */
[----:B------:R-:W-:Y:S02]  /*4840*/  F2FP.F16.F32.PACK_AB R5, R5, R6 ;  /* 0x000000060505723e */ /* 0x000fe400000000ff */
[----:B------:R-:W-:Y:S01]  /*4850*/  F2FP.F16.F32.PACK_AB R11, R11, R12 ;  /* 0x0000000c0b0b723e */ /* 0x000fe200000000ff */
[----:B------:R-:W-:Y:S01]  /*4860*/  IMAD.MOV.U32 R6, RZ, RZ, R7 ;  /* 0x000000ffff067224 */ /* 0x000fe200078e0007 */
[----:B------:R-:W-:Y:S01]  /*4870*/  F2FP.F16.F32.PACK_AB R9, R9, R10 ;  /* 0x0000000a0909723e */ /* 0x000fe200000000ff */
[----:B------:R-:W-:Y:S01]  /*4880*/  IMAD.MOV.U32 R7, RZ, RZ, R5 ;  /* 0x000000ffff077224 */ /* 0x000fe200078e0005 */
[----:B------:R-:W-:Y:S01]  /*4890*/  MOV R8, R11 ;  /* 0x0000000b00087202 */ /* 0x000fe20000000f00 */
[----:B----4-:R-:W4:Y:S01]  /*48a0*/  MUFU.RCP R22, R22 ;  /* 0x0000001600167308 */ /* 0x010f220000001000 */
[----:B------:R-:W-:Y:S02]  /*48b0*/  F2FP.F16.F32.PACK_AB R4, R3, R4 ;  /* 0x000000040304723e */ /* 0x000fe400000000ff */
[----:B------:R-:W-:-:S02]  /*48c0*/  F2FP.F16.F32.PACK_AB R5, R0, R2 ;  /* 0x000000020005723e */ /* 0x000fc400000000ff */
[----:B-1----:R-:W-:Y:S01]  /*48d0*/  IABS R15, R16 ;  /* 0x00000010000f7213 */ /* 0x002fe20000000000 */
[----:B----4-:R-:W-:-:S04]  /*48e0*/  VIADD R22, R22, 0xffffffe ;  /* 0x0ffffffe16167836 */ /* 0x010fc80000000000 */
[----:B------:R-:W1:Y:S02]  /*48f0*/  F2I.FTZ.U32.TRUNC.NTZ R23, R22 ;  /* 0x0000001600177305 */ /* 0x000e64000021f000 */
[--C-:B-1----:R-:W-:Y:S02]  /*4900*/  IMAD.MOV R13, RZ, RZ, -R23.reuse ;  /* 0x000000ffff0d7224 */ /* 0x102fe400078e0a17 */
[----:B------:R-:W-:Y:S02]  /*4910*/  IMAD.MOV.U32 R22, RZ, RZ, RZ ;  /* 0x000000ffff167224 */ /* 0x000fe400078e00ff */
[----:B------:R-:W-:Y:S02]  /*4920*/  IMAD R19, R13, R18, RZ ;  /* 0x000000120d137224 */ /* 0x000fe400078e02ff */
[----:B------:R-:W1:Y:S02]  /*4930*/  I2F.RP R13, R15 ;  /* 0x0000000f000d7306 */ /* 0x000e640000209400 */
[----:B------:R-:W-:-:S06]  /*4940*/  IMAD.HI.U32 R19, R23, R19, R22 ;  /* 0x0000001317137227 */ /* 0x000fcc00078e0016 */
[----:B------:R-:W-:-:S04]  /*4950*/  IMAD.HI.U32 R19, R19, R20, RZ ;  /* 0x0000001413137227 */ /* 0x000fc800078e00ff */
[----:B------:R-:W-:Y:S01]  /*4960*/  IMAD R14, R19, R14, R20 ;  /* 0x0000000e130e7224 */ /* 0x000fe200078e0214 */
[----:B-1----:R-:W1:Y:S04]  /*4970*/  MUFU.RCP R13, R13 ;  /* 0x0000000d000d7308 */ /* 0x002e680000001000 */
[----:B------:R-:W-:-:S13]  /*4980*/  ISETP.GT.U32.AND P1, PT, R18, R14, PT ;  /* 0x0000000e1200720c */ /* 0x000fda0003f24070 */
[-C--:B------:R-:W-:Y:S01]  /*4990*/  @!P1 IADD3 R14, PT, PT, R14, -R18.reuse, RZ ;  /* 0x800000120e0e9210 */ /* 0x080fe20007ffe0ff */
[----:B------:R-:W-:Y:S01]  /*49a0*/  @!P1 VIADD R19, R19, 0x1 ;  /* 0x0000000113139836 */ /* 0x000fe20000000000 */
[----:B------:R-:W-:Y:S01]  /*49b0*/  ISETP.NE.AND P1, PT, RZ, UR22, PT ;  /* 0x00000016ff007c0c */ /* 0x000fe2000bf25270 */
[----:B-1----:R-:W-:Y:S01]  /*49c0*/  VIADD R13, R13, 0xffffffe ;  /* 0x0ffffffe0d0d7836 */ /* 0x002fe20000000000 */
[----:B------:R-:W-:Y:S02]  /*49d0*/  ISETP.GE.U32.AND P2, PT, R14, R18, PT ;  /* 0x000000120e00720c */ /* 0x000fe40003f46070 */
[----:B------:R-:W-:Y:S01]  /*49e0*/  LOP3.LUT R14, R17, UR22, RZ, 0x3c, !PT ;  /* 0x00000016110e7c12 */ /* 0x000fe2000f8e3cff */
[----:B------:R-:W1:Y:S03]  /*49f0*/  F2I.FTZ.U32.TRUNC.NTZ R23, R13 ;  /* 0x0000000d00177305 */ /* 0x000e66000021f000 */
[----:B------:R-:W-:-:S07]  /*4a00*/  ISETP.GE.AND P0, PT, R14, RZ, PT ;  /* 0x000000ff0e00720c */ /* 0x000fce0003f06270 */
[----:B------:R-:W-:Y:S01]  /*4a10*/  @P2 VIADD R19, R19, 0x1 ;  /* 0x0000000113132836 */ /* 0x000fe20000000000 */
[----:B-1----:R-:W-:-:S05]  /*4a20*/  IADD3 R14, PT, PT, RZ, -R23, RZ ;  /* 0x80000017ff0e7210 */ /* 0x002fca0007ffe0ff */
[----:B------:R-:W-:Y:S01]  /*4a30*/  @!P0 IMAD.MOV R19, RZ, RZ, -R19 ;  /* 0x000000ffff138224 */ /* 0x000fe200078e0a13 */
[----:B------:R-:W-:Y:S01]  /*4a40*/  @!P1 LOP3.LUT R19, RZ, UR22, RZ, 0x33, !PT ;  /* 0x00000016ff139c12 */ /* 0x000fe2000f8e33ff */
[----:B------:R-:W-:-:S04]  /*4a50*/  IMAD R14, R14, R15, RZ ;  /* 0x0000000f0e0e7224 */ /* 0x000fc800078e02ff */
[----:B------:R-:W-:Y:S02]  /*4a60*/  IMAD R18, R19, UR22, RZ ;  /* 0x0000001613127c24 */ /* 0x000fe4000f8e02ff */
[----:B------:R-:W-:-:S04]  /*4a70*/  IMAD.HI.U32 R14, R23, R14, R22 ;  /* 0x0000000e170e7227 */ /* 0x000fc800078e0016 */
[----:B------:R-:W-:Y:S02]  /*4a80*/  IMAD.IADD R20, R17, 0x1, -R18 ;  /* 0x0000000111147824 */ /* 0x000fe400078e0a12 */
[----:B---3--:R-:W-:-:S03]  /*4a90*/  IMAD.WIDE.U32 R22, R19, UR4, RZ ;  /* 0x0000000413167c25 */ /* 0x008fc6000f8e00ff */
[----:B------:R-:W-:Y:S02]  /*4aa0*/  IABS R13, R20 ;  /* 0x00000014000d7213 */ /* 0x000fe40000000000 */
[----:B------:R-:W-:-:S03]  /*4ab0*/  LOP3.LUT R20, R20, R16, RZ, 0x3c, !PT ;  /* 0x0000001014147212 */ /* 0x000fc600078e3cff */
[----:B------:R-:W-:Y:S01]  /*4ac0*/  IMAD.HI.U32 R21, R14, R13, RZ ;  /* 0x0000000d0e157227 */ /* 0x000fe200078e00ff */
[----:B------:R-:W-:-:S03]  /*4ad0*/  ISETP.GE.AND P1, PT, R20, RZ, PT ;  /* 0x000000ff1400720c */ /* 0x000fc60003f26270 */
[----:B------:R-:W-:-:S04]  /*4ae0*/  IMAD.MOV R14, RZ, RZ, -R21 ;  /* 0x000000ffff0e7224 */ /* 0x000fc800078e0a15 */
[----:B------:R-:W-:Y:S01]  /*4af0*/  IMAD R13, R15, R14, R13 ;  /* 0x0000000e0f0d7224 */ /* 0x000fe200078e020d */
[----:B------:R-:W-:-:S04]  /*4b00*/  SHF.R.S32.HI R14, RZ, 0x1f, R19 ;  /* 0x0000001fff0e7819 */ /* 0x000fc80000011413 */
[----:B------:R-:W-:Y:S01]  /*4b10*/  ISETP.GT.U32.AND P0, PT, R15, R13, PT ;  /* 0x0000000d0f00720c */ /* 0x000fe20003f04070 */
[----:B------:R-:W-:-:S04]  /*4b20*/  IMAD R14, R14, UR4, RZ ;  /* 0x000000040e0e7c24 */ /* 0x000fc8000f8e02ff */
[----:B------:R-:W-:Y:S01]  /*4b30*/  IMAD R14, R19, UR5, R14 ;  /* 0x00000005130e7c24 */ /* 0x000fe2000f8e020e */
[----:B------:R-:W1:Y:S03]  /*4b40*/  LDCU.64 UR4, c[0x0][0x3f0] ;  /* 0x00007e00ff0477ac */ /* 0x000e660008000a00 */
[----:B------:R-:W-:-:S04]  /*4b50*/  IMAD.IADD R23, R23, 0x1, R14 ;  /* 0x0000000117177824 */ /* 0x000fc800078e020e */
[----:B------:R-:W-:Y:S01]  /*4b60*/  @!P0 IMAD.IADD R13, R13, 0x1, -R15 ;  /* 0x000000010d0d8824 */ /* 0x000fe200078e0a0f */
[----:B------:R-:W-:Y:S02]  /*4b70*/  @!P0 IADD3 R21, PT, PT, R21, 0x1, RZ ;  /* 0x0000000115158810 */ /* 0x000fe40007ffe0ff */
[----:B------:R-:W-:Y:S02]  /*4b80*/  ISETP.NE.AND P0, PT, R16, RZ, PT ;  /* 0x000000ff1000720c */ /* 0x000fe40003f05270 */
[----:B------:R-:W-:Y:S02]  /*4b90*/  ISETP.GE.U32.AND P2, PT, R13, R15, PT ;  /* 0x0000000f0d00720c */ /* 0x000fe40003f46070 */
[----:B------:R-:W3:Y:S11]  /*4ba0*/  S2R R13, SR_TID.X ;  /* 0x00000000000d7919 */ /* 0x000ef60000002100 */
[----:B------:R-:W-:-:S04]  /*4bb0*/  @P2 VIADD R21, R21, 0x1 ;  /* 0x0000000115152836 */ /* 0x000fc80000000000 */
[----:B------:R-:W-:Y:S01]  /*4bc0*/  @!P1 IMAD.MOV R21, RZ, RZ, -R21 ;  /* 0x000000ffff159224 */ /* 0x000fe200078e0a15 */
[----:B------:R-:W-:-:S04]  /*4bd0*/  @!P0 LOP3.LUT R21, RZ, R16, RZ, 0x33, !PT ;  /* 0x00000010ff158212 */ /* 0x000fc800078e33ff */
[----:B------:R-:W-:Y:S01]  /*4be0*/  SHF.R.S32.HI R15, RZ, 0x1f, R21 ;  /* 0x0000001fff0f7819 */ /* 0x000fe20000011415 */
[C---:B------:R-:W-:Y:S02]  /*4bf0*/  IMAD R16, R21.reuse, R16, R18 ;  /* 0x0000001015107224 */ /* 0x040fe400078e0212 */
[----:B-----5:R-:W-:-:S03]  /*4c00*/  IMAD.WIDE.U32 R22, R21, UR10, R22 ;  /* 0x0000000a15167c25 */ /* 0x020fc6000f8e0016 */
[----:B------:R-:W-:Y:S01]  /*4c10*/  IADD3 R16, PT, PT, R17, -R16, RZ ;  /* 0x8000001011107210 */ /* 0x000fe20007ffe0ff */
[----:B------:R-:W-:Y:S01]  /*4c20*/  IMAD R15, R15, UR10, RZ ;  /* 0x0000000a0f0f7c24 */ /* 0x000fe2000f8e02ff */
[----:B------:R-:W4:Y:S02]  /*4c30*/  LDCU UR10, c[0x0][0x440] ;  /* 0x00008800ff0a77ac */ /* 0x000f240008000800 */
[----:B------:R-:W-:Y:S01]  /*4c40*/  SHF.R.S32.HI R14, RZ, 0x1f, R16 ;  /* 0x0000001fff0e7819 */ /* 0x000fe20000011410 */
[----:B------:R-:W-:Y:S02]  /*4c50*/  IMAD R15, R21, UR11, R15 ;  /* 0x0000000b150f7c24 */ /* 0x000fe4000f8e020f */
[----:B---3--:R-:W-:Y:S02]  /*4c60*/  IMAD.SHL.U32 R13, R13, 0x4, RZ ;  /* 0x000000040d0d7824 */ /* 0x008fe400078e00ff */
[----:B------:R-:W-:Y:S02]  /*4c70*/  IMAD.IADD R23, R23, 0x1, R15 ;  /* 0x0000000117177824 */ /* 0x000fe400078e020f */
[----:B------:R-:W-:Y:S01]  /*4c80*/  IMAD R14, R14, UR6, RZ ;  /* 0x000000060e0e7c24 */ /* 0x000fe2000f8e02ff */
[----:B------:R-:W-:Y:S01]  /*4c90*/  LOP3.LUT R13, R13, 0x3c, RZ, 0xc0, !PT ;  /* 0x0000003c0d0d7812 */ /* 0x000fe200078ec0ff */
[----:B------:R-:W-:-:S04]  /*4ca0*/  IMAD.WIDE.U32 R22, R16, UR6, R22 ;  /* 0x0000000610167c25 */ /* 0x000fc8000f8e0016 */
[----:B------:R-:W-:Y:S01]  /*4cb0*/  IMAD R16, R16, UR7, R14 ;  /* 0x0000000710107c24 */ /* 0x000fe2000f8e020e */
[----:B------:R-:W-:Y:S02]  /*4cc0*/  IADD3 R15, P0, PT, R29, R22, RZ ;  /* 0x000000161d0f7210 */ /* 0x000fe40007f1e0ff */
[C---:B------:R-:W-:Y:S02]  /*4cd0*/  LOP3.LUT R14, R13.reuse, 0x40, RZ, 0xfc, !PT ;  /* 0x000000400d0e7812 */ /* 0x040fe400078efcff */
[----:B------:R-:W-:Y:S01]  /*4ce0*/  LOP3.LUT R13, R13, 0x80, RZ, 0xfc, !PT ;  /* 0x000000800d0d7812 */ /* 0x000fe200078efcff */
[----:B------:R-:W-:Y:S01]  /*4cf0*/  IMAD.X R16, R23, 0x1, R16, P0 ;  /* 0x0000000117107824 */ /* 0x000fe200000e0610 */
[----:B----4-:R-:W-:Y:S02]  /*4d00*/  ISETP.GE.AND P1, PT, R14, UR10, PT ;  /* 0x0000000a0e007c0c */ /* 0x010fe4000bf26270 */
[----:B-1----:R-:W-:Y:S02]  /*4d10*/  LEA R14, P0, R15, UR4, 0x1 ;  /* 0x000000040f0e7c11 */ /* 0x002fe4000f8008ff */
[----:B------:R-:W-:-:S02]  /*4d20*/  ISETP.GE.AND P2, PT, R29, UR10, PT ;  /* 0x0000000a1d007c0c */ /* 0x000fc4000bf46270 */
[----:B------:R-:W-:Y:S02]  /*4d30*/  LEA.HI.X R15, R15, UR5, R16, 0x1, P0 ;  /* 0x000000050f0f7c11 */ /* 0x000fe400080f0c10 */
[----:B------:R-:W-:-:S05]  /*4d40*/  ISETP.GE.AND P0, PT, R13, UR10, PT ;  /* 0x0000000a0d007c0c */ /* 0x000fca000bf06270 */
[----:B------:R1:W-:Y:S04]  /*4d50*/  @!P1 STG.E.64 desc[UR8][R14.64+0x80], R6 ;  /* 0x000080060e009986 */ /* 0x0003e8000c101b08 */
[----:B------:R1:W-:Y:S04]  /*4d60*/  @!P2 STG.E.64 desc[UR8][R14.64], R8 ;  /* 0x000000080e00a986 */ /* 0x0003e8000c101b08 */
[----:B------:R-:W-:Y:S05]  /*4d70*/  @P0 EXIT ;  /* 0x000000000000094d */ /* 0x000fea0003800000 */
[----:B------:R-:W-:Y:S01]  /*4d80*/  STG.E.64 desc[UR8][R14.64+0x100], R4 ;  /* 0x000100040e007986 */ /* 0x000fe2000c101b08 */
[----:B------:R-:W-:Y:S05]  /*4d90*/  EXIT ;  /* 0x000000000000794d */ /* 0x000fea0003800000 */
        .weak           $__internal_0_$__cuda_sm20_div_s64
        .type           $__internal_0_$__cuda_sm20_div_s64,@function
        .size           $__internal_0_$__cuda_sm20_div_s64,(.L_x_3717 - $__internal_0_$__cuda_sm20_div_s64)
$__internal_0_$__cuda_sm20_div_s64:
[----:B------:R-:W-:Y:S02]  /*4da0*/  IADD3 R36, P0, PT, RZ, -R18, RZ ;  /* 0x80000012ff247210 */ /* 0x000fe40007f1e0ff */
[----:B------:R-:W-:-:S03]  /*4db0*/  ISETP.GE.AND P1, PT, R17, RZ, PT ;  /* 0x000000ff1100720c */ /* 0x000fc60003f26270 */
[----:B------:R-:W-:Y:S01]  /*4dc0*/  IMAD.X R9, RZ, RZ, ~R17, P0 ;  /* 0x000000ffff097224 */ /* 0x000fe200000e0e11 */
[----:B------:R-:W-:-:S04]  /*4dd0*/  SEL R36, R36, R18, !P1 ;  /* 0x0000001224247207 */ /* 0x000fc80004800000 */
[----:B------:R-:W-:-:S04]  /*4de0*/  SEL R37, R9, R17, !P1 ;  /* 0x0000001109257207 */ /* 0x000fc80004800000 */
[----:B------:R-:W0:Y:S08]  /*4df0*/  I2F.U64.RP R12, R36 ;  /* 0x00000024000c7312 */ /* 0x000e300000309000 */
[----:B0-----:R-:W0:Y:S02]  /*4e00*/  MUFU.RCP R12, R12 ;  /* 0x0000000c000c7308 */ /* 0x001e240000001000 */
[----:B0-----:R-:W-:-:S06]  /*4e10*/  VIADD R12, R12, 0x1ffffffe ;  /* 0x1ffffffe0c0c7836 */ /* 0x001fcc0000000000 */
[----:B------:R-:W0:Y:S02]  /*4e20*/  F2I.U64.TRUNC R12, R12 ;  /* 0x0000000c000c7311 */ /* 0x000e24000020d800 */
[----:B0-----:R-:W-:-:S04]  /*4e30*/  IMAD.WIDE.U32 R44, R12, R36, RZ ;  /* 0x000000240c2c7225 */ /* 0x001fc800078e00ff */
[C---:B------:R-:W-:Y:S01]  /*4e40*/  IMAD R10, R12.reuse, R37, R45 ;  /* 0x000000250c0a7224 */ /* 0x040fe200078e022d */
[----:B------:R-:W-:Y:S01]  /*4e50*/  IADD3 R11, P0, PT, RZ, -R44, RZ ;  /* 0x8000002cff0b7210 */ /* 0x000fe20007f1e0ff */
[----:B------:R-:W-:Y:S02]  /*4e60*/  IMAD.MOV.U32 R45, RZ, RZ, R12 ;  /* 0x000000ffff2d7224 */ /* 0x000fe400078e000c */
[----:B------:R-:W-:Y:S02]  /*4e70*/  IMAD R10, R13, R36, R10 ;  /* 0x000000240d0a7224 */ /* 0x000fe400078e020a */
[----:B------:R-:W-:-:S04]  /*4e80*/  IMAD.HI.U32 R44, R12, R11, RZ ;  /* 0x0000000b0c2c7227 */ /* 0x000fc800078e00ff */
[----:B------:R-:W-:-:S04]  /*4e90*/  IMAD.X R10, RZ, RZ, ~R10, P0 ;  /* 0x000000ffff0a7224 */ /* 0x000fc800000e0e0a */
[----:B------:R-:W-:-:S04]  /*4ea0*/  IMAD.WIDE.U32 R44, P2, R12, R10, R44 ;  /* 0x0000000a0c2c7225 */ /* 0x000fc8000784002c */
[C---:B------:R-:W-:Y:S02]  /*4eb0*/  IMAD R9, R13.reuse, R10, RZ ;  /* 0x0000000a0d097224 */ /* 0x040fe400078e02ff */
[----:B------:R-:W-:-:S04]  /*4ec0*/  IMAD.HI.U32 R11, P1, R13, R11, R44 ;  /* 0x0000000b0d0b7227 */ /* 0x000fc8000782002c */
[----:B------:R-:W-:Y:S01]  /*4ed0*/  IMAD.HI.U32 R10, R13, R10, RZ ;  /* 0x0000000a0d0a7227 */ /* 0x000fe200078e00ff */
[----:B------:R-:W-:-:S03]  /*4ee0*/  IADD3 R45, P0, PT, R9, R11, RZ ;  /* 0x0000000b092d7210 */ /* 0x000fc60007f1e0ff */
[----:B------:R-:W-:Y:S02]  /*4ef0*/  IMAD.X R10, R10, 0x1, R13, P2 ;  /* 0x000000010a0a7824 */ /* 0x000fe400010e060d */
[----:B------:R-:W-:-:S03]  /*4f00*/  IMAD.WIDE.U32 R12, R45, R36, RZ ;  /* 0x000000242d0c7225 */ /* 0x000fc600078e00ff */
[----:B------:R-:W-:Y:S01]  /*4f10*/  IADD3.X R11, PT, PT, RZ, RZ, R10, P0, P1 ;  /* 0x000000ffff0b7210 */ /* 0x000fe200007e240a */
[----:B------:R-:W-:Y:S01]  /*4f20*/  IMAD R9, R45, R37, R13 ;  /* 0x000000252d097224 */ /* 0x000fe200078e020d */
[----:B------:R-:W-:Y:S02]  /*4f30*/  IADD3 R13, P0, PT, RZ, -R12, RZ ;  /* 0x8000000cff0d7210 */ /* 0x000fe40007f1e0ff */
[----:B------:R-:W-:Y:S01]  /*4f40*/  ISETP.GE.AND P1, PT, R19, RZ, PT ;  /* 0x000000ff1300720c */ /* 0x000fe20003f26270 */
[----:B------:R-:W-:Y:S02]  /*4f50*/  IMAD R9, R11, R36, R9 ;  /* 0x000000240b097224 */ /* 0x000fe400078e0209 */
[----:B------:R-:W-:-:S03]  /*4f60*/  IMAD.HI.U32 R44, R45, R13, RZ ;  /* 0x0000000d2d2c7227 */ /* 0x000fc600078e00ff */
[----:B------:R-:W-:Y:S02]  /*4f70*/  IADD3.X R9, PT, PT, RZ, ~R9, RZ, P0, !PT ;  /* 0x80000009ff097210 */ /* 0x000fe400007fe4ff */
[----:B------:R-:W-:-:S03]  /*4f80*/  IADD3 R10, P0, PT, RZ, -R21, RZ ;  /* 0x80000015ff0a7210 */ /* 0x000fc60007f1e0ff */
[----:B------:R-:W-:Y:S01]  /*4f90*/  IMAD.WIDE.U32 R44, P4, R45, R9, R44 ;  /* 0x000000092d2c7225 */ /* 0x000fe2000788002c */
[----:B------:R-:W-:-:S03]  /*4fa0*/  SEL R10, R10, R21, !P1 ;  /* 0x000000150a0a7207 */ /* 0x000fc60004800000 */
[C---:B------:R-:W-:Y:S02]  /*4fb0*/  IMAD R12, R11.reuse, R9, RZ ;  /* 0x000000090b0c7224 */ /* 0x040fe400078e02ff */
[----:B------:R-:W-:-:S04]  /*4fc0*/  IMAD.HI.U32 R13, P3, R11, R13, R44 ;  /* 0x0000000d0b0d7227 */ /* 0x000fc8000786002c */
[----:B------:R-:W-:Y:S01]  /*4fd0*/  IMAD.HI.U32 R9, R11, R9, RZ ;  /* 0x000000090b097227 */ /* 0x000fe200078e00ff */
[----:B------:R-:W-:-:S03]  /*4fe0*/  IADD3 R12, P2, PT, R12, R13, RZ ;  /* 0x0000000d0c0c7210 */ /* 0x000fc60007f5e0ff */
[----:B------:R-:W-:Y:S02]  /*4ff0*/  IMAD.X R13, RZ, RZ, ~R19, P0 ;  /* 0x000000ffff0d7224 */ /* 0x000fe400000e0e13 */
[----:B------:R-:W-:Y:S02]  /*5000*/  IMAD.X R11, R9, 0x1, R11, P4 ;  /* 0x00000001090b7824 */ /* 0x000fe400020e060b */
[C---:B------:R-:W-:Y:S01]  /*5010*/  IMAD.HI.U32 R44, R12.reuse, R10, RZ ;  /* 0x0000000a0c2c7227 */ /* 0x040fe200078e00ff */
[----:B------:R-:W-:Y:S02]  /*5020*/  SEL R9, R13, R19, !P1 ;  /* 0x000000130d097207 */ /* 0x000fe40004800000 */
[----:B------:R-:W-:Y:S01]  /*5030*/  IADD3.X R11, PT, PT, RZ, RZ, R11, P2, P3 ;  /* 0x000000ffff0b7210 */ /* 0x000fe200017e640b */
[----:B------:R-:W-:Y:S02]  /*5040*/  IMAD.MOV.U32 R45, RZ, RZ, RZ ;  /* 0x000000ffff2d7224 */ /* 0x000fe400078e00ff */
[----:B------:R-:W-:-:S04]  /*5050*/  IMAD.WIDE.U32 R12, R12, R9, R44 ;  /* 0x000000090c0c7225 */ /* 0x000fc800078e002c */
[C---:B------:R-:W-:Y:S02]  /*5060*/  IMAD R22, R11.reuse, R9, RZ ;  /* 0x000000090b167224 */ /* 0x040fe400078e02ff */
[----:B------:R-:W-:-:S04]  /*5070*/  IMAD.HI.U32 R12, P1, R11, R10, R12 ;  /* 0x0000000a0b0c7227 */ /* 0x000fc8000782000c */
[----:B------:R-:W-:Y:S01]  /*5080*/  IMAD.HI.U32 R11, R11, R9, RZ ;  /* 0x000000090b0b7227 */ /* 0x000fe200078e00ff */
[----:B------:R-:W-:-:S03]  /*5090*/  IADD3 R22, P0, PT, R22, R12, RZ ;  /* 0x0000000c16167210 */ /* 0x000fc60007f1e0ff */
[----:B------:R-:W-:Y:S02]  /*50a0*/  IMAD.X R11, RZ, RZ, R11, P1 ;  /* 0x000000ffff0b7224 */ /* 0x000fe400008e060b */
[----:B------:R-:W-:-:S03]  /*50b0*/  IMAD.WIDE.U32 R12, R22, R36, RZ ;  /* 0x00000024160c7225 */ /* 0x000fc600078e00ff */
[----:B------:R-:W-:Y:S01]  /*50c0*/  IADD3.X R21, PT, PT, RZ, R11, RZ, P0, !PT ;  /* 0x0000000bff157210 */ /* 0x000fe200007fe4ff */
[----:B------:R-:W-:Y:S01]  /*50d0*/  IMAD R11, R22, R37, R13 ;  /* 0x00000025160b7224 */ /* 0x000fe200078e020d */
[----:B------:R-:W-:-:S03]  /*50e0*/  IADD3 R10, P1, PT, -R12, R10, RZ ;  /* 0x0000000a0c0a7210 */ /* 0x000fc60007f3e1ff */
[-C--:B------:R-:W-:Y:S01]  /*50f0*/  IMAD R11, R21, R36.reuse, R11 ;  /* 0x00000024150b7224 */ /* 0x080fe200078e020b */
[----:B------:R-:W-:-:S03]  /*5100*/  ISETP.GE.U32.AND P0, PT, R10, R36, PT ;  /* 0x000000240a00720c */ /* 0x000fc60003f06070 */
[----:B------:R-:W-:Y:S01]  /*5110*/  IMAD.X R9, R9, 0x1, ~R11, P1 ;  /* 0x0000000109097824 */ /* 0x000fe200008e0e0b */
[----:B------:R-:W-:-:S04]  /*5120*/  IADD3 R12, P1, PT, R10, -R36, RZ ;  /* 0x800000240a0c7210 */ /* 0x000fc80007f3e0ff */
[C---:B------:R-:W-:Y:S01]  /*5130*/  ISETP.GE.U32.AND.EX P0, PT, R9.reuse, R37, PT, P0 ;  /* 0x000000250900720c */ /* 0x040fe20003f06100 */
[----:B------:R-:W-:Y:S01]  /*5140*/  IMAD.X R11, R9, 0x1, ~R37, P1 ;  /* 0x00000001090b7824 */ /* 0x000fe200008e0e25 */
[----:B------:R-:W-:Y:S02]  /*5150*/  IADD3 R13, P1, PT, R22, 0x1, RZ ;  /* 0x00000001160d7810 */ /* 0x000fe40007f3e0ff */
[----:B------:R-:W-:Y:S02]  /*5160*/  SEL R12, R12, R10, P0 ;  /* 0x0000000a0c0c7207 */ /* 0x000fe40000000000 */
[----:B------:R-:W-:Y:S01]  /*5170*/  SEL R11, R11, R9, P0 ;  /* 0x000000090b0b7207 */ /* 0x000fe20000000000 */
[----:B------:R-:W-:Y:S01]  /*5180*/  IMAD.X R9, RZ, RZ, R21, P1 ;  /* 0x000000ffff097224 */ /* 0x000fe200008e0615 */
[----:B------:R-:W-:Y:S02]  /*5190*/  SEL R13, R13, R22, P0 ;  /* 0x000000160d0d7207 */ /* 0x000fe40000000000 */
[----:B------:R-:W-:-:S02]  /*51a0*/  ISETP.GE.U32.AND P1, PT, R12, R36, PT ;  /* 0x000000240c00720c */ /* 0x000fc40003f26070 */
[----:B------:R-:W-:Y:S02]  /*51b0*/  SEL R9, R9, R21, P0 ;  /* 0x0000001509097207 */ /* 0x000fe40000000000 */
[----:B------:R-:W-:Y:S02]  /*51c0*/  IADD3 R10, P0, PT, R13, 0x1, RZ ;  /* 0x000000010d0a7810 */ /* 0x000fe40007f1e0ff */
[----:B------:R-:W-:Y:S02]  /*51d0*/  ISETP.GE.U32.AND.EX P1, PT, R11, R37, PT, P1 ;  /* 0x000000250b00720c */ /* 0x000fe40003f26110 */
[----:B------:R-:W-:Y:S02]  /*51e0*/  IADD3.X R11, PT, PT, RZ, R9, RZ, P0, !PT ;  /* 0x00000009ff0b7210 */ /* 0x000fe400007fe4ff */
[----:B------:R-:W-:Y:S02]  /*51f0*/  SEL R10, R10, R13, P1 ;  /* 0x0000000d0a0a7207 */ /* 0x000fe40000800000 */
[----:B------:R-:W-:-:S02]  /*5200*/  SEL R11, R11, R9, P1 ;  /* 0x000000090b0b7207 */ /* 0x000fc40000800000 */
[C---:B------:R-:W-:Y:S02]  /*5210*/  LOP3.LUT R12, R17.reuse, R19, RZ, 0x3c, !PT ;  /* 0x00000013110c7212 */ /* 0x040fe400078e3cff */
[-C--:B------:R-:W-:Y:S02]  /*5220*/  IADD3 R9, P1, PT, RZ, -R10.reuse, RZ ;  /* 0x8000000aff097210 */ /* 0x080fe40007f3e0ff */
[----:B------:R-:W-:Y:S02]  /*5230*/  ISETP.NE.U32.AND P0, PT, R18, RZ, PT ;  /* 0x000000ff1200720c */ /* 0x000fe40003f05070 */
[----:B------:R-:W-:Y:S01]  /*5240*/  ISETP.GE.AND P2, PT, R12, RZ, PT ;  /* 0x000000ff0c00720c */ /* 0x000fe20003f46270 */
[----:B------:R-:W-:Y:S01]  /*5250*/  IMAD.X R12, RZ, RZ, ~R11, P1 ;  /* 0x000000ffff0c7224 */ /* 0x000fe200008e0e0b */
[----:B------:R-:W-:Y:S01]  /*5260*/  ISETP.NE.AND.EX P0, PT, R17, RZ, PT, P0 ;  /* 0x000000ff1100720c */ /* 0x000fe20003f05300 */
[----:B------:R-:W-:Y:S01]  /*5270*/  IMAD.MOV.U32 R17, RZ, RZ, 0x0 ;  /* 0x00000000ff117424 */ /* 0x000fe200078e00ff */
[----:B------:R-:W-:-:S02]  /*5280*/  SEL R9, R9, R10, !P2 ;  /* 0x0000000a09097207 */ /* 0x000fc40005000000 */
[----:B------:R-:W-:Y:S02]  /*5290*/  SEL R12, R12, R11, !P2 ;  /* 0x0000000b0c0c7207 */ /* 0x000fe40005000000 */
[----:B------:R-:W-:Y:S02]  /*52a0*/  SEL R9, R9, 0xffffffff, P0 ;  /* 0xffffffff09097807 */ /* 0x000fe40000000000 */
[----:B------:R-:W-:Y:S01]  /*52b0*/  SEL R12, R12, 0xffffffff, P0 ;  /* 0xffffffff0c0c7807 */ /* 0x000fe20000000000 */
[----:B------:R-:W-:Y:S06]  /*52c0*/  RET.REL.NODEC R16 `(_ZN5flash32flash_fwd_splitkv_combine_kernelI23Flash_fwd_kernel_traitsILi192ELi64ELi64ELi4ELb0ELb0EN7cutlass6half_tE19Flash_kernel_traitsILi192ELi64ELi64ELi4ES3_EELi8ELi7ELb0EEEvNS_16Flash_fwd_paramsE) ;  /* 0xffffffac104c7950 */ /* 0x000fec0003c3ffff */
.L_x_31:
[----:B------:R-:W-:-:S00]  /*52d0*/  BRA `(.L_x_31) ;  /* 0xfffffffc00fc7947 */ /* 0x000fc0000383ffff */
[----:B------:R-:W-:-:S00]  /*52e0*/  NOP ;  /* 0x0000000000007918 */ /* 0x000fc00000000000 */
        /* <DEDUP_REMOVED lines=9> */
.L_x_3717:


//--------------------- .text._ZN5flash32flash_fwd_splitkv_combine_kernelI23Flash_fwd_kernel_traitsILi192ELi64ELi64ELi4ELb0ELb0EN7cutlass6half_tE19Flash_kernel_traitsILi192ELi64ELi64ELi4ES3_EELi8ELi6ELb0EEEvNS_16Flash_fwd_paramsE --------------------------
	.section	.text._ZN5flash32flash_fwd_splitkv_combine_kernelI23Flash_fwd_kernel_traitsILi192ELi64ELi64ELi4ELb0ELb0EN7cutlass6half_tE19Flash_kernel_traitsILi192ELi64ELi64ELi4ES3_EELi8ELi6ELb0EEEvNS_16Flash_fwd_paramsE,"ax",@progbits
	.align	128
        .global         _ZN5flash32flash_fwd_splitkv_combine_kernelI23Flash_fwd_kernel_traitsILi192ELi64ELi64ELi4ELb0ELb0EN7cutlass6half_tE19Flash_kernel_traitsILi192ELi64ELi64ELi4ES3_EELi8ELi6ELb0EEEvNS_16Flash_fwd_paramsE
        .type           _ZN5flash32flash_fwd_splitkv_combine_kernelI23Flash_fwd_kernel_traitsILi192ELi64ELi64ELi4ELb0ELb0EN7cutlass6half_tE19Flash_kernel_traitsILi192ELi64ELi64ELi4ES3_EELi8ELi6ELb0EEEvNS_16Flash_fwd_paramsE,@function
        .size           _ZN5flash32flash_fwd_splitkv_combine_kernelI23Flash_fwd_kernel_traitsILi192ELi64ELi64ELi4ELb0ELb0EN7cutlass6half_tE19Flash_kernel_traitsILi192ELi64ELi64ELi4ES3_EELi8ELi6ELb0EEEvNS_16Flash_fwd_paramsE,(.L_x_3718 - _ZN5flash32flash_fwd_splitkv_combine_kernelI23Flash_fwd_kernel_traitsILi192ELi64ELi64ELi4ELb0ELb0EN7cutlass6half_tE19Flash_kernel_traitsILi192ELi64ELi64ELi4ES3_EELi8ELi6ELb0EEEvNS_16Flash_fwd_paramsE)
        .other          _ZN5flash32flash_fwd_splitkv_combine_kernelI23Flash_fwd_kernel_traitsILi192ELi64ELi64ELi4ELb0ELb0EN7cutlass6half_tE19Flash_kernel_traitsILi192ELi64ELi64ELi4ES3_EELi8ELi6ELb0EEEvNS_16Flash_fwd_paramsE,@"STO_CUDA_ENTRY STV_DEFAULT"
_ZN5flash32flash_fwd_splitkv_combine_kernelI23Flash_fwd_kernel_traitsILi192ELi64ELi64ELi4ELb0ELb0EN7cutlass6half_tE19Flash_kernel_traitsILi192ELi64ELi64ELi4ES3_EELi8ELi6ELb0EEEvNS_16Flash_fwd_paramsE:
.text._ZN5flash32flash_fwd_splitkv_combine_kernelI23Flash_fwd_kernel_traitsILi192ELi64ELi64ELi4ELb0ELb0EN7cutlass6half_tE19Flash_kernel_traitsILi192ELi64ELi64ELi4ES3_EELi8ELi6ELb0EEEvNS_16Flash_fwd_paramsE:
        /* <DEDUP_REMOVED lines=15> */
[----:B------:R-:W-:Y:S01]  /*00f0*/  UIADD3 UR5, UPT, UPT, URZ, -UR14, URZ ;  /* 0x8000000eff057290 */ /* 0x000fe2000fffe0ff */
[----:B------:R-:W-:Y:S01]  /*0100*/  UMOV UR12, URZ ;  /* 0x000000ff000c7c82 */ /* 0x000fe20008000000 */
[----:B------:R-:W-:-:S05]  /*0110*/  UISETP.NE.U32.AND UP0, UPT, UR14, URZ, UPT ;  /* 0x000000ff0e00728c */ /* 0x000fca000bf05070 */
[----:B0-----:R-:W0:Y:S02]  /*0120*/  MUFU.RCP R0, R2 ;  /* 0x0000000200007308 */ /* 0x001e240000001000 */
[----:B0-----:R-:W-:-:S06]  /*0130*/  VIADD R0, R0, 0xffffffe ;  /* 0x0ffffffe00007836 */ /* 0x001fcc0000000000 */
[----:B------:R-:W0:Y:S02]  /*0140*/  F2I.FTZ.U32.TRUNC.NTZ R0, R0 ;  /* 0x0000000000007305 */ /* 0x000e24000021f000 */
[----:B0-----:R-:W-:-:S13]  /*0150*/  R2UR UR13, R0 ;  /* 0x00000000000d72ca */ /* 0x001fda00000e0000 */
[----:B------:R-:W-:-:S04]  /*0160*/  UIMAD UR5, UR5, UR13, URZ ;  /* 0x0000000d050572a4 */ /* 0x000fc8000f8e02ff */
[----:B------:R-:W-:-:S04]  /*0170*/  UIMAD.WIDE.U32 UR12, UR13, UR5, UR12 ;  /* 0x000000050d0c72a5 */ /* 0x000fc8000f8e000c */
[----:B------:R-:W-:-:S07]  /*0180*/  UIMAD.WIDE.U32 UR12, UR13, UR7, URZ ;  /* 0x000000070d0c72a5 */ /* 0x000fce000f8e00ff */
[----:B------:R-:W-:Y:S01]  /*0190*/  UMOV UR9, UR13 ;  /* 0x0000000d00097c82 */ /* 0x000fe20008000000 */
[----:B------:R-:W-:Y:S01]  /*01a0*/  UMOV UR13, URZ ;  /* 0x000000ff000d7c82 */ /* 0x000fe20008000000 */
[----:B------:R-:W-:Y:S01]  /*01b0*/  UIADD3 UR5, UPT, UPT, -UR9, URZ, URZ ;  /* 0x000000ff09057290 */ /* 0x000fe2000fffe1ff */
[----:B------:R-:W-:-:S03]  /*01c0*/  IMAD.U32 R15, RZ, RZ, UR13 ;  /* 0x0000000dff0f7e24 */ /* 0x000fc6000f8e00ff */
[----:B------:R-:W-:-:S04]  /*01d0*/  UIMAD UR5, UR14, UR5, UR7 ;  /* 0x000000050e0572a4 */ /* 0x000fc8000f8e0207 */
[----:B------:R-:W-:-:S11]  /*01e0*/  UISETP.GE.U32.AND UP2, UPT, UR5, UR14, UPT ;  /* 0x0000000e0500728c */ /* 0x000fd6000bf46070 */
[----:B------:R-:W-:Y:S02]  /*01f0*/  @UP2 UIADD3 UR5, UPT, UPT, -UR14, UR5, URZ ;  /* 0x000000050e052290 */ /* 0x000fe4000fffe1ff */
[----:B------:R-:W-:Y:S02]  /*0200*/  @UP2 UIADD3 UR9, UPT, UPT, UR9, 0x1, URZ ;  /* 0x0000000109092890 */ /* 0x000fe4000fffe0ff */
[----:B------:R-:W-:-:S11]  /*0210*/  UISETP.GE.U32.AND UP1, UPT, UR5, UR14, UPT ;  /* 0x0000000e0500728c */ /* 0x000fd6000bf26070 */
[----:B------:R-:W-:Y:S02]  /*0220*/  @UP1 UIADD3 UR9, UPT, UPT, UR9, 0x1, URZ ;  /* 0x0000000109091890 */ /* 0x000fe4000fffe0ff */
[----:B------:R-:W-:-:S07]  /*0230*/  @!UP0 ULOP3.LUT UR9, URZ, UR14, URZ, 0x33, !UPT ;  /* 0x0000000eff098292 */ /* 0x000fce000f8e33ff */
[----:B------:R-:W-:Y:S02]  /*0240*/  UMOV UR12, UR9 ;  /* 0x00000009000c7c82 */ /* 0x000fe40008000000 */
[----:B------:R-:W-:Y:S01]  /*0250*/  MOV R14, UR12 ;  /* 0x0000000c000e7c02 */ /* 0x000fe20008000f00 */
[----:B------:R-:W-:Y:S06]  /*0260*/  BRA `(.L_x_33) ;  /* 0x00000000001c7947 */ /* 0x000fec0003800000 */
.L_x_32:
[----:B------:R-:W-:Y:S01]  /*0270*/  IMAD.U32 R33, RZ, RZ, UR7 ;  /* 0x00000007ff217e24 */ /* 0x000fe2000f8e00ff */
[----:B------:R-:W-:Y:S01]  /*0280*/  MOV R20, UR14 ;  /* 0x0000000e00147c02 */ /* 0x000fe20008000f00 */
[----:B------:R-:W-:Y:S01]  /*0290*/  IMAD.U32 R21, RZ, RZ, UR4 ;  /* 0x00000004ff157e24 */ /* 0x000fe2000f8e00ff */
[----:B------:R-:W-:Y:S02]  /*02a0*/  MOV R19, UR8 ;  /* 0x0000000800137c02 */ /* 0x000fe40008000f00 */
[----:B------:R-:W-:Y:S02]  /*02b0*/  MOV R18, 0x2d0 ;  /* 0x000002d000127802 */ /* 0x000fe40000000f00 */
[----:B------:R-:W-:Y:S05]  /*02c0*/  CALL.REL.NOINC `($__internal_1_$__cuda_sm20_div_s64) ;  /* 0x0000004000b07944 */ /* 0x000fea0003c00000 */
[----:B------:R-:W-:-:S07]  /*02d0*/  MOV R15, R13 ;  /* 0x0000000d000f7202 */ /* 0x000fce0000000f00 */
.L_x_33:
        /* <DEDUP_REMOVED lines=30> */
.L_x_35:
[----:B------:R-:W-:Y:S01]  /*04c0*/  IMAD.MOV.U32 R33, RZ, RZ, R14 ;  /* 0x000000ffff217224 */ /* 0x000fe200078e000e */
[----:B------:R-:W-:Y:S02]  /*04d0*/  MOV R21, R15 ;  /* 0x0000000f00157202 */ /* 0x000fe40000000f00 */
[----:B------:R-:W-:Y:S02]  /*04e0*/  MOV R18, 0x500 ;  /* 0x0000050000127802 */ /* 0x000fe40000000f00 */
[----:B------:R-:W-:Y:S05]  /*04f0*/  CALL.REL.NOINC `($__internal_1_$__cuda_sm20_div_s64) ;  /* 0x0000004000247944 */ /* 0x000fea0003c00000 */
[----:B------:R-:W-:Y:S02]  /*0500*/  MOV R26, R14 ;  /* 0x0000000e001a7202 */ /* 0x000fe40000000f00 */
[----:B------:R-:W-:Y:S02]  /*0510*/  MOV R27, R13 ;  /* 0x0000000d001b7202 */ /* 0x000fe40000000f00 */
.L_x_36:
[----:B------:R-:W-:Y:S05]  /*0520*/  BSYNC.RECONVERGENT B0 ;  /* 0x0000000000007941 */ /* 0x000fea0003800200 */
.L_x_34:
[----:B------:R-:W0:Y:S01]  /*0530*/  LDC R3, c[0x0][0x434] ;  /* 0x00010d00ff037b82 */ /* 0x000e220000000800 */
[----:B------:R-:W-:Y:S01]  /*0540*/  IMAD.MOV.U32 R6, RZ, RZ, RZ ;  /* 0x000000ffff067224 */ /* 0x000fe200078e00ff */
[----:B------:R-:W-:Y:S01]  /*0550*/  BSSY.RECONVERGENT B0, `(.L_x_37) ;  /* 0x000003c000007945 */ /* 0x000fe20003800200 */
[----:B0-----:R-:W-:-:S04]  /*0560*/  IABS R5, R3 ;  /* 0x0000000300057213 */ /* 0x001fc80000000000 */
[----:B------:R-:W0:Y:S01]  /*0570*/  I2F.RP R9, R5 ;  /* 0x0000000500097306 */ /* 0x000e220000209400 */
[----:B------:R-:W-:-:S04]  /*0580*/  IADD3 R0, PT, PT, R3, -0x1, R5 ;  /* 0xffffffff03007810 */ /* 0x000fc80007ffe005 */
[----:B------:R-:W-:-:S03]  /*0590*/  IABS R2, R0 ;  /* 0x0000000000027213 */ /* 0x000fc60000000000 */
[----:B0-----:R-:W0:Y:S02]  /*05a0*/  MUFU.RCP R8, R9 ;  /* 0x0000000900087308 */ /* 0x001e240000001000 */
[----:B0-----:R-:W-:-:S06]  /*05b0*/  VIADD R8, R8, 0xffffffe ;  /* 0x0ffffffe08087836 */ /* 0x001fcc0000000000 */
[----:B------:R-:W0:Y:S02]  /*05c0*/  F2I.FTZ.U32.TRUNC.NTZ R7, R8 ;  /* 0x0000000800077305 */ /* 0x000e24000021f000 */
[----:B0-----:R-:W-:-:S04]  /*05d0*/  IMAD.MOV R4, RZ, RZ, -R7 ;  /* 0x000000ffff047224 */ /* 0x001fc800078e0a07 */
[----:B------:R-:W-:-:S04]  /*05e0*/  IMAD R4, R4, R5, RZ ;  /* 0x0000000504047224 */ /* 0x000fc800078e02ff */
[----:B------:R-:W-:-:S04]  /*05f0*/  IMAD.HI.U32 R7, R7, R4, R6 ;  /* 0x0000000407077227 */ /* 0x000fc800078e0006 */
[----:B------:R-:W-:-:S04]  /*0600*/  IMAD.MOV.U32 R4, RZ, RZ, R2 ;  /* 0x000000ffff047224 */ /* 0x000fc800078e0002 */
[----:B------:R-:W-:-:S04]  /*0610*/  IMAD.HI.U32 R6, R7, R4, RZ ;  /* 0x0000000407067227 */ /* 0x000fc800078e00ff */
[----:B------:R-:W-:-:S04]  /*0620*/  IMAD.MOV R2, RZ, RZ, -R6 ;  /* 0x000000ffff027224 */ /* 0x000fc800078e0a06 */
[----:B------:R-:W-:-:S05]  /*0630*/  IMAD R2, R5, R2, R4 ;  /* 0x0000000205027224 */ /* 0x000fca00078e0204 */
[----:B------:R-:W-:-:S13]  /*0640*/  ISETP.GT.U32.AND P1, PT, R5, R2, PT ;  /* 0x000000020500720c */ /* 0x000fda0003f24070 */
[----:B------:R-:W-:Y:S02]  /*0650*/  @!P1 IMAD.IADD R2, R2, 0x1, -R5 ;  /* 0x0000000102029824 */ /* 0x000fe400078e0a05 */
[----:B------:R-:W-:Y:S01]  /*0660*/  @!P1 VIADD R6, R6, 0x1 ;  /* 0x0000000106069836 */ /* 0x000fe20000000000 */
[----:B------:R-:W-:Y:S02]  /*0670*/  ISETP.NE.AND P1, PT, R3, RZ, PT ;  /* 0x000000ff0300720c */ /* 0x000fe40003f25270 */
[-C--:B------:R-:W-:Y:S02]  /*0680*/  ISETP.GE.U32.AND P2, PT, R2, R5.reuse, PT ;  /* 0x000000050200720c */ /* 0x080fe40003f46070 */
[----:B------:R-:W-:-:S04]  /*0690*/  LOP3.LUT R2, R0, R5, RZ, 0x3c, !PT ;  /* 0x0000000500027212 */ /* 0x000fc800078e3cff */
[----:B------:R-:W-:-:S07]  /*06a0*/  ISETP.GE.AND P0, PT, R2, RZ, PT ;  /* 0x000000ff0200720c */ /* 0x000fce0003f06270 */
[----:B------:R-:W-:-:S06]  /*06b0*/  @P2 VIADD R6, R6, 0x1 ;  /* 0x0000000106062836 */ /* 0x000fcc0000000000 */
        /* <DEDUP_REMOVED lines=30> */
.L_x_38:
[----:B------:R-:W-:Y:S01]  /*08a0*/  IMAD.MOV.U32 R33, RZ, RZ, R20 ;  /* 0x000000ffff217224 */ /* 0x000fe200078e0014 */
[----:B------:R-:W-:Y:S01]  /*08b0*/  MOV R20, R12 ;  /* 0x0000000c00147202 */ /* 0x000fe20000000f00 */
[----:B------:R-:W-:Y:S01]  /*08c0*/  IMAD.MOV.U32 R21, RZ, RZ, R19 ;  /* 0x000000ffff157224 */ /* 0x000fe200078e0013 */
[----:B------:R-:W-:Y:S02]  /*08d0*/  MOV R19, R2 ;  /* 0x0000000200137202 */ /* 0x000fe40000000f00 */
[----:B------:R-:W-:Y:S02]  /*08e0*/  MOV R18, 0x900 ;  /* 0x0000090000127802 */ /* 0x000fe40000000f00 */
[----:B------:R-:W-:Y:S05]  /*08f0*/  CALL.REL.NOINC `($__internal_1_$__cuda_sm20_div_s64) ;  /* 0x0000003c00247944 */ /* 0x000fea0003c00000 */
[----:B------:R-:W-:Y:S02]  /*0900*/  MOV R15, R13 ;  /* 0x0000000d000f7202 */ /* 0x000fe40000000f00 */
.L_x_39:
[----:B------:R-:W-:Y:S05]  /*0910*/  BSYNC.RECONVERGENT B0 ;  /* 0x0000000000007941 */ /* 0x000fea0003800200 */
.L_x_37:
[----:B------:R-:W0:Y:S01]  /*0920*/  LDCU UR11, c[0x0][0x434] ;  /* 0x00008680ff0b77ac */ /* 0x000e220008000800 */
[----:B------:R-:W-:Y:S01]  /*0930*/  IMAD.MOV.U32 R6, RZ, RZ, RZ ;  /* 0x000000ffff067224 */ /* 0x000fe200078e00ff */
[----:B------:R-:W-:Y:S01]  /*0940*/  BSSY.RECONVERGENT B0, `(.L_x_40) ;  /* 0x000007a000007945 */ /* 0x000fe20003800200 */
[----:B0-----:R-:W-:Y:S01]  /*0950*/  IMAD.U32 R5, RZ, RZ, UR11 ;  /* 0x0000000bff057e24 */ /* 0x001fe2000f8e00ff */
[----:B------:R-:W-:-:S04]  /*0960*/  USHF.R.S32.HI UR5, URZ, 0x1f, UR11 ;  /* 0x0000001fff057899 */ /* 0x000fc8000801140b */
[----:B------:R-:W-:Y:S01]  /*0970*/  IABS R5, R5 ;  /* 0x0000000500057213 */ /* 0x000fe20000000000 */
[----:B------:R-:W-:-:S03]  /*0980*/  ULOP3.LUT UR5, UR5, 0x1, URZ, 0xfc, !UPT ;  /* 0x0000000105057892 */ /* 0x000fc6000f8efcff */
[----:B------:R-:W0:Y:S08]  /*0990*/  I2F.RP R9, R5 ;  /* 0x0000000500097306 */ /* 0x000e300000209400 */
[----:B0-----:R-:W0:Y:S02]  /*09a0*/  MUFU.RCP R8, R9 ;  /* 0x0000000900087308 */ /* 0x001e240000001000 */
[----:B0-----:R-:W-:-:S06]  /*09b0*/  VIADD R8, R8, 0xffffffe ;  /* 0x0ffffffe08087836 */ /* 0x001fcc0000000000 */
[----:B------:R-:W0:Y:S02]  /*09c0*/  F2I.FTZ.U32.TRUNC.NTZ R7, R8 ;  /* 0x0000000800077305 */ /* 0x000e24000021f000 */
[----:B0-----:R-:W-:-:S04]  /*09d0*/  IMAD.MOV R3, RZ, RZ, -R7 ;  /* 0x000000ffff037224 */ /* 0x001fc800078e0a07 */
[----:B------:R-:W-:Y:S01]  /*09e0*/  IMAD R4, R3, R5, RZ ;  /* 0x0000000503047224 */ /* 0x000fe200078e02ff */
[----:B------:R-:W-:Y:S02]  /*09f0*/  IABS R3, R0 ;  /* 0x0000000000037213 */ /* 0x000fe40000000000 */
[----:B------:R-:W-:Y:S01]  /*0a00*/  LOP3.LUT R0, R0, UR11, RZ, 0x3c, !PT ;  /* 0x0000000b00007c12 */ /* 0x000fe2000f8e3cff */
[----:B------:R-:W-:-:S03]  /*0a10*/  IMAD.HI.U32 R7, R7, R4, R6 ;  /* 0x0000000407077227 */ /* 0x000fc600078e0006 */
[----:B------:R-:W-:Y:S01]  /*0a20*/  ISETP.GE.AND P2, PT, R0, RZ, PT ;  /* 0x000000ff0000720c */ /* 0x000fe20003f46270 */
[----:B------:R-:W-:Y:S01]  /*0a30*/  IMAD.MOV.U32 R6, RZ, RZ, R3 ;  /* 0x000000ffff067224 */ /* 0x000fe200078e0003 */
[----:B------:R-:W0:Y:S03]  /*0a40*/  LDC R0, c[0x0][0x3e0] ;  /* 0x0000f800ff007b82 */ /* 0x000e260000000800 */
[----:B------:R-:W-:-:S04]  /*0a50*/  IMAD.HI.U32 R3, R7, R6, RZ ;  /* 0x0000000607037227 */ /* 0x000fc800078e00ff */
[----:B------:R-:W-:-:S04]  /*0a60*/  IMAD.MOV R4, RZ, RZ, -R3 ;  /* 0x000000ffff047224 */ /* 0x000fc800078e0a03 */
[----:B------:R-:W-:-:S05]  /*0a70*/  IMAD R4, R5, R4, R6 ;  /* 0x0000000405047224 */ /* 0x000fca00078e0206 */
[----:B------:R-:W-:Y:S02]  /*0a80*/  ISETP.GT.U32.AND P1, PT, R5, R4, PT ;  /* 0x000000040500720c */ /* 0x000fe40003f24070 */
[----:B0-----:R-:W-:Y:S02]  /*0a90*/  IABS R6, R0 ;  /* 0x0000000000067213 */ /* 0x001fe40000000000 */
[----:B------:R-:W-:Y:S02]  /*0aa0*/  ISETP.NE.AND P4, PT, R0, RZ, PT ;  /* 0x000000ff0000720c */ /* 0x000fe40003f85270 */
[----:B------:R-:W0:Y:S07]  /*0ab0*/  I2F.RP R9, R6 ;  /* 0x0000000600097306 */ /* 0x000e2e0000209400 */
[----:B------:R-:W-:Y:S01]  /*0ac0*/  @!P1 IADD3 R4, PT, PT, R4, -R5, RZ ;  /* 0x8000000504049210 */ /* 0x000fe20007ffe0ff */
[----:B------:R-:W-:Y:S01]  /*0ad0*/  @!P1 VIADD R3, R3, 0x1 ;  /* 0x0000000103039836 */ /* 0x000fe20000000000 */
[----:B------:R-:W-:-:S02]  /*0ae0*/  ISETP.NE.AND P1, PT, RZ, UR11, PT ;  /* 0x0000000bff007c0c */ /* 0x000fc4000bf25270 */
[----:B------:R-:W-:Y:S01]  /*0af0*/  ISETP.GE.U32.AND P0, PT, R4, R5, PT ;  /* 0x000000050400720c */ /* 0x000fe20003f06070 */
[----:B------:R-:W-:Y:S01]  /*0b00*/  VIADD R4, R0, 0xffffffff ;  /* 0xffffffff00047836 */ /* 0x000fe20000000000 */
[----:B0-----:R-:W0:Y:S11]  /*0b10*/  MUFU.RCP R18, R9 ;  /* 0x0000000900127308 */ /* 0x001e360000001000 */
[----:B------:R-:W-:-:S04]  /*0b20*/  @P0 VIADD R3, R3, 0x1 ;  /* 0x0000000103030836 */ /* 0x000fc80000000000 */
[----:B------:R-:W-:-:S04]  /*0b30*/  IMAD.MOV.U32 R5, RZ, RZ, R3 ;  /* 0x000000ffff057224 */ /* 0x000fc800078e0003 */
[----:B------:R-:W-:Y:S01]  /*0b40*/  @!P2 IMAD.MOV R5, RZ, RZ, -R5 ;  /* 0x000000ffff05a224 */ /* 0x000fe200078e0a05 */
[----:B------:R-:W-:-:S05]  /*0b50*/  @!P1 LOP3.LUT R5, RZ, UR11, RZ, 0x33, !PT ;  /* 0x0000000bff059c12 */ /* 0x000fca000f8e33ff */
[----:B------:R-:W-:Y:S01]  /*0b60*/  IMAD R10, R5, UR5, RZ ;  /* 0x00000005050a7c24 */ /* 0x000fe2000f8e02ff */
[----:B------:R-:W1:Y:S01]  /*0b70*/  LDCU.U8 UR5, c[0x0][0x549] ;  /* 0x0000a920ff0577ac */ /* 0x000e620008000000 */
[----:B0-----:R-:W-:-:S03]  /*0b80*/  VIADD R18, R18, 0xffffffe ;  /* 0x0ffffffe12127836 */ /* 0x001fc60000000000 */
[-C--:B------:R-:W-:Y:S01]  /*0b90*/  IABS R8, R10.reuse ;  /* 0x0000000a00087213 */ /* 0x080fe20000000000 */
[----:B------:R0:W-:Y:S01]  /*0ba0*/  F2I.FTZ.U32.TRUNC.NTZ R19, R18 ;  /* 0x0000001200137305 */ /* 0x0001e2000021f000 */
[----:B------:R-:W-:-:S05]  /*0bb0*/  IABS R11, R10 ;  /* 0x0000000a000b7213 */ /* 0x000fca0000000000 */
[----:B------:R-:W-:Y:S02]  /*0bc0*/  IMAD.MOV R11, RZ, RZ, -R11 ;  /* 0x000000ffff0b7224 */ /* 0x000fe400078e0a0b */
[----:B------:R-:W2:Y:S01]  /*0bd0*/  I2F.RP R7, R8 ;  /* 0x0000000800077306 */ /* 0x000ea20000209400 */
[----:B-1----:R-:W-:Y:S01]  /*0be0*/  UISETP.NE.AND UP1, UPT, UR5, URZ, UPT ;  /* 0x000000ff0500728c */ /* 0x002fe2000bf25270 */
[----:B0-----:R-:W-:-:S03]  /*0bf0*/  IMAD.MOV.U32 R18, RZ, RZ, RZ ;  /* 0x000000ffff127224 */ /* 0x001fc600078e00ff */
[----:B------:R-:W-:-:S03]  /*0c00*/  USEL UR11, UR11, 0x1, !UP1 ;  /* 0x000000010b0b7887 */ /* 0x000fc6000c800000 */
[----:B--2---:R-:W0:Y:S02]  /*0c10*/  MUFU.RCP R3, R7 ;  /* 0x0000000700037308 */ /* 0x004e240000001000 */
[----:B0-----:R-:W-:Y:S01]  /*0c20*/  IADD3 R20, PT, PT, R3, 0xffffffe, RZ ;  /* 0x0ffffffe03147810 */ /* 0x001fe20007ffe0ff */
[----:B------:R-:W-:-:S05]  /*0c30*/  IMAD.IADD R7, R4, 0x1, R8 ;  /* 0x0000000104077824 */ /* 0x000fca00078e0208 */
[----:B------:R0:W1:Y:S01]  /*0c40*/  F2I.FTZ.U32.TRUNC.NTZ R21, R20 ;  /* 0x0000001400157305 */ /* 0x000062000021f000 */
[----:B------:R-:W-:Y:S01]  /*0c50*/  IABS R9, R7 ;  /* 0x0000000700097213 */ /* 0x000fe20000000000 */
[----:B0-----:R-:W-:Y:S02]  /*0c60*/  HFMA2 R20, -RZ, RZ, 0, 0 ;  /* 0x00000000ff147431 */ /* 0x001fe400000001ff */
[----:B-1----:R-:W-:-:S04]  /*0c70*/  IMAD.MOV R3, RZ, RZ, -R21 ;  /* 0x000000ffff037224 */ /* 0x002fc800078e0a15 */
[----:B------:R-:W-:Y:S02]  /*0c80*/  IMAD R16, R3, R8, RZ ;  /* 0x0000000803107224 */ /* 0x000fe400078e02ff */
[----:B------:R-:W-:Y:S02]  /*0c90*/  IMAD.MOV R3, RZ, RZ, -R19 ;  /* 0x000000ffff037224 */ /* 0x000fe400078e0a13 */
[----:B------:R-:W-:-:S04]  /*0ca0*/  IMAD.HI.U32 R16, R21, R16, R20 ;  /* 0x0000001015107227 */ /* 0x000fc800078e0014 */
[----:B------:R-:W-:Y:S02]  /*0cb0*/  IMAD R3, R3, R6, RZ ;  /* 0x0000000603037224 */ /* 0x000fe400078e02ff */
[----:B------:R-:W-:-:S04]  /*0cc0*/  IMAD.HI.U32 R16, R16, R9, RZ ;  /* 0x0000000910107227 */ /* 0x000fc800078e00ff */
[----:B------:R-:W-:Y:S02]  /*0cd0*/  IMAD R11, R16, R11, R9 ;  /* 0x0000000b100b7224 */ /* 0x000fe400078e0209 */
[----:B------:R-:W-:-:S03]  /*0ce0*/  IMAD.HI.U32 R18, R19, R3, R18 ;  /* 0x0000000313127227 */ /* 0x000fc600078e0012 */
[----:B------:R-:W-:-:S03]  /*0cf0*/  ISETP.GT.U32.AND P1, PT, R8, R11, PT ;  /* 0x0000000b0800720c */ /* 0x000fc60003f24070 */
[----:B------:R-:W-:-:S05]  /*0d00*/  IMAD.HI.U32 R13, R18, R9, RZ ;  /* 0x00000009120d7227 */ /* 0x000fca00078e00ff */
[----:B------:R-:W-:-:S05]  /*0d10*/  IADD3 R3, PT, PT, -R13, RZ, RZ ;  /* 0x000000ff0d037210 */ /* 0x000fca0007ffe1ff */
[----:B------:R-:W-:Y:S02]  /*0d20*/  @!P1 IMAD.IADD R11, R11, 0x1, -R8 ;  /* 0x000000010b0b9824 */ /* 0x000fe400078e0a08 */
[----:B------:R-:W-:Y:S02]  /*0d30*/  IMAD R3, R6, R3, R9 ;  /* 0x0000000306037224 */ /* 0x000fe400078e0209 */
[----:B------:R-:W-:Y:S01]  /*0d40*/  @!P1 VIADD R16, R16, 0x1 ;  /* 0x0000000110109836 */ /* 0x000fe20000000000 */
[-C--:B------:R-:W-:Y:S02]  /*0d50*/  ISETP.GE.U32.AND P2, PT, R11, R8.reuse, PT ;  /* 0x000000080b00720c */ /* 0x080fe40003f46070 */
[----:B------:R-:W-:Y:S02]  /*0d60*/  LOP3.LUT R11, R7, R8, RZ, 0x3c, !PT ;  /* 0x00000008070b7212 */ /* 0x000fe400078e3cff */
[----:B------:R-:W-:Y:S02]  /*0d70*/  ISETP.GT.U32.AND P3, PT, R6, R3, PT ;  /* 0x000000030600720c */ /* 0x000fe40003f64070 */
[----:B------:R-:W-:-:S02]  /*0d80*/  ISETP.GE.AND P0, PT, R11, RZ, PT ;  /* 0x000000ff0b00720c */ /* 0x000fc40003f06270 */
[----:B------:R-:W-:Y:S02]  /*0d90*/  ISETP.NE.AND P1, PT, R10, RZ, PT ;  /* 0x000000ff0a00720c */ /* 0x000fe40003f25270 */
[----:B------:R-:W-:-:S03]  /*0da0*/  LOP3.LUT R7, R7, R0, RZ, 0x3c, !PT ;  /* 0x0000000007077212 */ /* 0x000fc600078e3cff */
[----:B------:R-:W-:Y:S01]  /*0db0*/  @P2 VIADD R16, R16, 0x1 ;  /* 0x0000000110102836 */ /* 0x000fe20000000000 */
[----:B------:R-:W-:Y:S02]  /*0dc0*/  ISETP.GE.AND P2, PT, R7, RZ, PT ;  /* 0x000000ff0700720c */ /* 0x000fe40003f46270 */
[----:B------:R-:W-:Y:S01]  /*0dd0*/  SHF.R.S32.HI R7, RZ, 0x1f, R10 ;  /* 0x0000001fff077819 */ /* 0x000fe2000001140a */
[----:B------:R-:W-:Y:S01]  /*0de0*/  @!P3 IMAD.IADD R3, R3, 0x1, -R6 ;  /* 0x000000010303b824 */ /* 0x000fe200078e0a06 */
[----:B------:R-:W-:Y:S01]  /*0df0*/  @!P3 IADD3 R13, PT, PT, R13, 0x1, RZ ;  /* 0x000000010d0db810 */ /* 0x000fe20007ffe0ff */
[----:B------:R-:W-:Y:S01]  /*0e00*/  @!P0 IMAD.MOV R16, RZ, RZ, -R16 ;  /* 0x000000ffff108224 */ /* 0x000fe200078e0a10 */
[----:B------:R-:W-:Y:S02]  /*0e10*/  ISETP.NE.AND P3, PT, R5, RZ, PT ;  /* 0x000000ff0500720c */ /* 0x000fe40003f65270 */
[----:B------:R-:W-:Y:S02]  /*0e20*/  @!P1 LOP3.LUT R16, RZ, R8, RZ, 0x33, !PT ;  /* 0x00000008ff109212 */ /* 0x000fe400078e33ff */
[----:B------:R-:W-:-:S02]  /*0e30*/  ISETP.GE.U32.AND P1, PT, R3, R6, PT ;  /* 0x000000060300720c */ /* 0x000fc40003f26070 */
[C---:B------:R-:W-:Y:S02]  /*0e40*/  ISETP.LT.U32.AND P0, PT, R14.reuse, R16, PT ;  /* 0x000000100e00720c */ /* 0x040fe40003f01070 */
[----:B------:R-:W-:Y:S02]  /*0e50*/  SHF.R.S32.HI R3, RZ, 0x1f, R16 ;  /* 0x0000001fff037819 */ /* 0x000fe40000011410 */
[----:B------:R-:W-:Y:S02]  /*0e60*/  SEL R8, RZ, 0x1, !P3 ;  /* 0x00000001ff087807 */ /* 0x000fe40005800000 */
[-C--:B------:R-:W-:Y:S02]  /*0e70*/  ISETP.LT.AND.EX P0, PT, R15, R3.reuse, PT, P0 ;  /* 0x000000030f00720c */ /* 0x080fe40003f01300 */
[----:B------:R-:W-:Y:S02]  /*0e80*/  LOP3.LUT R8, R7, R8, RZ, 0xfc, !PT ;  /* 0x0000000807087212 */ /* 0x000fe400078efcff */
[----:B------:R-:W-:Y:S01]  /*0e90*/  SEL R3, R15, R3, P0 ;  /* 0x000000030f037207 */ /* 0x000fe20000000000 */
[----:B------:R-:W-:Y:S01]  /*0ea0*/  @P1 VIADD R13, R13, 0x1 ;  /* 0x000000010d0d1836 */ /* 0x000fe20000000000 */
[----:B------:R-:W-:-:S02]  /*0eb0*/  SEL R9, R14, R16, P0 ;  /* 0x000000100e097207 */ /* 0x000fc40000000000 */
[----:B------:R-:W-:Y:S01]  /*0ec0*/  LOP3.LUT R6, R15, R3, RZ, 0xfc, !PT ;  /* 0x000000030f067212 */ /* 0x000fe200078efcff */
[----:B------:R-:W-:-:S03]  /*0ed0*/  IMAD.MOV.U32 R5, RZ, RZ, R13 ;  /* 0x000000ffff057224 */ /* 0x000fc600078e000d */
[----:B------:R-:W-:Y:S01]  /*0ee0*/  ISETP.NE.U32.AND P1, PT, R6, RZ, PT ;  /* 0x000000ff0600720c */ /* 0x000fe20003f25070 */
[----:B------:R-:W-:Y:S01]  /*0ef0*/  @!P2 IMAD.MOV R5, RZ, RZ, -R5 ;  /* 0x000000ffff05a224 */ /* 0x000fe200078e0a05 */
[----:B------:R-:W-:-:S11]  /*0f00*/  @!P4 LOP3.LUT R5, RZ, R0, RZ, 0x33, !PT ;  /* 0x00000000ff05c212 */ /* 0x000fd600078e33ff */
[----:B------:R-:W-:Y:S05]  /*0f10*/  @P1 BRA `(.L_x_41) ;  /* 0x0000000000501947 */ /* 0x000fea0003800000 */
[----:B------:R-:W0:Y:S01]  /*0f20*/  I2F.U32.RP R11, R9 ;  /* 0x00000009000b7306 */ /* 0x000e220000209000 */
[----:B------:R-:W-:Y:S02]  /*0f30*/  ISETP.NE.U32.AND P0, PT, R9, RZ, PT ;  /* 0x000000ff0900720c */ /* 0x000fe40003f05070 */
[----:B------:R-:W-:-:S05]  /*0f40*/  MOV R39, RZ ;  /* 0x000000ff00277202 */ /* 0x000fca0000000f00 */
[----:B0-----:R-:W0:Y:S02]  /*0f50*/  MUFU.RCP R6, R11 ;  /* 0x0000000b00067308 */ /* 0x001e240000001000 */
[----:B0-----:R-:W-:-:S06]  /*0f60*/  VIADD R6, R6, 0xffffffe ;  /* 0x0ffffffe06067836 */ /* 0x001fcc0000000000 */
[----:B------:R-:W0:Y:S02]  /*0f70*/  F2I.FTZ.U32.TRUNC.NTZ R7, R6 ;  /* 0x0000000600077305 */ /* 0x000e24000021f000 */
[----:B0-----:R-:W-:Y:S01]  /*0f80*/  IMAD.MOV R0, RZ, RZ, -R7 ;  /* 0x000000ffff007224 */ /* 0x001fe200078e0a07 */
[----:B------:R-:W-:-:S03]  /*0f90*/  MOV R6, RZ ;  /* 0x000000ff00067202 */ /* 0x000fc60000000f00 */
        /* <DEDUP_REMOVED lines=12> */
.L_x_41:
[----:B------:R-:W-:Y:S01]  /*1060*/  IMAD.MOV.U32 R33, RZ, RZ, R14 ;  /* 0x000000ffff217224 */ /* 0x000fe200078e000e */
[----:B------:R-:W-:Y:S01]  /*1070*/  MOV R20, R9 ;  /* 0x0000000900147202 */ /* 0x000fe20000000f00 */
[----:B------:R-:W-:Y:S01]  /*1080*/  IMAD.MOV.U32 R21, RZ, RZ, R15 ;  /* 0x000000ffff157224 */ /* 0x000fe200078e000f */
[----:B------:R-:W-:Y:S02]  /*1090*/  MOV R19, R3 ;  /* 0x0000000300137202 */ /* 0x000fe40000000f00 */
[----:B------:R-:W-:Y:S02]  /*10a0*/  MOV R18, 0x10c0 ;  /* 0x000010c000127802 */ /* 0x000fe40000000f00 */
[----:B------:R-:W-:Y:S05]  /*10b0*/  CALL.REL.NOINC `($__internal_1_$__cuda_sm20_div_s64) ;  /* 0x0000003400347944 */ /* 0x000fea0003c00000 */
[----:B------:R-:W-:Y:S02]  /*10c0*/  MOV R38, R14 ;  /* 0x0000000e00267202 */ /* 0x000fe40000000f00 */
[----:B------:R-:W-:Y:S02]  /*10d0*/  MOV R39, R13 ;  /* 0x0000000d00277202 */ /* 0x000fe40000000f00 */
.L_x_42:
[----:B------:R-:W-:Y:S05]  /*10e0*/  BSYNC.RECONVERGENT B0 ;  /* 0x0000000000007941 */ /* 0x000fea0003800200 */
.L_x_40:
[----:B------:R-:W-:Y:S01]  /*10f0*/  IABS R13, UR10 ;  /* 0x0000000a000d7c13 */ /* 0x000fe20008000000 */
[----:B------:R-:W0:Y:S01]  /*1100*/  LDC R0, c[0x0][0x434] ;  /* 0x00010d00ff007b82 */ /* 0x000e220000000800 */
[----:B------:R-:W-:Y:S01]  /*1110*/  IABS R6, UR10 ;  /* 0x0000000a00067c13 */ /* 0x000fe20008000000 */
[----:B------:R-:W-:Y:S01]  /*1120*/  IMAD R5, R5, UR11, RZ ;  /* 0x0000000b05057c24 */ /* 0x000fe2000f8e02ff */
[----:B------:R-:W1:Y:S01]  /*1130*/  I2F.RP R16, R13 ;  /* 0x0000000d00107306 */ /* 0x000e620000209400 */
[----:B------:R-:W-:Y:S02]  /*1140*/  BSSY.RECONVERGENT B0, `(.L_x_43) ;  /* 0x000003c000007945 */ /* 0x000fe40003800200 */
[----:B------:R-:W-:Y:S02]  /*1150*/  IMAD.MOV R6, RZ, RZ, -R6 ;  /* 0x000000ffff067224 */ /* 0x000fe400078e0a06 */
[----:B------:R-:W-:-:S03]  /*1160*/  IMAD R8, R8, R5, RZ ;  /* 0x0000000508087224 */ /* 0x000fc600078e02ff */
[----:B-1----:R-:W1:Y:S01]  /*1170*/  MUFU.RCP R15, R16 ;  /* 0x00000010000f7308 */ /* 0x002e620000001000 */
[----:B0-----:R-:W-:-:S04]  /*1180*/  IADD3 R0, PT, PT, R0, -0x1, R13 ;  /* 0xffffffff00007810 */ /* 0x001fc80007ffe00d */
[----:B------:R-:W-:Y:S01]  /*1190*/  IABS R7, R0 ;  /* 0x0000000000077213 */ /* 0x000fe20000000000 */
[----:B-1----:R-:W-:-:S06]  /*11a0*/  VIADD R15, R15, 0xffffffe ;  /* 0x0ffffffe0f0f7836 */ /* 0x002fcc0000000000 */
[----:B------:R-:W0:Y:S02]  /*11b0*/  F2I.FTZ.U32.TRUNC.NTZ R15, R15 ;  /* 0x0000000f000f7305 */ /* 0x000e24000021f000 */
[----:B0-----:R-:W-:-:S04]  /*11c0*/  IMAD.MOV R14, RZ, RZ, -R15 ;  /* 0x000000ffff0e7224 */ /* 0x001fc800078e0a0f */
[----:B------:R-:W-:Y:S02]  /*11d0*/  IMAD R11, R14, R13, RZ ;  /* 0x0000000d0e0b7224 */ /* 0x000fe400078e02ff */
[----:B------:R-:W-:-:S04]  /*11e0*/  IMAD.MOV.U32 R14, RZ, RZ, RZ ;  /* 0x000000ffff0e7224 */ /* 0x000fc800078e00ff */
        /* <DEDUP_REMOVED lines=42> */
.L_x_44:
[----:B------:R-:W-:Y:S01]  /*1490*/  IMAD.MOV.U32 R33, RZ, RZ, R26 ;  /* 0x000000ffff217224 */ /* 0x000fe200078e001a */
[----:B------:R-:W-:Y:S01]  /*14a0*/  MOV R21, R27 ;  /* 0x0000001b00157202 */ /* 0x000fe20000000f00 */
[----:B------:R-:W-:Y:S01]  /*14b0*/  IMAD.MOV.U32 R20, RZ, RZ, R7 ;  /* 0x000000ffff147224 */ /* 0x000fe200078e0007 */
[----:B------:R-:W-:Y:S02]  /*14c0*/  MOV R18, 0x14e0 ;  /* 0x000014e000127802 */ /* 0x000fe40000000f00 */
[----:B------:R-:W-:Y:S05]  /*14d0*/  CALL.REL.NOINC `($__internal_1_$__cuda_sm20_div_s64) ;  /* 0x00000030002c7944 */ /* 0x000fea0003c00000 */
[----:B------:R-:W-:Y:S02]  /*14e0*/  MOV R24, R14 ;  /* 0x0000000e00187202 */ /* 0x000fe40000000f00 */
[----:B------:R-:W-:Y:S02]  /*14f0*/  MOV R25, R13 ;  /* 0x0000000d00197202 */ /* 0x000fe40000000f00 */
.L_x_45:
[----:B------:R-:W-:Y:S05]  /*1500*/  BSYNC.RECONVERGENT B0 ;  /* 0x0000000000007941 */ /* 0x000fea0003800200 */
.L_x_43:
[----:B------:R-:W0:Y:S01]  /*1510*/  S2R R22, SR_TID.X ;  /* 0x0000000000167919 */ /* 0x000e220000002100 */
[----:B------:R-:W-:Y:S01]  /*1520*/  UIADD3 UR12, UP0, UPT, UR7, -UR6, URZ ;  /* 0x80000006070c7290 */ /* 0x000fe2000ff1e0ff */
[----:B------:R-:W1:Y:S03]  /*1530*/  LDCU UR5, c[0x0][0x534] ;  /* 0x0000a680ff0577ac */ /* 0x000e660008000800 */
[----:B------:R-:W-:-:S06]  /*1540*/  UIADD3.X UR9, UPT, UPT, UR4, -0x1, URZ, UP0, !UPT ;  /* 0xffffffff04097890 */ /* 0x000fcc00087fe4ff */
[----:B------:R-:W-:Y:S02]  /*1550*/  IMAD.U32 R5, RZ, RZ, UR9 ;  /* 0x00000009ff057e24 */ /* 0x000fe4000f8e00ff */
[----:B------:R-:W-:-:S03]  /*1560*/  IMAD.MOV.U32 R27, RZ, RZ, -0x800000 ;  /* 0xff800000ff1b7424 */ /* 0x000fc600078e00ff */
[----:B------:R-:W2:Y:S01]  /*1570*/  LDCU UR9, c[0x0][0x430] ;  /* 0x00008600ff0977ac */ /* 0x000ea20008000800 */
[----:B0-----:R-:W-:Y:S02]  /*1580*/  LOP3.LUT R23, R22, 0x7, RZ, 0xc0, !PT ;  /* 0x0000000716177812 */ /* 0x001fe400078ec0ff */
[----:B------:R-:W-:Y:S02]  /*1590*/  SHF.R.U32.HI R26, RZ, 0x3, R22 ;  /* 0x00000003ff1a7819 */ /* 0x000fe40000011616 */
[C---:B------:R-:W-:Y:S01]  /*15a0*/  ISETP.LT.U32.AND P3, PT, R23.reuse, UR12, PT ;  /* 0x0000000c17007c0c */ /* 0x040fe2000bf61070 */
[----:B------:R-:W0:Y:S01]  /*15b0*/  LDCU.64 UR12, c[0x0][0x358] ;  /* 0x00006b00ff0c77ac */ /* 0x000e220008000a00 */
[----:B------:R-:W-:Y:S01]  /*15c0*/  IADD3 R28, P0, PT, R23, UR6, RZ ;  /* 0x00000006171c7c10 */ /* 0x000fe2000ff1e0ff */
[C---:B------:R-:W-:Y:S01]  /*15d0*/  VIADD R13, R26.reuse, 0x10 ;  /* 0x000000101a0d7836 */ /* 0x040fe20000000000 */
[----:B------:R-:W-:Y:S01]  /*15e0*/  ISETP.GT.AND.EX P3, PT, R5, RZ, PT, P3 ;  /* 0x000000ff0500720c */ /* 0x000fe20003f64330 */
[C---:B------:R-:W-:Y:S01]  /*15f0*/  VIADD R11, R26.reuse, 0x20 ;  /* 0x000000201a0b7836 */ /* 0x040fe20000000000 */
[----:B------:R-:W-:Y:S01]  /*1600*/  IADD3.X R29, PT, PT, RZ, RZ, RZ, P0, !PT ;  /* 0x000000ffff1d7210 */ /* 0x000fe200007fe4ff */
[C---:B------:R-:W-:Y:S01]  /*1610*/  VIADD R5, R26.reuse, 0x30 ;  /* 0x000000301a057836 */ /* 0x040fe20000000000 */
[----:B-1----:R-:W-:-:S02]  /*1620*/  ISETP.GE.OR P1, PT, R26, UR5, !P3 ;  /* 0x000000051a007c0c */ /* 0x002fc4000df26670 */
[----:B------:R-:W-:Y:S02]  /*1630*/  ISETP.GE.OR P5, PT, R13, UR5, !P3 ;  /* 0x000000050d007c0c */ /* 0x000fe4000dfa6670 */
[----:B------:R-:W-:Y:S02]  /*1640*/  ISETP.GE.OR P4, PT, R11, UR5, !P3 ;  /* 0x000000050b007c0c */ /* 0x000fe4000df86670 */
[----:B------:R-:W-:-:S07]  /*1650*/  ISETP.GE.OR P3, PT, R5, UR5, !P3 ;  /* 0x0000000505007c0c */ /* 0x000fce000df66670 */
[----:B------:R-:W1:Y:S01]  /*1660*/  @!P1 LDC.64 R20, c[0x0][0x428] ;  /* 0x00010a00ff149b82 */ /* 0x000e620000000a00 */
[----:B------:R-:W-:-:S04]  /*1670*/  @!P1 IMAD.WIDE.U32 R30, R26, UR7, R28 ;  /* 0x000000071a1e9c25 */ /* 0x000fc8000f8e001c */
[----:B------:R-:W-:-:S03]  /*1680*/  @!P1 IMAD R6, R26, UR4, R31 ;  /* 0x000000041a069c24 */ /* 0x000fc6000f8e021f */
[----:B------:R-:W3:Y:S08]  /*1690*/  @!P4 LDC.64 R16, c[0x0][0x428] ;  /* 0x00010a00ff10cb82 */ /* 0x000ef00000000a00 */
[----:B------:R-:W4:Y:S08]  /*16a0*/  @!P3 LDC.64 R14, c[0x0][0x428] ;  /* 0x00010a00ff0ebb82 */ /* 0x000f300000000a00 */
[----:B------:R-:W5:Y:S01]  /*16b0*/  @!P5 LDC.64 R18, c[0x0][0x428] ;  /* 0x00010a00ff12db82 */ /* 0x000f620000000a00 */
[----:B-1----:R-:W-:Y:S01]  /*16c0*/  @!P1 LEA R34, P0, R30, R20, 0x2 ;  /* 0x000000141e229211 */ /* 0x002fe200078010ff */
[----:B------:R-:W-:-:S03]  /*16d0*/  @!P4 IMAD.MOV.U32 R31, RZ, RZ, R29 ;  /* 0x000000ffff1fc224 */ /* 0x000fc600078e001d */
[----:B------:R-:W-:Y:S01]  /*16e0*/  @!P1 LEA.HI.X R35, R30, R21, R6, 0x2, P0 ;  /* 0x000000151e239211 */ /* 0x000fe200000f1406 */
[----:B------:R-:W-:Y:S01]  /*16f0*/  IMAD.MOV.U32 R6, RZ, RZ, -0x800000 ;  /* 0xff800000ff067424 */ /* 0x000fe200078e00ff */
[----:B------:R-:W-:Y:S01]  /*1700*/  @!P4 MOV R30, R28 ;  /* 0x0000001c001ec202 */ /* 0x000fe20000000f00 */
[----:B------:R-:W-:Y:S02]  /*1710*/  @!P5 IMAD.MOV.U32 R32, RZ, RZ, R28 ;  /* 0x000000ffff20d224 */ /* 0x000fe400078e001c */
[----:B------:R-:W-:Y:S02]  /*1720*/  @!P5 IMAD.MOV.U32 R33, RZ, RZ, R29 ;  /* 0x000000ffff21d224 */ /* 0x000fe400078e001d */
[----:B------:R-:W-:Y:S01]  /*1730*/  @!P4 IMAD.WIDE.U32 R30, R11, UR7, R30 ;  /* 0x000000070b1ecc25 */ /* 0x000fe2000f8e001e */
[----:B0-----:R4:W2:Y:S03]  /*1740*/  @!P1 LDG.E R6, desc[UR12][R34.64] ;  /* 0x0000000c22069981 */ /* 0x0018a6000c1e1900 */
[----:B------:R-:W-:Y:S01]  /*1750*/  @!P3 IMAD.WIDE.U32 R28, R5, UR7, R28 ;  /* 0x00000007051cbc25 */ /* 0x000fe2000f8e001c */
[----:B---3--:R-:W-:-:S03]  /*1760*/  @!P4 LEA R16, P1, R30, R16, 0x2 ;  /* 0x000000101e10c211 */ /* 0x008fc600078210ff */
[----:B------:R-:W-:-:S04]  /*1770*/  @!P5 IMAD.WIDE.U32 R32, R13, UR7, R32 ;  /* 0x000000070d20dc25 */ /* 0x000fc8000f8e0020 */
[----:B------:R-:W-:Y:S01]  /*1780*/  @!P4 IMAD R11, R11, UR4, R31 ;  /* 0x000000040b0bcc24 */ /* 0x000fe2000f8e021f */
[----:B-----5:R-:W-:Y:S01]  /*1790*/  @!P5 LEA R18, P2, R32, R18, 0x2 ;  /* 0x000000122012d211 */ /* 0x020fe200078410ff */
[----:B------:R-:W-:Y:S02]  /*17a0*/  @!P3 IMAD R5, R5, UR4, R29 ;  /* 0x000000040505bc24 */ /* 0x000fe4000f8e021d */
[----:B------:R-:W-:Y:S01]  /*17b0*/  @!P5 IMAD R20, R13, UR4, R33 ;  /* 0x000000040d14dc24 */ /* 0x000fe2000f8e0221 */
[----:B------:R-:W-:Y:S01]  /*17c0*/  @!P4 LEA.HI.X R17, R30, R17, R11, 0x2, P1 ;  /* 0x000000111e11c211 */ /* 0x000fe200008f140b */
[----:B------:R-:W-:Y:S02]  /*17d0*/  IMAD.MOV.U32 R11, RZ, RZ, -0x800000 ;  /* 0xff800000ff0b7424 */ /* 0x000fe400078e00ff */
[----:B------:R-:W-:Y:S01]  /*17e0*/  IMAD.MOV.U32 R13, RZ, RZ, -0x800000 ;  /* 0xff800000ff0d7424 */ /* 0x000fe200078e00ff */
[----:B------:R-:W-:Y:S02]  /*17f0*/  @!P5 LEA.HI.X R19, R32, R19, R20, 0x2, P2 ;  /* 0x000000132013d211 */ /* 0x000fe400010f1414 */
[----:B----4-:R-:W-:-:S03]  /*1800*/  @!P3 LEA R34, P0, R28, R14, 0x2 ;  /* 0x0000000e1c22b211 */ /* 0x010fc600078010ff */
[----:B------:R-:W3:Y:S01]  /*1810*/  @!P5 LDG.E R11, desc[UR12][R18.64] ;  /* 0x0000000c120bd981 */ /* 0x000ee2000c1e1900 */
[----:B------:R-:W-:-:S03]  /*1820*/  @!P3 LEA.HI.X R35, R28, R15, R5, 0x2, P0 ;  /* 0x0000000f1c23b211 */ /* 0x000fc600000f1405 */
[----:B------:R0:W4:Y:S01]  /*1830*/  @!P4 LDG.E R13, desc[UR12][R16.64] ;  /* 0x0000000c100dc981 */ /* 0x000122000c1e1900 */
[----:B------:R-:W-:-:S06]  /*1840*/  MOV R5, 0xff800000 ;  /* 0xff80000000057802 */ /* 0x000fcc0000000f00 */
[----:B------:R-:W5:Y:S01]  /*1850*/  @!P3 LDG.E R5, desc[UR12][R34.64] ;  /* 0x0000000c2205b981 */ /* 0x000f62000c1e1900 */
[----:B------:R-:W1:Y:S01]  /*1860*/  S2UR UR4, SR_CgaCtaId ;  /* 0x00000000000479c3 */ /* 0x000e620000008800 */
[----:B------:R-:W-:Y:S01]  /*1870*/  UMOV UR5, 0x400 ;  /* 0x0000040000057882 */ /* 0x000fe20000000000 */
[C---:B------:R-:W-:Y:S02]  /*1880*/  ISETP.GT.U32.AND P3, PT, R22.reuse, 0x1ff, PT ;  /* 0x000001ff1600780c */ /* 0x040fe40003f64070 */
[C---:B------:R-:W-:Y:S02]  /*1890*/  ISETP.GT.U32.AND P2, PT, R22.reuse, 0x17f, PT ;  /* 0x0000017f1600780c */ /* 0x040fe40003f44070 */
[C---:B------:R-:W-:Y:S02]  /*18a0*/  ISETP.GT.U32.AND P1, PT, R22.reuse, 0xff, PT ;  /* 0x000000ff1600780c */ /* 0x040fe40003f24070 */
[----:B------:R-:W-:Y:S01]  /*18b0*/  ISETP.GT.U32.AND P0, PT, R22, 0x7f, PT ;  /* 0x0000007f1600780c */ /* 0x000fe20003f04070 */
[----:B-1----:R-:W-:-:S06]  /*18c0*/  ULEA UR4, UR4, UR5, 0x18 ;  /* 0x0000000504047291 */ /* 0x002fcc000f8ec0ff */
[----:B------:R-:W-:-:S05]  /*18d0*/  LEA R23, R23, UR4, 0x2 ;  /* 0x0000000417177c11 */ /* 0x000fca000f8e10ff */
[----:B------:R-:W-:Y:S01]  /*18e0*/  IMAD R14, R26, 0x24, R23 ;  /* 0x000000241a0e7824 */ /* 0x000fe200078e0217 */
[----:B------:R-:W-:Y:S02]  /*18f0*/  SHF.R.U32.HI R15, RZ, 0x4, R22 ;  /* 0x00000004ff0f7819 */ /* 0x000fe40000011616 */
[----:B------:R-:W-:Y:S02]  /*1900*/  LOP3.LUT R31, R22, 0xf, RZ, 0xc0, !PT ;  /* 0x0000000f161f7812 */ /* 0x000fe400078ec0ff */
[----:B------:R-:W-:Y:S01]  /*1910*/  LEA R28, R15, UR4, 0x2 ;  /* 0x000000040f1c7c11 */ /* 0x000fe2000f8e10ff */
[----:B------:R-:W-:Y:S02]  /*1920*/  IMAD.MOV.U32 R32, RZ, RZ, -0x800000 ;  /* 0xff800000ff207424 */ /* 0x000fe400078e00ff */
[----:B------:R-:W-:Y:S01]  /*1930*/  IMAD.MOV.U32 R30, RZ, RZ, -0x800000 ;  /* 0xff800000ff1e7424 */ /* 0x000fe200078e00ff */
[----:B------:R-:W-:Y:S01]  /*1940*/  MOV R26, 0xff800000 ;  /* 0xff800000001a7802 */ /* 0x000fe20000000f00 */
[----:B------:R-:W-:Y:S01]  /*1950*/  IMAD R29, R31, 0x24, R28 ;  /* 0x000000241f1d7824 */ /* 0x000fe200078e021c */
[----:B------:R-:W1:Y:S01]  /*1960*/  LDCU UR4, c[0x0][0x434] ;  /* 0x00008680ff0477ac */ /* 0x000e620008000800 */
[----:B0-----:R-:W-:Y:S01]  /*1970*/  HFMA2 R16, -RZ, RZ, 0, 0 ;  /* 0x00000000ff107431 */ /* 0x001fe200000001ff */
[----:B--2---:R-:W-:Y:S04]  /*1980*/  @!P3 STS [R14], R6 ;  /* 0x000000060e00b388 */ /* 0x004fe80000000800 */
[----:B---3--:R-:W-:Y:S04]  /*1990*/  @!P2 STS [R14+0x240], R11 ;  /* 0x0002400b0e00a388 */ /* 0x008fe80000000800 */
[----:B----4-:R-:W-:Y:S04]  /*19a0*/  @!P1 STS [R14+0x480], R13 ;  /* 0x0004800d0e009388 */ /* 0x010fe80000000800 */
[----:B-----5:R-:W-:Y:S01]  /*19b0*/  @!P0 STS [R14+0x6c0], R5 ;  /* 0x0006c0050e008388 */ /* 0x020fe20000000800 */
[----:B------:R-:W-:Y:S06]  /*19c0*/  BAR.SYNC.DEFER_BLOCKING 0x0 ;  /* 0x0000000000007b1d */ /* 0x000fec0000010000 */
[----:B------:R-:W-:Y:S04]  /*19d0*/  @!P0 LDS R32, [R29] ;  /* 0x000000001d208984 */ /* 0x000fe80000000800 */
[----:B------:R-:W-:Y:S04]  /*19e0*/  @!P0 LDS R27, [R29+0x240] ;  /* 0x000240001d1b8984 */ /* 0x000fe80000000800 */
[----:B------:R-:W0:Y:S04]  /*19f0*/  @!P0 LDS R30, [R29+0x480] ;  /* 0x000480001d1e8984 */ /* 0x000e280000000800 */
[----:B------:R-:W2:Y:S01]  /*1a00*/  @!P0 LDS R26, [R29+0x6c0] ;  /* 0x0006c0001d1a8984 */ /* 0x000ea20000000800 */
[----:B0-----:R-:W-:-:S04]  /*1a10*/  FMNMX3.FTZ R5, R32, R27, R30, !PT ;  /* 0x0000001b20057276 */ /* 0x001fc8000781001e */
[----:B--2---:R-:W-:-:S05]  /*1a20*/  FMNMX.FTZ R6, R5, R26, !PT ;  /* 0x0000001a05067209 */ /* 0x004fca0007810000 */
[----:B------:R-:W0:Y:S01]  /*1a30*/  SHFL.BFLY PT, R19, R6, 0x8, 0x1f ;  /* 0x0d001f0006137f89 */ /* 0x000e2200000e0000 */
[----:B-1----:R-:W-:-:S05]  /*1a40*/  IMAD.U32 R5, RZ, RZ, UR4 ;  /* 0x00000004ff057e24 */ /* 0x002fca000f8e00ff */
[----:B------:R-:W-:-:S04]  /*1a50*/  IABS R5, R5 ;  /* 0x0000000500057213 */ /* 0x000fc80000000000 */
[----:B------:R-:W1:Y:S01]  /*1a60*/  I2F.RP R20, R5 ;  /* 0x0000000500147306 */ /* 0x000e620000209400 */
[----:B0-----:R-:W-:-:S05]  /*1a70*/  FMNMX.FTZ R19, R6, R19, !PT ;  /* 0x0000001306137209 */ /* 0x001fca0007810000 */
[----:B------:R-:W0:Y:S02]  /*1a80*/  SHFL.BFLY PT, R14, R19, 0x4, 0x1f ;  /* 0x0c801f00130e7f89 */ /* 0x000e2400000e0000 */
[----:B-1----:R-:W1:Y:S02]  /*1a90*/  MUFU.RCP R17, R20 ;  /* 0x0000001400117308 */ /* 0x002e640000001000 */
[----:B-1----:R-:W-:Y:S01]  /*1aa0*/  VIADD R17, R17, 0xffffffe ;  /* 0x0ffffffe11117836 */ /* 0x002fe20000000000 */
[----:B0-----:R-:W-:-:S05]  /*1ab0*/  FMNMX.FTZ R14, R19, R14, !PT ;  /* 0x0000000e130e7209 */ /* 0x001fca0007810000 */
[----:B------:R-:W0:Y:S01]  /*1ac0*/  SHFL.BFLY PT, R13, R14, 0x2, 0x1f ;  /* 0x0c401f000e0d7f89 */ /* 0x000e2200000e0000 */
[----:B------:R-:W1:Y:S02]  /*1ad0*/  F2I.FTZ.U32.TRUNC.NTZ R17, R17 ;  /* 0x0000001100117305 */ /* 0x000e64000021f000 */
[----:B-1----:R-:W-:-:S04]  /*1ae0*/  IMAD.MOV R6, RZ, RZ, -R17 ;  /* 0x000000ffff067224 */ /* 0x002fc800078e0a11 */
[----:B------:R-:W-:Y:S01]  /*1af0*/  IMAD R11, R6, R5, RZ ;  /* 0x00000005060b7224 */ /* 0x000fe200078e02ff */
[----:B------:R-:W-:Y:S02]  /*1b00*/  IABS R6, R0 ;  /* 0x0000000000067213 */ /* 0x000fe40000000000 */
[----:B0-----:R-:W-:Y:S01]  /*1b10*/  FMNMX.FTZ R18, R14, R13, !PT ;  /* 0x0000000d0e127209 */ /* 0x001fe20007810000 */
[----:B------:R-:W-:-:S04]  /*1b20*/  IMAD.HI.U32 R11, R17, R11, R16 ;  /* 0x0000000b110b7227 */ /* 0x000fc800078e0010 */
[----:B------:R-:W0:Y:S01]  /*1b30*/  SHFL.BFLY PT, R13, R18, 0x1, 0x1f ;  /* 0x0c201f00120d7f89 */ /* 0x000e2200000e0000 */
[----:B------:R-:W-:-:S04]  /*1b40*/  IMAD.MOV.U32 R16, RZ, RZ, R6 ;  /* 0x000000ffff107224 */ /* 0x000fc800078e0006 */
[----:B------:R-:W-:-:S04]  /*1b50*/  IMAD.HI.U32 R6, R11, R16, RZ ;  /* 0x000000100b067227 */ /* 0x000fc800078e00ff */
[----:B------:R-:W-:-:S04]  /*1b60*/  IMAD.MOV R11, RZ, RZ, -R6 ;  /* 0x000000ffff0b7224 */ /* 0x000fc800078e0a06 */
[----:B------:R-:W-:-:S05]  /*1b70*/  IMAD R16, R5, R11, R16 ;  /* 0x0000000b05107224 */ /* 0x000fca00078e0210 */
[----:B------:R-:W-:Y:S02]  /*1b80*/  ISETP.GT.U32.AND P0, PT, R5, R16, PT ;  /* 0x000000100500720c */ /* 0x000fe40003f04070 */
[----:B0-----:R-:W-:-:S04]  /*1b90*/  FMNMX.FTZ R13, R18, R13, !PT ;  /* 0x0000000d120d7209 */ /* 0x001fc80007810000 */
[----:B------:R-:W-:-:S07]  /*1ba0*/  FSETP.NEU.FTZ.AND P1, PT, R13, -INF , PT ;  /* 0xff8000000d00780b */ /* 0x000fce0003f3d000 */
[----:B------:R-:W-:Y:S01]  /*1bb0*/  @!P0 IMAD.IADD R16, R16, 0x1, -R5 ;  /* 0x0000000110108824 */ /* 0x000fe200078e0a05 */
[----:B------:R-:W-:-:S04]  /*1bc0*/  FSEL R13, R13, RZ, P1 ;  /* 0x000000ff0d0d7208 */ /* 0x000fc80000800000 */
[----:B------:R-:W-:Y:S01]  /*1bd0*/  ISETP.GE.U32.AND P2, PT, R16, R5, PT ;  /* 0x000000051000720c */ /* 0x000fe20003f46070 */
[C---:B------:R-:W-:Y:S01]  /*1be0*/  FADD.FTZ R5, -R13.reuse, R32 ;  /* 0x000000200d057221 */ /* 0x040fe20000010100 */
[----:B------:R-:W-:Y:S01]  /*1bf0*/  FADD.FTZ R19, -R13, R27 ;  /* 0x0000001b0d137221 */ /* 0x000fe20000010100 */
[----:B------:R-:W-:Y:S02]  /*1c00*/  LOP3.LUT R11, R0, UR4, RZ, 0x3c, !PT ;  /* 0x00000004000b7c12 */ /* 0x000fe4000f8e3cff */
[----:B------:R-:W-:Y:S01]  /*1c10*/  FMUL.FTZ R0, R5, 1.4426950216293334961 ;  /* 0x3fb8aa3b05007820 */ /* 0x000fe20000410000 */
[----:B------:R-:W-:Y:S01]  /*1c20*/  FMUL.FTZ R19, R19, 1.4426950216293334961 ;  /* 0x3fb8aa3b13137820 */ /* 0x000fe20000410000 */
[C---:B------:R-:W-:Y:S01]  /*1c30*/  FADD.FTZ R18, -R13.reuse, R30 ;  /* 0x0000001e0d127221 */ /* 0x040fe20000010100 */
[----:B------:R-:W-:-:S03]  /*1c40*/  FADD.FTZ R16, -R13, R26 ;  /* 0x0000001a0d107221 */ /* 0x000fc60000010100 */
[----:B------:R-:W-:Y:S01]  /*1c50*/  MUFU.EX2 R0, R0 ;  /* 0x0000000000007308 */ /* 0x000fe20000000800 */
[----:B------:R-:W-:Y:S01]  /*1c60*/  FMUL.FTZ R18, R18, 1.4426950216293334961 ;  /* 0x3fb8aa3b12127820 */ /* 0x000fe20000410000 */
[----:B------:R-:W-:-:S06]  /*1c70*/  FMUL.FTZ R16, R16, 1.4426950216293334961 ;  /* 0x3fb8aa3b10107820 */ /* 0x000fcc0000410000 */
[----:B------:R-:W0:Y:S08]  /*1c80*/  MUFU.EX2 R19, R19 ;  /* 0x0000001300137308 */ /* 0x000e300000000800 */
[----:B------:R-:W1:Y:S01]  /*1c90*/  MUFU.EX2 R14, R18 ;  /* 0x00000012000e7308 */ /* 0x000e620000000800 */
[----:B------:R-:W-:Y:S02]  /*1ca0*/  ISETP.GE.AND P1, PT, R11, RZ, PT ;  /* 0x000000ff0b00720c */ /* 0x000fe40003f26270 */
[----:B------:R-:W-:Y:S01]  /*1cb0*/  @!P0 IADD3 R6, PT, PT, R6, 0x1, RZ ;  /* 0x0000000106068810 */ /* 0x000fe20007ffe0ff */
[----:B------:R-:W2:Y:S04]  /*1cc0*/  LDC R11, c[0x0][0x3e0] ;  /* 0x0000f800ff0b7b82 */ /* 0x000ea80000000800 */
[----:B------:R-:W3:Y:S01]  /*1cd0*/  MUFU.EX2 R21, R16 ;  /* 0x0000001000157308 */ /* 0x000ee20000000800 */
[----:B------:R-:W-:Y:S01]  /*1ce0*/  ISETP.NE.AND P0, PT, RZ, UR4, PT ;  /* 0x00000004ff007c0c */ /* 0x000fe2000bf05270 */
[----:B0-----:R-:W-:Y:S01]  /*1cf0*/  FADD.FTZ R19, R0, R19 ;  /* 0x0000001300137221 */ /* 0x001fe20000010000 */
[----:B------:R-:W-:Y:S01]  /*1d00*/  @P2 VIADD R6, R6, 0x1 ;  /* 0x0000000106062836 */ /* 0x000fe20000000000 */
[----:B------:R-:W-:-:S02]  /*1d10*/  USHF.R.S32.HI UR5, URZ, 0x1f, UR10 ;  /* 0x0000001fff057899 */ /* 0x000fc4000801140a */
[----:B-1----:R-:W-:Y:S01]  /*1d20*/  FADD.FTZ R14, R19, R14 ;  /* 0x0000000e130e7221 */ /* 0x002fe20000010000 */
[----:B------:R-:W-:Y:S01]  /*1d30*/  @!P1 IMAD.MOV R6, RZ, RZ, -R6 ;  /* 0x000000ffff069224 */ /* 0x000fe200078e0a06 */
[----:B------:R-:W-:-:S06]  /*1d40*/  ULOP3.LUT UR5, UR5, 0x1, URZ, 0xfc, !UPT ;  /* 0x0000000105057892 */ /* 0x000fcc000f8efcff */
[----:B------:R-:W-:Y:S01]  /*1d50*/  @!P0 LOP3.LUT R6, RZ, UR4, RZ, 0x33, !PT ;  /* 0x00000004ff068c12 */ /* 0x000fe2000f8e33ff */
[----:B---3--:R-:W-:-:S04]  /*1d60*/  FADD.FTZ R21, R14, R21 ;  /* 0x000000150e157221 */ /* 0x008fc80000010000 */
[----:B------:R-:W-:Y:S01]  /*1d70*/  IMAD R5, R6, UR5, RZ ;  /* 0x0000000506057c24 */ /* 0x000fe2000f8e02ff */
[----:B------:R-:W0:Y:S04]  /*1d80*/  SHFL.BFLY PT, R18, R21, 0x8, 0x1f ;  /* 0x0d001f0015127f89 */ /* 0x000e2800000e0000 */
[----:B------:R-:W-:Y:S02]  /*1d90*/  IABS R17, R5 ;  /* 0x0000000500117213 */ /* 0x000fe40000000000 */
[----:B--2---:R-:W-:Y:S02]  /*1da0*/  IABS R0, R11 ;  /* 0x0000000b00007213 */ /* 0x004fe40000000000 */
[----:B------:R-:W1:Y:S08]  /*1db0*/  I2F.RP R20, R17 ;  /* 0x0000001100147306 */ /* 0x000e700000209400 */
[----:B------:R-:W2:Y:S08]  /*1dc0*/  I2F.RP R14, R0 ;  /* 0x00000000000e7306 */ /* 0x000eb00000209400 */
[----:B-1----:R-:W1:Y:S01]  /*1dd0*/  MUFU.RCP R36, R20 ;  /* 0x0000001400247308 */ /* 0x002e620000001000 */
[----:B0-----:R-:W-:-:S05]  /*1de0*/  FADD.FTZ R18, R21, R18 ;  /* 0x0000001215127221 */ /* 0x001fca0000010000 */
[----:B------:R-:W0:Y:S02]  /*1df0*/  SHFL.BFLY PT, R19, R18, 0x4, 0x1f ;  /* 0x0c801f0012137f89 */ /* 0x000e2400000e0000 */
[----:B--2---:R-:W2:Y:S01]  /*1e00*/  MUFU.RCP R34, R14 ;  /* 0x0000000e00227308 */ /* 0x004ea20000001000 */
[----:B-1----:R-:W-:-:S07]  /*1e10*/  VIADD R36, R36, 0xffffffe ;  /* 0x0ffffffe24247836 */ /* 0x002fce0000000000 */
[----:B------:R-:W1:Y:S01]  /*1e20*/  F2I.FTZ.U32.TRUNC.NTZ R37, R36 ;  /* 0x0000002400257305 */ /* 0x000e62000021f000 */
[----:B--2---:R-:W-:-:S07]  /*1e30*/  IADD3 R34, PT, PT, R34, 0xffffffe, RZ ;  /* 0x0ffffffe22227810 */ /* 0x004fce0007ffe0ff */
[----:B------:R-:W2:Y:S01]  /*1e40*/  F2I.FTZ.U32.TRUNC.NTZ R35, R34 ;  /* 0x0000002200237305 */ /* 0x000ea2000021f000 */
[----:B0-----:R-:W-:-:S05]  /*1e50*/  FADD.FTZ R19, R18, R19 ;  /* 0x0000001312137221 */ /* 0x001fca0000010000 */
[----:B------:R-:W0:Y:S01]  /*1e60*/  SHFL.BFLY PT, R14, R19, 0x2, 0x1f ;  /* 0x0c401f00130e7f89 */ /* 0x000e2200000e0000 */
[----:B-1----:R-:W-:Y:S01]  /*1e70*/  IMAD.MOV R16, RZ, RZ, -R37 ;  /* 0x000000ffff107224 */ /* 0x002fe200078e0a25 */
[----:B------:R-:W-:Y:S01]  /*1e80*/  MOV R36, RZ ;  /* 0x000000ff00247202 */ /* 0x000fe20000000f00 */
[----:B------:R-:W-:Y:S02]  /*1e90*/  IMAD.IADD R20, R4, 0x1, R17 ;  /* 0x0000000104147824 */ /* 0x000fe400078e0211 */
[----:B------:R-:W-:Y:S02]  /*1ea0*/  IMAD R21, R16, R17, RZ ;  /* 0x0000001110157224 */ /* 0x000fe400078e02ff */
[----:B--2---:R-:W-:Y:S01]  /*1eb0*/  IMAD.MOV R23, RZ, RZ, -R35 ;  /* 0x000000ffff177224 */ /* 0x004fe200078e0a23 */
[----:B------:R-:W-:Y:S01]  /*1ec0*/  IABS R4, R5 ;  /* 0x0000000500047213 */ /* 0x000fe20000000000 */
[----:B------:R-:W-:Y:S01]  /*1ed0*/  IMAD.HI.U32 R21, R37, R21, R36 ;  /* 0x0000001525157227 */ /* 0x000fe200078e0024 */
[----:B------:R-:W-:-:S03]  /*1ee0*/  IABS R16, R20 ;  /* 0x0000001400107213 */ /* 0x000fc60000000000 */
[----:B------:R-:W-:Y:S02]  /*1ef0*/  IMAD R18, R23, R0, RZ ;  /* 0x0000000017127224 */ /* 0x000fe400078e02ff */
[----:B------:R-:W-:Y:S02]  /*1f00*/  IMAD.MOV.U32 R34, RZ, RZ, RZ ;  /* 0x000000ffff227224 */ /* 0x000fe400078e00ff */
[----:B------:R-:W-:Y:S02]  /*1f10*/  IMAD.MOV R4, RZ, RZ, -R4 ;  /* 0x000000ffff047224 */ /* 0x000fe400078e0a04 */
[----:B------:R-:W-:-:S04]  /*1f20*/  IMAD.HI.U32 R18, R35, R18, R34 ;  /* 0x0000001223127227 */ /* 0x000fc800078e0022 */
[----:B------:R-:W-:-:S04]  /*1f30*/  IMAD.HI.U32 R21, R21, R16, RZ ;  /* 0x0000001015157227 */ /* 0x000fc800078e00ff */
[----:B0-----:R-:W-:Y:S01]  /*1f40*/  FADD.FTZ R14, R19, R14 ;  /* 0x0000000e130e7221 */ /* 0x001fe20000010000 */
[----:B------:R-:W-:-:S04]  /*1f50*/  IMAD.HI.U32 R18, R18, R16, RZ ;  /* 0x0000001012127227 */ /* 0x000fc800078e00ff */
[----:B------:R-:W-:Y:S02]  /*1f60*/  IMAD R4, R21, R4, R16 ;  /* 0x0000000415047224 */ /* 0x000fe400078e0210 */
[----:B------:R-:W-:Y:S01]  /*1f70*/  IMAD.MOV R23, RZ, RZ, -R18 ;  /* 0x000000ffff177224 */ /* 0x000fe200078e0a12 */
[----:B------:R-:W0:Y:S02]  /*1f80*/  SHFL.BFLY PT, R19, R14, 0x1, 0x1f ;  /* 0x0c201f000e137f89 */ /* 0x000e2400000e0000 */
[----:B------:R-:W-:Y:S01]  /*1f90*/  ISETP.GT.U32.AND P2, PT, R17, R4, PT ;  /* 0x000000041100720c */ /* 0x000fe20003f44070 */
[----:B------:R-:W-:-:S05]  /*1fa0*/  IMAD R23, R0, R23, R16 ;  /* 0x0000001700177224 */ /* 0x000fca00078e0210 */
[----:B------:R-:W-:-:S07]  /*1fb0*/  ISETP.GT.U32.AND P0, PT, R0, R23, PT ;  /* 0x000000170000720c */ /* 0x000fce0003f04070 */
[----:B------:R-:W-:-:S04]  /*1fc0*/  @!P2 IADD3 R4, PT, PT, R4, -R17, RZ ;  /* 0x800000110404a210 */ /* 0x000fc80007ffe0ff */
[-C--:B------:R-:W-:Y:S02]  /*1fd0*/  ISETP.GE.U32.AND P1, PT, R4, R17.reuse, PT ;  /* 0x000000110400720c */ /* 0x080fe40003f26070 */
[----:B------:R-:W-:Y:S01]  /*1fe0*/  @!P0 IMAD.IADD R23, R23, 0x1, -R0 ;  /* 0x0000000117178824 */ /* 0x000fe200078e0a00 */
[----:B------:R-:W-:Y:S01]  /*1ff0*/  LOP3.LUT R4, R20, R17, RZ, 0x3c, !PT ;  /* 0x0000001114047212 */ /* 0x000fe200078e3cff */
[----:B------:R-:W-:Y:S02]  /*2000*/  @!P2 VIADD R21, R21, 0x1 ;  /* 0x000000011515a836 */ /* 0x000fe40000000000 */
[----:B0-----:R-:W-:Y:S01]  /*2010*/  FADD.FTZ R19, R14, R19 ;  /* 0x000000130e137221 */ /* 0x001fe20000010000 */
[----:B------:R-:W-:Y:S02]  /*2020*/  LOP3.LUT R20, R20, R11, RZ, 0x3c, !PT ;  /* 0x0000000b14147212 */ /* 0x000fe400078e3cff */
[----:B------:R-:W-:Y:S02]  /*2030*/  ISETP.GE.U32.AND P4, PT, R23, R0, PT ;  /* 0x000000001700720c */ /* 0x000fe40003f86070 */
[----:B------:R-:W-:-:S02]  /*2040*/  ISETP.GE.AND P2, PT, R20, RZ, PT ;  /* 0x000000ff1400720c */ /* 0x000fc40003f46270 */
[----:B------:R-:W-:Y:S01]  /*2050*/  @!P0 IADD3 R18, PT, PT, R18, 0x1, RZ ;  /* 0x0000000112128810 */ /* 0x000fe20007ffe0ff */
[----:B------:R-:W-:Y:S01]  /*2060*/  @P1 VIADD R21, R21, 0x1 ;  /* 0x0000000115151836 */ /* 0x000fe20000000000 */
[----:B------:R-:W-:Y:S02]  /*2070*/  FSETP.NE.FTZ.AND P1, PT, R19, RZ, PT ;  /* 0x000000ff1300720b */ /* 0x000fe40003f35000 */
[----:B------:R-:W-:Y:S02]  /*2080*/  ISETP.NE.AND P0, PT, R11, RZ, PT ;  /* 0x000000ff0b00720c */ /* 0x000fe40003f05270 */
[----:B------:R-:W-:Y:S02]  /*2090*/  ISETP.GE.AND P3, PT, R4, RZ, PT ;  /* 0x000000ff0400720c */ /* 0x000fe40003f66270 */
[----:B------:R-:W-:Y:S01]  /*20a0*/  ISETP.NE.AND P5, PT, R5, RZ, PT ;  /* 0x000000ff0500720c */ /* 0x000fe20003fa5270 */
[----:B------:R-:W-:-:S05]  /*20b0*/  @P4 VIADD R18, R18, 0x1 ;  /* 0x0000000112124836 */ /* 0x000fca0000000000 */
[----:B------:R-:W-:Y:S01]  /*20c0*/  @!P2 IADD3 R18, PT, PT, -R18, RZ, RZ ;  /* 0x000000ff1212a210 */ /* 0x000fe20007ffe1ff */
[----:B------:R-:W0:Y:S02]  /*20d0*/  @P1 MUFU.LG2 R0, R19 ;  /* 0x0000001300001308 */ /* 0x000e240000000c00 */
[----:B------:R-:W-:Y:S02]  /*20e0*/  @!P0 LOP3.LUT R18, RZ, R11, RZ, 0x33, !PT ;  /* 0x0000000bff128212 */ /* 0x000fe400078e33ff */
[----:B------:R-:W-:Y:S01]  /*20f0*/  LOP3.LUT P0, RZ, R22, 0x38f, RZ, 0xc0, !PT ;  /* 0x0000038f16ff7812 */ /* 0x000fe2000780c0ff */
[----:B------:R-:W-:Y:S01]  /*2100*/  @!P3 IMAD.MOV R21, RZ, RZ, -R21 ;  /* 0x000000ffff15b224 */ /* 0x000fe200078e0a15 */
[----:B------:R-:W-:Y:S02]  /*2110*/  ISETP.NE.AND P3, PT, R6, RZ, PT ;  /* 0x000000ff0600720c */ /* 0x000fe40003f65270 */
[----:B------:R-:W-:Y:S02]  /*2120*/  @!P5 LOP3.LUT R21, RZ, R17, RZ, 0x33, !PT ;  /* 0x00000011ff15d212 */ /* 0x000fe400078e33ff */
[----:B------:R-:W-:-:S02]  /*2130*/  SEL R17, RZ, 0x1, !P3 ;  /* 0x00000001ff117807 */ /* 0x000fc40005800000 */
[----:B------:R-:W-:Y:S02]  /*2140*/  SHF.R.S32.HI R4, RZ, 0x1f, R5 ;  /* 0x0000001fff047819 */ /* 0x000fe40000011405 */
[----:B------:R-:W-:Y:S02]  /*2150*/  ISETP.LT.U32.AND P2, PT, R24, R21, PT ;  /* 0x000000151800720c */ /* 0x000fe40003f41070 */
[----:B------:R-:W-:Y:S02]  /*2160*/  SHF.R.S32.HI R23, RZ, 0x1f, R21 ;  /* 0x0000001fff177819 */ /* 0x000fe40000011415 */
[----:B------:R-:W-:Y:S01]  /*2170*/  LOP3.LUT R17, R4, R17, RZ, 0xfc, !PT ;  /* 0x0000001104117212 */ /* 0x000fe200078efcff */
[----:B------:R-:W-:Y:S01]  /*2180*/  IMAD R4, R18, UR11, RZ ;  /* 0x0000000b12047c24 */ /* 0x000fe2000f8e02ff */
[----:B------:R-:W-:Y:S01]  /*2190*/  ISETP.LT.AND.EX P2, PT, R25, R23, PT, P2 ;  /* 0x000000171900720c */ /* 0x000fe20003f41320 */
[----:B------:R-:W-:Y:S01]  /*21a0*/  UIMAD UR9, UR4, UR9, URZ ;  /* 0x00000009040972a4 */ /* 0x000fe2000f8e02ff */
[----:B------:R-:W-:Y:S01]  /*21b0*/  BSSY.RECONVERGENT B1, `(.L_x_46) ;  /* 0x000012c000017945 */ /* 0x000fe20003800200 */
[----:B------:R-:W-:Y:S01]  /*21c0*/  IMAD.MOV.U32 R25, RZ, RZ, 0x7f800000 ;  /* 0x7f800000ff197424 */ /* 0x000fe200078e00ff */
[----:B------:R-:W-:Y:S01]  /*21d0*/  SEL R6, R24, R21, P2 ;  /* 0x0000001518067207 */ /* 0x000fe20001000000 */
[----:B------:R-:W-:-:S02]  /*21e0*/  IMAD R4, R17, R4, RZ ;  /* 0x0000000411047224 */ /* 0x000fc400078e02ff */
[----:B0-----:R-:W-:Y:S01]  /*21f0*/  @P1 FFMA.FTZ R25, R0, 0.69314718246459960938, R13 ;  /* 0x3f31721800191823 */ /* 0x001fe2000001000d */
        /* <DEDUP_REMOVED lines=17> */
[----:B------:R-:W-:Y:S02]  /*2310*/  IMAD R11, R36, UR8, R11 ;  /* 0x00000008240b7c24 */ /* 0x000fe4000f8e020b */
[----:B------:R-:W-:Y:S01]  /*2320*/  IMAD R5, R5, UR9, RZ ;  /* 0x0000000905057c24 */ /* 0x000fe2000f8e02ff */
[----:B------:R-:W-:-:S02]  /*2330*/  ISETP.GE.U32.AND.EX P0, PT, R13, RZ, PT, P0 ;  /* 0x000000ff0d00720c */ /* 0x000fc40003f06100 */
        /* <DEDUP_REMOVED lines=10> */
[----:B------:R-:W-:Y:S01]  /*23e0*/  HFMA2 R16, -RZ, RZ, 0, 0 ;  /* 0x00000000ff107431 */ /* 0x000fe200000001ff */
[----:B------:R-:W-:Y:S01]  /*23f0*/  ISETP.NE.U32.AND P0, PT, R36, RZ, PT ;  /* 0x000000ff2400720c */ /* 0x000fe20003f05070 */
[----:B------:R-:W-:-:S05]  /*2400*/  HFMA2 R37, -RZ, RZ, 0, 0 ;  /* 0x00000000ff257431 */ /* 0x000fca00000001ff */
[----:B0-----:R-:W0:Y:S02]  /*2410*/  MUFU.RCP R17, R14 ;  /* 0x0000000e00117308 */ /* 0x001e240000001000 */
[----:B0-----:R-:W-:-:S06]  /*2420*/  IADD3 R17, PT, PT, R17, 0xffffffe, RZ ;  /* 0x0ffffffe11117810 */ /* 0x001fcc0007ffe0ff */
[----:B------:R-:W0:Y:S02]  /*2430*/  F2I.FTZ.U32.TRUNC.NTZ R17, R17 ;  /* 0x0000001100117305 */ /* 0x000e24000021f000 */
[----:B0-----:R-:W-:-:S04]  /*2440*/  IMAD.MOV R11, RZ, RZ, -R17 ;  /* 0x000000ffff0b7224 */ /* 0x001fc800078e0a11 */
        /* <DEDUP_REMOVED lines=14> */
[----:B------:R-:W-:Y:S06]  /*2530*/  BRA `(.L_x_50) ;  /* 0x0000000000207947 */ /* 0x000fec0003800000 */
.L_x_49:
[----:B------:R-:W-:Y:S01]  /*2540*/  IMAD.MOV.U32 R21, RZ, RZ, RZ ;  /* 0x000000ffff157224 */ /* 0x000fe200078e00ff */
[----:B------:R-:W-:Y:S02]  /*2550*/  MOV R20, R36 ;  /* 0x0000002400147202 */ /* 0x000fe40000000f00 */
[----:B------:R-:W-:Y:S02]  /*2560*/  MOV R18, 0x2580 ;  /* 0x0000258000127802 */ /* 0x000fe40000000f00 */
[----:B------:R-:W-:Y:S05]  /*2570*/  CALL.REL.NOINC `($__internal_1_$__cuda_sm20_div_s64) ;  /* 0x0000002000047944 */ /* 0x000fea0003c00000 */
[----:B------:R-:W-:Y:S02]  /*2580*/  IADD3 R11, PT, PT, -R14, RZ, RZ ;  /* 0x000000ff0e0b7210 */ /* 0x000fe40007ffe1ff */
[----:B------:R-:W-:-:S03]  /*2590*/  MOV R37, R13 ;  /* 0x0000000d00257202 */ /* 0x000fc60000000f00 */
[----:B------:R-:W-:Y:S01]  /*25a0*/  IMAD R33, R36, R11, R33 ;  /* 0x0000000b24217224 */ /* 0x000fe200078e0221 */
[----:B------:R-:W-:-:S07]  /*25b0*/  MOV R36, R14 ;  /* 0x0000000e00247202 */ /* 0x000fce0000000f00 */
.L_x_50:
[----:B------:R-:W-:Y:S01]  /*25c0*/  IABS R16, UR14 ;  /* 0x0000000e00107c13 */ /* 0x000fe20008000000 */
[----:B------:R-:W-:Y:S01]  /*25d0*/  IMAD R3, R3, R12, RZ ;  /* 0x0000000c03037224 */ /* 0x000fe200078e02ff */
[----:B------:R-:W-:Y:S01]  /*25e0*/  IABS R13, R33 ;  /* 0x00000021000d7213 */ /* 0x000fe20000000000 */
[----:B------:R-:W-:Y:S01]  /*25f0*/  BSSY.RECONVERGENT B0, `(.L_x_51) ;  /* 0x0000040000007945 */ /* 0x000fe20003800200 */
[----:B------:R-:W0:Y:S01]  /*2600*/  I2F.U32.RP R17, R16 ;  /* 0x0000001000117306 */ /* 0x000e220000209000 */
[----:B------:R-:W-:Y:S01]  /*2610*/  IMAD R3, R9, R2, R3 ;  /* 0x0000000209037224 */ /* 0x000fe200078e0203 */
[----:B------:R-:W-:-:S04]  /*2620*/  LOP3.LUT R2, R33, UR14, RZ, 0x3c, !PT ;  /* 0x0000000e21027c12 */ /* 0x000fc8000f8e3cff */
[----:B------:R-:W-:Y:S02]  /*2630*/  ISETP.GE.AND P0, PT, R2, RZ, PT ;  /* 0x000000ff0200720c */ /* 0x000fe40003f06270 */
[----:B0-----:R-:W0:Y:S02]  /*2640*/  MUFU.RCP R18, R17 ;  /* 0x0000001100127308 */ /* 0x001e240000001000 */
[----:B0-----:R-:W-:-:S06]  /*2650*/  VIADD R18, R18, 0xffffffe ;  /* 0x0ffffffe12127836 */ /* 0x001fcc0000000000 */
[----:B------:R-:W0:Y:S02]  /*2660*/  F2I.FTZ.U32.TRUNC.NTZ R19, R18 ;  /* 0x0000001200137305 */ /* 0x000e24000021f000 */
[----:B0-----:R-:W-:Y:S01]  /*2670*/  IMAD.MOV R11, RZ, RZ, -R19 ;  /* 0x000000ffff0b7224 */ /* 0x001fe200078e0a13 */
[----:B------:R-:W-:-:S03]  /*2680*/  MOV R18, RZ ;  /* 0x000000ff00127202 */ /* 0x000fc60000000f00 */
[----:B------:R-:W-:Y:S01]  /*2690*/  IMAD R14, R11, R16, RZ ;  /* 0x000000100b0e7224 */ /* 0x000fe200078e02ff */
[----:B------:R-:W-:-:S03]  /*26a0*/  IABS R11, UR14 ;  /* 0x0000000e000b7c13 */ /* 0x000fc60008000000 */
[----:B------:R-:W-:-:S04]  /*26b0*/  IMAD.HI.U32 R14, R19, R14, R18 ;  /* 0x0000000e130e7227 */ /* 0x000fc800078e0012 */
[----:B------:R-:W-:Y:S02]  /*26c0*/  IMAD.MOV R11, RZ, RZ, -R11 ;  /* 0x000000ffff0b7224 */ /* 0x000fe400078e0a0b */
        /* <DEDUP_REMOVED lines=18> */
[----:B------:R-:W-:-:S04]  /*27f0*/  @!P1 LOP3.LUT R3, RZ, UR14, RZ, 0x33, !PT ;  /* 0x0000000eff039c12 */ /* 0x000fc8000f8e33ff */
[----:B------:R-:W-:-:S05]  /*2800*/  IADD3 R2, PT, PT, -R3, RZ, RZ ;  /* 0x000000ff03027210 */ /* 0x000fca0007ffe1ff */
        /* <DEDUP_REMOVED lines=23> */
.L_x_52:
[----:B------:R-:W-:Y:S01]  /*2980*/  IMAD.MOV.U32 R33, RZ, RZ, R36 ;  /* 0x000000ffff217224 */ /* 0x000fe200078e0024 */
[----:B------:R-:W-:Y:S01]  /*2990*/  MOV R21, R37 ;  /* 0x0000002500157202 */ /* 0x000fe20000000f00 */
[----:B------:R-:W-:Y:S01]  /*29a0*/  IMAD.MOV.U32 R20, RZ, RZ, R40 ;  /* 0x000000ffff147224 */ /* 0x000fe200078e0028 */
[----:B------:R-:W-:Y:S02]  /*29b0*/  MOV R18, 0x29d0 ;  /* 0x000029d000127802 */ /* 0x000fe40000000f00 */
[----:B------:R-:W-:Y:S05]  /*29c0*/  CALL.REL.NOINC `($__internal_1_$__cuda_sm20_div_s64) ;  /* 0x0000001800f07944 */ /* 0x000fea0003c00000 */
[----:B------:R-:W-:-:S05]  /*29d0*/  IADD3 R37, PT, PT, -R14, RZ, RZ ;  /* 0x000000ff0e257210 */ /* 0x000fca0007ffe1ff */
[----:B------:R-:W-:Y:S02]  /*29e0*/  IMAD R37, R37, R40, R36 ;  /* 0x0000002825257224 */ /* 0x000fe400078e0224 */
.L_x_53:
[----:B------:R-:W-:Y:S05]  /*29f0*/  BSYNC.RECONVERGENT B0 ;  /* 0x0000000000007941 */ /* 0x000fea0003800200 */
.L_x_51:
[-C--:B------:R-:W-:Y:S01]  /*2a00*/  IABS R11, R7.reuse ;  /* 0x00000007000b7213 */ /* 0x080fe20000000000 */
[----:B------:R-:W0:Y:S01]  /*2a10*/  LDC R16, c[0x0][0x3e0] ;  /* 0x0000f800ff107b82 */ /* 0x000e220000000800 */
[----:B------:R-:W-:Y:S01]  /*2a20*/  IABS R13, R12 ;  /* 0x0000000c000d7213 */ /* 0x000fe20000000000 */
[----:B------:R-:W1:Y:S01]  /*2a30*/  LDCU UR15, c[0x0][0x430] ;  /* 0x00008600ff0f77ac */ /* 0x000e620008000800 */
[----:B------:R-:W2:Y:S01]  /*2a40*/  I2F.U32.RP R18, R11 ;  /* 0x0000000b00127306 */ /* 0x000ea20000209000 */
[----:B------:R-:W-:Y:S02]  /*2a50*/  IABS R21, R7 ;  /* 0x0000000700157213 */ /* 0x000fe40000000000 */
[----:B------:R-:W-:Y:S01]  /*2a60*/  IABS R33, R37 ;  /* 0x0000002500217213 */ /* 0x000fe20000000000 */
[----:B------:R-:W3:Y:S02]  /*2a70*/  LDCU UR4, c[0x0][0x434] ;  /* 0x00008680ff0477ac */ /* 0x000ee40008000800 */
[----:B------:R-:W-:-:S02]  /*2a80*/  IMAD.MOV R21, RZ, RZ, -R21 ;  /* 0x000000ffff157224 */ /* 0x000fc400078e0a15 */
[----:B------:R-:W4:Y:S08]  /*2a90*/  I2F.U32.RP R19, R13 ;  /* 0x0000000d00137306 */ /* 0x000f300000209000 */
[----:B--2---:R-:W2:Y:S01]  /*2aa0*/  MUFU.RCP R40, R18 ;  /* 0x0000001200287308 */ /* 0x004ea20000001000 */
[----:B-1----:R-:W-:Y:S01]  /*2ab0*/  USEL UR15, UR15, 0x1, UP1 ;  /* 0x000000010f0f7887 */ /* 0x002fe20008800000 */
[----:B0-----:R-:W-:-:S03]  /*2ac0*/  ISETP.LT.U32.AND P0, PT, R16, 0x1, PT ;  /* 0x000000011000780c */ /* 0x001fc60003f01070 */
[----:B------:R-:W-:-:S03]  /*2ad0*/  USHF.R.S32.HI UR5, URZ, 0x1f, UR15 ;  /* 0x0000001fff057899 */ /* 0x000fc6000801140f */
[----:B----4-:R-:W0:Y:S01]  /*2ae0*/  MUFU.RCP R17, R19 ;  /* 0x0000001300117308 */ /* 0x010e220000001000 */
[----:B------:R-:W-:Y:S01]  /*2af0*/  ISETP.LT.AND.EX P0, PT, R0, RZ, PT, P0 ;  /* 0x000000ff0000720c */ /* 0x000fe20003f01300 */
[----:B---3--:R-:W-:-:S03]  /*2b00*/  UIMAD UR4, UR15, UR4, URZ ;  /* 0x000000040f0472a4 */ /* 0x008fc6000f8e02ff */
[----:B------:R-:W-:Y:S01]  /*2b10*/  SEL R16, R16, 0x1, P0 ;  /* 0x0000000110107807 */ /* 0x000fe20000000000 */
[----:B--2---:R-:W-:Y:S01]  /*2b20*/  VIADD R40, R40, 0xffffffe ;  /* 0x0ffffffe28287836 */ /* 0x004fe20000000000 */
[----:B------:R-:W-:-:S03]  /*2b30*/  IABS R18, R6 ;  /* 0x0000000600127213 */ /* 0x000fc60000000000 */
[----:B------:R-:W1:Y:S01]  /*2b40*/  F2I.FTZ.U32.TRUNC.NTZ R41, R40 ;  /* 0x0000002800297305 */ /* 0x000e62000021f000 */
[----:B0-----:R-:W-:Y:S01]  /*2b50*/  VIADD R34, R17, 0xffffffe ;  /* 0x0ffffffe11227836 */ /* 0x001fe20000000000 */
[----:B------:R-:W-:Y:S02]  /*2b60*/  IABS R17, R16 ;  /* 0x0000001000117213 */ /* 0x000fe40000000000 */
[----:B------:R-:W-:-:S04]  /*2b70*/  IABS R19, R9 ;  /* 0x0000000900137213 */ /* 0x000fc80000000000 */
[----:B------:R-:W0:Y:S01]  /*2b80*/  F2I.FTZ.U32.TRUNC.NTZ R35, R34 ;  /* 0x0000002200237305 */ /* 0x000e22000021f000 */
[----:B-1----:R-:W-:-:S07]  /*2b90*/  IADD3 R24, PT, PT, RZ, -R41, RZ ;  /* 0x80000029ff187210 */ /* 0x002fce0007ffe0ff */
[----:B------:R-:W1:Y:S01]  /*2ba0*/  I2F.U32.RP R38, R17 ;  /* 0x0000001100267306 */ /* 0x000e620000209000 */
[----:B------:R-:W-:Y:S02]  /*2bb0*/  IMAD.MOV.U32 R40, RZ, RZ, RZ ;  /* 0x000000ffff287224 */ /* 0x000fe400078e00ff */
[----:B------:R-:W-:Y:S01]  /*2bc0*/  IMAD R23, R24, R11, RZ ;  /* 0x0000000b18177224 */ /* 0x000fe200078e02ff */
[----:B------:R-:W-:Y:S01]  /*2bd0*/  IABS R24, R14 ;  /* 0x0000000e00187213 */ /* 0x000fe20000000000 */
[----:B0-----:R-:W-:-:S03]  /*2be0*/  IMAD.MOV R36, RZ, RZ, -R35 ;  /* 0x000000ffff247224 */ /* 0x001fc600078e0a23 */
[----:B------:R-:W0:Y:S01]  /*2bf0*/  I2F.U32.RP R0, R19 ;  /* 0x0000001300007306 */ /* 0x000e220000209000 */
[----:B------:R-:W-:Y:S02]  /*2c00*/  IMAD.MOV.U32 R34, RZ, RZ, RZ ;  /* 0x000000ffff227224 */ /* 0x000fe400078e00ff */
[----:B------:R-:W-:Y:S02]  /*2c10*/  IMAD R36, R36, R13, RZ ;  /* 0x0000000d24247224 */ /* 0x000fe400078e02ff */
[----:B------:R-:W-:-:S03]  /*2c20*/  IMAD.HI.U32 R23, R41, R23, R40 ;  /* 0x0000001729177227 */ /* 0x000fc600078e0028 */
[----:B-1----:R-:W1:Y:S01]  /*2c30*/  MUFU.RCP R38, R38 ;  /* 0x0000002600267308 */ /* 0x002e620000001000 */
[----:B------:R-:W-:Y:S01]  /*2c40*/  IMAD.HI.U32 R36, R35, R36, R34 ;  /* 0x0000002423247227 */ /* 0x000fe200078e0022 */
[----:B------:R-:W-:-:S03]  /*2c50*/  IABS R34, R12 ;  /* 0x0000000c00227213 */ /* 0x000fc60000000000 */
[----:B------:R-:W-:Y:S01]  /*2c60*/  IMAD.HI.U32 R23, R23, R24, RZ ;  /* 0x0000001817177227 */ /* 0x000fe200078e00ff */
[----:B------:R-:W-:Y:S02]  /*2c70*/  IADD3 R34, PT, PT, RZ, -R34, RZ ;  /* 0x80000022ff227210 */ /* 0x000fe40007ffe0ff */
[----:B------:R-:W2:Y:S01]  /*2c80*/  I2F.U32.RP R20, R18 ;  /* 0x0000001200147306 */ /* 0x000ea20000209000 */
[----:B------:R-:W-:-:S04]  /*2c90*/  IMAD.HI.U32 R35, R36, R33, RZ ;  /* 0x0000002124237227 */ /* 0x000fc800078e00ff */
[----:B------:R-:W-:Y:S01]  /*2ca0*/  IMAD R24, R23, R21, R24 ;  /* 0x0000001517187224 */ /* 0x000fe200078e0218 */
[----:B------:R-:W-:Y:S01]  /*2cb0*/  LOP3.LUT R21, R14, R7, RZ, 0x3c, !PT ;  /* 0x000000070e157212 */ /* 0x000fe200078e3cff */
[----:B------:R-:W-:Y:S01]  /*2cc0*/  IMAD R34, R35, R34, R33 ;  /* 0x0000002223227224 */ /* 0x000fe200078e0221 */
[----:B0-----:R-:W0:Y:S01]  /*2cd0*/  MUFU.RCP R0, R0 ;  /* 0x0000000000007308 */ /* 0x001e220000001000 */
[----:B-1----:R-:W-:Y:S01]  /*2ce0*/  VIADD R38, R38, 0xffffffe ;  /* 0x0ffffffe26267836 */ /* 0x002fe20000000000 */
[----:B------:R-:W-:Y:S02]  /*2cf0*/  ISETP.GT.U32.AND P1, PT, R11, R24, PT ;  /* 0x000000180b00720c */ /* 0x000fe40003f24070 */
[----:B------:R-:W-:Y:S02]  /*2d00*/  ISETP.GT.U32.AND P3, PT, R13, R34, PT ;  /* 0x000000220d00720c */ /* 0x000fe40003f64070 */
[----:B------:R-:W-:Y:S02]  /*2d10*/  ISETP.GE.AND P0, PT, R21, RZ, PT ;  /* 0x000000ff1500720c */ /* 0x000fe40003f06270 */
[----:B--2---:R-:W1:Y:S01]  /*2d20*/  MUFU.RCP R20, R20 ;  /* 0x0000001400147308 */ /* 0x004e620000001000 */
[----:B------:R-:W-:-:S04]  /*2d30*/  LOP3.LUT R33, R37, R12, RZ, 0x3c, !PT ;  /* 0x0000000c25217212 */ /* 0x000fc800078e3cff */
[----:B------:R-:W-:Y:S02]  /*2d40*/  ISETP.GE.AND P2, PT, R33, RZ, PT ;  /* 0x000000ff2100720c */ /* 0x000fe40003f46270 */
[----:B------:R-:W-:Y:S01]  /*2d50*/  @!P1 IMAD.IADD R24, R24, 0x1, -R11 ;  /* 0x0000000118189824 */ /* 0x000fe200078e0a0b */
[----:B------:R-:W2:Y:S01]  /*2d60*/  F2I.FTZ.U32.TRUNC.NTZ R39, R38 ;  /* 0x0000002600277305 */ /* 0x000ea2000021f000 */
[----:B0-----:R-:W-:Y:S01]  /*2d70*/  VIADD R40, R0, 0xffffffe ;  /* 0x0ffffffe00287836 */ /* 0x001fe20000000000 */
[----:B------:R-:W-:Y:S01]  /*2d80*/  @!P3 IADD3 R34, PT, PT, R34, -R13, RZ ;  /* 0x8000000d2222b210 */ /* 0x000fe20007ffe0ff */
[----:B------:R-:W-:Y:S01]  /*2d90*/  @!P3 VIADD R35, R35, 0x1 ;  /* 0x000000012323b836 */ /* 0x000fe20000000000 */
[----:B------:R-:W-:Y:S01]  /*2da0*/  ISETP.GE.U32.AND P4, PT, R24, R11, PT ;  /* 0x0000000b1800720c */ /* 0x000fe20003f86070 */
[----:B------:R-:W-:Y:S01]  /*2db0*/  @!P1 VIADD R23, R23, 0x1 ;  /* 0x0000000117179836 */ /* 0x000fe20000000000 */
[----:B------:R-:W-:Y:S02]  /*2dc0*/  ISETP.GE.U32.AND P5, PT, R34, R13, PT ;  /* 0x0000000d2200720c */ /* 0x000fe40003fa6070 */
[----:B------:R0:W3:Y:S01]  /*2dd0*/  F2I.FTZ.U32.TRUNC.NTZ R41, R40 ;  /* 0x0000002800297305 */ /* 0x0000e2000021f000 */
[----:B-1----:R-:W-:-:S02]  /*2de0*/  IADD3 R21, PT, PT, R20, 0xffffffe, RZ ;  /* 0x0ffffffe14157810 */ /* 0x002fc40007ffe0ff */
[----:B------:R-:W-:Y:S02]  /*2df0*/  ISETP.NE.AND P3, PT, R12, RZ, PT ;  /* 0x000000ff0c00720c */ /* 0x000fe40003f65270 */
[----:B------:R-:W-:Y:S01]  /*2e00*/  IABS R20, R16 ;  /* 0x0000001000147213 */ /* 0x000fe20000000000 */
[----:B--2---:R-:W-:Y:S02]  /*2e10*/  IMAD.MOV R0, RZ, RZ, -R39 ;  /* 0x000000ffff007224 */ /* 0x004fe400078e0a27 */
[----:B------:R-:W1:Y:S01]  /*2e20*/  F2I.FTZ.U32.TRUNC.NTZ R21, R21 ;  /* 0x0000001500157305 */ /* 0x000e62000021f000 */
[----:B------:R-:W-:Y:S01]  /*2e30*/  IMAD.MOV.U32 R38, RZ, RZ, RZ ;  /* 0x000000ffff267224 */ /* 0x000fe200078e00ff */
[----:B------:R-:W-:Y:S01]  /*2e40*/  ISETP.NE.AND P1, PT, R7, RZ, PT ;  /* 0x000000ff0700720c */ /* 0x000fe20003f25270 */
[----:B------:R-:W-:Y:S01]  /*2e50*/  IMAD R33, R0, R17, RZ ;  /* 0x0000001100217224 */ /* 0x000fe200078e02ff */
[----:B------:R-:W-:Y:S01]  /*2e60*/  IABS R0, R3 ;  /* 0x0000000300007213 */ /* 0x000fe20000000000 */
[----:B------:R-:W-:Y:S01]  /*2e70*/  IMAD.MOV R20, RZ, RZ, -R20 ;  /* 0x000000ffff147224 */ /* 0x000fe200078e0a14 */
[----:B------:R-:W-:Y:S01]  /*2e80*/  @P5 IADD3 R35, PT, PT, R35, 0x1, RZ ;  /* 0x0000000123235810 */ /* 0x000fe20007ffe0ff */
[----:B0-----:R-:W-:-:S02]  /*2e90*/  HFMA2 R40, -RZ, RZ, 0, 0 ;  /* 0x00000000ff287431 */ /* 0x001fc400000001ff */
[----:B------:R-:W-:Y:S01]  /*2ea0*/  IMAD.HI.U32 R33, R39, R33, R38 ;  /* 0x0000002127217227 */ /* 0x000fe200078e0026 */
[----:B------:R-:W-:-:S03]  /*2eb0*/  IABS R11, R6 ;  /* 0x00000006000b7213 */ /* 0x000fc60000000000 */
[----:B---3--:R-:W-:Y:S02]  /*2ec0*/  IMAD.MOV R13, RZ, RZ, -R41 ;  /* 0x000000ffff0d7224 */ /* 0x008fe400078e0a29 */
[----:B------:R-:W-:-:S04]  /*2ed0*/  IMAD.HI.U32 R33, R33, R0, RZ ;  /* 0x0000000021217227 */ /* 0x000fc800078e00ff */
[----:B------:R-:W-:Y:S02]  /*2ee0*/  IMAD R13, R13, R19, RZ ;  /* 0x000000130d0d7224 */ /* 0x000fe400078e02ff */
[----:B------:R-:W-:Y:S02]  /*2ef0*/  @P4 VIADD R23, R23, 0x1 ;  /* 0x0000000117174836 */ /* 0x000fe40000000000 */
[----:B------:R-:W-:Y:S01]  /*2f00*/  IMAD.HI.U32 R40, R41, R13, R40 ;  /* 0x0000000d29287227 */ /* 0x000fe200078e0028 */
[----:B-1----:R-:W-:Y:S02]  /*2f10*/  IADD3 R41, PT, PT, RZ, -R21, RZ ;  /* 0x80000015ff297210 */ /* 0x002fe40007ffe0ff */
[----:B------:R-:W-:Y:S01]  /*2f20*/  IABS R13, R9 ;  /* 0x00000009000d7213 */ /* 0x000fe20000000000 */
[----:B------:R-:W-:Y:S02]  /*2f30*/  IMAD R0, R33, R20, R0 ;  /* 0x0000001421007224 */ /* 0x000fe400078e0200 */
[----:B------:R-:W-:-:S02]  /*2f40*/  IMAD.MOV.U32 R39, RZ, RZ, R23 ;  /* 0x000000ffff277224 */ /* 0x000fc400078e0017 */
[----:B------:R-:W-:Y:S01]  /*2f50*/  @!P2 IMAD.MOV R35, RZ, RZ, -R35 ;  /* 0x000000ffff23a224 */ /* 0x000fe200078e0a23 */
[----:B------:R-:W-:Y:S01]  /*2f60*/  @!P3 LOP3.LUT R35, RZ, R12, RZ, 0x33, !PT ;  /* 0x0000000cff23b212 */ /* 0x000fe200078e33ff */
[----:B------:R-:W-:Y:S01]  /*2f70*/  IMAD R41, R41, R18, RZ ;  /* 0x0000001229297224 */ /* 0x000fe200078e02ff */
[----:B------:R-:W-:Y:S01]  /*2f80*/  @!P0 IADD3 R39, PT, PT, -R39, RZ, RZ ;  /* 0x000000ff27278210 */ /* 0x000fe20007ffe1ff */
[----:B------:R-:W-:Y:S01]  /*2f90*/  IMAD.MOV.U32 R20, RZ, RZ, RZ ;  /* 0x000000ffff147224 */ /* 0x000fe200078e00ff */
[----:B------:R-:W-:Y:S01]  /*2fa0*/  ISETP.GT.U32.AND P4, PT, R17, R0, PT ;  /* 0x000000001100720c */ /* 0x000fe20003f84070 */
[----:B------:R-:W-:Y:S01]  /*2fb0*/  IMAD.MOV R23, RZ, RZ, -R13 ;  /* 0x000000ffff177224 */ /* 0x000fe200078e0a0d */
[----:B------:R-:W-:Y:S01]  /*2fc0*/  @!P1 LOP3.LUT R39, RZ, R7, RZ, 0x33, !PT ;  /* 0x00000007ff279212 */ /* 0x000fe200078e33ff */
[----:B------:R-:W-:Y:S01]  /*2fd0*/  IMAD.HI.U32 R41, R21, R41, R20 ;  /* 0x0000002915297227 */ /* 0x000fe200078e0014 */
[----:B------:R-:W-:Y:S02]  /*2fe0*/  IABS R24, R35 ;  /* 0x0000002300187213 */ /* 0x000fe40000000000 */
[----:B------:R-:W-:Y:S01]  /*2ff0*/  IABS R13, R39 ;  /* 0x00000027000d7213 */ /* 0x000fe20000000000 */
[----:B------:R-:W-:-:S02]  /*3000*/  IMAD.MOV R11, RZ, RZ, -R11 ;  /* 0x000000ffff0b7224 */ /* 0x000fc400078e0a0b */
[----:B------:R-:W-:-:S04]  /*3010*/  IMAD.HI.U32 R40, R40, R24, RZ ;  /* 0x0000001828287227 */ /* 0x000fc800078e00ff */
[----:B------:R-:W-:Y:S01]  /*3020*/  IMAD.HI.U32 R20, R41, R13, RZ ;  /* 0x0000000d29147227 */ /* 0x000fe200078e00ff */
[----:B------:R-:W-:-:S03]  /*3030*/  @!P4 IADD3 R0, PT, PT, R0, -R17, RZ ;  /* 0x800000110000c210 */ /* 0x000fc60007ffe0ff */
[----:B------:R-:W-:Y:S01]  /*3040*/  IMAD R24, R40, R23, R24 ;  /* 0x0000001728187224 */ /* 0x000fe200078e0218 */
[----:B------:R-:W-:Y:S01]  /*3050*/  ISETP.GE.U32.AND P2, PT, R0, R17, PT ;  /* 0x000000110000720c */ /* 0x000fe20003f46070 */
[----:B------:R-:W-:Y:S01]  /*3060*/  IMAD R11, R20, R11, R13 ;  /* 0x0000000b140b7224 */ /* 0x000fe200078e020d */
[----:B------:R-:W-:Y:S01]  /*3070*/  LOP3.LUT R0, R3, R16, RZ, 0x3c, !PT ;  /* 0x0000001003007212 */ /* 0x000fe200078e3cff */
[----:B------:R-:W-:Y:S01]  /*3080*/  @!P4 VIADD R33, R33, 0x1 ;  /* 0x000000012121c836 */ /* 0x000fe20000000000 */
[----:B------:R-:W-:Y:S02]  /*3090*/  ISETP.GT.U32.AND P3, PT, R19, R24, PT ;  /* 0x000000181300720c */ /* 0x000fe40003f64070 */
[----:B------:R-:W-:Y:S02]  /*30a0*/  ISETP.GT.U32.AND P1, PT, R18, R11, PT ;  /* 0x0000000b1200720c */ /* 0x000fe40003f24070 */
[----:B------:R-:W-:Y:S01]  /*30b0*/  ISETP.GE.AND P0, PT, R0, RZ, PT ;  /* 0x000000ff0000720c */ /* 0x000fe20003f06270 */
[----:B------:R-:W-:Y:S01]  /*30c0*/  IMAD.MOV R0, RZ, RZ, -R35 ;  /* 0x000000ffff007224 */ /* 0x000fe200078e0a23 */
[----:B------:R-:W-:-:S02]  /*30d0*/  ISETP.NE.AND P4, PT, R16, RZ, PT ;  /* 0x000000ff1000720c */ /* 0x000fc40003f85270 */
[----:B------:R-:W-:Y:S01]  /*30e0*/  LOP3.LUT R13, R35, R9, RZ, 0x3c, !PT ;  /* 0x00000009230d7212 */ /* 0x000fe200078e3cff */
[----:B------:R-:W-:Y:S01]  /*30f0*/  IMAD R0, R12, R0, R37 ;  /* 0x000000000c007224 */ /* 0x000fe200078e0225 */
[----:B------:R-:W-:Y:S02]  /*3100*/  @P2 IADD3 R33, PT, PT, R33, 0x1, RZ ;  /* 0x0000000121212810 */ /* 0x000fe40007ffe0ff */
[----:B------:R-:W-:Y:S01]  /*3110*/  LOP3.LUT R12, R39, R6, RZ, 0x3c, !PT ;  /* 0x00000006270c7212 */ /* 0x000fe200078e3cff */
[----:B------:R-:W-:Y:S01]  /*3120*/  @!P3 IMAD.IADD R24, R24, 0x1, -R19 ;  /* 0x000000011818b824 */ /* 0x000fe200078e0a13 */
[----:B------:R-:W-:Y:S01]  /*3130*/  ISETP.GE.AND P2, PT, R13, RZ, PT ;  /* 0x000000ff0d00720c */ /* 0x000fe20003f46270 */
[----:B------:R-:W-:Y:S02]  /*3140*/  @!P1 IMAD.IADD R11, R11, 0x1, -R18 ;  /* 0x000000010b0b9824 */ /* 0x000fe400078e0a12 */
[----:B------:R-:W-:Y:S01]  /*3150*/  @!P0 IADD3 R33, PT, PT, -R33, RZ, RZ ;  /* 0x000000ff21218210 */ /* 0x000fe20007ffe1ff */
[----:B------:R-:W-:Y:S01]  /*3160*/  @!P3 VIADD R40, R40, 0x1 ;  /* 0x000000012828b836 */ /* 0x000fe20000000000 */
[----:B------:R-:W-:Y:S01]  /*3170*/  ISETP.GE.U32.AND P6, PT, R24, R19, PT ;  /* 0x000000131800720c */ /* 0x000fe20003fc6070 */
[----:B------:R-:W-:Y:S01]  /*3180*/  @!P1 VIADD R20, R20, 0x1 ;  /* 0x0000000114149836 */ /* 0x000fe20000000000 */
[----:B------:R-:W-:-:S02]  /*3190*/  @!P4 LOP3.LUT R33, RZ, R16, RZ, 0x33, !PT ;  /* 0x00000010ff21c212 */ /* 0x000fc400078e33ff */
[----:B------:R-:W-:Y:S01]  /*31a0*/  ISETP.GE.U32.AND P5, PT, R11, R18, PT ;  /* 0x000000120b00720c */ /* 0x000fe20003fa6070 */
[----:B------:R-:W-:Y:S01]  /*31b0*/  IMAD.WIDE R18, R0, UR4, RZ ;  /* 0x0000000400127c25 */ /* 0x000fe2000f8e02ff */
[----:B------:R-:W-:Y:S02]  /*31c0*/  ISETP.NE.AND P4, PT, R9, RZ, PT ;  /* 0x000000ff0900720c */ /* 0x000fe40003f85270 */
[----:B------:R-:W-:Y:S01]  /*31d0*/  ISETP.GE.AND P0, PT, R12, RZ, PT ;  /* 0x000000ff0c00720c */ /* 0x000fe20003f06270 */
[C---:B------:R-:W-:Y:S01]  /*31e0*/  IMAD.WIDE R12, R33.reuse, UR11, RZ ;  /* 0x0000000b210c7c25 */ /* 0x040fe2000f8e02ff */
[----:B------:R-:W-:Y:S02]  /*31f0*/  ISETP.NE.AND P3, PT, R6, RZ, PT ;  /* 0x000000ff0600720c */ /* 0x000fe40003f65270 */
[----:B------:R-:W-:Y:S01]  /*3200*/  IADD3 R33, PT, PT, -R33, RZ, RZ ;  /* 0x000000ff21217210 */ /* 0x000fe20007ffe1ff */
[----:B------:R-:W-:Y:S01]  /*3210*/  @P6 VIADD R40, R40, 0x1 ;  /* 0x0000000128286836 */ /* 0x000fe20000000000 */
[----:B------:R-:W-:Y:S01]  /*3220*/  IADD3 R11, PT, PT, -R39, RZ, RZ ;  /* 0x000000ff270b7210 */ /* 0x000fe20007ffe1ff */
[----:B------:R-:W-:Y:S01]  /*3230*/  IMAD.WIDE.U32 R12, R2, UR15, R12 ;  /* 0x0000000f020c7c25 */ /* 0x000fe2000f8e000c */
[----:B------:R-:W-:-:S03]  /*3240*/  UIMAD UR15, UR10, UR15, URZ ;  /* 0x0000000f0a0f72a4 */ /* 0x000fc6000f8e02ff */
[----:B------:R-:W-:Y:S02]  /*3250*/  @P5 VIADD R20, R20, 0x1 ;  /* 0x0000000114145836 */ /* 0x000fe40000000000 */
[----:B------:R-:W-:Y:S01]  /*3260*/  IMAD R13, R2, UR5, R13 ;  /* 0x00000005020d7c24 */ /* 0x000fe2000f8e020d */
[----:B------:R-:W0:Y:S01]  /*3270*/  LDCU.64 UR4, c[0x0][0x420] ;  /* 0x00008400ff0477ac */ /* 0x000e220008000a00 */
[----:B------:R-:W-:Y:S01]  /*3280*/  @!P2 IMAD.MOV R40, RZ, RZ, -R40 ;  /* 0x000000ffff28a224 */ /* 0x000fe200078e0a28 */
[----:B------:R-:W-:Y:S01]  /*3290*/  @!P4 LOP3.LUT R40, RZ, R9, RZ, 0x33, !PT ;  /* 0x00000009ff28c212 */ /* 0x000fe200078e33ff */
[----:B------:R-:W-:Y:S02]  /*32a0*/  IMAD R33, R16, R33, R3 ;  /* 0x0000002110217224 */ /* 0x000fe400078e0203 */
[----:B------:R-:W-:Y:S01]  /*32b0*/  @!P0 IMAD.MOV R20, RZ, RZ, -R20 ;  /* 0x000000ffff148224 */ /* 0x000fe200078e0a14 */
[----:B------:R-:W-:Y:S01]  /*32c0*/  @!P3 LOP3.LUT R20, RZ, R6, RZ, 0x33, !PT ;  /* 0x00000006ff14b212 */ /* 0x000fe200078e33ff */
[----:B------:R-:W-:Y:S01]  /*32d0*/  IMAD.WIDE R16, R33, UR9, R12 ;  /* 0x0000000921107c25 */ /* 0x000fe2000f8e020c */
[----:B------:R-:W-:-:S03]  /*32e0*/  IADD3 R12, PT, PT, -R40, RZ, RZ ;  /* 0x000000ff280c7210 */ /* 0x000fc60007ffe1ff */
[----:B------:R-:W-:Y:S02]  /*32f0*/  IMAD.MOV R2, RZ, RZ, -R20 ;  /* 0x000000ffff027224 */ /* 0x000fe400078e0a14 */
[----:B------:R-:W-:-:S04]  /*3300*/  IMAD.WIDE R40, R40, R8, RZ ;  /* 0x0000000828287225 */ /* 0x000fc800078e02ff */
[----:B------:R-:W-:Y:S01]  /*3310*/  IMAD R11, R7, R11, R14 ;  /* 0x0000000b070b7224 */ /* 0x000fe200078e020e */
[----:B------:R-:W-:Y:S01]  /*3320*/  IADD3 R0, P1, P0, R40, R16, R18 ;  /* 0x0000001028007210 */ /* 0x000fe2000783e012 */
[----:B------:R-:W-:Y:S02]  /*3330*/  IMAD R12, R9, R12, R35 ;  /* 0x0000000c090c7224 */ /* 0x000fe400078e0223 */
[----:B------:R-:W-:Y:S01]  /*3340*/  IMAD R3, R10, UR9, RZ ;  /* 0x000000090a037c24 */ /* 0x000fe2000f8e02ff */
[----:B------:R-:W-:Y:S01]  /*3350*/  IADD3.X R17, PT, PT, R41, R17, R19, P1, P0 ;  /* 0x0000001129117210 */ /* 0x000fe20000fe0413 */
[----:B------:R-:W-:Y:S02]  /*3360*/  IMAD R2, R6, R2, R39 ;  /* 0x0000000206027224 */ /* 0x000fe400078e0227 */
[----:B------:R-:W-:-:S04]  /*3370*/  IMAD.WIDE R6, R11, UR15, RZ ;  /* 0x0000000f0b067c25 */ /* 0x000fc8000f8e02ff */
[----:B------:R-:W-:-:S04]  /*3380*/  IMAD.WIDE R12, R12, R3, RZ ;  /* 0x000000030c0c7225 */ /* 0x000fc800078e02ff */
        /* <DEDUP_REMOVED lines=10> */
.L_x_48:
[----:B------:R-:W0:Y:S01]  /*3430*/  LDC.64 R2, c[0x0][0x420] ;  /* 0x00010800ff027b82 */ /* 0x000e220000000a00 */
[----:B------:R-:W-:-:S05]  /*3440*/  IADD3 R0, PT, PT, R15, UR6, RZ ;  /* 0x000000060f007c10 */ /* 0x000fca000fffe0ff */
[----:B0-----:R-:W-:-:S05]  /*3450*/  IMAD.WIDE.U32 R2, R0, 0x4, R2 ;  /* 0x0000000400027825 */ /* 0x001fca00078e0002 */
[----:B------:R1:W-:Y:S02]  /*3460*/  STG.E desc[UR12][R2.64], R25 ;  /* 0x0000001902007986 */ /* 0x0003e4000c10190c */
.L_x_47:
[----:B------:R-:W-:Y:S05]  /*3470*/  BSYNC.RECONVERGENT B1 ;  /* 0x0000000000017941 */ /* 0x000fea0003800200 */
.L_x_46:
[----:B------:R-:W2:Y:S01]  /*3480*/  LDCU UR9, c[0x0][0x534] ;  /* 0x0000a680ff0977ac */ /* 0x000ea20008000800 */
[----:B------:R-:W-:Y:S01]  /*3490*/  LOP3.LUT R0, R31, 0x10, RZ, 0xfc, !PT ;  /* 0x000000101f007812 */ /* 0x000fe200078efcff */
[----:B------:R-:W-:Y:S01]  /*34a0*/  IMAD R34, R15, 0x30, R31 ;  /* 0x000000300f227824 */ /* 0x000fe200078e021f */
[----:B01----:R-:W-:Y:S01]  /*34b0*/  CS2R R2, SRZ ;  /* 0x0000000000027805 */ /* 0x003fe2000001ff00 */
[----:B------:R-:W0:Y:S01]  /*34c0*/  LDCU UR8, c[0x0][0x44c] ;  /* 0x00008980ff0877ac */ /* 0x000e220008000800 */
[----:B------:R-:W-:Y:S01]  /*34d0*/  CS2R R10, SRZ ;  /* 0x00000000000a7805 */ /* 0x000fe2000001ff00 */
[----:B------:R-:W-:Y:S01]  /*34e0*/  IMAD.MOV.U32 R13, RZ, RZ, RZ ;  /* 0x000000ffff0d7224 */ /* 0x000fe200078e00ff */
[----:B--2---:R-:W-:Y:S01]  /*34f0*/  ISETP.GE.AND P2, PT, R0, UR9, PT ;  /* 0x0000000900007c0c */ /* 0x004fe2000bf46270 */
[----:B------:R-:W-:Y:S01]  /*3500*/  UISETP.GE.AND UP0, UPT, UR9, 0x1, UPT ;  /* 0x000000010900788c */ /* 0x000fe2000bf06270 */
[C---:B------:R-:W-:Y:S02]  /*3510*/  LOP3.LUT R0, R31.reuse, 0x20, RZ, 0xfc, !PT ;  /* 0x000000201f007812 */ /* 0x040fe400078efcff */
[----:B------:R-:W-:Y:S01]  /*3520*/  ISETP.GE.AND P3, PT, R31, UR9, PT ;  /* 0x000000091f007c0c */ /* 0x000fe2000bf66270 */
[----:B0-----:R-:W-:Y:S01]  /*3530*/  UIMAD UR4, UR6, UR8, URZ ;  /* 0x00000008060472a4 */ /* 0x001fe2000f8e02ff */
[----:B------:R-:W-:-:S02]  /*3540*/  ISETP.GE.AND P1, PT, R0, UR9, PT ;  /* 0x0000000900007c0c */ /* 0x000fc4000bf26270 */
[----:B------:R-:W-:Y:S01]  /*3550*/  LOP3.LUT R0, R31, 0x30, RZ, 0xfc, !PT ;  /* 0x000000301f007812 */ /* 0x000fe200078efcff */
[C---:B------:R-:W-:Y:S01]  /*3560*/  IMAD.SHL.U32 R31, R22.reuse, 0x4, RZ ;  /* 0x00000004161f7824 */ /* 0x040fe200078e00ff */
[----:B------:R-:W-:Y:S01]  /*3570*/  ISETP.GT.U32.OR P3, PT, R22, 0x7f, P3 ;  /* 0x0000007f1600780c */ /* 0x000fe20001f64470 */
[----:B------:R-:W-:Y:S01]  /*3580*/  IMAD.U32 R12, RZ, RZ, UR4 ;  /* 0x00000004ff0c7e24 */ /* 0x000fe2000f8e00ff */
[----:B------:R-:W-:Y:S02]  /*3590*/  ISETP.GE.AND P0, PT, R0, UR9, PT ;  /* 0x0000000900007c0c */ /* 0x000fe4000bf06270 */
[C---:B------:R-:W-:Y:S02]  /*35a0*/  ISETP.GT.U32.OR P2, PT, R22.reuse, 0x7f, P2 ;  /* 0x0000007f1600780c */ /* 0x040fe40001744470 */
[C---:B------:R-:W-:Y:S02]  /*35b0*/  ISETP.GT.U32.OR P1, PT, R22.reuse, 0x7f, P1 ;  /* 0x0000007f1600780c */ /* 0x040fe40000f24470 */
[----:B------:R-:W-:-:S02]  /*35c0*/  ISETP.GT.U32.OR P0, PT, R22, 0x7f, P0 ;  /* 0x0000007f1600780c */ /* 0x000fc40000704470 */
[----:B------:R-:W-:-:S03]  /*35d0*/  LOP3.LUT R31, R31, 0x3c, RZ, 0xc0, !PT ;  /* 0x0000003c1f1f7812 */ /* 0x000fc600078ec0ff */
[----:B------:R-:W-:-:S04]  /*35e0*/  @!P3 FADD.FTZ R0, -R25, R32 ;  /* 0x000000201900b221 */ /* 0x000fc80000010100 */
[C---:B------:R-:W-:Y:S01]  /*35f0*/  @!P2 FADD.FTZ R27, -R25.reuse, R27 ;  /* 0x0000001b191ba221 */ /* 0x040fe20000010100 */
[----:B------:R-:W-:Y:S01]  /*3600*/  @!P3 FMUL.FTZ R0, R0, 1.4426950216293334961 ;  /* 0x3fb8aa3b0000b820 */ /* 0x000fe20000410000 */
[C---:B------:R-:W-:Y:S02]  /*3610*/  @!P1 FADD.FTZ R30, -R25.reuse, R30 ;  /* 0x0000001e191e9221 */ /* 0x040fe40000010100 */
[----:B------:R-:W-:Y:S01]  /*3620*/  @!P0 FADD.FTZ R25, -R25, R26 ;  /* 0x0000001a19198221 */ /* 0x000fe20000010100 */
[----:B------:R-:W-:Y:S01]  /*3630*/  @!P2 FMUL.FTZ R27, R27, 1.4426950216293334961 ;  /* 0x3fb8aa3b1b1ba820 */ /* 0x000fe20000410000 */
[----:B------:R-:W-:Y:S01]  /*3640*/  @!P1 FMUL.FTZ R30, R30, 1.4426950216293334961 ;  /* 0x3fb8aa3b1e1e9820 */ /* 0x000fe20000410000 */
[----:B------:R-:W0:Y:S01]  /*3650*/  @!P3 MUFU.EX2 R4, R0 ;  /* 0x000000000004b308 */ /* 0x000e220000000800 */
[----:B------:R-:W-:-:S07]  /*3660*/  @!P0 FMUL.FTZ R8, R25, 1.4426950216293334961 ;  /* 0x3fb8aa3b19088820 */ /* 0x000fce0000410000 */
[----:B------:R-:W1:Y:S08]  /*3670*/  @!P2 MUFU.EX2 R6, R27 ;  /* 0x0000001b0006a308 */ /* 0x000e700000000800 */
[----:B------:R-:W2:Y:S01]  /*3680*/  @!P1 MUFU.EX2 R30, R30 ;  /* 0x0000001e001e9308 */ /* 0x000ea20000000800 */
[----:B0-----:R0:W-:Y:S01]  /*3690*/  @!P3 STS [R29], R4 ;  /* 0x000000041d00b388 */ /* 0x0011e20000000800 */
[----:B------:R-:W-:-:S06]  /*36a0*/  IMAD.MOV.U32 R0, RZ, RZ, RZ ;  /* 0x000000ffff007224 */ /* 0x000fcc00078e00ff */
[----:B------:R-:W3:Y:S01]  /*36b0*/  @!P0 MUFU.EX2 R8, R8 ;  /* 0x0000000800088308 */ /* 0x000ee20000000800 */
[----:B-1----:R1:W-:Y:S04]  /*36c0*/  @!P2 STS [R29+0x240], R6 ;  /* 0x000240061d00a388 */ /* 0x0023e80000000800 */
[----:B--2---:R2:W-:Y:S04]  /*36d0*/  @!P1 STS [R29+0x480], R30 ;  /* 0x0004801e1d009388 */ /* 0x0045e80000000800 */
[----:B---3--:R3:W-:Y:S01]  /*36e0*/  @!P0 STS [R29+0x6c0], R8 ;  /* 0x0006c0081d008388 */ /* 0x0087e20000000800 */
[----:B------:R-:W-:Y:S01]  /*36f0*/  BAR.SYNC.DEFER_BLOCKING 0x0 ;  /* 0x0000000000007b1d */ /* 0x000fe20000010000 */
[----:B------:R-:W-:-:S02]  /*3700*/  LEA R34, P0, R34, UR4, 0x2 ;  /* 0x0000000422227c11 */ /* 0x000fc4000f8010ff */
[----:B0-----:R-:W-:Y:S02]  /*3710*/  CS2R R4, SRZ ;  /* 0x0000000000047805 */ /* 0x001fe4000001ff00 */
[----:B-1----:R-:W-:Y:S02]  /*3720*/  CS2R R6, SRZ ;  /* 0x0000000000067805 */ /* 0x002fe4000001ff00 */
[----:B------:R-:W-:Y:S02]  /*3730*/  LEA.HI.X.SX32 R35, R12, RZ, 0x1, P0 ;  /* 0x000000ff0c237211 */ /* 0x000fe400000f0eff */
[C---:B--2---:R-:W-:Y:S02]  /*3740*/  LOP3.LUT R30, R31.reuse, 0x40, RZ, 0xfc, !PT ;  /* 0x000000401f1e7812 */ /* 0x044fe400078efcff */
[----:B---3--:R-:W-:Y:S02]  /*3750*/  CS2R R8, SRZ ;  /* 0x0000000000087805 */ /* 0x008fe4000001ff00 */
[----:B------:R-:W-:Y:S01]  /*3760*/  LOP3.LUT R29, R31, 0x80, RZ, 0xfc, !PT ;  /* 0x000000801f1d7812 */ /* 0x000fe200078efcff */
        /* <DEDUP_REMOVED lines=16> */
[----:B------:R-:W-:Y:S01]  /*3870*/  IMAD.MOV.U32 R0, RZ, RZ, RZ ;  /* 0x000000ffff007224 */ /* 0x000fe200078e00ff */
[----:B------:R-:W-:Y:S01]  /*3880*/  CS2R R2, SRZ ;  /* 0x0000000000027805 */ /* 0x000fe2000001ff00 */
[----:B------:R-:W-:Y:S01]  /*3890*/  IMAD.MOV.U32 R14, RZ, RZ, R28 ;  /* 0x000000ffff0e7224 */ /* 0x000fe200078e001c */
[----:B------:R-:W-:Y:S01]  /*38a0*/  ULOP3.LUT UR9, UR9, 0x7ffffffe, URZ, 0xc0, !UPT ;  /* 0x7ffffffe09097892 */ /* 0x000fe2000f8ec0ff */
[----:B------:R-:W-:Y:S01]  /*38b0*/  CS2R R4, SRZ ;  /* 0x0000000000047805 */ /* 0x000fe2000001ff00 */
[----:B------:R-:W-:Y:S01]  /*38c0*/  UIADD3 UR5, UPT, UPT, UR7, -UR6, URZ ;  /* 0x8000000607057290 */ /* 0x000fe2000fffe0ff */
[----:B------:R-:W-:Y:S01]  /*38d0*/  CS2R R6, SRZ ;  /* 0x0000000000067805 */ /* 0x000fe2000001ff00 */
[----:B------:R-:W-:Y:S01]  /*38e0*/  UIMAD UR14, UR7, UR8, URZ ;  /* 0x00000008070e72a4 */ /* 0x000fe2000f8e02ff */
[----:B------:R-:W-:Y:S02]  /*38f0*/  CS2R R8, SRZ ;  /* 0x0000000000087805 */ /* 0x000fe4000001ff00 */
[----:B------:R-:W-:Y:S01]  /*3900*/  CS2R R10, SRZ ;  /* 0x00000000000a7805 */ /* 0x000fe2000001ff00 */
[----:B------:R-:W-:Y:S01]  /*3910*/  IMAD.MOV.U32 R13, RZ, RZ, RZ ;  /* 0x000000ffff0d7224 */ /* 0x000fe200078e00ff */
[----:B------:R-:W-:Y:S01]  /*3920*/  ISETP.GE.AND P4, PT, R15, UR5, PT ;  /* 0x000000050f007c0c */ /* 0x000fe2000bf86270 */
[----:B------:R-:W-:Y:S01]  /*3930*/  IMAD.U32 R33, RZ, RZ, UR9 ;  /* 0x00000009ff217e24 */ /* 0x000fe2000f8e00ff */
[----:B------:R-:W1:Y:S01]  /*3940*/  LDCU UR8, c[0x0][0x440] ;  /* 0x00008800ff0877ac */ /* 0x000e620008000800 */
[----:B------:R-:W-:-:S02]  /*3950*/  UIMAD.WIDE UR14, UR14, 0x8, URZ ;  /* 0x000000080e0e78a5 */ /* 0x000fc4000f8e02ff */
[----:B------:R-:W-:Y:S02]  /*3960*/  UIADD3 UR11, UPT, UPT, -UR9, URZ, URZ ;  /* 0x000000ff090b7290 */ /* 0x000fe4000fffe1ff */
[----:B0-----:R-:W-:-:S12]  /*3970*/  UIMAD UR4, UR7, UR4, URZ ;  /* 0x00000004070472a4 */ /* 0x001fd8000f8e02ff */
.L_x_60:
[----:B------:R-:W-:Y:S04]  /*3980*/  BSSY.RECONVERGENT B0, `(.L_x_56) ;  /* 0x000000e000007945 */ /* 0x000fe80003800200 */
[----:B-1----:R-:W-:Y:S05]  /*3990*/  @P4 BRA `(.L_x_57) ;  /* 0x0000000000304947 */ /* 0x002fea0003800000 */
[----:B-1----:R-:W-:Y:S02]  /*39a0*/  ISETP.GE.AND P2, PT, R31, UR8, PT ;  /* 0x000000081f007c0c */ /* 0x002fe4000bf46270 */
[----:B------:R-:W-:Y:S02]  /*39b0*/  CS2R R18, SRZ ;  /* 0x0000000000127805 */ /* 0x000fe4000001ff00 */
[----:B------:R-:W-:Y:S02]  /*39c0*/  ISETP.GE.AND P1, PT, R30, UR8, PT ;  /* 0x000000081e007c0c */ /* 0x000fe4000bf26270 */
[----:B------:R-:W-:Y:S02]  /*39d0*/  CS2R R16, SRZ ;  /* 0x0000000000107805 */ /* 0x000fe4000001ff00 */
[----:B------:R-:W-:Y:S02]  /*39e0*/  ISETP.GE.AND P0, PT, R29, UR8, PT ;  /* 0x000000081d007c0c */ /* 0x000fe4000bf06270 */
[----:B------:R-:W-:Y:S02]  /*39f0*/  CS2R R22, SRZ ;  /* 0x0000000000167805 */ /* 0x000fe4000001ff00 */
[----:B------:R-:W-:Y:S02]  /*3a00*/  CS2R R20, SRZ ;  /* 0x0000000000147805 */ /* 0x000fe4000001ff00 */
[----:B------:R-:W-:Y:S02]  /*3a10*/  CS2R R26, SRZ ;  /* 0x00000000001a7805 */ /* 0x000fe4000001ff00 */
[----:B------:R-:W-:Y:S01]  /*3a20*/  CS2R R24, SRZ ;  /* 0x0000000000187805 */ /* 0x000fe2000001ff00 */
[----:B------:R0:W5:Y:S04]  /*3a30*/  @!P2 LDG.E.128 R16, desc[UR12][R34.64] ;  /* 0x0000000c2210a981 */ /* 0x000168000c1e1d00 */
[----:B------:R0:W5:Y:S04]  /*3a40*/  @!P1 LDG.E.128 R20, desc[UR12][R34.64+0x100] ;  /* 0x0001000c22149981 */ /* 0x000168000c1e1d00 */
[----:B------:R0:W5:Y:S02]  /*3a50*/  @!P0 LDG.E.128 R24, desc[UR12][R34.64+0x200] ;  /* 0x0002000c22188981 */ /* 0x000164000c1e1d00 */
.L_x_57:
[----:B-1----:R-:W-:Y:S05]  /*3a60*/  BSYNC.RECONVERGENT B0 ;  /* 0x0000000000007941 */ /* 0x002fea0003800200 */
.L_x_56:
[----:B------:R-:W1:Y:S01]  /*3a70*/  LDS R12, [R14] ;  /* 0x000000000e0c7984 */ /* 0x000e620000000800 */
[----:B------:R-:W-:Y:S01]  /*3a80*/  ISETP.GE.AND P4, PT, R15, UR5, PT ;  /* 0x000000050f007c0c */ /* 0x000fe2000bf86270 */
[----:B------:R-:W-:Y:S01]  /*3a90*/  BSSY.RECONVERGENT B0, `(.L_x_58) ;  /* 0x000001d000007945 */ /* 0x000fe20003800200 */
        /* <DEDUP_REMOVED lines=24> */
[----:B------:R-:W-:Y:S05]  /*3c20*/  LEA.HI.X.SX32 R37, R37, R35, 0x2, P0 ;  /* 0x0000002325257211 */ /* 0x000fea00000f16ff */
[----:B------:R1:W5:Y:S04]  /*3c30*/  @!P3 LDG.E.128 R16, desc[UR12][R36.64] ;  /* 0x0000000c2410b981 */ /* 0x000368000c1e1d00 */
[----:B------:R1:W5:Y:S04]  /*3c40*/  @!P2 LDG.E.128 R20, desc[UR12][R36.64+0x100] ;  /* 0x0001000c2414a981 */ /* 0x000368000c1e1d00 */
[----:B------:R1:W5:Y:S02]  /*3c50*/  @!P1 LDG.E.128 R24, desc[UR12][R36.64+0x200] ;  /* 0x0002000c24189981 */ /* 0x000364000c1e1d00 */
.L_x_59:
[----:B------:R-:W-:Y:S05]  /*3c60*/  BSYNC.RECONVERGENT B0 ;  /* 0x0000000000007941 */ /* 0x000fea0003800200 */
.L_x_58:
[----:B------:R2:W3:Y:S01]  /*3c70*/  LDS R12, [R14+0x24] ;  /* 0x000024000e0c7984 */ /* 0x0004e20000000800 */
[----:B------:R-:W-:Y:S01]  /*3c80*/  UIADD3 UR11, UPT, UPT, UR11, 0x2, URZ ;  /* 0x000000020b0b7890 */ /* 0x000fe2000fffe0ff */
[----:B0-----:R-:W-:Y:S03]  /*3c90*/  IADD3 R34, P0, PT, R34, UR14, RZ ;  /* 0x0000000e22227c10 */ /* 0x001fe6000ff1e0ff */
[----:B------:R-:W-:Y:S01]  /*3ca0*/  UISETP.NE.AND UP0, UPT, UR11, URZ, UPT ;  /* 0x000000ff0b00728c */ /* 0x000fe2000bf05270 */
[----:B------:R-:W-:Y:S02]  /*3cb0*/  IADD3.X R35, PT, PT, R35, UR15, RZ, P0, !PT ;  /* 0x0000000f23237c10 */ /* 0x000fe400087fe4ff */
        /* <DEDUP_REMOVED lines=14> */
.L_x_55:
[----:B------:R-:W0:Y:S02]  /*3da0*/  LDCU UR4, c[0x0][0x534] ;  /* 0x0000a680ff0477ac */ /* 0x000e240008000800 */
[----:B0-----:R-:W-:-:S04]  /*3db0*/  ULOP3.LUT UR4, UR4, 0x1, URZ, 0xc0, !UPT ;  /* 0x0000000104047892 */ /* 0x001fc8000f8ec0ff */
[----:B------:R-:W-:-:S09]  /*3dc0*/  UISETP.NE.U32.AND UP0, UPT, UR4, 0x1, UPT ;  /* 0x000000010400788c */ /* 0x000fd2000bf05070 */
[----:B------:R-:W-:Y:S05]  /*3dd0*/  BRA.U UP0, `(.L_x_54) ;  /* 0x0000000100807547 */ /* 0x000fea000b800000 */
[----:B------:R-:W-:Y:S01]  /*3de0*/  IMAD R12, R33, 0x24, R28 ;  /* 0x00000024210c7824 */ /* 0x000fe200078e021c */
[----:B------:R-:W-:Y:S01]  /*3df0*/  UIADD3 UR4, UPT, UPT, UR7, -UR6, URZ ;  /* 0x8000000607047290 */ /* 0x000fe2000fffe0ff */
[----:B------:R-:W-:Y:S04]  /*3e00*/  BSSY.RECONVERGENT B0, `(.L_x_61) ;  /* 0x0000011000007945 */ /* 0x000fe80003800200 */
[----:B------:R-:W0:Y:S01]  /*3e10*/  LDS R12, [R12] ;  /* 0x000000000c0c7984 */ /* 0x000e220000000800 */
[----:B------:R-:W-:-:S13]  /*3e20*/  ISETP.GE.AND P0, PT, R15, UR4, PT ;  /* 0x000000040f007c0c */ /* 0x000fda000bf06270 */
[----:B------:R-:W-:Y:S05]  /*3e30*/  @P0 BRA `(.L_x_62) ;  /* 0x0000000000340947 */ /* 0x000fea0003800000 */
[----:B------:R-:W2:Y:S01]  /*3e40*/  LDCU UR4, c[0x0][0x440] ;  /* 0x00008800ff0477ac */ /* 0x000ea20008000800 */
[----:B------:R-:W-:Y:S02]  /*3e50*/  CS2R R18, SRZ ;  /* 0x0000000000127805 */ /* 0x000fe4000001ff00 */
[----:B------:R-:W-:Y:S02]  /*3e60*/  CS2R R16, SRZ ;  /* 0x0000000000107805 */ /* 0x000fe4000001ff00 */
[----:B------:R-:W-:Y:S02]  /*3e70*/  CS2R R22, SRZ ;  /* 0x0000000000167805 */ /* 0x000fe4000001ff00 */
[----:B------:R-:W-:Y:S02]  /*3e80*/  CS2R R20, SRZ ;  /* 0x0000000000147805 */ /* 0x000fe4000001ff00 */
[----:B------:R-:W-:Y:S02]  /*3e90*/  CS2R R26, SRZ ;  /* 0x00000000001a7805 */ /* 0x000fe4000001ff00 */
[----:B------:R-:W-:-:S02]  /*3ea0*/  CS2R R24, SRZ ;  /* 0x0000000000187805 */ /* 0x000fc4000001ff00 */
[----:B--2---:R-:W-:Y:S02]  /*3eb0*/  ISETP.GE.AND P2, PT, R31, UR4, PT ;  /* 0x000000041f007c0c */ /* 0x004fe4000bf46270 */
[----:B------:R-:W-:Y:S02]  /*3ec0*/  ISETP.GE.AND P1, PT, R30, UR4, PT ;  /* 0x000000041e007c0c */ /* 0x000fe4000bf26270 */
[----:B------:R-:W-:-:S09]  /*3ed0*/  ISETP.GE.AND P0, PT, R29, UR4, PT ;  /* 0x000000041d007c0c */ /* 0x000fd2000bf06270 */
[----:B------:R2:W5:Y:S04]  /*3ee0*/  @!P2 LDG.E.128 R16, desc[UR12][R34.64] ;  /* 0x0000000c2210a981 */ /* 0x000568000c1e1d00 */
[----:B------:R2:W5:Y:S04]  /*3ef0*/  @!P1 LDG.E.128 R20, desc[UR12][R34.64+0x100] ;  /* 0x0001000c22149981 */ /* 0x000568000c1e1d00 */
[----:B------:R2:W5:Y:S02]  /*3f00*/  @!P0 LDG.E.128 R24, desc[UR12][R34.64+0x200] ;  /* 0x0002000c22188981 */ /* 0x000564000c1e1d00 */
.L_x_62:
[----:B------:R-:W-:Y:S05]  /*3f10*/  BSYNC.RECONVERGENT B0 ;  /* 0x0000000000007941 */ /* 0x000fea0003800200 */
.L_x_61:
        /* <DEDUP_REMOVED lines=12> */
.L_x_54:
[----:B------:R-:W-:-:S04]  /*3fe0*/  IADD3 R17, PT, PT, R15, UR6, RZ ;  /* 0x000000060f117c10 */ /* 0x000fc8000fffe0ff */
[----:B------:R-:W-:-:S13]  /*3ff0*/  ISETP.GE.AND P0, PT, R17, UR7, PT ;  /* 0x0000000711007c0c */ /* 0x000fda000bf06270 */
[----:B------:R-:W-:Y:S05]  /*4000*/  @P0 EXIT ;  /* 0x000000000000094d */ /* 0x000fea0003800000 */
[----:B------:R-:W-:Y:S01]  /*4010*/  IABS R18, UR10 ;  /* 0x0000000a00127c13 */ /* 0x000fe20008000000 */
[----:B------:R-:W0:Y:S01]  /*4020*/  LDC R16, c[0x0][0x434] ;  /* 0x00010d00ff107b82 */ /* 0x000e220000000800 */
        /* <DEDUP_REMOVED lines=8> */
[----:B------:R-:W-:Y:S02]  /*40b0*/  F2FP.F16.F32.PACK_AB R6, R6, R9 ;  /* 0x000000090606723e */ /* 0x000fe400000000ff */
[----:B------:R-:W-:Y:S02]  /*40c0*/  F2FP.F16.F32.PACK_AB R7, R4, R7 ;  /* 0x000000070407723e */ /* 0x000fe400000000ff */
[----:B------:R-:W-:Y:S01]  /*40d0*/  F2FP.F16.F32.PACK_AB R2, R2, R5 ;  /* 0x000000050202723e */ /* 0x000fe200000000ff */
[----:B----4-:R-:W4:Y:S01]  /*40e0*/  MUFU.RCP R22, R15 ;  /* 0x0000000f00167308 */ /* 0x010f220000001000 */
[----:B------:R-:W-:Y:S01]  /*40f0*/  F2FP.F16.F32.PACK_AB R3, R0, R3 ;  /* 0x000000030003723e */ /* 0x000fe200000000ff */
[----:B----4-:R-:W-:Y:S01]  /*4100*/  VIADD R22, R22, 0xffffffe ;  /* 0x0ffffffe16167836 */ /* 0x010fe20000000000 */
[----:B0-----:R-:W-:-:S05]  /*4110*/  IABS R15, R16 ;  /* 0x00000010000f7213 */ /* 0x001fca0000000000 */
[----:B------:R-:W0:Y:S02]  /*4120*/  F2I.FTZ.U32.TRUNC.NTZ R23, R22 ;  /* 0x0000001600177305 */ /* 0x000e24000021f000 */
[--C-:B0-----:R-:W-:Y:S02]  /*4130*/  IMAD.MOV R12, RZ, RZ, -R23.reuse ;  /* 0x000000ffff0c7224 */ /* 0x101fe400078e0a17 */
[----:B------:R-:W-:Y:S02]  /*4140*/  IMAD.MOV.U32 R22, RZ, RZ, RZ ;  /* 0x000000ffff167224 */ /* 0x000fe400078e00ff */
[----:B------:R-:W-:Y:S02]  /*4150*/  IMAD R19, R12, R18, RZ ;  /* 0x000000120c137224 */ /* 0x000fe400078e02ff */
[----:B------:R-:W0:Y:S02]  /*4160*/  I2F.RP R12, R15 ;  /* 0x0000000f000c7306 */ /* 0x000e240000209400 */
[----:B------:R-:W-:-:S06]  /*4170*/  IMAD.HI.U32 R19, R23, R19, R22 ;  /* 0x0000001317137227 */ /* 0x000fcc00078e0016 */
[----:B------:R-:W-:-:S04]  /*4180*/  IMAD.HI.U32 R19, R19, R20, RZ ;  /* 0x0000001413137227 */ /* 0x000fc800078e00ff */
[----:B------:R-:W-:Y:S01]  /*4190*/  IMAD R21, R19, R14, R20 ;  /* 0x0000000e13157224 */ /* 0x000fe200078e0214 */
[----:B------:R-:W-:Y:S01]  /*41a0*/  LOP3.LUT R14, R17, UR10, RZ, 0x3c, !PT ;  /* 0x0000000a110e7c12 */ /* 0x000fe2000f8e3cff */
[----:B0-----:R-:W0:Y:S03]  /*41b0*/  MUFU.RCP R12, R12 ;  /* 0x0000000c000c7308 */ /* 0x001e260000001000 */
[----:B------:R-:W-:Y:S02]  /*41c0*/  ISETP.GT.U32.AND P1, PT, R18, R21, PT ;  /* 0x000000151200720c */ /* 0x000fe40003f24070 */
[----:B------:R-:W-:-:S11]  /*41d0*/  ISETP.GE.AND P0, PT, R14, RZ, PT ;  /* 0x000000ff0e00720c */ /* 0x000fd60003f06270 */
[-C--:B------:R-:W-:Y:S01]  /*41e0*/  @!P1 IADD3 R21, PT, PT, R21, -R18.reuse, RZ ;  /* 0x8000001215159210 */ /* 0x080fe20007ffe0ff */
[----:B------:R-:W-:Y:S01]  /*41f0*/  @!P1 VIADD R19, R19, 0x1 ;  /* 0x0000000113139836 */ /* 0x000fe20000000000 */
[----:B------:R-:W-:Y:S01]  /*4200*/  ISETP.NE.AND P1, PT, RZ, UR10, PT ;  /* 0x0000000aff007c0c */ /* 0x000fe2000bf25270 */
[----:B0-----:R-:W-:Y:S01]  /*4210*/  VIADD R22, R12, 0xffffffe ;  /* 0x0ffffffe0c167836 */ /* 0x001fe20000000000 */
[----:B------:R-:W-:-:S03]  /*4220*/  ISETP.GE.U32.AND P2, PT, R21, R18, PT ;  /* 0x000000121500720c */ /* 0x000fc60003f46070 */
[----:B------:R-:W0:Y:S10]  /*4230*/  F2I.FTZ.U32.TRUNC.NTZ R23, R22 ;  /* 0x0000001600177305 */ /* 0x000e34000021f000 */
[----:B------:R-:W-:-:S05]  /*4240*/  @P2 VIADD R19, R19, 0x1 ;  /* 0x0000000113132836 */ /* 0x000fca0000000000 */
[----:B------:R-:W-:Y:S01]  /*4250*/  @!P0 IADD3 R19, PT, PT, -R19, RZ, RZ ;  /* 0x000000ff13138210 */ /* 0x000fe20007ffe1ff */
[--C-:B0-----:R-:W-:Y:S01]  /*4260*/  IMAD.MOV R14, RZ, RZ, -R23.reuse ;  /* 0x000000ffff0e7224 */ /* 0x101fe200078e0a17 */
[----:B------:R-:W-:Y:S01]  /*4270*/  @!P1 LOP3.LUT R19, RZ, UR10, RZ, 0x33, !PT ;  /* 0x0000000aff139c12 */ /* 0x000fe2000f8e33ff */
[----:B------:R-:W-:Y:S02]  /*4280*/  IMAD.MOV.U32 R22, RZ, RZ, RZ ;  /* 0x000000ffff167224 */ /* 0x000fe400078e00ff */
[----:B------:R-:W-:Y:S02]  /*4290*/  IMAD R14, R14, R15, RZ ;  /* 0x0000000f0e0e7224 */ /* 0x000fe400078e02ff */
[----:B------:R-:W-:Y:S02]  /*42a0*/  IMAD R18, R19, UR10, RZ ;  /* 0x0000000a13127c24 */ /* 0x000fe4000f8e02ff */
[----:B------:R-:W-:-:S04]  /*42b0*/  IMAD.HI.U32 R14, R23, R14, R22 ;  /* 0x0000000e170e7227 */ /* 0x000fc800078e0016 */
[----:B------:R-:W-:Y:S02]  /*42c0*/  IMAD.IADD R21, R17, 0x1, -R18 ;  /* 0x0000000111157824 */ /* 0x000fe400078e0a12 */
[----:B---3--:R-:W-:-:S03]  /*42d0*/  IMAD.WIDE.U32 R22, R19, UR4, RZ ;  /* 0x0000000413167c25 */ /* 0x008fc6000f8e00ff */
[----:B------:R-:W-:Y:S02]  /*42e0*/  IABS R12, R21 ;  /* 0x00000015000c7213 */ /* 0x000fe40000000000 */
[----:B------:R-:W-:-:S03]  /*42f0*/  LOP3.LUT R21, R21, R16, RZ, 0x3c, !PT ;  /* 0x0000001015157212 */ /* 0x000fc600078e3cff */
[----:B------:R-:W-:Y:S01]  /*4300*/  IMAD.HI.U32 R20, R14, R12, RZ ;  /* 0x0000000c0e147227 */ /* 0x000fe200078e00ff */
[----:B------:R-:W-:-:S04]  /*4310*/  ISETP.GE.AND P1, PT, R21, RZ, PT ;  /* 0x000000ff1500720c */ /* 0x000fc80003f26270 */
[----:B------:R-:W-:-:S05]  /*4320*/  IADD3 R14, PT, PT, -R20, RZ, RZ ;  /* 0x000000ff140e7210 */ /* 0x000fca0007ffe1ff */
[----:B------:R-:W-:-:S05]  /*4330*/  IMAD R12, R15, R14, R12 ;  /* 0x0000000e0f0c7224 */ /* 0x000fca00078e020c */
[----:B------:R-:W-:-:S13]  /*4340*/  ISETP.GT.U32.AND P0, PT, R15, R12, PT ;  /* 0x0000000c0f00720c */ /* 0x000fda0003f04070 */
[----:B------:R-:W-:Y:S02]  /*4350*/  @!P0 IMAD.IADD R12, R12, 0x1, -R15 ;  /* 0x000000010c0c8824 */ /* 0x000fe400078e0a0f */
[----:B------:R-:W-:Y:S01]  /*4360*/  @!P0 VIADD R20, R20, 0x1 ;  /* 0x0000000114148836 */ /* 0x000fe20000000000 */
[----:B------:R-:W-:Y:S02]  /*4370*/  ISETP.NE.AND P0, PT, R16, RZ, PT ;  /* 0x000000ff1000720c */ /* 0x000fe40003f05270 */
[----:B------:R-:W-:Y:S02]  /*4380*/  ISETP.GE.U32.AND P2, PT, R12, R15, PT ;  /* 0x0000000f0c00720c */ /* 0x000fe40003f46070 */
[----:B------:R-:W-:-:S05]  /*4390*/  SHF.R.S32.HI R12, RZ, 0x1f, R19 ;  /* 0x0000001fff0c7819 */ /* 0x000fca0000011413 */
[----:B------:R-:W-:-:S04]  /*43a0*/  IMAD R12, R12, UR4, RZ ;  /* 0x000000040c0c7c24 */ /* 0x000fc8000f8e02ff */
[----:B------:R-:W-:Y:S01]  /*43b0*/  IMAD R12, R19, UR5, R12 ;  /* 0x00000005130c7c24 */ /* 0x000fe2000f8e020c */
[----:B------:R-:W0:Y:S01]  /*43c0*/  LDCU.64 UR4, c[0x0][0x3f0] ;  /* 0x00007e00ff0477ac */ /* 0x000e220008000a00 */
[----:B------:R-:W-:Y:S02]  /*43d0*/  @P2 VIADD R20, R20, 0x1 ;  /* 0x0000000114142836 */ /* 0x000fe40000000000 */
[----:B------:R-:W-:-:S03]  /*43e0*/  IMAD.IADD R23, R23, 0x1, R12 ;  /* 0x0000000117177824 */ /* 0x000fc600078e020c */
[----:B------:R-:W-:Y:S02]  /*43f0*/  @!P1 IADD3 R20, PT, PT, -R20, RZ, RZ ;  /* 0x000000ff14149210 */ /* 0x000fe40007ffe1ff */
[----:B------:R-:W-:-:S04]  /*4400*/  @!P0 LOP3.LUT R20, RZ, R16, RZ, 0x33, !PT ;  /* 0x00000010ff148212 */ /* 0x000fc800078e33ff */
[----:B------:R-:W-:Y:S01]  /*4410*/  SHF.R.S32.HI R14, RZ, 0x1f, R20 ;  /* 0x0000001fff0e7819 */ /* 0x000fe20000011414 */
[C---:B------:R-:W-:Y:S02]  /*4420*/  IMAD R16, R20.reuse, R16, R18 ;  /* 0x0000001014107224 */ /* 0x040fe400078e0212 */
[----:B-----5:R-:W-:-:S04]  /*4430*/  IMAD.WIDE.U32 R22, R20, UR8, R22 ;  /* 0x0000000814167c25 */ /* 0x020fc8000f8e0016 */
[----:B------:R-:W-:Y:S01]  /*4440*/  IMAD R15, R14, UR8, RZ ;  /* 0x000000080e0f7c24 */ /* 0x000fe2000f8e02ff */
[----:B------:R-:W3:Y:S01]  /*4450*/  LDCU UR8, c[0x0][0x440] ;  /* 0x00008800ff0877ac */ /* 0x000ee20008000800 */
[----:B------:R-:W-:Y:S02]  /*4460*/  IMAD.IADD R16, R17, 0x1, -R16 ;  /* 0x0000000111107824 */ /* 0x000fe400078e0a10 */
[----:B------:R-:W-:-:S03]  /*4470*/  IMAD R15, R20, UR9, R15 ;  /* 0x00000009140f7c24 */ /* 0x000fc6000f8e020f */
[----:B------:R-:W-:Y:S02]  /*4480*/  SHF.R.S32.HI R12, RZ, 0x1f, R16 ;  /* 0x0000001fff0c7819 */ /* 0x000fe40000011410 */
[----:B------:R-:W-:-:S03]  /*4490*/  IADD3 R23, PT, PT, R23, R15, RZ ;  /* 0x0000000f17177210 */ /* 0x000fc60007ffe0ff */
[----:B------:R-:W-:Y:S02]  /*44a0*/  IMAD R15, R12, UR6, RZ ;  /* 0x000000060c0f7c24 */ /* 0x000fe4000f8e02ff */
[----:B------:R-:W-:-:S04]  /*44b0*/  IMAD.WIDE.U32 R22, R16, UR6, R22 ;  /* 0x0000000610167c25 */ /* 0x000fc8000f8e0016 */
[----:B------:R-:W-:Y:S01]  /*44c0*/  IMAD R15, R16, UR7, R15 ;  /* 0x00000007100f7c24 */ /* 0x000fe2000f8e020f */
[C---:B------:R-:W-:Y:S02]  /*44d0*/  IADD3 R12, P0, PT, R31.reuse, R22, RZ ;  /* 0x000000161f0c7210 */ /* 0x040fe40007f1e0ff */
[----:B---3--:R-:W-:Y:S02]  /*44e0*/  ISETP.GE.AND P2, PT, R31, UR8, PT ;  /* 0x000000081f007c0c */ /* 0x008fe4000bf46270 */
[----:B------:R-:W-:Y:S01]  /*44f0*/  ISETP.GE.AND P1, PT, R30, UR8, PT ;  /* 0x000000081e007c0c */ /* 0x000fe2000bf26270 */
[----:B------:R-:W-:Y:S01]  /*4500*/  IMAD.X R15, R23, 0x1, R15, P0 ;  /* 0x00000001170f7824 */ /* 0x000fe200000e060f */
[----:B0-----:R-:W-:-:S04]  /*4510*/  LEA R14, P0, R12, UR4, 0x1 ;  /* 0x000000040c0e7c11 */ /* 0x001fc8000f8008ff */
[----:B------:R-:W-:Y:S02]  /*4520*/  LEA.HI.X R15, R12, UR5, R15, 0x1, P0 ;  /* 0x000000050c0f7c11 */ /* 0x000fe400080f0c0f */
[----:B------:R-:W-:-:S03]  /*4530*/  ISETP.GE.AND P0, PT, R29, UR8, PT ;  /* 0x000000081d007c0c */ /* 0x000fc6000bf06270 */
[----:B------:R0:W-:Y:S04]  /*4540*/  @!P2 STG.E.64 desc[UR12][R14.64], R10 ;  /* 0x0000000a0e00a986 */ /* 0x0001e8000c101b0c */
[----:B------:R0:W-:Y:S06]  /*4550*/  @!P1 STG.E.64 desc[UR12][R14.64+0x80], R6 ;  /* 0x000080060e009986 */ /* 0x0001ec000c101b0c */
[----:B------:R-:W-:Y:S05]  /*4560*/  @P0 EXIT ;  /* 0x000000000000094d */ /* 0x000fea0003800000 */
[----:B------:R-:W-:Y:S01]  /*4570*/  STG.E.64 desc[UR12][R14.64+0x100], R2 ;  /* 0x000100020e007986 */ /* 0x000fe2000c101b0c */
[----:B------:R-:W-:Y:S05]  /*4580*/  EXIT ;  /* 0x000000000000794d */ /* 0x000fea0003800000 */
        .weak           $__internal_1_$__cuda_sm20_div_s64
        .type           $__internal_1_$__cuda_sm20_div_s64,@function
        .size           $__internal_1_$__cuda_sm20_div_s64,(.L_x_3718 - $__internal_1_$__cuda_sm20_div_s64)
$__internal_1_$__cuda_sm20_div_s64:
        /* <DEDUP_REMOVED lines=28> */
[----:B------:R-:W-:-:S04]  /*4750*/  IMAD.HI.U32 R42, R43, R17, RZ ;  /* 0x000000112b2a7227 */ /* 0x000fc800078e00ff */
[----:B------:R-:W-:Y:S01]  /*4760*/  IMAD.X R11, RZ, RZ, ~R11, P0 ;  /* 0x000000ffff0b7224 */ /* 0x000fe200000e0e0b */
[----:B------:R-:W-:-:S03]  /*4770*/  IADD3 R13, P0, PT, RZ, -R33, RZ ;  /* 0x80000021ff0d7210 */ /* 0x000fc60007f1e0ff */
[----:B------:R-:W-:Y:S01]  /*4780*/  IMAD.WIDE.U32 R42, P4, R43, R11, R42 ;  /* 0x0000000b2b2a7225 */ /* 0x000fe2000788002a */
[----:B------:R-:W-:Y:S02]  /*4790*/  SEL R13, R13, R33, !P1 ;  /* 0x000000210d0d7207 */ /* 0x000fe40004800000 */
[----:B------:R-:W-:Y:S01]  /*47a0*/  IADD3.X R24, PT, PT, RZ, ~R21, RZ, P0, !PT ;  /* 0x80000015ff187210 */ /* 0x000fe200007fe4ff */
[C---:B------:R-:W-:Y:S02]  /*47b0*/  IMAD R16, R14.reuse, R11, RZ ;  /* 0x0000000b0e107224 */ /* 0x040fe400078e02ff */
[----:B------:R-:W-:-:S04]  /*47c0*/  IMAD.HI.U32 R17, P3, R14, R17, R42 ;  /* 0x000000110e117227 */ /* 0x000fc8000786002a */
[----:B------:R-:W-:Y:S01]  /*47d0*/  IMAD.HI.U32 R11, R14, R11, RZ ;  /* 0x0000000b0e0b7227 */ /* 0x000fe200078e00ff */
[----:B------:R-:W-:-:S03]  /*47e0*/  IADD3 R16, P2, PT, R16, R17, RZ ;  /* 0x0000001110107210 */ /* 0x000fc60007f5e0ff */
[----:B------:R-:W-:Y:S01]  /*47f0*/  IMAD.X R14, R11, 0x1, R14, P4 ;  /* 0x000000010b0e7824 */ /* 0x000fe200020e060e */
[----:B------:R-:W-:Y:S01]  /*4800*/  SEL R11, R24, R21, !P1 ;  /* 0x00000015180b7207 */ /* 0x000fe20004800000 */
[----:B------:R-:W-:-:S03]  /*4810*/  IMAD.HI.U32 R42, R16, R13, RZ ;  /* 0x0000000d102a7227 */ /* 0x000fc600078e00ff */
        /* <DEDUP_REMOVED lines=8> */
[----:B------:R-:W-:-:S04]  /*48a0*/  IMAD.WIDE.U32 R16, R24, R34, RZ ;  /* 0x0000002218107225 */ /* 0x000fc800078e00ff */
[----:B------:R-:W-:Y:S01]  /*48b0*/  IMAD.X R23, RZ, RZ, R14, P0 ;  /* 0x000000ffff177224 */ /* 0x000fe200000e060e */
[----:B------:R-:W-:Y:S01]  /*48c0*/  IADD3 R13, P0, PT, -R16, R13, RZ ;  /* 0x0000000d100d7210 */ /* 0x000fe20007f1e1ff */
[----:B------:R-:W-:-:S03]  /*48d0*/  IMAD R14, R24, R35, R17 ;  /* 0x00000023180e7224 */ /* 0x000fc600078e0211 */
[-C--:B------:R-:W-:Y:S01]  /*48e0*/  ISETP.GE.U32.AND P2, PT, R13, R34.reuse, PT ;  /* 0x000000220d00720c */ /* 0x080fe20003f46070 */
[-C--:B------:R-:W-:Y:S01]  /*48f0*/  IMAD R14, R23, R34.reuse, R14 ;  /* 0x00000022170e7224 */ /* 0x080fe200078e020e */
[----:B------:R-:W-:-:S04]  /*4900*/  IADD3 R16, P1, PT, R13, -R34, RZ ;  /* 0x800000220d107210 */ /* 0x000fc80007f3e0ff */
[----:B------:R-:W-:Y:S02]  /*4910*/  IADD3.X R11, PT, PT, ~R14, R11, RZ, P0, !PT ;  /* 0x0000000b0e0b7210 */ /* 0x000fe400007fe5ff */
[----:B------:R-:W-:Y:S02]  /*4920*/  IADD3 R17, P0, PT, R24, 0x1, RZ ;  /* 0x0000000118117810 */ /* 0x000fe40007f1e0ff */
[C---:B------:R-:W-:Y:S01]  /*4930*/  ISETP.GE.U32.AND.EX P2, PT, R11.reuse, R35, PT, P2 ;  /* 0x000000230b00720c */ /* 0x040fe20003f46120 */
[----:B------:R-:W-:-:S03]  /*4940*/  IMAD.X R14, R11, 0x1, ~R35, P1 ;  /* 0x000000010b0e7824 */ /* 0x000fc600008e0e23 */
[----:B------:R-:W-:Y:S01]  /*4950*/  SEL R13, R16, R13, P2 ;  /* 0x0000000d100d7207 */ /* 0x000fe20001000000 */
[----:B------:R-:W-:Y:S01]  /*4960*/  IMAD.X R16, RZ, RZ, R23, P0 ;  /* 0x000000ffff107224 */ /* 0x000fe200000e0617 */
[----:B------:R-:W-:Y:S02]  /*4970*/  SEL R17, R17, R24, P2 ;  /* 0x0000001811117207 */ /* 0x000fe40001000000 */
[----:B------:R-:W-:Y:S02]  /*4980*/  SEL R11, R14, R11, P2 ;  /* 0x0000000b0e0b7207 */ /* 0x000fe40001000000 */
[----:B------:R-:W-:Y:S02]  /*4990*/  ISETP.GE.U32.AND P0, PT, R13, R34, PT ;  /* 0x000000220d00720c */ /* 0x000fe40003f06070 */
[----:B------:R-:W-:Y:S02]  /*49a0*/  SEL R16, R16, R23, P2 ;  /* 0x0000001710107207 */ /* 0x000fe40001000000 */
[----:B------:R-:W-:-:S02]  /*49b0*/  IADD3 R14, P1, PT, R17, 0x1, RZ ;  /* 0x00000001110e7810 */ /* 0x000fc40007f3e0ff */
[----:B------:R-:W-:Y:S02]  /*49c0*/  ISETP.GE.U32.AND.EX P0, PT, R11, R35, PT, P0 ;  /* 0x000000230b00720c */ /* 0x000fe40003f06100 */
[----:B------:R-:W-:Y:S01]  /*49d0*/  LOP3.LUT R13, R19, R21, RZ, 0x3c, !PT ;  /* 0x00000015130d7212 */ /* 0x000fe200078e3cff */
[----:B------:R-:W-:Y:S01]  /*49e0*/  IMAD.X R11, RZ, RZ, R16, P1 ;  /* 0x000000ffff0b7224 */ /* 0x000fe200008e0610 */
[----:B------:R-:W-:Y:S01]  /*49f0*/  SEL R14, R14, R17, P0 ;  /* 0x000000110e0e7207 */ /* 0x000fe20000000000 */
[----:B------:R-:W-:Y:S01]  /*4a00*/  IMAD.MOV.U32 R17, RZ, RZ, 0x0 ;  /* 0x00000000ff117424 */ /* 0x000fe200078e00ff */
[----:B------:R-:W-:Y:S02]  /*4a10*/  ISETP.GE.AND P2, PT, R13, RZ, PT ;  /* 0x000000ff0d00720c */ /* 0x000fe40003f46270 */
[----:B------:R-:W-:Y:S02]  /*4a20*/  SEL R16, R11, R16, P0 ;  /* 0x000000100b107207 */ /* 0x000fe40000000000 */
[----:B------:R-:W-:-:S02]  /*4a30*/  IADD3 R11, P1, PT, RZ, -R14, RZ ;  /* 0x8000000eff0b7210 */ /* 0x000fc40007f3e0ff */
[----:B------:R-:W-:Y:S02]  /*4a40*/  ISETP.NE.U32.AND P0, PT, R20, RZ, PT ;  /* 0x000000ff1400720c */ /* 0x000fe40003f05070 */
[-C--:B------:R-:W-:Y:S02]  /*4a50*/  IADD3.X R13, PT, PT, RZ, ~R16.reuse, RZ, P1, !PT ;  /* 0x80000010ff0d7210 */ /* 0x080fe40000ffe4ff */
[----:B------:R-:W-:Y:S02]  /*4a60*/  ISETP.NE.AND.EX P0, PT, R19, RZ, PT, P0 ;  /* 0x000000ff1300720c */ /* 0x000fe40003f05300 */
[----:B------:R-:W-:Y:S01]  /*4a70*/  SEL R13, R13, R16, !P2 ;  /* 0x000000100d0d7207 */ /* 0x000fe20005000000 */
[----:B------:R-:W-:Y:S01]  /*4a80*/  IMAD.MOV.U32 R16, RZ, RZ, R18 ;  /* 0x000000ffff107224 */ /* 0x000fe200078e0012 */
[----:B------:R-:W-:Y:S02]  /*4a90*/  SEL R11, R11, R14, !P2 ;  /* 0x0000000e0b0b7207 */ /* 0x000fe40005000000 */
[----:B------:R-:W-:-:S02]  /*4aa0*/  SEL R13, R13, 0xffffffff, P0 ;  /* 0xffffffff0d0d7807 */ /* 0x000fc40000000000 */
[----:B------:R-:W-:Y:S01]  /*4ab0*/  SEL R14, R11, 0xffffffff, P0 ;  /* 0xffffffff0b0e7807 */ /* 0x000fe20000000000 */
[----:B------:R-:W-:Y:S06]  /*4ac0*/  RET.REL.NODEC R16 `(_ZN5flash32flash_fwd_splitkv_combine_kernelI23Flash_fwd_kernel_traitsILi192ELi64ELi64ELi4ELb0ELb0EN7cutlass6half_tE19Flash_kernel_traitsILi192ELi64ELi64ELi4ES3_EELi8ELi6ELb0EEEvNS_16Flash_fwd_paramsE) ;  /* 0xffffffb4104c7950 */ /* 0x000fec0003c3ffff */
.L_x_63:
        /* <DEDUP_REMOVED lines=11> */
.L_x_3718:


//--------------------- .text._ZN5flash32flash_fwd_splitkv_combine_kernelI23Flash_fwd_kernel_traitsILi192ELi64ELi64ELi4ELb0ELb0EN7cutlass6half_tE19Flash_kernel_traitsILi192ELi64ELi64ELi4ES3_EELi8ELi5ELb0EEEvNS_16Flash_fwd_paramsE --------------------------
	.section	.text._ZN5flash32flash_fwd_splitkv_combine_kernelI23Flash_fwd_kernel_traitsILi192ELi64ELi64ELi4ELb0ELb0EN7cutlass6half_tE19Flash_kernel_traitsILi192ELi64ELi64ELi4ES3_EELi8ELi5ELb0EEEvNS_16Flash_fwd_paramsE,"ax",@progbits
	.align	128
        .global         _ZN5flash32flash_fwd_splitkv_combine_kernelI23Flash_fwd_kernel_traitsILi192ELi64ELi64ELi4ELb0ELb0EN7cutlass6half_tE19Flash_kernel_traitsILi192ELi64ELi64ELi4ES3_EELi8ELi5ELb0EEEvNS_16Flash_fwd_paramsE
        .type           _ZN5flash32flash_fwd_splitkv_combine_kernelI23Flash_fwd_kernel_traitsILi192ELi64ELi64ELi4ELb0ELb0EN7cutlass6half_tE19Flash_kernel_traitsILi192ELi64ELi64ELi4ES3_EELi8ELi5ELb0EEEvNS_16Flash_fwd_paramsE,@function
        .size           _ZN5flash32flash_fwd_splitkv_combine_kernelI23Flash_fwd_kernel_traitsILi192ELi64ELi64ELi4ELb0ELb0EN7cutlass6half_tE19Flash_kernel_traitsILi192ELi64ELi64ELi4ES3_EELi8ELi5ELb0EEEvNS_16Flash_fwd_paramsE,(.L_x_3719 - _ZN5flash32flash_fwd_splitkv_combine_kernelI23Flash_fwd_kernel_traitsILi192ELi64ELi64ELi4ELb0ELb0EN7cutlass6half_tE19Flash_kernel_traitsILi192ELi64ELi64ELi4ES3_EELi8ELi5ELb0EEEvNS_16Flash_fwd_paramsE)
        .other          _ZN5flash32flash_fwd_splitkv_combine_kernelI23Flash_fwd_kernel_traitsILi192ELi64ELi64ELi4ELb0ELb0EN7cutlass6half_tE19Flash_kernel_traitsILi192ELi64ELi64ELi4ES3_EELi8ELi5ELb0EEEvNS_16Flash_fwd_paramsE,@"STO_CUDA_ENTRY STV_DEFAULT"
_ZN5flash32flash_fwd_splitkv_combine_kernelI23Flash_fwd_kernel_traitsILi192ELi64ELi64ELi4ELb0ELb0EN7cutlass6half_tE19Flash_kernel_traitsILi192ELi64ELi64ELi4ES3_EELi8ELi5ELb0EEEvNS_16Flash_fwd_paramsE:
.text._ZN5flash32flash_fwd_splitkv_combine_kernelI23Flash_fwd_kernel_traitsILi192ELi64ELi64ELi4ELb0ELb0EN7cutlass6half_tE19Flash_kernel_traitsILi192ELi64ELi64ELi4ES3_EELi8ELi5ELb0EEEvNS_16Flash_fwd_paramsE:
        /* <DEDUP_REMOVED lines=39> */
.L_x_64:
[----:B------:R-:W-:Y:S01]  /*0270*/  IMAD.U32 R25, RZ, RZ, UR7 ;  /* 0x00000007ff197e24 */ /* 0x000fe2000f8e00ff */
[----:B------:R-:W-:Y:S01]  /*0280*/  MOV R18, UR14 ;  /* 0x0000000e00127c02 */ /* 0x000fe20008000f00 */
[----:B------:R-:W-:Y:S01]  /*0290*/  IMAD.U32 R17, RZ, RZ, UR4 ;  /* 0x00000004ff117e24 */ /* 0x000fe2000f8e00ff */
[----:B------:R-:W-:Y:S02]  /*02a0*/  MOV R15, UR8 ;  /* 0x00000008000f7c02 */ /* 0x000fe40008000f00 */
[----:B------:R-:W-:Y:S02]  /*02b0*/  MOV R16, 0x2d0 ;  /* 0x000002d000107802 */ /* 0x000fe40000000f00 */
[----:B------:R-:W-:Y:S05]  /*02c0*/  CALL.REL.NOINC `($__internal_2_$__cuda_sm20_div_s64) ;  /* 0x0000003c00dc7944 */ /* 0x000fea0003c00000 */
[----:B------:R-:W-:-:S07]  /*02d0*/  MOV R10, R14 ;  /* 0x0000000e000a7202 */ /* 0x000fce0000000f00 */
.L_x_65:
        /* <DEDUP_REMOVED lines=30> */
.L_x_67:
[----:B------:R-:W-:Y:S01]  /*04c0*/  IMAD.MOV.U32 R25, RZ, RZ, R10 ;  /* 0x000000ffff197224 */ /* 0x000fe200078e000a */
[----:B------:R-:W-:Y:S02]  /*04d0*/  MOV R17, R11 ;  /* 0x0000000b00117202 */ /* 0x000fe40000000f00 */
[----:B------:R-:W-:Y:S02]  /*04e0*/  MOV R16, 0x500 ;  /* 0x0000050000107802 */ /* 0x000fe40000000f00 */
[----:B------:R-:W-:Y:S05]  /*04f0*/  CALL.REL.NOINC `($__internal_2_$__cuda_sm20_div_s64) ;  /* 0x0000003c00507944 */ /* 0x000fea0003c00000 */
[----:B------:R-:W-:Y:S02]  /*0500*/  MOV R22, R14 ;  /* 0x0000000e00167202 */ /* 0x000fe40000000f00 */
[----:B------:R-:W-:Y:S02]  /*0510*/  MOV R23, R11 ;  /* 0x0000000b00177202 */ /* 0x000fe40000000f00 */
.L_x_68:
[----:B------:R-:W-:Y:S05]  /*0520*/  BSYNC.RECONVERGENT B0 ;  /* 0x0000000000007941 */ /* 0x000fea0003800200 */
.L_x_66:
        /* <DEDUP_REMOVED lines=55> */
.L_x_70:
[----:B------:R-:W-:Y:S01]  /*08a0*/  IMAD.MOV.U32 R25, RZ, RZ, R18 ;  /* 0x000000ffff197224 */ /* 0x000fe200078e0012 */
[----:B------:R-:W-:Y:S01]  /*08b0*/  MOV R18, R12 ;  /* 0x0000000c00127202 */ /* 0x000fe20000000f00 */
[----:B------:R-:W-:Y:S01]  /*08c0*/  IMAD.MOV.U32 R17, RZ, RZ, R15 ;  /* 0x000000ffff117224 */ /* 0x000fe200078e000f */
[----:B------:R-:W-:Y:S02]  /*08d0*/  MOV R15, R2 ;  /* 0x00000002000f7202 */ /* 0x000fe40000000f00 */
[----:B------:R-:W-:Y:S02]  /*08e0*/  MOV R16, 0x900 ;  /* 0x0000090000107802 */ /* 0x000fe40000000f00 */
[----:B------:R-:W-:Y:S05]  /*08f0*/  CALL.REL.NOINC `($__internal_2_$__cuda_sm20_div_s64) ;  /* 0x0000003800507944 */ /* 0x000fea0003c00000 */
[----:B------:R-:W-:Y:S02]  /*0900*/  MOV R15, R11 ;  /* 0x0000000b000f7202 */ /* 0x000fe40000000f00 */
.L_x_71:
[----:B------:R-:W-:Y:S05]  /*0910*/  BSYNC.RECONVERGENT B0 ;  /* 0x0000000000007941 */ /* 0x000fea0003800200 */
.L_x_69:
        /* <DEDUP_REMOVED lines=116> */
.L_x_73:
[----:B------:R-:W-:Y:S01]  /*1060*/  IMAD.MOV.U32 R17, RZ, RZ, R15 ;  /* 0x000000ffff117224 */ /* 0x000fe200078e000f */
[----:B------:R-:W-:Y:S01]  /*1070*/  MOV R18, R9 ;  /* 0x0000000900127202 */ /* 0x000fe20000000f00 */
[----:B------:R-:W-:Y:S01]  /*1080*/  IMAD.MOV.U32 R25, RZ, RZ, R14 ;  /* 0x000000ffff197224 */ /* 0x000fe200078e000e */
[----:B------:R-:W-:Y:S02]  /*1090*/  MOV R15, R3 ;  /* 0x00000003000f7202 */ /* 0x000fe40000000f00 */
[----:B------:R-:W-:Y:S02]  /*10a0*/  MOV R16, 0x10c0 ;  /* 0x000010c000107802 */ /* 0x000fe40000000f00 */
[----:B------:R-:W-:Y:S05]  /*10b0*/  CALL.REL.NOINC `($__internal_2_$__cuda_sm20_div_s64) ;  /* 0x0000003000607944 */ /* 0x000fea0003c00000 */
[----:B------:R-:W-:Y:S02]  /*10c0*/  MOV R36, R14 ;  /* 0x0000000e00247202 */ /* 0x000fe40000000f00 */
[----:B------:R-:W-:Y:S02]  /*10d0*/  MOV R37, R11 ;  /* 0x0000000b00257202 */ /* 0x000fe40000000f00 */
.L_x_74:
[----:B------:R-:W-:Y:S05]  /*10e0*/  BSYNC.RECONVERGENT B0 ;  /* 0x0000000000007941 */ /* 0x000fea0003800200 */
.L_x_72:
        /* <DEDUP_REMOVED lines=58> */
.L_x_76:
[----:B------:R-:W-:Y:S01]  /*1490*/  IMAD.MOV.U32 R25, RZ, RZ, R22 ;  /* 0x000000ffff197224 */ /* 0x000fe200078e0016 */
[----:B------:R-:W-:Y:S01]  /*14a0*/  MOV R17, R23 ;  /* 0x0000001700117202 */ /* 0x000fe20000000f00 */
[----:B------:R-:W-:Y:S01]  /*14b0*/  IMAD.MOV.U32 R18, RZ, RZ, R7 ;  /* 0x000000ffff127224 */ /* 0x000fe200078e0007 */
[----:B------:R-:W-:Y:S02]  /*14c0*/  MOV R16, 0x14e0 ;  /* 0x000014e000107802 */ /* 0x000fe40000000f00 */
[----:B------:R-:W-:Y:S05]  /*14d0*/  CALL.REL.NOINC `($__internal_2_$__cuda_sm20_div_s64) ;  /* 0x0000002c00587944 */ /* 0x000fea0003c00000 */
[----:B------:R-:W-:Y:S02]  /*14e0*/  MOV R20, R14 ;  /* 0x0000000e00147202 */ /* 0x000fe40000000f00 */
[----:B------:R-:W-:Y:S02]  /*14f0*/  MOV R21, R11 ;  /* 0x0000000b00157202 */ /* 0x000fe40000000f00 */
.L_x_77:
[----:B------:R-:W-:Y:S05]  /*1500*/  BSYNC.RECONVERGENT B0 ;  /* 0x0000000000007941 */ /* 0x000fea0003800200 */
.L_x_75:
[----:B------:R-:W0:Y:S01]  /*1510*/  S2R R19, SR_TID.X ;  /* 0x0000000000137919 */ /* 0x000e220000002100 */
[----:B------:R-:W-:Y:S01]  /*1520*/  UIADD3 UR12, UP0, UPT, UR7, -UR6, URZ ;  /* 0x80000006070c7290 */ /* 0x000fe2000ff1e0ff */
[----:B------:R-:W-:Y:S01]  /*1530*/  MOV R13, 0xff800000 ;  /* 0xff800000000d7802 */ /* 0x000fe20000000f00 */
[----:B------:R-:W1:Y:S02]  /*1540*/  LDCU UR5, c[0x0][0x534] ;  /* 0x0000a680ff0577ac */ /* 0x000e640008000800 */
        /* <DEDUP_REMOVED lines=9> */
[----:B------:R-:W-:Y:S01]  /*15e0*/  VIADD R22, R5, 0x10 ;  /* 0x0000001005167836 */ /* 0x000fe20000000000 */
[----:B------:R-:W-:-:S03]  /*15f0*/  ISETP.GT.AND.EX P2, PT, R11, RZ, PT, P2 ;  /* 0x000000ff0b00720c */ /* 0x000fc60003f44320 */
[----:B------:R-:W-:Y:S01]  /*1600*/  IMAD.X R27, RZ, RZ, RZ, P0 ;  /* 0x000000ffff1b7224 */ /* 0x000fe200000e06ff */
[----:B-1----:R-:W-:Y:S02]  /*1610*/  ISETP.GE.OR P3, PT, R5, UR5, !P2 ;  /* 0x0000000505007c0c */ /* 0x002fe4000d766670 */
[----:B------:R-:W-:-:S11]  /*1620*/  ISETP.GE.OR P2, PT, R22, UR5, !P2 ;  /* 0x0000000516007c0c */ /* 0x000fd6000d746670 */
[----:B------:R-:W1:Y:S02]  /*1630*/  @!P3 LDC.64 R16, c[0x0][0x428] ;  /* 0x00010a00ff10bb82 */ /* 0x000e640000000a00 */
[--C-:B------:R-:W-:Y:S02]  /*1640*/  @!P2 IMAD.MOV.U32 R24, RZ, RZ, R26.reuse ;  /* 0x000000ffff18a224 */ /* 0x100fe400078e001a */
[--C-:B------:R-:W-:Y:S02]  /*1650*/  @!P2 IMAD.MOV.U32 R25, RZ, RZ, R27.reuse ;  /* 0x000000ffff19a224 */ /* 0x100fe400078e001b */
[----:B------:R-:W-:Y:S02]  /*1660*/  @!P3 IMAD.WIDE.U32 R26, R5, UR7, R26 ;  /* 0x00000007051abc25 */ /* 0x000fe4000f8e001a */
[----:B------:R-:W3:Y:S02]  /*1670*/  @!P2 LDC.64 R14, c[0x0][0x428] ;  /* 0x00010a00ff0eab82 */ /* 0x000ee40000000a00 */
[----:B------:R-:W-:-:S04]  /*1680*/  @!P2 IMAD.WIDE.U32 R24, R22, UR7, R24 ;  /* 0x000000071618ac25 */ /* 0x000fc8000f8e0018 */
[----:B------:R-:W-:Y:S02]  /*1690*/  @!P2 IMAD R22, R22, UR4, R25 ;  /* 0x000000041616ac24 */ /* 0x000fe4000f8e0219 */
[----:B------:R-:W-:Y:S01]  /*16a0*/  @!P3 IMAD R18, R5, UR4, R27 ;  /* 0x000000040512bc24 */ /* 0x000fe2000f8e021b */
[----:B-1----:R-:W-:-:S04]  /*16b0*/  @!P3 LEA R16, P1, R26, R16, 0x2 ;  /* 0x000000101a10b211 */ /* 0x002fc800078210ff */
[----:B------:R-:W-:Y:S02]  /*16c0*/  @!P3 LEA.HI.X R17, R26, R17, R18, 0x2, P1 ;  /* 0x000000111a11b211 */ /* 0x000fe400008f1412 */
[----:B---3--:R-:W-:Y:S01]  /*16d0*/  @!P2 LEA R28, P0, R24, R14, 0x2 ;  /* 0x0000000e181ca211 */ /* 0x008fe200078010ff */
[----:B------:R-:W-:-:S03]  /*16e0*/  IMAD.MOV.U32 R14, RZ, RZ, -0x800000 ;  /* 0xff800000ff0e7424 */ /* 0x000fc600078e00ff */
[----:B------:R-:W-:-:S03]  /*16f0*/  @!P2 LEA.HI.X R29, R24, R15, R22, 0x2, P0 ;  /* 0x0000000f181da211 */ /* 0x000fc600000f1416 */
[----:B0-----:R0:W3:Y:S04]  /*1700*/  @!P3 LDG.E R14, desc[UR12][R16.64] ;  /* 0x0000000c100eb981 */ /* 0x0010e8000c1e1900 */
[----:B------:R-:W4:Y:S01]  /*1710*/  @!P2 LDG.E R13, desc[UR12][R28.64] ;  /* 0x0000000c1c0da981 */ /* 0x000f22000c1e1900 */
[----:B------:R-:W1:Y:S01]  /*1720*/  S2UR UR4, SR_CgaCtaId ;  /* 0x00000000000479c3 */ /* 0x000e620000008800 */
[----:B------:R-:W-:Y:S01]  /*1730*/  UMOV UR5, 0x400 ;  /* 0x0000040000057882 */ /* 0x000fe20000000000 */
[C---:B------:R-:W-:Y:S01]  /*1740*/  ISETP.GT.U32.AND P0, PT, R19.reuse, 0x7f, PT ;  /* 0x0000007f1300780c */ /* 0x040fe20003f04070 */
[----:B------:R-:W-:Y:S01]  /*1750*/  IMAD.MOV.U32 R24, RZ, RZ, -0x800000 ;  /* 0xff800000ff187424 */ /* 0x000fe200078e00ff */
[----:B------:R-:W-:Y:S01]  /*1760*/  ISETP.GT.U32.AND P1, PT, R19, 0xff, PT ;  /* 0x000000ff1300780c */ /* 0x000fe20003f24070 */
[----:B------:R-:W-:Y:S01]  /*1770*/  BSSY.RECONVERGENT B1, `(.L_x_78) ;  /* 0x00001a9000017945 */ /* 0x000fe20003800200 */
[----:B------:R-:W-:-:S09]  /*1780*/  SHF.R.U32.HI R30, RZ, 0x4, R19 ;  /* 0x00000004ff1e7819 */ /* 0x000fd20000011613 */
[----:B------:R-:W-:Y:S01]  /*1790*/  @!P0 LOP3.LUT R11, R19, 0xf, RZ, 0xc0, !PT ;  /* 0x0000000f130b8812 */ /* 0x000fe200078ec0ff */
[----:B-1----:R-:W-:Y:S02]  /*17a0*/  ULEA UR4, UR4, UR5, 0x18 ;  /* 0x0000000504047291 */ /* 0x002fe4000f8ec0ff */
[----:B------:R-:W-:-:S04]  /*17b0*/  USHF.R.S32.HI UR5, URZ, 0x1f, UR10 ;  /* 0x0000001fff057899 */ /* 0x000fc8000801140a */
[----:B------:R-:W-:Y:S01]  /*17c0*/  LEA R6, R6, UR4, 0x2 ;  /* 0x0000000406067c11 */ /* 0x000fe2000f8e10ff */
[----:B------:R-:W-:Y:S01]  /*17d0*/  ULOP3.LUT UR5, UR5, 0x1, URZ, 0xfc, !UPT ;  /* 0x0000000105057892 */ /* 0x000fe2000f8efcff */
[----:B------:R-:W-:-:S03]  /*17e0*/  LEA R34, R30, UR4, 0x2 ;  /* 0x000000041e227c11 */ /* 0x000fc6000f8e10ff */
[----:B0-----:R-:W-:Y:S01]  /*17f0*/  IMAD R16, R5, 0x24, R6 ;  /* 0x0000002405107824 */ /* 0x001fe200078e0206 */
[----:B------:R-:W0:Y:S01]  /*1800*/  LDCU UR4, c[0x0][0x434] ;  /* 0x00008680ff0477ac */ /* 0x000e220008000800 */
[----:B------:R-:W-:Y:S02]  /*1810*/  @!P0 IMAD R5, R11, 0x24, R34 ;  /* 0x000000240b058824 */ /* 0x000fe400078e0222 */
[----:B0-----:R-:W-:Y:S01]  /*1820*/  IMAD.U32 R11, RZ, RZ, UR4 ;  /* 0x00000004ff0b7e24 */ /* 0x001fe2000f8e00ff */
[----:B--2---:R-:W-:-:S04]  /*1830*/  UIMAD UR9, UR4, UR9, URZ ;  /* 0x00000009040972a4 */ /* 0x004fc8000f8e02ff */
[----:B------:R-:W-:-:S04]  /*1840*/  IABS R11, R11 ;  /* 0x0000000b000b7213 */ /* 0x000fc80000000000 */
[----:B------:R-:W0:Y:S01]  /*1850*/  I2F.RP R18, R11 ;  /* 0x0000000b00127306 */ /* 0x000e220000209400 */
[----:B---3--:R-:W-:Y:S04]  /*1860*/  @!P1 STS [R16], R14 ;  /* 0x0000000e10009388 */ /* 0x008fe80000000800 */
[----:B----4-:R0:W-:Y:S01]  /*1870*/  @!P0 STS [R16+0x240], R13 ;  /* 0x0002400d10008388 */ /* 0x0101e20000000800 */
[----:B------:R-:W-:Y:S06]  /*1880*/  BAR.SYNC.DEFER_BLOCKING 0x0 ;  /* 0x0000000000007b1d */ /* 0x000fec0000010000 */
[----:B0-----:R-:W0:Y:S01]  /*1890*/  MUFU.RCP R16, R18 ;  /* 0x0000001200107308 */ /* 0x001e220000001000 */
[----:B------:R-:W-:Y:S04]  /*18a0*/  @!P0 LDS R24, [R5] ;  /* 0x0000000005188984 */ /* 0x000fe80000000800 */
[----:B------:R1:W2:Y:S01]  /*18b0*/  @!P0 LDS R23, [R5+0x240] ;  /* 0x0002400005178984 */ /* 0x0002a20000000800 */
[----:B0-----:R-:W-:-:S04]  /*18c0*/  VIADD R16, R16, 0xffffffe ;  /* 0x0ffffffe10107836 */ /* 0x001fc80000000000 */
[----:B------:R0:W1:Y:S02]  /*18d0*/  F2I.FTZ.U32.TRUNC.NTZ R17, R16 ;  /* 0x0000001000117305 */ /* 0x000064000021f000 */
[----:B0-----:R-:W-:Y:S02]  /*18e0*/  HFMA2 R16, -RZ, RZ, 0, 0 ;  /* 0x00000000ff107431 */ /* 0x001fe400000001ff */
[----:B-1----:R-:W-:Y:S01]  /*18f0*/  IMAD.MOV R5, RZ, RZ, -R17 ;  /* 0x000000ffff057224 */ /* 0x002fe200078e0a11 */
[----:B--2---:R-:W-:-:S05]  /*1900*/  FMNMX.FTZ R6, R23, R24, !PT ;  /* 0x0000001817067209 */ /* 0x004fca0007810000 */
[----:B------:R-:W0:Y:S02]  /*1910*/  SHFL.BFLY PT, R15, R6, 0x8, 0x1f ;  /* 0x0d001f00060f7f89 */ /* 0x000e2400000e0000 */
[----:B0-----:R-:W-:Y:S01]  /*1920*/  FMNMX.FTZ R15, R6, R15, !PT ;  /* 0x0000000f060f7209 */ /* 0x001fe20007810000 */
[----:B------:R-:W-:Y:S01]  /*1930*/  IMAD R6, R5, R11, RZ ;  /* 0x0000000b05067224 */ /* 0x000fe200078e02ff */
[----:B------:R-:W-:Y:S02]  /*1940*/  IABS R5, R0 ;  /* 0x0000000000057213 */ /* 0x000fe40000000000 */
[----:B------:R-:W-:Y:S01]  /*1950*/  LOP3.LUT R0, R0, UR4, RZ, 0x3c, !PT ;  /* 0x0000000400007c12 */ /* 0x000fe2000f8e3cff */
[----:B------:R-:W0:Y:S01]  /*1960*/  SHFL.BFLY PT, R14, R15, 0x4, 0x1f ;  /* 0x0c801f000f0e7f89 */ /* 0x000e2200000e0000 */
[----:B------:R-:W-:Y:S02]  /*1970*/  IMAD.HI.U32 R6, R17, R6, R16 ;  /* 0x0000000611067227 */ /* 0x000fe400078e0010 */
[----:B------:R-:W-:-:S04]  /*1980*/  ISETP.GE.AND P1, PT, R0, RZ, PT ;  /* 0x000000ff0000720c */ /* 0x000fc80003f26270 */
[----:B------:R-:W-:-:S04]  /*1990*/  IMAD.HI.U32 R6, R6, R5, RZ ;  /* 0x0000000506067227 */ /* 0x000fc800078e00ff */
[----:B------:R-:W-:-:S04]  /*19a0*/  IMAD.MOV R16, RZ, RZ, -R6 ;  /* 0x000000ffff107224 */ /* 0x000fc800078e0a06 */
[----:B------:R-:W-:-:S05]  /*19b0*/  IMAD R16, R11, R16, R5 ;  /* 0x000000100b107224 */ /* 0x000fca00078e0205 */
[----:B------:R-:W-:Y:S02]  /*19c0*/  ISETP.GT.U32.AND P2, PT, R11, R16, PT ;  /* 0x000000100b00720c */ /* 0x000fe40003f44070 */
[----:B0-----:R-:W-:-:S05]  /*19d0*/  FMNMX.FTZ R14, R15, R14, !PT ;  /* 0x0000000e0f0e7209 */ /* 0x001fca0007810000 */
[----:B------:R-:W0:Y:S06]  /*19e0*/  SHFL.BFLY PT, R13, R14, 0x2, 0x1f ;  /* 0x0c401f000e0d7f89 */ /* 0x000e2c00000e0000 */
[----:B------:R-:W-:Y:S02]  /*19f0*/  @!P2 IMAD.IADD R16, R16, 0x1, -R11 ;  /* 0x000000011010a824 */ /* 0x000fe400078e0a0b */
[----:B------:R-:W-:-:S03]  /*1a00*/  @!P2 VIADD R6, R6, 0x1 ;  /* 0x000000010606a836 */ /* 0x000fc60000000000 */
[----:B------:R-:W-:Y:S02]  /*1a10*/  ISETP.GE.U32.AND P3, PT, R16, R11, PT ;  /* 0x0000000b1000720c */ /* 0x000fe40003f66070 */
[----:B------:R-:W1:Y:S11]  /*1a20*/  LDC R11, c[0x0][0x3e0] ;  /* 0x0000f800ff0b7b82 */ /* 0x000e760000000800 */
[----:B------:R-:W-:Y:S01]  /*1a30*/  @P3 VIADD R6, R6, 0x1 ;  /* 0x0000000106063836 */ /* 0x000fe20000000000 */
[----:B0-----:R-:W-:-:S05]  /*1a40*/  FMNMX.FTZ R13, R14, R13, !PT ;  /* 0x0000000d0e0d7209 */ /* 0x001fca0007810000 */
[----:B------:R-:W0:Y:S02]  /*1a50*/  SHFL.BFLY PT, R14, R13, 0x1, 0x1f ;  /* 0x0c201f000d0e7f89 */ /* 0x000e2400000e0000 */
[----:B0-----:R-:W-:Y:S01]  /*1a60*/  FMNMX.FTZ R14, R13, R14, !PT ;  /* 0x0000000e0d0e7209 */ /* 0x001fe20007810000 */
[----:B------:R-:W-:Y:S01]  /*1a70*/  IMAD.MOV.U32 R13, RZ, RZ, R6 ;  /* 0x000000ffff0d7224 */ /* 0x000fe200078e0006 */
[----:B-1----:R-:W-:Y:S02]  /*1a80*/  IABS R6, R11 ;  /* 0x0000000b00067213 */ /* 0x002fe40000000000 */
[C---:B------:R-:W-:Y:S02]  /*1a90*/  FSETP.NEU.FTZ.AND P0, PT, R14.reuse, -INF , PT ;  /* 0xff8000000e00780b */ /* 0x040fe40003f1d000 */
[----:B------:R-:W-:Y:S02]  /*1aa0*/  @!P1 IADD3 R13, PT, PT, -R13, RZ, RZ ;  /* 0x000000ff0d0d9210 */ /* 0x000fe40007ffe1ff */
[----:B------:R-:W-:-:S02]  /*1ab0*/  FSEL R0, R14, RZ, P0 ;  /* 0x000000ff0e007208 */ /* 0x000fc40000000000 */
[----:B------:R-:W-:-:S03]  /*1ac0*/  ISETP.NE.AND P0, PT, RZ, UR4, PT ;  /* 0x00000004ff007c0c */ /* 0x000fc6000bf05270 */
[C---:B------:R-:W-:Y:S01]  /*1ad0*/  FADD.FTZ R14, -R0.reuse, R24 ;  /* 0x00000018000e7221 */ /* 0x040fe20000010100 */
[----:B------:R-:W-:-:S03]  /*1ae0*/  FADD.FTZ R16, -R0, R23 ;  /* 0x0000001700107221 */ /* 0x000fc60000010100 */
[----:B------:R-:W-:Y:S01]  /*1af0*/  FMUL.FTZ R14, R14, 1.4426950216293334961 ;  /* 0x3fb8aa3b0e0e7820 */ /* 0x000fe20000410000 */
[----:B------:R-:W-:-:S04]  /*1b00*/  FMUL.FTZ R16, R16, 1.4426950216293334961 ;  /* 0x3fb8aa3b10107820 */ /* 0x000fc80000410000 */
[----:B------:R-:W-:Y:S01]  /*1b10*/  MUFU.EX2 R25, R16 ;  /* 0x0000001000197308 */ /* 0x000fe20000000800 */
[----:B------:R-:W-:-:S05]  /*1b20*/  @!P0 LOP3.LUT R13, RZ, UR4, RZ, 0x33, !PT ;  /* 0x00000004ff0d8c12 */ /* 0x000fca000f8e33ff */
[----:B------:R-:W-:Y:S02]  /*1b30*/  IMAD R5, R13, UR5, RZ ;  /* 0x000000050d057c24 */ /* 0x000fe4000f8e02ff */
[----:B------:R-:W0:Y:S03]  /*1b40*/  MUFU.EX2 R14, R14 ;  /* 0x0000000e000e7308 */ /* 0x000e260000000800 */
[----:B------:R-:W-:Y:S02]  /*1b50*/  IABS R15, R5 ;  /* 0x00000005000f7213 */ /* 0x000fe40000000000 */
[----:B------:R-:W-:-:S03]  /*1b60*/  ISETP.NE.AND P5, PT, R5, RZ, PT ;  /* 0x000000ff0500720c */ /* 0x000fc60003fa5270 */
[----:B------:R-:W1:Y:S01]  /*1b70*/  I2F.RP R22, R15 ;  /* 0x0000000f00167306 */ /* 0x000e620000209400 */
[----:B0-----:R-:W-:-:S07]  /*1b80*/  FADD.FTZ R25, R14, R25 ;  /* 0x000000190e197221 */ /* 0x001fce0000010000 */
[----:B------:R-:W0:Y:S01]  /*1b90*/  I2F.RP R14, R6 ;  /* 0x00000006000e7306 */ /* 0x000e220000209400 */
[----:B------:R-:W2:Y:S07]  /*1ba0*/  SHFL.BFLY PT, R18, R25, 0x8, 0x1f ;  /* 0x0d001f0019127f89 */ /* 0x000eae00000e0000 */
[----:B-1----:R-:W1:Y:S08]  /*1bb0*/  MUFU.RCP R32, R22 ;  /* 0x0000001600207308 */ /* 0x002e700000001000 */
[----:B0-----:R-:W0:Y:S01]  /*1bc0*/  MUFU.RCP R28, R14 ;  /* 0x0000000e001c7308 */ /* 0x001e220000001000 */
[----:B-1----:R-:W-:Y:S01]  /*1bd0*/  VIADD R32, R32, 0xffffffe ;  /* 0x0ffffffe20207836 */ /* 0x002fe20000000000 */
[----:B------:R-:W-:Y:S01]  /*1be0*/  IADD3 R22, PT, PT, R4, R15, RZ ;  /* 0x0000000f04167210 */ /* 0x000fe20007ffe0ff */
[----:B--2---:R-:W-:Y:S01]  /*1bf0*/  FADD.FTZ R18, R25, R18 ;  /* 0x0000001219127221 */ /* 0x004fe20000010000 */
[----:B------:R-:W-:-:S04]  /*1c00*/  IABS R4, R5 ;  /* 0x0000000500047213 */ /* 0x000fc80000000000 */
[----:B------:R-:W1:Y:S01]  /*1c10*/  F2I.FTZ.U32.TRUNC.NTZ R33, R32 ;  /* 0x0000002000217305 */ /* 0x000e62000021f000 */
[----:B------:R-:W2:Y:S01]  /*1c20*/  SHFL.BFLY PT, R17, R18, 0x4, 0x1f ;  /* 0x0c801f0012117f89 */ /* 0x000ea200000e0000 */
[----:B0-----:R-:W-:Y:S02]  /*1c30*/  VIADD R28, R28, 0xffffffe ;  /* 0x0ffffffe1c1c7836 */ /* 0x001fe40000000000 */
[----:B------:R-:W-:-:S04]  /*1c40*/  IMAD.MOV R4, RZ, RZ, -R4 ;  /* 0x000000ffff047224 */ /* 0x000fc800078e0a04 */
[----:B------:R-:W0:Y:S01]  /*1c50*/  F2I.FTZ.U32.TRUNC.NTZ R29, R28 ;  /* 0x0000001c001d7305 */ /* 0x000e22000021f000 */
[----:B-1----:R-:W-:Y:S02]  /*1c60*/  IMAD.MOV R16, RZ, RZ, -R33 ;  /* 0x000000ffff107224 */ /* 0x002fe400078e0a21 */
[----:B------:R-:W-:Y:S02]  /*1c70*/  IMAD.MOV.U32 R32, RZ, RZ, RZ ;  /* 0x000000ffff207224 */ /* 0x000fe400078e00ff */
[----:B------:R-:W-:Y:S01]  /*1c80*/  IMAD R25, R16, R15, RZ ;  /* 0x0000000f10197224 */ /* 0x000fe200078e02ff */
[----:B------:R-:W-:Y:S01]  /*1c90*/  IABS R16, R22 ;  /* 0x0000001600107213 */ /* 0x000fe20000000000 */
[----:B0-----:R-:W-:Y:S02]  /*1ca0*/  IMAD.MOV R27, RZ, RZ, -R29 ;  /* 0x000000ffff1b7224 */ /* 0x001fe400078e0a1d */
[----:B------:R-:W-:-:S04]  /*1cb0*/  IMAD.HI.U32 R25, R33, R25, R32 ;  /* 0x0000001921197227 */ /* 0x000fc800078e0020 */
[----:B--2---:R-:W-:Y:S01]  /*1cc0*/  FADD.FTZ R17, R18, R17 ;  /* 0x0000001112117221 */ /* 0x004fe20000010000 */
[----:B------:R-:W-:Y:S02]  /*1cd0*/  IMAD R18, R27, R6, RZ ;  /* 0x000000061b127224 */ /* 0x000fe400078e02ff */
[----:B------:R-:W-:Y:S02]  /*1ce0*/  IMAD.MOV.U32 R28, RZ, RZ, RZ ;  /* 0x000000ffff1c7224 */ /* 0x000fe400078e00ff */
[----:B------:R-:W0:Y:S01]  /*1cf0*/  SHFL.BFLY PT, R14, R17, 0x2, 0x1f ;  /* 0x0c401f00110e7f89 */ /* 0x000e2200000e0000 */
[----:B------:R-:W-:-:S04]  /*1d00*/  IMAD.HI.U32 R25, R25, R16, RZ ;  /* 0x0000001019197227 */ /* 0x000fc800078e00ff */
[----:B------:R-:W-:-:S04]  /*1d10*/  IMAD.HI.U32 R18, R29, R18, R28 ;  /* 0x000000121d127227 */ /* 0x000fc800078e001c */
[----:B------:R-:W-:Y:S02]  /*1d20*/  IMAD R4, R25, R4, R16 ;  /* 0x0000000419047224 */ /* 0x000fe400078e0210 */
[----:B------:R-:W-:-:S03]  /*1d30*/  IMAD.HI.U32 R18, R18, R16, RZ ;  /* 0x0000001012127227 */ /* 0x000fc600078e00ff */
[----:B------:R-:W-:Y:S01]  /*1d40*/  ISETP.GT.U32.AND P2, PT, R15, R4, PT ;  /* 0x000000040f00720c */ /* 0x000fe20003f44070 */
[----:B------:R-:W-:-:S04]  /*1d50*/  IMAD.MOV R27, RZ, RZ, -R18 ;  /* 0x000000ffff1b7224 */ /* 0x000fc800078e0a12 */
[----:B------:R-:W-:Y:S02]  /*1d60*/  IMAD R27, R6, R27, R16 ;  /* 0x0000001b061b7224 */ /* 0x000fe400078e0210 */
[----:B0-----:R-:W-:-:S03]  /*1d70*/  FADD.FTZ R14, R17, R14 ;  /* 0x0000000e110e7221 */ /* 0x001fc60000010000 */
[----:B------:R-:W-:-:S03]  /*1d80*/  ISETP.GT.U32.AND P0, PT, R6, R27, PT ;  /* 0x0000001b0600720c */ /* 0x000fc60003f04070 */
[-C--:B------:R-:W-:Y:S01]  /*1d90*/  @!P2 IADD3 R4, PT, PT, R4, -R15.reuse, RZ ;  /* 0x8000000f0404a210 */ /* 0x080fe20007ffe0ff */
[----:B------:R-:W-:Y:S01]  /*1da0*/  @!P2 VIADD R25, R25, 0x1 ;  /* 0x000000011919a836 */ /* 0x000fe20000000000 */
[----:B------:R-:W0:Y:S02]  /*1db0*/  SHFL.BFLY PT, R17, R14, 0x1, 0x1f ;  /* 0x0c201f000e117f89 */ /* 0x000e2400000e0000 */
[-C--:B------:R-:W-:Y:S02]  /*1dc0*/  ISETP.GE.U32.AND P1, PT, R4, R15.reuse, PT ;  /* 0x0000000f0400720c */ /* 0x080fe40003f26070 */
[C---:B------:R-:W-:Y:S02]  /*1dd0*/  LOP3.LUT R4, R22.reuse, R15, RZ, 0x3c, !PT ;  /* 0x0000000f16047212 */ /* 0x040fe400078e3cff */
[----:B------:R-:W-:Y:S02]  /*1de0*/  LOP3.LUT R22, R22, R11, RZ, 0x3c, !PT ;  /* 0x0000000b16167212 */ /* 0x000fe400078e3cff */
[----:B------:R-:W-:Y:S01]  /*1df0*/  ISETP.GE.AND P3, PT, R4, RZ, PT ;  /* 0x000000ff0400720c */ /* 0x000fe20003f66270 */
[----:B------:R-:W-:Y:S01]  /*1e00*/  @!P0 IMAD.IADD R27, R27, 0x1, -R6 ;  /* 0x000000011b1b8824 */ /* 0x000fe200078e0a06 */
[----:B------:R-:W-:Y:S01]  /*1e10*/  ISETP.GE.AND P2, PT, R22, RZ, PT ;  /* 0x000000ff1600720c */ /* 0x000fe20003f46270 */
[----:B------:R-:W-:Y:S01]  /*1e20*/  @!P0 VIADD R18, R18, 0x1 ;  /* 0x0000000112128836 */ /* 0x000fe20000000000 */
[----:B------:R-:W-:Y:S01]  /*1e30*/  ISETP.NE.AND P0, PT, R11, RZ, PT ;  /* 0x000000ff0b00720c */ /* 0x000fe20003f05270 */
[----:B------:R-:W-:Y:S01]  /*1e40*/  IMAD.MOV.U32 R22, RZ, RZ, 0x7f800000 ;  /* 0x7f800000ff167424 */ /* 0x000fe200078e00ff */
[----:B------:R-:W-:Y:S01]  /*1e50*/  ISETP.GE.U32.AND P4, PT, R27, R6, PT ;  /* 0x000000061b00720c */ /* 0x000fe20003f86070 */
[----:B------:R-:W-:Y:S01]  /*1e60*/  @P1 VIADD R25, R25, 0x1 ;  /* 0x0000000119191836 */ /* 0x000fe20000000000 */
[----:B------:R-:W-:-:S05]  /*1e70*/  SHF.R.S32.HI R4, RZ, 0x1f, R5 ;  /* 0x0000001fff047819 */ /* 0x000fca0000011405 */
[----:B------:R-:W-:Y:S02]  /*1e80*/  @!P3 IADD3 R25, PT, PT, -R25, RZ, RZ ;  /* 0x000000ff1919b210 */ /* 0x000fe40007ffe1ff */
[----:B------:R-:W-:Y:S01]  /*1e90*/  ISETP.NE.AND P3, PT, R13, RZ, PT ;  /* 0x000000ff0d00720c */ /* 0x000fe20003f65270 */
[----:B0-----:R-:W-:Y:S01]  /*1ea0*/  FADD.FTZ R17, R14, R17 ;  /* 0x000000110e117221 */ /* 0x001fe20000010000 */
[----:B------:R-:W-:Y:S02]  /*1eb0*/  @!P5 LOP3.LUT R25, RZ, R15, RZ, 0x33, !PT ;  /* 0x0000000fff19d212 */ /* 0x000fe400078e33ff */
[----:B------:R-:W-:Y:S01]  /*1ec0*/  @P4 VIADD R18, R18, 0x1 ;  /* 0x0000000112124836 */ /* 0x000fe20000000000 */
[----:B------:R-:W-:Y:S02]  /*1ed0*/  SEL R13, RZ, 0x1, !P3 ;  /* 0x00000001ff0d7807 */ /* 0x000fe40005800000 */
[----:B------:R-:W-:Y:S01]  /*1ee0*/  FSETP.NE.FTZ.AND P1, PT, R17, RZ, PT ;  /* 0x000000ff1100720b */ /* 0x000fe20003f35000 */
[----:B------:R-:W-:Y:S01]  /*1ef0*/  @!P2 IMAD.MOV R18, RZ, RZ, -R18 ;  /* 0x000000ffff12a224 */ /* 0x000fe200078e0a12 */
[----:B------:R-:W-:-:S02]  /*1f00*/  @!P0 LOP3.LUT R18, RZ, R11, RZ, 0x33, !PT ;  /* 0x0000000bff128212 */ /* 0x000fc400078e33ff */
[----:B------:R-:W-:Y:S02]  /*1f10*/  LOP3.LUT P0, RZ, R19, 0x38f, RZ, 0xc0, !PT ;  /* 0x0000038f13ff7812 */ /* 0x000fe4000780c0ff */
[----:B------:R-:W-:Y:S02]  /*1f20*/  ISETP.LT.U32.AND P2, PT, R20, R25, PT ;  /* 0x000000191400720c */ /* 0x000fe40003f41070 */
[----:B------:R-:W-:Y:S02]  /*1f30*/  SHF.R.S32.HI R15, RZ, 0x1f, R25 ;  /* 0x0000001fff0f7819 */ /* 0x000fe40000011419 */
[----:B------:R-:W-:Y:S01]  /*1f40*/  LOP3.LUT R13, R4, R13, RZ, 0xfc, !PT ;  /* 0x0000000d040d7212 */ /* 0x000fe200078efcff */
[----:B------:R-:W-:Y:S01]  /*1f50*/  IMAD R4, R18, UR11, RZ ;  /* 0x0000000b12047c24 */ /* 0x000fe2000f8e02ff */
[----:B------:R-:W-:Y:S01]  /*1f60*/  ISETP.LT.AND.EX P2, PT, R21, R15, PT, P2 ;  /* 0x0000000f1500720c */ /* 0x000fe20003f41320 */
[----:B------:R-:W0:Y:S02]  /*1f70*/  @P1 MUFU.LG2 R17, R17 ;  /* 0x0000001100111308 */ /* 0x000e240000000c00 */
[----:B------:R-:W-:Y:S01]  /*1f80*/  IMAD R4, R13, R4, RZ ;  /* 0x000000040d047224 */ /* 0x000fe200078e02ff */
[----:B------:R-:W-:Y:S01]  /*1f90*/  SEL R6, R20, R25, P2 ;  /* 0x0000001914067207 */ /* 0x000fe20001000000 */
[----:B0-----:R-:W-:Y:S01]  /*1fa0*/  @P1 FFMA.FTZ R22, R17, 0.69314718246459960938, R0 ;  /* 0x3f31721811161823 */ /* 0x001fe20000010000 */
[----:B------:R-:W-:Y:S07]  /*1fb0*/  @P0 BRA `(.L_x_79) ;  /* 0x0000001000900947 */ /* 0x000fee0003800000 */
        /* <DEDUP_REMOVED lines=29> */
[----:B------:R-:W-:Y:S01]  /*2190*/  MOV R14, RZ ;  /* 0x000000ff000e7202 */ /* 0x000fe20000000f00 */
[----:B------:R-:W-:Y:S01]  /*21a0*/  HFMA2 R33, -RZ, RZ, 0, 0 ;  /* 0x00000000ff217431 */ /* 0x000fe200000001ff */
[----:B------:R-:W-:-:S05]  /*21b0*/  ISETP.NE.U32.AND P0, PT, R32, RZ, PT ;  /* 0x000000ff2000720c */ /* 0x000fca0003f05070 */
        /* <DEDUP_REMOVED lines=19> */
.L_x_81:
[----:B------:R-:W-:Y:S01]  /*22f0*/  IMAD.MOV.U32 R17, RZ, RZ, RZ ;  /* 0x000000ffff117224 */ /* 0x000fe200078e00ff */
[----:B------:R-:W-:Y:S02]  /*2300*/  MOV R18, R32 ;  /* 0x0000002000127202 */ /* 0x000fe40000000f00 */
[----:B------:R-:W-:Y:S02]  /*2310*/  MOV R16, 0x2330 ;  /* 0x0000233000107802 */ /* 0x000fe40000000f00 */
[----:B------:R-:W-:Y:S05]  /*2320*/  CALL.REL.NOINC `($__internal_2_$__cuda_sm20_div_s64) ;  /* 0x0000001c00c47944 */ /* 0x000fea0003c00000 */
[----:B------:R-:W-:Y:S02]  /*2330*/  IADD3 R13, PT, PT, -R14, RZ, RZ ;  /* 0x000000ff0e0d7210 */ /* 0x000fe40007ffe1ff */
[----:B------:R-:W-:-:S03]  /*2340*/  MOV R33, R11 ;  /* 0x0000000b00217202 */ /* 0x000fc60000000f00 */
[----:B------:R-:W-:Y:S01]  /*2350*/  IMAD R25, R32, R13, R25 ;  /* 0x0000000d20197224 */ /* 0x000fe200078e0219 */
[----:B------:R-:W-:-:S07]  /*2360*/  MOV R32, R14 ;  /* 0x0000000e00207202 */ /* 0x000fce0000000f00 */
.L_x_82:
[----:B------:R-:W-:Y:S01]  /*2370*/  IABS R15, UR14 ;  /* 0x0000000e000f7c13 */ /* 0x000fe20008000000 */
[-C--:B------:R-:W-:Y:S01]  /*2380*/  IMAD R3, R3, R12.reuse, RZ ;  /* 0x0000000c03037224 */ /* 0x080fe200078e02ff */
[----:B------:R-:W-:Y:S01]  /*2390*/  IABS R13, R25 ;  /* 0x00000019000d7213 */ /* 0x000fe20000000000 */
[C---:B------:R-:W-:Y:S01]  /*23a0*/  IMAD.WIDE.U32 R20, R9.reuse, R12, RZ ;  /* 0x0000000c09147225 */ /* 0x040fe200078e00ff */
[----:B------:R-:W0:Y:S01]  /*23b0*/  I2F.U32.RP R18, R15 ;  /* 0x0000000f00127306 */ /* 0x000e220000209000 */
[----:B------:R-:W-:Y:S01]  /*23c0*/  IABS R11, UR14 ;  /* 0x0000000e000b7c13 */ /* 0x000fe20008000000 */
[----:B------:R-:W-:Y:S01]  /*23d0*/  BSSY.RECONVERGENT B0, `(.L_x_83) ;  /* 0x000003d000007945 */ /* 0x000fe20003800200 */
[----:B------:R-:W-:Y:S01]  /*23e0*/  IMAD R3, R9, R2, R3 ;  /* 0x0000000209037224 */ /* 0x000fe200078e0203 */
[----:B------:R-:W-:Y:S01]  /*23f0*/  LOP3.LUT R2, R25, UR14, RZ, 0x3c, !PT ;  /* 0x0000000e19027c12 */ /* 0x000fe2000f8e3cff */
[----:B------:R-:W-:-:S03]  /*2400*/  IMAD.WIDE.U32 R38, R20, R36, RZ ;  /* 0x0000002414267225 */ /* 0x000fc600078e00ff */
[----:B------:R-:W-:Y:S01]  /*2410*/  ISETP.GE.AND P0, PT, R2, RZ, PT ;  /* 0x000000ff0200720c */ /* 0x000fe20003f06270 */
[----:B------:R-:W-:Y:S02]  /*2420*/  IMAD.MOV R11, RZ, RZ, -R11 ;  /* 0x000000ffff0b7224 */ /* 0x000fe400078e0a0b */
[----:B------:R-:W-:Y:S01]  /*2430*/  IMAD.IADD R3, R21, 0x1, R3 ;  /* 0x0000000115037824 */ /* 0x000fe200078e0203 */
[----:B0-----:R-:W0:Y:S03]  /*2440*/  MUFU.RCP R16, R18 ;  /* 0x0000001200107308 */ /* 0x001e260000001000 */
[----:B------:R-:W-:Y:S02]  /*2450*/  IMAD R3, R3, R36, RZ ;  /* 0x0000002403037224 */ /* 0x000fe400078e02ff */
[----:B0-----:R-:W-:-:S04]  /*2460*/  VIADD R16, R16, 0xffffffe ;  /* 0x0ffffffe10107836 */ /* 0x001fc80000000000 */
[----:B------:R-:W0:Y:S02]  /*2470*/  F2I.FTZ.U32.TRUNC.NTZ R17, R16 ;  /* 0x0000001000117305 */ /* 0x000e24000021f000 */
[----:B0-----:R-:W-:Y:S01]  /*2480*/  IMAD.MOV R14, RZ, RZ, -R17 ;  /* 0x000000ffff0e7224 */ /* 0x001fe200078e0a11 */
[----:B------:R-:W-:-:S03]  /*2490*/  MOV R16, RZ ;  /* 0x000000ff00107202 */ /* 0x000fc60000000f00 */
[----:B------:R-:W-:-:S04]  /*24a0*/  IMAD R14, R14, R15, RZ ;  /* 0x0000000f0e0e7224 */ /* 0x000fc800078e02ff */
[----:B------:R-:W-:-:S06]  /*24b0*/  IMAD.HI.U32 R14, R17, R14, R16 ;  /* 0x0000000e110e7227 */ /* 0x000fcc00078e0010 */
[----:B------:R-:W-:-:S04]  /*24c0*/  IMAD.HI.U32 R14, R14, R13, RZ ;  /* 0x0000000d0e0e7227 */ /* 0x000fc800078e00ff */
[----:B------:R-:W-:-:S05]  /*24d0*/  IMAD R16, R14, R11, R13 ;  /* 0x0000000b0e107224 */ /* 0x000fca00078e020d */
[----:B------:R-:W-:-:S13]  /*24e0*/  ISETP.GT.U32.AND P1, PT, R15, R16, PT ;  /* 0x000000100f00720c */ /* 0x000fda0003f24070 */
[-C--:B------:R-:W-:Y:S02]  /*24f0*/  @!P1 IADD3 R16, PT, PT, R16, -R15.reuse, RZ ;  /* 0x8000000f10109210 */ /* 0x080fe40007ffe0ff */
[----:B------:R-:W-:Y:S02]  /*2500*/  @!P1 IADD3 R14, PT, PT, R14, 0x1, RZ ;  /* 0x000000010e0e9810 */ /* 0x000fe40007ffe0ff */
[----:B------:R-:W-:Y:S01]  /*2510*/  ISETP.GE.U32.AND P2, PT, R16, R15, PT ;  /* 0x0000000f1000720c */ /* 0x000fe20003f46070 */
[----:B------:R-:W-:Y:S01]  /*2520*/  IMAD R15, R37, R20, R3 ;  /* 0x00000014250f7224 */ /* 0x000fe200078e0203 */
[----:B------:R-:W-:-:S03]  /*2530*/  ISETP.NE.AND P1, PT, RZ, UR14, PT ;  /* 0x0000000eff007c0c */ /* 0x000fc6000bf25270 */
[----:B------:R-:W-:-:S05]  /*2540*/  IMAD.IADD R15, R39, 0x1, R15 ;  /* 0x00000001270f7824 */ /* 0x000fca00078e020f */
[----:B------:R-:W-:-:S03]  /*2550*/  LOP3.LUT R2, R33, R15, RZ, 0xfc, !PT ;  /* 0x0000000f21027212 */ /* 0x000fc600078efcff */
        /* <DEDUP_REMOVED lines=9> */
[----:B------:R-:W-:Y:S01]  /*25f0*/  HFMA2 R14, -RZ, RZ, 0, 0 ;  /* 0x00000000ff0e7431 */ /* 0x000fe200000001ff */
[----:B------:R-:W-:-:S06]  /*2600*/  ISETP.NE.U32.AND P0, PT, R38, RZ, PT ;  /* 0x000000ff2600720c */ /* 0x000fcc0003f05070 */
        /* <DEDUP_REMOVED lines=18> */
.L_x_84:
[----:B------:R-:W-:Y:S01]  /*2730*/  IMAD.MOV.U32 R25, RZ, RZ, R32 ;  /* 0x000000ffff197224 */ /* 0x000fe200078e0020 */
[----:B------:R-:W-:Y:S01]  /*2740*/  MOV R17, R33 ;  /* 0x0000002100117202 */ /* 0x000fe20000000f00 */
[----:B------:R-:W-:Y:S01]  /*2750*/  IMAD.MOV.U32 R18, RZ, RZ, R38 ;  /* 0x000000ffff127224 */ /* 0x000fe200078e0026 */
[----:B------:R-:W-:Y:S02]  /*2760*/  MOV R16, 0x2780 ;  /* 0x0000278000107802 */ /* 0x000fe40000000f00 */
[----:B------:R-:W-:Y:S05]  /*2770*/  CALL.REL.NOINC `($__internal_2_$__cuda_sm20_div_s64) ;  /* 0x0000001800b07944 */ /* 0x000fea0003c00000 */
[----:B------:R-:W-:-:S05]  /*2780*/  IADD3 R33, PT, PT, -R14, RZ, RZ ;  /* 0x000000ff0e217210 */ /* 0x000fca0007ffe1ff */
[----:B------:R-:W-:Y:S02]  /*2790*/  IMAD R33, R33, R38, R32 ;  /* 0x0000002621217224 */ /* 0x000fe400078e0220 */
.L_x_85:
[----:B------:R-:W-:Y:S05]  /*27a0*/  BSYNC.RECONVERGENT B0 ;  /* 0x0000000000007941 */ /* 0x000fea0003800200 */
.L_x_83:
[----:B------:R-:W-:Y:S01]  /*27b0*/  IABS R15, R12 ;  /* 0x0000000c000f7213 */ /* 0x000fe20000000000 */
[----:B------:R-:W0:Y:S01]  /*27c0*/  LDC R18, c[0x0][0x3e0] ;  /* 0x0000f800ff127b82 */ /* 0x000e220000000800 */
[----:B------:R-:W-:Y:S01]  /*27d0*/  IABS R11, R7 ;  /* 0x00000007000b7213 */ /* 0x000fe20000000000 */
[----:B------:R-:W1:Y:S01]  /*27e0*/  LDCU UR15, c[0x0][0x430] ;  /* 0x00008600ff0f77ac */ /* 0x000e620008000800 */
[----:B------:R-:W2:Y:S01]  /*27f0*/  I2F.U32.RP R25, R15 ;  /* 0x0000000f00197306 */ /* 0x000ea20000209000 */
[----:B------:R-:W-:Y:S01]  /*2800*/  IABS R13, R9 ;  /* 0x00000009000d7213 */ /* 0x000fe20000000000 */
[----:B------:R-:W-:Y:S01]  /*2810*/  IMAD R10, R10, UR9, RZ ;  /* 0x000000090a0a7c24 */ /* 0x000fe2000f8e02ff */
[----:B------:R-:W-:Y:S01]  /*2820*/  ISETP.NE.AND P5, PT, R12, RZ, PT ;  /* 0x000000ff0c00720c */ /* 0x000fe20003fa5270 */
[----:B------:R-:W3:Y:S04]  /*2830*/  LDCU UR4, c[0x0][0x434] ;  /* 0x00008680ff0477ac */ /* 0x000ee80008000800 */
        /* <DEDUP_REMOVED lines=8> */
[----:B------:R-:W-:-:S03]  /*28c0*/  SEL R18, R18, 0x1, P0 ;  /* 0x0000000112127807 */ /* 0x000fc60000000000 */
[----:B------:R-:W-:Y:S01]  /*28d0*/  I2F.U32.RP R29, R13 ;  /* 0x0000000d001d7306 */ /* 0x000fe20000209000 */
[----:B--2---:R-:W-:Y:S01]  /*28e0*/  VIADD R36, R17, 0xffffffe ;  /* 0x0ffffffe11247836 */ /* 0x004fe20000000000 */
[----:B------:R-:W-:Y:S02]  /*28f0*/  IABS R20, R18 ;  /* 0x0000001200147213 */ /* 0x000fe40000000000 */
[----:B------:R-:W-:-:S04]  /*2900*/  IABS R25, R33 ;  /* 0x0000002100197213 */ /* 0x000fc80000000000 */
[----:B------:R-:W1:Y:S01]  /*2910*/  F2I.FTZ.U32.TRUNC.NTZ R37, R36 ;  /* 0x0000002400257305 */ /* 0x000e62000021f000 */
[----:B0-----:R-:W-:-:S07]  /*2920*/  VIADD R16, R16, 0xffffffe ;  /* 0x0ffffffe10107836 */ /* 0x001fce0000000000 */
[----:B------:R-:W0:Y:S01]  /*2930*/  F2I.FTZ.U32.TRUNC.NTZ R17, R16 ;  /* 0x0000001000117305 */ /* 0x000e22000021f000 */
[----:B-1----:R-:W-:-:S07]  /*2940*/  IMAD.MOV R0, RZ, RZ, -R37 ;  /* 0x000000ffff007224 */ /* 0x002fce00078e0a25 */
[----:B------:R-:W1:Y:S01]  /*2950*/  I2F.U32.RP R26, R20 ;  /* 0x00000014001a7306 */ /* 0x000e620000209000 */
[----:B------:R-:W-:Y:S02]  /*2960*/  IMAD.MOV.U32 R36, RZ, RZ, RZ ;  /* 0x000000ffff247224 */ /* 0x000fe400078e00ff */
[----:B------:R-:W-:Y:S01]  /*2970*/  IMAD R21, R0, R15, RZ ;  /* 0x0000000f00157224 */ /* 0x000fe200078e02ff */
[----:B------:R-:W-:-:S03]  /*2980*/  IABS R0, R7 ;  /* 0x0000000700007213 */ /* 0x000fc60000000000 */
[----:B------:R-:W-:Y:S01]  /*2990*/  IMAD.HI.U32 R32, R37, R21, R36 ;  /* 0x0000001525207227 */ /* 0x000fe200078e0024 */
[----:B------:R-:W2:Y:S01]  /*29a0*/  MUFU.RCP R29, R29 ;  /* 0x0000001d001d7308 */ /* 0x000ea20000001000 */
[----:B------:R-:W-:Y:S02]  /*29b0*/  IABS R21, R6 ;  /* 0x0000000600157213 */ /* 0x000fe40000000000 */
[----:B0-----:R-:W-:Y:S02]  /*29c0*/  IMAD.MOV R28, RZ, RZ, -R17 ;  /* 0x000000ffff1c7224 */ /* 0x001fe400078e0a11 */
[----:B------:R-:W-:Y:S02]  /*29d0*/  IMAD.MOV.U32 R16, RZ, RZ, RZ ;  /* 0x000000ffff107224 */ /* 0x000fe400078e00ff */
[----:B------:R-:W-:Y:S01]  /*29e0*/  IMAD R28, R28, R11, RZ ;  /* 0x0000000b1c1c7224 */ /* 0x000fe200078e02ff */
[----:B------:R-:W0:Y:S01]  /*29f0*/  I2F.U32.RP R27, R21 ;  /* 0x00000015001b7306 */ /* 0x000e220000209000 */
[----:B------:R-:W-:-:S04]  /*2a00*/  IMAD.HI.U32 R32, R32, R25, RZ ;  /* 0x0000001920207227 */ /* 0x000fc800078e00ff */
[----:B------:R-:W-:Y:S01]  /*2a10*/  IMAD.HI.U32 R28, R17, R28, R16 ;  /* 0x0000001c111c7227 */ /* 0x000fe200078e0010 */
[----:B------:R-:W-:Y:S02]  /*2a20*/  IABS R17, R12 ;  /* 0x0000000c00117213 */ /* 0x000fe40000000000 */
[----:B-1----:R-:W1:Y:S01]  /*2a30*/  MUFU.RCP R26, R26 ;  /* 0x0000001a001a7308 */ /* 0x002e620000001000 */
[----:B--2---:R-:W-:Y:S01]  /*2a40*/  IADD3 R29, PT, PT, R29, 0xffffffe, RZ ;  /* 0x0ffffffe1d1d7810 */ /* 0x004fe20007ffe0ff */
[----:B------:R-:W-:Y:S01]  /*2a50*/  IMAD.MOV R0, RZ, RZ, -R0 ;  /* 0x000000ffff007224 */ /* 0x000fe200078e0a00 */
[----:B------:R-:W-:Y:S02]  /*2a60*/  IABS R16, R14 ;  /* 0x0000000e00107213 */ /* 0x000fe40000000000 */
[----:B------:R-:W-:-:S03]  /*2a70*/  IADD3 R17, PT, PT, RZ, -R17, RZ ;  /* 0x80000011ff117210 */ /* 0x000fc60007ffe0ff */
[----:B------:R-:W2:Y:S01]  /*2a80*/  F2I.FTZ.U32.TRUNC.NTZ R29, R29 ;  /* 0x0000001d001d7305 */ /* 0x000ea2000021f000 */
[----:B------:R-:W-:-:S04]  /*2a90*/  IMAD.HI.U32 R31, R28, R16, RZ ;  /* 0x000000101c1f7227 */ /* 0x000fc800078e00ff */
[----:B------:R-:W-:Y:S02]  /*2aa0*/  HFMA2 R28, -RZ, RZ, 0, 0 ;  /* 0x00000000ff1c7431 */ /* 0x000fe400000001ff */
[----:B------:R-:W-:Y:S01]  /*2ab0*/  IMAD R36, R32, R17, R25 ;  /* 0x0000001120247224 */ /* 0x000fe200078e0219 */
[----:B------:R-:W-:Y:S01]  /*2ac0*/  LOP3.LUT R25, R33, R12, RZ, 0x3c, !PT ;  /* 0x0000000c21197212 */ /* 0x000fe200078e3cff */
[----:B------:R-:W-:Y:S01]  /*2ad0*/  IMAD R0, R31, R0, R16 ;  /* 0x000000001f007224 */ /* 0x000fe200078e0210 */
[----:B0-----:R-:W0:Y:S01]  /*2ae0*/  MUFU.RCP R27, R27 ;  /* 0x0000001b001b7308 */ /* 0x001e220000001000 */
[----:B-1----:R-:W-:Y:S01]  /*2af0*/  VIADD R26, R26, 0xffffffe ;  /* 0x0ffffffe1a1a7836 */ /* 0x002fe20000000000 */
[----:B------:R-:W-:Y:S02]  /*2b00*/  ISETP.GT.U32.AND P3, PT, R15, R36, PT ;  /* 0x000000240f00720c */ /* 0x000fe40003f64070 */
[----:B------:R-:W-:Y:S02]  /*2b10*/  ISETP.GT.U32.AND P1, PT, R11, R0, PT ;  /* 0x000000000b00720c */ /* 0x000fe40003f24070 */
[----:B------:R-:W-:Y:S01]  /*2b20*/  ISETP.GE.AND P2, PT, R25, RZ, PT ;  /* 0x000000ff1900720c */ /* 0x000fe20003f46270 */
[----:B--2---:R-:W-:Y:S01]  /*2b30*/  IMAD.MOV R16, RZ, RZ, -R29 ;  /* 0x000000ffff107224 */ /* 0x004fe200078e0a1d */
[----:B------:R-:W1:Y:S03]  /*2b40*/  F2I.FTZ.U32.TRUNC.NTZ R37, R26 ;  /* 0x0000001a00257305 */ /* 0x000e66000021f000 */
[----:B------:R-:W-:Y:S01]  /*2b50*/  IMAD R17, R16, R13, RZ ;  /* 0x0000000d10117224 */ /* 0x000fe200078e02ff */
[----:B------:R-:W-:-:S03]  /*2b60*/  LOP3.LUT R16, R14, R7, RZ, 0x3c, !PT ;  /* 0x000000070e107212 */ /* 0x000fc600078e3cff */
[----:B------:R-:W-:Y:S01]  /*2b70*/  @!P3 IMAD.IADD R36, R36, 0x1, -R15 ;  /* 0x000000012424b824 */ /* 0x000fe200078e0a0f */
[----:B------:R-:W-:Y:S01]  /*2b80*/  ISETP.GE.AND P0, PT, R16, RZ, PT ;  /* 0x000000ff1000720c */ /* 0x000fe20003f06270 */
[----:B0-----:R-:W-:Y:S01]  /*2b90*/  VIADD R27, R27, 0xffffffe ;  /* 0x0ffffffe1b1b7836 */ /* 0x001fe20000000000 */
[----:B------:R-:W-:Y:S01]  /*2ba0*/  @!P1 IADD3 R0, PT, PT, R0, -R11, RZ ;  /* 0x8000000b00009210 */ /* 0x000fe20007ffe0ff */
[----:B------:R-:W-:Y:S01]  /*2bb0*/  IMAD.HI.U32 R17, R29, R17, R28 ;  /* 0x000000111d117227 */ /* 0x000fe200078e001c */
[----:B------:R-:W-:Y:S01]  /*2bc0*/  ISETP.GE.U32.AND P6, PT, R36, R15, PT ;  /* 0x0000000f2400720c */ /* 0x000fe20003fc6070 */
[----:B------:R-:W0:Y:S01]  /*2bd0*/  F2I.FTZ.U32.TRUNC.NTZ R29, R27 ;  /* 0x0000001b001d7305 */ /* 0x000e22000021f000 */
[----:B------:R-:W-:Y:S01]  /*2be0*/  ISETP.GE.U32.AND P4, PT, R0, R11, PT ;  /* 0x0000000b0000720c */ /* 0x000fe20003f86070 */
[----:B-1----:R-:W-:Y:S01]  /*2bf0*/  IMAD.MOV R15, RZ, RZ, -R37 ;  /* 0x000000ffff0f7224 */ /* 0x002fe200078e0a25 */
[----:B------:R-:W-:Y:S01]  /*2c00*/  IABS R0, R18 ;  /* 0x0000001200007213 */ /* 0x000fe20000000000 */
[----:B------:R-:W-:Y:S01]  /*2c10*/  IMAD.MOV.U32 R36, RZ, RZ, RZ ;  /* 0x000000ffff247224 */ /* 0x000fe200078e00ff */
[----:B------:R-:W-:Y:S01]  /*2c20*/  IABS R11, R3 ;  /* 0x00000003000b7213 */ /* 0x000fe20000000000 */
[----:B------:R-:W-:-:S02]  /*2c30*/  IMAD R15, R15, R20, RZ ;  /* 0x000000140f0f7224 */ /* 0x000fc400078e02ff */
[----:B------:R-:W-:Y:S01]  /*2c40*/  @!P1 VIADD R31, R31, 0x1 ;  /* 0x000000011f1f9836 */ /* 0x000fe20000000000 */
[----:B------:R-:W-:Y:S01]  /*2c50*/  ISETP.NE.AND P1, PT, R7, RZ, PT ;  /* 0x000000ff0700720c */ /* 0x000fe20003f25270 */
[----:B------:R-:W-:Y:S02]  /*2c60*/  @!P3 VIADD R32, R32, 0x1 ;  /* 0x000000012020b836 */ /* 0x000fe40000000000 */
[----:B------:R-:W-:Y:S01]  /*2c70*/  IMAD.HI.U32 R15, R37, R15, R36 ;  /* 0x0000000f250f7227 */ /* 0x000fe200078e0024 */
[----:B0-----:R-:W-:-:S03]  /*2c80*/  IADD3 R16, PT, PT, RZ, -R29, RZ ;  /* 0x8000001dff107210 */ /* 0x001fc60007ffe0ff */
[----:B------:R-:W-:Y:S01]  /*2c90*/  IMAD.MOV R0, RZ, RZ, -R0 ;  /* 0x000000ffff007224 */ /* 0x000fe200078e0a00 */
[----:B------:R-:W-:Y:S01]  /*2ca0*/  @P6 IADD3 R32, PT, PT, R32, 0x1, RZ ;  /* 0x0000000120206810 */ /* 0x000fe20007ffe0ff */
[----:B------:R-:W-:-:S04]  /*2cb0*/  IMAD.HI.U32 R15, R15, R11, RZ ;  /* 0x0000000b0f0f7227 */ /* 0x000fc800078e00ff */
[----:B------:R-:W-:Y:S02]  /*2cc0*/  @P4 VIADD R31, R31, 0x1 ;  /* 0x000000011f1f4836 */ /* 0x000fe40000000000 */
[----:B------:R-:W-:Y:S02]  /*2cd0*/  IMAD R25, R16, R21, RZ ;  /* 0x0000001510197224 */ /* 0x000fe400078e02ff */
[----:B------:R-:W-:Y:S01]  /*2ce0*/  @!P2 IMAD.MOV R32, RZ, RZ, -R32 ;  /* 0x000000ffff20a224 */ /* 0x000fe200078e0a20 */
[----:B------:R-:W-:Y:S01]  /*2cf0*/  @!P5 LOP3.LUT R32, RZ, R12, RZ, 0x33, !PT ;  /* 0x0000000cff20d212 */ /* 0x000fe200078e33ff */
[----:B------:R-:W-:Y:S01]  /*2d00*/  IMAD R11, R15, R0, R11 ;  /* 0x000000000f0b7224 */ /* 0x000fe200078e020b */
[----:B------:R-:W-:Y:S01]  /*2d10*/  @!P0 IADD3 R31, PT, PT, -R31, RZ, RZ ;  /* 0x000000ff1f1f8210 */ /* 0x000fe20007ffe1ff */
[----:B------:R-:W-:Y:S01]  /*2d20*/  IMAD.HI.U32 R28, R29, R25, R28 ;  /* 0x000000191d1c7227 */ /* 0x000fe200078e001c */
[----:B------:R-:W-:Y:S02]  /*2d30*/  @!P1 LOP3.LUT R31, RZ, R7, RZ, 0x33, !PT ;  /* 0x00000007ff1f9212 */ /* 0x000fe400078e33ff */
[----:B------:R-:W-:-:S02]  /*2d40*/  IABS R25, R9 ;  /* 0x0000000900197213 */ /* 0x000fc40000000000 */
[----:B------:R-:W-:Y:S02]  /*2d50*/  IABS R26, R32 ;  /* 0x00000020001a7213 */ /* 0x000fe40000000000 */
[----:B------:R-:W-:Y:S01]  /*2d60*/  ISETP.GT.U32.AND P4, PT, R20, R11, PT ;  /* 0x0000000b1400720c */ /* 0x000fe20003f84070 */
[----:B------:R-:W-:Y:S01]  /*2d70*/  IMAD.MOV R25, RZ, RZ, -R25 ;  /* 0x000000ffff197224 */ /* 0x000fe200078e0a19 */
[----:B------:R-:W-:Y:S01]  /*2d80*/  IABS R0, R6 ;  /* 0x0000000600007213 */ /* 0x000fe20000000000 */
[----:B------:R-:W-:Y:S01]  /*2d90*/  IMAD.HI.U32 R17, R17, R26, RZ ;  /* 0x0000001a11117227 */ /* 0x000fe200078e00ff */
[----:B------:R-:W-:-:S03]  /*2da0*/  IABS R16, R31 ;  /* 0x0000001f00107213 */ /* 0x000fc60000000000 */
[----:B------:R-:W-:Y:S02]  /*2db0*/  IMAD.MOV R0, RZ, RZ, -R0 ;  /* 0x000000ffff007224 */ /* 0x000fe400078e0a00 */
[----:B------:R-:W-:-:S04]  /*2dc0*/  IMAD.HI.U32 R27, R28, R16, RZ ;  /* 0x000000101c1b7227 */ /* 0x000fc800078e00ff */
[----:B------:R-:W-:Y:S01]  /*2dd0*/  IMAD R26, R17, R25, R26 ;  /* 0x00000019111a7224 */ /* 0x000fe200078e021a */
[----:B------:R-:W-:Y:S01]  /*2de0*/  @!P4 IADD3 R11, PT, PT, R11, -R20, RZ ;  /* 0x800000140b0bc210 */ /* 0x000fe20007ffe0ff */
[----:B------:R-:W-:Y:S01]  /*2df0*/  IMAD R16, R27, R0, R16 ;  /* 0x000000001b107224 */ /* 0x000fe200078e0210 */
[----:B------:R-:W-:Y:S01]  /*2e00*/  LOP3.LUT R0, R3, R18, RZ, 0x3c, !PT ;  /* 0x0000001203007212 */ /* 0x000fe200078e3cff */
[----:B------:R-:W-:Y:S01]  /*2e10*/  @!P4 VIADD R15, R15, 0x1 ;  /* 0x000000010f0fc836 */ /* 0x000fe20000000000 */
[----:B------:R-:W-:Y:S02]  /*2e20*/  ISETP.GT.U32.AND P3, PT, R13, R26, PT ;  /* 0x0000001a0d00720c */ /* 0x000fe40003f64070 */
[----:B------:R-:W-:Y:S02]  /*2e30*/  ISETP.GT.U32.AND P1, PT, R21, R16, PT ;  /* 0x000000101500720c */ /* 0x000fe40003f24070 */
[----:B------:R-:W-:Y:S02]  /*2e40*/  ISETP.GE.U32.AND P2, PT, R11, R20, PT ;  /* 0x000000140b00720c */ /* 0x000fe40003f46070 */
[----:B------:R-:W-:Y:S01]  /*2e50*/  ISETP.GE.AND P0, PT, R0, RZ, PT ;  /* 0x000000ff0000720c */ /* 0x000fe20003f06270 */
[----:B------:R-:W-:Y:S01]  /*2e60*/  IMAD.MOV R0, RZ, RZ, -R32 ;  /* 0x000000ffff007224 */ /* 0x000fe200078e0a20 */
[----:B------:R-:W-:-:S02]  /*2e70*/  ISETP.NE.AND P4, PT, R18, RZ, PT ;  /* 0x000000ff1200720c */ /* 0x000fc40003f85270 */
[----:B------:R-:W-:Y:S01]  /*2e80*/  LOP3.LUT R11, R32, R9, RZ, 0x3c, !PT ;  /* 0x00000009200b7212 */ /* 0x000fe200078e3cff */
[----:B------:R-:W-:Y:S02]  /*2e90*/  IMAD R0, R12, R0, R33 ;  /* 0x000000000c007224 */ /* 0x000fe400078e0221 */
[----:B------:R-:W-:Y:S02]  /*2ea0*/  @!P3 IMAD.IADD R26, R26, 0x1, -R13 ;  /* 0x000000011a1ab824 */ /* 0x000fe400078e0a0d */
[----:B------:R-:W-:Y:S02]  /*2eb0*/  @!P1 IMAD.IADD R16, R16, 0x1, -R21 ;  /* 0x0000000110109824 */ /* 0x000fe400078e0a15 */
[----:B------:R-:W-:Y:S01]  /*2ec0*/  @P2 IADD3 R15, PT, PT, R15, 0x1, RZ ;  /* 0x000000010f0f2810 */ /* 0x000fe20007ffe0ff */
[----:B------:R-:W-:Y:S01]  /*2ed0*/  @!P3 VIADD R17, R17, 0x1 ;  /* 0x000000011111b836 */ /* 0x000fe20000000000 */
[----:B------:R-:W-:Y:S01]  /*2ee0*/  ISETP.GE.U32.AND P6, PT, R26, R13, PT ;  /* 0x0000000d1a00720c */ /* 0x000fe20003fc6070 */
[----:B------:R-:W-:Y:S01]  /*2ef0*/  @!P1 VIADD R27, R27, 0x1 ;  /* 0x000000011b1b9836 */ /* 0x000fe20000000000 */
[----:B------:R-:W-:-:S02]  /*2f00*/  ISETP.GE.AND P2, PT, R11, RZ, PT ;  /* 0x000000ff0b00720c */ /* 0x000fc40003f46270 */
[----:B------:R-:W-:Y:S02]  /*2f10*/  LOP3.LUT R11, R31, R6, RZ, 0x3c, !PT ;  /* 0x000000061f0b7212 */ /* 0x000fe400078e3cff */
[----:B------:R-:W-:Y:S02]  /*2f20*/  ISETP.GE.U32.AND P5, PT, R16, R21, PT ;  /* 0x000000151000720c */ /* 0x000fe40003fa6070 */
[----:B------:R-:W-:Y:S02]  /*2f30*/  @!P0 IADD3 R15, PT, PT, -R15, RZ, RZ ;  /* 0x000000ff0f0f8210 */ /* 0x000fe40007ffe1ff */
[----:B------:R-:W-:Y:S02]  /*2f40*/  @!P4 LOP3.LUT R15, RZ, R18, RZ, 0x33, !PT ;  /* 0x00000012ff0fc212 */ /* 0x000fe400078e33ff */
[----:B------:R-:W-:Y:S01]  /*2f50*/  ISETP.NE.AND P4, PT, R9, RZ, PT ;  /* 0x000000ff0900720c */ /* 0x000fe20003f85270 */
[----:B------:R-:W-:Y:S01]  /*2f60*/  @P6 VIADD R17, R17, 0x1 ;  /* 0x0000000111116836 */ /* 0x000fe20000000000 */
[----:B------:R-:W-:Y:S01]  /*2f70*/  ISETP.GE.AND P0, PT, R11, RZ, PT ;  /* 0x000000ff0b00720c */ /* 0x000fe20003f06270 */
[----:B------:R-:W-:Y:S01]  /*2f80*/  IMAD.WIDE R12, R15, UR11, RZ ;  /* 0x0000000b0f0c7c25 */ /* 0x000fe2000f8e02ff */
[----:B------:R-:W-:-:S02]  /*2f90*/  ISETP.NE.AND P3, PT, R6, RZ, PT ;  /* 0x000000ff0600720c */ /* 0x000fc40003f65270 */
[----:B------:R-:W-:Y:S01]  /*2fa0*/  IADD3 R15, PT, PT, -R15, RZ, RZ ;  /* 0x000000ff0f0f7210 */ /* 0x000fe20007ffe1ff */
[----:B------:R-:W-:Y:S01]  /*2fb0*/  @P5 VIADD R27, R27, 0x1 ;  /* 0x000000011b1b5836 */ /* 0x000fe20000000000 */
[----:B------:R-:W-:Y:S01]  /*2fc0*/  IADD3 R11, PT, PT, -R31, RZ, RZ ;  /* 0x000000ff1f0b7210 */ /* 0x000fe20007ffe1ff */
[----:B------:R-:W-:Y:S01]  /*2fd0*/  IMAD.WIDE.U32 R12, R2, UR15, R12 ;  /* 0x0000000f020c7c25 */ /* 0x000fe2000f8e000c */
[----:B------:R-:W-:-:S03]  /*2fe0*/  UIMAD UR15, UR10, UR15, URZ ;  /* 0x0000000f0a0f72a4 */ /* 0x000fc6000f8e02ff */
[----:B------:R-:W-:Y:S01]  /*2ff0*/  @!P2 IMAD.MOV R17, RZ, RZ, -R17 ;  /* 0x000000ffff11a224 */ /* 0x000fe200078e0a11 */
[----:B------:R-:W-:Y:S01]  /*3000*/  @!P4 LOP3.LUT R17, RZ, R9, RZ, 0x33, !PT ;  /* 0x00000009ff11c212 */ /* 0x000fe200078e33ff */
[----:B------:R-:W-:Y:S02]  /*3010*/  @!P0 IMAD.MOV R27, RZ, RZ, -R27 ;  /* 0x000000ffff1b8224 */ /* 0x000fe400078e0a1b */
[----:B------:R-:W-:Y:S01]  /*3020*/  @!P3 LOP3.LUT R27, RZ, R6, RZ, 0x33, !PT ;  /* 0x00000006ff1bb212 */ /* 0x000fe200078e33ff */
[----:B------:R-:W-:Y:S02]  /*3030*/  IMAD R13, R2, UR5, R13 ;  /* 0x00000005020d7c24 */ /* 0x000fe4000f8e020d */
[----:B------:R-:W-:Y:S01]  /*3040*/  IMAD R15, R18, R15, R3 ;  /* 0x0000000f120f7224 */ /* 0x000fe200078e0203 */
[----:B------:R-:W-:Y:S01]  /*3050*/  IADD3 R3, PT, PT, -R17, RZ, RZ ;  /* 0x000000ff11037210 */ /* 0x000fe20007ffe1ff */
[----:B------:R-:W-:Y:S02]  /*3060*/  IMAD R11, R7, R11, R14 ;  /* 0x0000000b070b7224 */ /* 0x000fe400078e020e */
[----:B------:R-:W-:-:S04]  /*3070*/  IMAD.WIDE R12, R15, UR9, R12 ;  /* 0x000000090f0c7c25 */ /* 0x000fc8000f8e020c */
[----:B------:R-:W-:Y:S02]  /*3080*/  IMAD.MOV R2, RZ, RZ, -R27 ;  /* 0x000000ffff027224 */ /* 0x000fe400078e0a1b */
[----:B------:R-:W-:Y:S01]  /*3090*/  IMAD.WIDE R14, R0, UR4, RZ ;  /* 0x00000004000e7c25 */ /* 0x000fe2000f8e02ff */
[----:B------:R-:W0:Y:S03]  /*30a0*/  LDCU.64 UR4, c[0x0][0x420] ;  /* 0x00008400ff0477ac */ /* 0x000e260008000a00 */
[----:B------:R-:W-:-:S04]  /*30b0*/  IMAD.WIDE R16, R17, R8, RZ ;  /* 0x0000000811107225 */ /* 0x000fc800078e02ff */
[----:B------:R-:W-:Y:S01]  /*30c0*/  IMAD R3, R9, R3, R32 ;  /* 0x0000000309037224 */ /* 0x000fe200078e0220 */
[----:B------:R-:W-:Y:S01]  /*30d0*/  IADD3 R0, P1, P0, R16, R12, R14 ;  /* 0x0000000c10007210 */ /* 0x000fe2000783e00e */
[----:B------:R-:W-:Y:S02]  /*30e0*/  IMAD R2, R6, R2, R31 ;  /* 0x0000000206027224 */ /* 0x000fe400078e021f */
[----:B------:R-:W-:Y:S01]  /*30f0*/  IMAD.WIDE R6, R11, UR15, RZ ;  /* 0x0000000f0b067c25 */ /* 0x000fe2000f8e02ff */
[----:B------:R-:W-:-:S03]  /*3100*/  IADD3.X R13, PT, PT, R17, R13, R15, P1, P0 ;  /* 0x0000000d110d7210 */ /* 0x000fc60000fe040f */
        /* <DEDUP_REMOVED lines=11> */
.L_x_80:
[----:B------:R-:W0:Y:S01]  /*31c0*/  LDC.64 R2, c[0x0][0x420] ;  /* 0x00010800ff027b82 */ /* 0x000e220000000a00 */
[----:B------:R-:W-:-:S05]  /*31d0*/  IADD3 R0, PT, PT, R30, UR6, RZ ;  /* 0x000000061e007c10 */ /* 0x000fca000fffe0ff */
[----:B0-----:R-:W-:-:S05]  /*31e0*/  IMAD.WIDE.U32 R2, R0, 0x4, R2 ;  /* 0x0000000400027825 */ /* 0x001fca00078e0002 */
[----:B------:R1:W-:Y:S02]  /*31f0*/  STG.E desc[UR12][R2.64], R22 ;  /* 0x0000001602007986 */ /* 0x0003e4000c10190c */
.L_x_79:
[----:B------:R-:W-:Y:S05]  /*3200*/  BSYNC.RECONVERGENT B1 ;  /* 0x0000000000017941 */ /* 0x000fea0003800200 */
.L_x_78:
[----:B------:R-:W2:Y:S01]  /*3210*/  LDCU UR11, c[0x0][0x534] ;  /* 0x0000a680ff0b77ac */ /* 0x000ea20008000800 */
[C---:B------:R-:W-:Y:S01]  /*3220*/  LOP3.LUT R17, R19.reuse, 0xf, RZ, 0xc0, !PT ;  /* 0x0000000f13117812 */ /* 0x040fe200078ec0ff */
[----:B------:R-:W3:Y:S01]  /*3230*/  LDC R32, c[0x0][0x44c] ;  /* 0x00011300ff207b82 */ /* 0x000ee20000000800 */
[----:B------:R-:W-:Y:S01]  /*3240*/  IMAD.SHL.U32 R29, R19, 0x4, RZ ;  /* 0x00000004131d7824 */ /* 0x000fe200078e00ff */
[----:B01----:R-:W-:Y:S02]  /*3250*/  CS2R R2, SRZ ;  /* 0x0000000000027805 */ /* 0x003fe4000001ff00 */
[----:B------:R-:W-:Y:S02]  /*3260*/  LOP3.LUT R0, R17, 0x10, RZ, 0xfc, !PT ;  /* 0x0000001011007812 */ /* 0x000fe400078efcff */
[----:B------:R-:W-:Y:S02]  /*3270*/  CS2R R4, SRZ ;  /* 0x0000000000047805 */ /* 0x000fe4000001ff00 */
[----:B------:R-:W-:-:S02]  /*3280*/  CS2R R6, SRZ ;  /* 0x0000000000067805 */ /* 0x000fc4000001ff00 */
[----:B------:R-:W-:Y:S01]  /*3290*/  LOP3.LUT R29, R29, 0x3c, RZ, 0xc0, !PT ;  /* 0x0000003c1d1d7812 */ /* 0x000fe200078ec0ff */
[----:B------:R-:W-:-:S03]  /*32a0*/  IMAD.MOV.U32 R13, RZ, RZ, RZ ;  /* 0x000000ffff0d7224 */ /* 0x000fc600078e00ff */
[C---:B------:R-:W-:Y:S02]  /*32b0*/  LOP3.LUT R28, R29.reuse, 0x40, RZ, 0xfc, !PT ;  /* 0x000000401d1c7812 */ /* 0x040fe400078efcff */
[----:B------:R-:W-:Y:S02]  /*32c0*/  LOP3.LUT R15, R29, 0x80, RZ, 0xfc, !PT ;  /* 0x000000801d0f7812 */ /* 0x000fe400078efcff */
[----:B--2---:R-:W-:Y:S01]  /*32d0*/  ISETP.GE.AND P1, PT, R17, UR11, PT ;  /* 0x0000000b11007c0c */ /* 0x004fe2000bf26270 */
[----:B------:R-:W-:Y:S01]  /*32e0*/  UISETP.GE.AND UP0, UPT, UR11, 0x1, UPT ;  /* 0x000000010b00788c */ /* 0x000fe2000bf06270 */
[----:B------:R-:W-:Y:S01]  /*32f0*/  ISETP.GE.AND P0, PT, R0, UR11, PT ;  /* 0x0000000b00007c0c */ /* 0x000fe2000bf06270 */
[----:B------:R-:W-:Y:S01]  /*3300*/  IMAD.MOV.U32 R0, RZ, RZ, RZ ;  /* 0x000000ffff007224 */ /* 0x000fe200078e00ff */
[C---:B------:R-:W-:Y:S02]  /*3310*/  ISETP.GT.U32.OR P1, PT, R19.reuse, 0x7f, P1 ;  /* 0x0000007f1300780c */ /* 0x040fe40000f24470 */
[----:B------:R-:W-:Y:S01]  /*3320*/  ISETP.GT.U32.OR P0, PT, R19, 0x7f, P0 ;  /* 0x0000007f1300780c */ /* 0x000fe20000704470 */
[----:B---3--:R-:W-:-:S10]  /*3330*/  IMAD R12, R32, UR6, RZ ;  /* 0x00000006200c7c24 */ /* 0x008fd4000f8e02ff */
[C---:B------:R-:W-:Y:S01]  /*3340*/  @!P1 FADD.FTZ R11, -R22.reuse, R24 ;  /* 0x00000018160b9221 */ /* 0x040fe20000010100 */
[C-C-:B------:R-:W-:Y:S02]  /*3350*/  @!P1 IMAD R10, R17.reuse, 0x24, R34.reuse ;  /* 0x00000024110a9824 */ /* 0x140fe400078e0222 */
[----:B------:R-:W-:Y:S01]  /*3360*/  @!P0 FADD.FTZ R22, -R22, R23 ;  /* 0x0000001716168221 */ /* 0x000fe20000010100 */
[----:B------:R-:W-:Y:S02]  /*3370*/  @!P0 IMAD R8, R17, 0x24, R34 ;  /* 0x0000002411088824 */ /* 0x000fe400078e0222 */
[----:B------:R-:W-:Y:S01]  /*3380*/  @!P1 FMUL.FTZ R11, R11, 1.4426950216293334961 ;  /* 0x3fb8aa3b0b0b9820 */ /* 0x000fe20000410000 */
[----:B------:R-:W-:Y:S02]  /*3390*/  IMAD R17, R30, 0x30, R17 ;  /* 0x000000301e117824 */ /* 0x000fe400078e0211 */
[----:B------:R-:W-:-:S03]  /*33a0*/  @!P0 FMUL.FTZ R9, R22, 1.4426950216293334961 ;  /* 0x3fb8aa3b16098820 */ /* 0x000fc60000410000 */
[----:B------:R-:W0:Y:S08]  /*33b0*/  @!P1 MUFU.EX2 R11, R11 ;  /* 0x0000000b000b9308 */ /* 0x000e300000000800 */
[----:B------:R-:W1:Y:S01]  /*33c0*/  @!P0 MUFU.EX2 R9, R9 ;  /* 0x0000000900098308 */ /* 0x000e620000000800 */
[----:B0-----:R0:W-:Y:S04]  /*33d0*/  @!P1 STS [R10], R11 ;  /* 0x0000000b0a009388 */ /* 0x0011e80000000800 */
[----:B-1----:R1:W-:Y:S01]  /*33e0*/  @!P0 STS [R8+0x240], R9 ;  /* 0x0002400908008388 */ /* 0x0023e20000000800 */
[----:B------:R-:W-:Y:S01]  /*33f0*/  BAR.SYNC.DEFER_BLOCKING 0x0 ;  /* 0x0000000000007b1d */ /* 0x000fe20000010000 */
[----:B------:R-:W-:-:S04]  /*3400*/  LEA R17, P0, R17, R12, 0x2 ;  /* 0x0000000c11117211 */ /* 0x000fc800078010ff */
[----:B------:R-:W-:Y:S02]  /*3410*/  LEA.HI.X.SX32 R12, R12, RZ, 0x1, P0 ;  /* 0x000000ff0c0c7211 */ /* 0x000fe400000f0eff */
[----:B0-----:R-:W-:Y:S02]  /*3420*/  CS2R R10, SRZ ;  /* 0x00000000000a7805 */ /* 0x001fe4000001ff00 */
        /* <DEDUP_REMOVED lines=12> */
[----:B0-----:R-:W-:Y:S02]  /*34f0*/  LEA R36, P0, R17, UR4, 0x2 ;  /* 0x0000000411247c11 */ /* 0x001fe4000f8010ff */
[----:B------:R-:W-:Y:S01]  /*3500*/  CS2R R16, SRZ ;  /* 0x0000000000107805 */ /* 0x000fe2000001ff00 */
[----:B------:R-:W-:Y:S01]  /*3510*/  UIADD3 UR4, UPT, UPT, UR7, -UR6, URZ ;  /* 0x8000000607047290 */ /* 0x000fe2000fffe0ff */
[----:B------:R-:W-:Y:S01]  /*3520*/  IADD3.X R37, PT, PT, R12, UR5, RZ, P0, !PT ;  /* 0x000000050c257c10 */ /* 0x000fe200087fe4ff */
[----:B------:R-:W-:Y:S10]  /*3530*/  BRA.U !UP0, `(.L_x_87) ;  /* 0x0000000508487547 */ /* 0x000ff4000b800000 */
[----:B------:R-:W0:Y:S01]  /*3540*/  LDCU UR5, c[0x0][0x44c] ;  /* 0x00008980ff0577ac */ /* 0x000e220008000800 */
[----:B------:R-:W-:Y:S01]  /*3550*/  ISETP.GE.AND P4, PT, R30, UR4, PT ;  /* 0x000000041e007c0c */ /* 0x000fe2000bf86270 */
[----:B------:R-:W-:Y:S01]  /*3560*/  IMAD R32, R32, UR7, RZ ;  /* 0x0000000720207c24 */ /* 0x000fe2000f8e02ff */
[----:B------:R-:W-:Y:S01]  /*3570*/  CS2R R2, SRZ ;  /* 0x0000000000027805 */ /* 0x000fe2000001ff00 */
[----:B------:R-:W-:Y:S01]  /*3580*/  ULOP3.LUT UR11, UR11, 0x7ffffffe, URZ, 0xc0, !UPT ;  /* 0x7ffffffe0b0b7892 */ /* 0x000fe2000f8ec0ff */
[----:B------:R-:W-:Y:S01]  /*3590*/  IMAD.MOV.U32 R0, RZ, RZ, RZ ;  /* 0x000000ffff007224 */ /* 0x000fe200078e00ff */
[----:B------:R-:W-:Y:S01]  /*35a0*/  CS2R R4, SRZ ;  /* 0x0000000000047805 */ /* 0x000fe2000001ff00 */
[----:B------:R-:W-:Y:S01]  /*35b0*/  IMAD.MOV.U32 R14, RZ, RZ, R34 ;  /* 0x000000ffff0e7224 */ /* 0x000fe200078e0022 */
[----:B------:R-:W-:Y:S02]  /*35c0*/  CS2R R6, SRZ ;  /* 0x0000000000067805 */ /* 0x000fe4000001ff00 */
[----:B------:R-:W-:-:S02]  /*35d0*/  CS2R R8, SRZ ;  /* 0x0000000000087805 */ /* 0x000fc4000001ff00 */
[----:B------:R-:W-:Y:S01]  /*35e0*/  CS2R R10, SRZ ;  /* 0x00000000000a7805 */ /* 0x000fe2000001ff00 */
[----:B------:R-:W-:Y:S01]  /*35f0*/  IMAD.MOV.U32 R13, RZ, RZ, RZ ;  /* 0x000000ffff0d7224 */ /* 0x000fe200078e00ff */
[----:B------:R-:W1:Y:S01]  /*3600*/  LDCU UR8, c[0x0][0x440] ;  /* 0x00008800ff0877ac */ /* 0x000e620008000800 */
[----:B------:R-:W-:Y:S01]  /*3610*/  IMAD.U32 R31, RZ, RZ, UR11 ;  /* 0x0000000bff1f7e24 */ /* 0x000fe2000f8e00ff */
[----:B------:R-:W-:Y:S02]  /*3620*/  UIADD3 UR9, UPT, UPT, -UR11, URZ, URZ ;  /* 0x000000ff0b097290 */ /* 0x000fe4000fffe1ff */
[----:B0-----:R-:W-:-:S12]  /*3630*/  UIMAD UR5, UR7, UR5, URZ ;  /* 0x00000005070572a4 */ /* 0x001fd8000f8e02ff */
.L_x_92:
        /* <DEDUP_REMOVED lines=14> */
.L_x_89:
[----:B-1----:R-:W-:Y:S05]  /*3720*/  BSYNC.RECONVERGENT B0 ;  /* 0x0000000000007941 */ /* 0x002fea0003800200 */
.L_x_88:
        /* <DEDUP_REMOVED lines=31> */
.L_x_91:
[----:B------:R-:W-:Y:S05]  /*3920*/  BSYNC.RECONVERGENT B0 ;  /* 0x0000000000007941 */ /* 0x000fea0003800200 */
.L_x_90:
[----:B------:R2:W3:Y:S01]  /*3930*/  LDS R12, [R14+0x24] ;  /* 0x000024000e0c7984 */ /* 0x0004e20000000800 */
[----:B------:R-:W-:Y:S01]  /*3940*/  UIADD3 UR9, UPT, UPT, UR9, 0x2, URZ ;  /* 0x0000000209097890 */ /* 0x000fe2000fffe0ff */
[C---:B0-----:R-:W-:Y:S03]  /*3950*/  LEA R36, P0, R32.reuse, R36, 0x3 ;  /* 0x0000002420247211 */ /* 0x041fe600078018ff */
        /* <DEDUP_REMOVED lines=16> */
.L_x_87:
[----:B------:R-:W0:Y:S02]  /*3a60*/  LDCU UR5, c[0x0][0x534] ;  /* 0x0000a680ff0577ac */ /* 0x000e240008000800 */
[----:B0-----:R-:W-:-:S04]  /*3a70*/  ULOP3.LUT UR5, UR5, 0x1, URZ, 0xc0, !UPT ;  /* 0x0000000105057892 */ /* 0x001fc8000f8ec0ff */
[----:B------:R-:W-:-:S09]  /*3a80*/  UISETP.NE.U32.AND UP0, UPT, UR5, 0x1, UPT ;  /* 0x000000010500788c */ /* 0x000fd2000bf05070 */
[----:B------:R-:W-:Y:S05]  /*3a90*/  BRA.U UP0, `(.L_x_86) ;  /* 0x00000001007c7547 */ /* 0x000fea000b800000 */
[----:B------:R-:W-:Y:S01]  /*3aa0*/  IMAD R12, R31, 0x24, R34 ;  /* 0x000000241f0c7824 */ /* 0x000fe200078e0222 */
[----:B------:R-:W-:Y:S01]  /*3ab0*/  ISETP.GE.AND P0, PT, R30, UR4, PT ;  /* 0x000000041e007c0c */ /* 0x000fe2000bf06270 */
[----:B------:R-:W-:Y:S04]  /*3ac0*/  BSSY.RECONVERGENT B0, `(.L_x_93) ;  /* 0x0000010000007945 */ /* 0x000fe80003800200 */
[----:B------:R-:W0:Y:S08]  /*3ad0*/  LDS R12, [R12] ;  /* 0x000000000c0c7984 */ /* 0x000e300000000800 */
        /* <DEDUP_REMOVED lines=14> */
.L_x_94:
[----:B------:R-:W-:Y:S05]  /*3bc0*/  BSYNC.RECONVERGENT B0 ;  /* 0x0000000000007941 */ /* 0x000fea0003800200 */
.L_x_93:
        /* <DEDUP_REMOVED lines=12> */
.L_x_86:
        /* <DEDUP_REMOVED lines=46> */
[----:B------:R-:W-:-:S05]  /*3f70*/  IMAD.IADD R20, R30, 0x1, -R18 ;  /* 0x000000011e147824 */ /* 0x000fca00078e0a12 */
[----:B------:R-:W-:Y:S02]  /*3f80*/  IABS R12, R20 ;  /* 0x00000014000c7213 */ /* 0x000fe40000000000 */
[----:B------:R-:W-:-:S03]  /*3f90*/  LOP3.LUT R20, R20, R17, RZ, 0x3c, !PT ;  /* 0x0000001114147212 */ /* 0x000fc600078e3cff */
[----:B------:R-:W-:Y:S01]  /*3fa0*/  IMAD.HI.U32 R14, R14, R12, RZ ;  /* 0x0000000c0e0e7227 */ /* 0x000fe200078e00ff */
[----:B------:R-:W-:-:S04]  /*3fb0*/  ISETP.GE.AND P1, PT, R20, RZ, PT ;  /* 0x000000ff1400720c */ /* 0x000fc80003f26270 */
[----:B------:R-:W-:-:S05]  /*3fc0*/  IADD3 R21, PT, PT, -R14, RZ, RZ ;  /* 0x000000ff0e157210 */ /* 0x000fca0007ffe1ff */
[----:B------:R-:W-:Y:S01]  /*3fd0*/  IMAD R21, R16, R21, R12 ;  /* 0x0000001510157224 */ /* 0x000fe200078e020c */
[----:B------:R-:W-:-:S04]  /*3fe0*/  SHF.R.S32.HI R12, RZ, 0x1f, R19 ;  /* 0x0000001fff0c7819 */ /* 0x000fc80000011413 */
[----:B------:R-:W-:Y:S01]  /*3ff0*/  ISETP.GT.U32.AND P0, PT, R16, R21, PT ;  /* 0x000000151000720c */ /* 0x000fe20003f04070 */
[----:B---3--:R-:W-:-:S04]  /*4000*/  IMAD R12, R12, UR4, RZ ;  /* 0x000000040c0c7c24 */ /* 0x008fc8000f8e02ff */
[----:B------:R-:W-:-:S08]  /*4010*/  IMAD R12, R19, UR5, R12 ;  /* 0x00000005130c7c24 */ /* 0x000fd0000f8e020c */
[----:B------:R-:W-:Y:S02]  /*4020*/  @!P0 IMAD.IADD R21, R21, 0x1, -R16 ;  /* 0x0000000115158824 */ /* 0x000fe400078e0a10 */
[----:B------:R-:W-:Y:S01]  /*4030*/  @!P0 VIADD R14, R14, 0x1 ;  /* 0x000000010e0e8836 */ /* 0x000fe20000000000 */
[----:B------:R-:W-:Y:S02]  /*4040*/  ISETP.NE.AND P0, PT, R17, RZ, PT ;  /* 0x000000ff1100720c */ /* 0x000fe40003f05270 */
[----:B------:R-:W-:Y:S01]  /*4050*/  ISETP.GE.U32.AND P2, PT, R21, R16, PT ;  /* 0x000000101500720c */ /* 0x000fe20003f46070 */
[----:B------:R-:W-:Y:S01]  /*4060*/  IMAD.WIDE.U32 R20, R19, UR4, RZ ;  /* 0x0000000413147c25 */ /* 0x000fe2000f8e00ff */
[----:B------:R-:W0:Y:S03]  /*4070*/  LDCU.64 UR4, c[0x0][0x3f0] ;  /* 0x00007e00ff0477ac */ /* 0x000e260008000a00 */
[----:B------:R-:W-:-:S08]  /*4080*/  IMAD.IADD R21, R21, 0x1, R12 ;  /* 0x0000000115157824 */ /* 0x000fd000078e020c */
[----:B------:R-:W-:-:S05]  /*4090*/  @P2 VIADD R14, R14, 0x1 ;  /* 0x000000010e0e2836 */ /* 0x000fca0000000000 */
        /* <DEDUP_REMOVED lines=26> */
        .weak           $__internal_2_$__cuda_sm20_div_s64
        .type           $__internal_2_$__cuda_sm20_div_s64,@function
        .size           $__internal_2_$__cuda_sm20_div_s64,(.L_x_3719 - $__internal_2_$__cuda_sm20_div_s64)
$__internal_2_$__cuda_sm20_div_s64:
        /* <DEDUP_REMOVED lines=33> */
[----:B------:R-:W-:-:S04]  /*4450*/  IMAD.HI.U32 R11, P3, R21, R14, R28 ;  /* 0x0000000e150b7227 */ /* 0x000fc8000786001c */
[----:B------:R-:W-:Y:S02]  /*4460*/  IMAD R14, R21, R20, RZ ;  /* 0x00000014150e7224 */ /* 0x000fe400078e02ff */
[----:B------:R-:W-:-:S03]  /*4470*/  IMAD.MOV.U32 R29, RZ, RZ, RZ ;  /* 0x000000ffff1d7224 */ /* 0x000fc600078e00ff */
[----:B------:R-:W-:Y:S01]  /*4480*/  IADD3 R14, P2, PT, R14, R11, RZ ;  /* 0x0000000b0e0e7210 */ /* 0x000fe20007f5e0ff */
[----:B------:R-:W-:-:S04]  /*4490*/  IMAD.HI.U32 R11, R21, R20, RZ ;  /* 0x00000014150b7227 */ /* 0x000fc800078e00ff */
[----:B------:R-:W-:Y:S02]  /*44a0*/  IMAD.X R20, RZ, RZ, ~R17, P0 ;  /* 0x000000ffff147224 */ /* 0x000fe400000e0e11 */
[----:B------:R-:W-:Y:S02]  /*44b0*/  IMAD.X R21, R11, 0x1, R21, P4 ;  /* 0x000000010b157824 */ /* 0x000fe400020e0615 */
[----:B------:R-:W-:Y:S01]  /*44c0*/  IMAD.HI.U32 R28, R14, R13, RZ ;  /* 0x0000000d0e1c7227 */ /* 0x000fe200078e00ff */
[----:B------:R-:W-:-:S05]  /*44d0*/  SEL R11, R20, R17, !P1 ;  /* 0x00000011140b7207 */ /* 0x000fca0004800000 */
[----:B------:R-:W-:Y:S01]  /*44e0*/  IMAD.WIDE.U32 R28, R14, R11, R28 ;  /* 0x0000000b0e1c7225 */ /* 0x000fe200078e001c */
[----:B------:R-:W-:-:S05]  /*44f0*/  IADD3.X R14, PT, PT, RZ, RZ, R21, P2, P3 ;  /* 0x000000ffff0e7210 */ /* 0x000fca00017e6415 */
[----:B------:R-:W-:-:S04]  /*4500*/  IMAD.HI.U32 R20, P0, R14, R13, R28 ;  /* 0x0000000d0e147227 */ /* 0x000fc8000780001c */
[----:B------:R-:W-:-:S05]  /*4510*/  IMAD R21, R14, R11, RZ ;  /* 0x0000000b0e157224 */ /* 0x000fca00078e02ff */
[----:B------:R-:W-:Y:S01]  /*4520*/  IADD3 R21, P1, PT, R21, R20, RZ ;  /* 0x0000001415157210 */ /* 0x000fe20007f3e0ff */
[----:B------:R-:W-:-:S04]  /*4530*/  IMAD.HI.U32 R20, R14, R11, RZ ;  /* 0x0000000b0e147227 */ /* 0x000fc800078e00ff */
[----:B------:R-:W-:Y:S02]  /*4540*/  IMAD.X R20, RZ, RZ, R20, P0 ;  /* 0x000000ffff147224 */ /* 0x000fe400000e0614 */
[----:B------:R-:W-:-:S03]  /*4550*/  IMAD.WIDE.U32 R28, R21, R26, RZ ;  /* 0x0000001a151c7225 */ /* 0x000fc600078e00ff */
[----:B------:R-:W-:Y:S01]  /*4560*/  IADD3.X R20, PT, PT, RZ, R20, RZ, P1, !PT ;  /* 0x00000014ff147210 */ /* 0x000fe20000ffe4ff */
[C---:B------:R-:W-:Y:S01]  /*4570*/  IMAD R29, R21.reuse, R27, R29 ;  /* 0x0000001b151d7224 */ /* 0x040fe200078e021d */
[----:B------:R-:W-:Y:S02]  /*4580*/  IADD3 R13, P0, PT, -R28, R13, RZ ;  /* 0x0000000d1c0d7210 */ /* 0x000fe40007f1e1ff */
[----:B------:R-:W-:Y:S01]  /*4590*/  IADD3 R28, P1, PT, R21, 0x1, RZ ;  /* 0x00000001151c7810 */ /* 0x000fe20007f3e0ff */
[-C--:B------:R-:W-:Y:S01]  /*45a0*/  IMAD R14, R20, R26.reuse, R29 ;  /* 0x0000001a140e7224 */ /* 0x080fe200078e021d */
[----:B------:R-:W-:-:S03]  /*45b0*/  ISETP.GE.U32.AND P3, PT, R13, R26, PT ;  /* 0x0000001a0d00720c */ /* 0x000fc60003f66070 */
[----:B------:R-:W-:Y:S01]  /*45c0*/  IMAD.X R11, R11, 0x1, ~R14, P0 ;  /* 0x000000010b0b7824 */ /* 0x000fe200000e0e0e */
[----:B------:R-:W-:-:S04]  /*45d0*/  IADD3 R14, P2, PT, R13, -R26, RZ ;  /* 0x8000001a0d0e7210 */ /* 0x000fc80007f5e0ff */
[----:B------:R-:W-:-:S04]  /*45e0*/  ISETP.GE.U32.AND.EX P3, PT, R11, R27, PT, P3 ;  /* 0x0000001b0b00720c */ /* 0x000fc80003f66130 */
[----:B------:R-:W-:Y:S01]  /*45f0*/  SEL R13, R14, R13, P3 ;  /* 0x0000000d0e0d7207 */ /* 0x000fe20001800000 */
[----:B------:R-:W-:Y:S01]  /*4600*/  IMAD.X R14, R11, 0x1, ~R27, P2 ;  /* 0x000000010b0e7824 */ /* 0x000fe200010e0e1b */
[----:B------:R-:W-:Y:S02]  /*4610*/  SEL R28, R28, R21, P3 ;  /* 0x000000151c1c7207 */ /* 0x000fe40001800000 */
[----:B------:R-:W-:Y:S01]  /*4620*/  ISETP.GE.U32.AND P0, PT, R13, R26, PT ;  /* 0x0000001a0d00720c */ /* 0x000fe20003f06070 */
[----:B------:R-:W-:Y:S01]  /*4630*/  IMAD.X R13, RZ, RZ, R20, P1 ;  /* 0x000000ffff0d7224 */ /* 0x000fe200008e0614 */
[----:B------:R-:W-:Y:S02]  /*4640*/  SEL R11, R14, R11, P3 ;  /* 0x0000000b0e0b7207 */ /* 0x000fe40001800000 */
[----:B------:R-:W-:Y:S02]  /*4650*/  IADD3 R21, P1, PT, R28, 0x1, RZ ;  /* 0x000000011c157810 */ /* 0x000fe40007f3e0ff */
[----:B------:R-:W-:-:S02]  /*4660*/  SEL R13, R13, R20, P3 ;  /* 0x000000140d0d7207 */ /* 0x000fc40001800000 */
[----:B------:R-:W-:Y:S02]  /*4670*/  ISETP.GE.U32.AND.EX P0, PT, R11, R27, PT, P0 ;  /* 0x0000001b0b00720c */ /* 0x000fe40003f06100 */
[-C--:B------:R-:W-:Y:S02]  /*4680*/  IADD3.X R14, PT, PT, RZ, R13.reuse, RZ, P1, !PT ;  /* 0x0000000dff0e7210 */ /* 0x080fe40000ffe4ff */
[----:B------:R-:W-:Y:S02]  /*4690*/  SEL R21, R21, R28, P0 ;  /* 0x0000001c15157207 */ /* 0x000fe40000000000 */
[----:B------:R-:W-:Y:S02]  /*46a0*/  SEL R13, R14, R13, P0 ;  /* 0x0000000d0e0d7207 */ /* 0x000fe40000000000 */
[----:B------:R-:W-:Y:S02]  /*46b0*/  IADD3 R14, P1, PT, RZ, -R21, RZ ;  /* 0x80000015ff0e7210 */ /* 0x000fe40007f3e0ff */
[----:B------:R-:W-:Y:S01]  /*46c0*/  LOP3.LUT R11, R15, R17, RZ, 0x3c, !PT ;  /* 0x000000110f0b7212 */ /* 0x000fe200078e3cff */
[----:B------:R-:W-:Y:S01]  /*46d0*/  IMAD.MOV.U32 R17, RZ, RZ, 0x0 ;  /* 0x00000000ff117424 */ /* 0x000fe200078e00ff */
[----:B------:R-:W-:Y:S01]  /*46e0*/  ISETP.NE.U32.AND P0, PT, R18, RZ, PT ;  /* 0x000000ff1200720c */ /* 0x000fe20003f05070 */
[----:B------:R-:W-:Y:S01]  /*46f0*/  IMAD.X R20, RZ, RZ, ~R13, P1 ;  /* 0x000000ffff147224 */ /* 0x000fe200008e0e0d */
[----:B------:R-:W-:-:S02]  /*4700*/  ISETP.GE.AND P2, PT, R11, RZ, PT ;  /* 0x000000ff0b00720c */ /* 0x000fc40003f46270 */
[----:B------:R-:W-:Y:S02]  /*4710*/  ISETP.NE.AND.EX P0, PT, R15, RZ, PT, P0 ;  /* 0x000000ff0f00720c */ /* 0x000fe40003f05300 */
[----:B------:R-:W-:Y:S02]  /*4720*/  SEL R14, R14, R21, !P2 ;  /* 0x000000150e0e7207 */ /* 0x000fe40005000000 */
[----:B------:R-:W-:Y:S02]  /*4730*/  SEL R20, R20, R13, !P2 ;  /* 0x0000000d14147207 */ /* 0x000fe40005000000 */
[----:B------:R-:W-:Y:S02]  /*4740*/  SEL R14, R14, 0xffffffff, P0 ;  /* 0xffffffff0e0e7807 */ /* 0x000fe40000000000 */
[----:B------:R-:W-:Y:S01]  /*4750*/  SEL R11, R20, 0xffffffff, P0 ;  /* 0xffffffff140b7807 */ /* 0x000fe20000000000 */
[----:B------:R-:W-:Y:S06]  /*4760*/  RET.REL.NODEC R16 `(_ZN5flash32flash_fwd_splitkv_combine_kernelI23Flash_fwd_kernel_traitsILi192ELi64ELi64ELi4ELb0ELb0EN7cutlass6half_tE19Flash_kernel_traitsILi192ELi64ELi64ELi4ES3_EELi8ELi5ELb0EEEvNS_16Flash_fwd_paramsE) ;  /* 0xffffffb810247950 */ /* 0x000fec0003c3ffff */
.L_x_95:
        /* <DEDUP_REMOVED lines=9> */
.L_x_3719:


//--------------------- .text._ZN5flash32flash_fwd_splitkv_combine_kernelI23Flash_fwd_kernel_traitsILi192ELi64ELi64ELi4ELb0ELb0EN7cutlass6half_tE19Flash_kernel_traitsILi192ELi64ELi64ELi4ES3_EELi8ELi4ELb0EEEvNS_16Flash_fwd_paramsE --------------------------
	.section	.text._ZN5flash32flash_fwd_splitkv_combine_kernelI23Flash_fwd_kernel_traitsILi192ELi64ELi64ELi4ELb0ELb0EN7cutlass6half_tE19Flash_kernel_traitsILi192ELi64ELi64ELi4ES3_EELi8ELi4ELb0EEEvNS_16Flash_fwd_paramsE,"ax",@progbits
	.align	128
        .global         _ZN5flash32flash_fwd_splitkv_combine_kernelI23Flash_fwd_kernel_traitsILi192ELi64ELi64ELi4ELb0ELb0EN7cutlass6half_tE19Flash_kernel_traitsILi192ELi64ELi64ELi4ES3_EELi8ELi4ELb0EEEvNS_16Flash_fwd_paramsE
        .type           _ZN5flash32flash_fwd_splitkv_combine_kernelI23Flash_fwd_kernel_traitsILi192ELi64ELi64ELi4ELb0ELb0EN7cutlass6half_tE19Flash_kernel_traitsILi192ELi64ELi64ELi4ES3_EELi8ELi4ELb0EEEvNS_16Flash_fwd_paramsE,@function
        .size           _ZN5flash32flash_fwd_splitkv_combine_kernelI23Flash_fwd_kernel_traitsILi192ELi64ELi64ELi4ELb0ELb0EN7cutlass6half_tE19Flash_kernel_traitsILi192ELi64ELi64ELi4ES3_EELi8ELi4ELb0EEEvNS_16Flash_fwd_paramsE,(.L_x_3720 - _ZN5flash32flash_fwd_splitkv_combine_kernelI23Flash_fwd_kernel_traitsILi192ELi64ELi64ELi4ELb0ELb0EN7cutlass6half_tE19Flash_kernel_traitsILi192ELi64ELi64ELi4ES3_EELi8ELi4ELb0EEEvNS_16Flash_fwd_paramsE)
        .other          _ZN5flash32flash_fwd_splitkv_combine_kernelI23Flash_fwd_kernel_traitsILi192ELi64ELi64ELi4ELb0ELb0EN7cutlass6half_tE19Flash_kernel_traitsILi192ELi64ELi64ELi4ES3_EELi8ELi4ELb0EEEvNS_16Flash_fwd_paramsE,@"STO_CUDA_ENTRY STV_DEFAULT"
_ZN5flash32flash_fwd_splitkv_combine_kernelI23Flash_fwd_kernel_traitsILi192ELi64ELi64ELi4ELb0ELb0EN7cutlass6half_tE19Flash_kernel_traitsILi192ELi64ELi64ELi4ES3_EELi8ELi4ELb0EEEvNS_16Flash_fwd_paramsE:
.text._ZN5flash32flash_fwd_splitkv_combine_kernelI23Flash_fwd_kernel_traitsILi192ELi64ELi64ELi4ELb0ELb0EN7cutlass6half_tE19Flash_kernel_traitsILi192ELi64ELi64ELi4ES3_EELi8ELi4ELb0EEEvNS_16Flash_fwd_paramsE:
        /* <DEDUP_REMOVED lines=38> */
.L_x_96:
[----:B------:R-:W-:Y:S01]  /*0260*/  IMAD.U32 R36, RZ, RZ, UR7 ;  /* 0x00000007ff247e24 */ /* 0x000fe2000f8e00ff */
[----:B------:R-:W-:Y:S01]  /*0270*/  MOV R18, UR14 ;  /* 0x0000000e00127c02 */ /* 0x000fe20008000f00 */
[----:B------:R-:W-:Y:S01]  /*0280*/  IMAD.U32 R19, RZ, RZ, UR15 ;  /* 0x0000000fff137e24 */ /* 0x000fe2000f8e00ff */
[----:B------:R-:W-:Y:S02]  /*0290*/  MOV R17, UR8 ;  /* 0x0000000800117c02 */ /* 0x000fe40008000f00 */
[----:B------:R-:W-:Y:S02]  /*02a0*/  MOV R16, 0x2c0 ;  /* 0x000002c000107802 */ /* 0x000fe40000000f00 */
[----:B------:R-:W-:Y:S05]  /*02b0*/  CALL.REL.NOINC `($__internal_3_$__cuda_sm20_div_s64) ;  /* 0x0000003c00947944 */ /* 0x000fea0003c00000 */
[----:B------:R-:W-:-:S07]  /*02c0*/  MOV R15, R13 ;  /* 0x0000000d000f7202 */ /* 0x000fce0000000f00 */
.L_x_97:
        /* <DEDUP_REMOVED lines=30> */
.L_x_99:
[----:B------:R-:W-:Y:S01]  /*04b0*/  IMAD.MOV.U32 R36, RZ, RZ, R14 ;  /* 0x000000ffff247224 */ /* 0x000fe200078e000e */
[----:B------:R-:W-:Y:S02]  /*04c0*/  MOV R19, R15 ;  /* 0x0000000f00137202 */ /* 0x000fe40000000f00 */
[----:B------:R-:W-:Y:S02]  /*04d0*/  MOV R16, 0x4f0 ;  /* 0x000004f000107802 */ /* 0x000fe40000000f00 */
[----:B------:R-:W-:Y:S05]  /*04e0*/  CALL.REL.NOINC `($__internal_3_$__cuda_sm20_div_s64) ;  /* 0x0000003c00087944 */ /* 0x000fea0003c00000 */
[----:B------:R-:W-:Y:S02]  /*04f0*/  MOV R24, R14 ;  /* 0x0000000e00187202 */ /* 0x000fe40000000f00 */
[----:B------:R-:W-:Y:S02]  /*0500*/  MOV R25, R13 ;  /* 0x0000000d00197202 */ /* 0x000fe40000000f00 */
.L_x_100:
[----:B------:R-:W-:Y:S05]  /*0510*/  BSYNC.RECONVERGENT B0 ;  /* 0x0000000000007941 */ /* 0x000fea0003800200 */
.L_x_98:
        /* <DEDUP_REMOVED lines=55> */
.L_x_102:
[----:B------:R-:W-:Y:S01]  /*0890*/  IMAD.MOV.U32 R36, RZ, RZ, R18 ;  /* 0x000000ffff247224 */ /* 0x000fe200078e0012 */
[----:B------:R-:W-:Y:S01]  /*08a0*/  MOV R18, R12 ;  /* 0x0000000c00127202 */ /* 0x000fe20000000f00 */
[----:B------:R-:W-:Y:S01]  /*08b0*/  IMAD.MOV.U32 R19, RZ, RZ, R17 ;  /* 0x000000ffff137224 */ /* 0x000fe200078e0011 */
[----:B------:R-:W-:Y:S02]  /*08c0*/  MOV R17, R2 ;  /* 0x0000000200117202 */ /* 0x000fe40000000f00 */
[----:B------:R-:W-:Y:S02]  /*08d0*/  MOV R16, 0x8f0 ;  /* 0x000008f000107802 */ /* 0x000fe40000000f00 */
[----:B------:R-:W-:Y:S05]  /*08e0*/  CALL.REL.NOINC `($__internal_3_$__cuda_sm20_div_s64) ;  /* 0x0000003800087944 */ /* 0x000fea0003c00000 */
[----:B------:R-:W-:Y:S02]  /*08f0*/  MOV R15, R13 ;  /* 0x0000000d000f7202 */ /* 0x000fe40000000f00 */
.L_x_103:
[----:B------:R-:W-:Y:S05]  /*0900*/  BSYNC.RECONVERGENT B0 ;  /* 0x0000000000007941 */ /* 0x000fea0003800200 */
.L_x_101:
        /* <DEDUP_REMOVED lines=17> */
[----:B------:R-:W-:-:S04]  /*0a20*/  IMAD.MOV.U32 R6, RZ, RZ, R3 ;  /* 0x000000ffff067224 */ /* 0x000fc800078e0003 */
[----:B------:R-:W-:-:S04]  /*0a30*/  IMAD.HI.U32 R3, R7, R6, RZ ;  /* 0x0000000607037227 */ /* 0x000fc800078e00ff */
[----:B------:R-:W-:-:S04]  /*0a40*/  IMAD.MOV R4, RZ, RZ, -R3 ;  /* 0x000000ffff047224 */ /* 0x000fc800078e0a03 */
[----:B------:R-:W-:-:S05]  /*0a50*/  IMAD R4, R5, R4, R6 ;  /* 0x0000000405047224 */ /* 0x000fca00078e0206 */
[----:B------:R-:W-:-:S13]  /*0a60*/  ISETP.GT.U32.AND P1, PT, R5, R4, PT ;  /* 0x000000040500720c */ /* 0x000fda0003f24070 */
[-C--:B------:R-:W-:Y:S01]  /*0a70*/  @!P1 IADD3 R4, PT, PT, R4, -R5.reuse, RZ ;  /* 0x8000000504049210 */ /* 0x080fe20007ffe0ff */
[----:B------:R-:W-:Y:S01]  /*0a80*/  @!P1 VIADD R3, R3, 0x1 ;  /* 0x0000000103039836 */ /* 0x000fe20000000000 */
[----:B------:R-:W-:Y:S02]  /*0a90*/  ISETP.NE.AND P1, PT, RZ, UR11, PT ;  /* 0x0000000bff007c0c */ /* 0x000fe4000bf25270 */
[----:B------:R-:W-:Y:S02]  /*0aa0*/  ISETP.GE.U32.AND P0, PT, R4, R5, PT ;  /* 0x000000050400720c */ /* 0x000fe40003f06070 */
[----:B------:R-:W0:Y:S11]  /*0ab0*/  LDC R4, c[0x0][0x3e0] ;  /* 0x0000f800ff047b82 */ /* 0x000e360000000800 */
[----:B------:R-:W-:-:S04]  /*0ac0*/  @P0 VIADD R3, R3, 0x1 ;  /* 0x0000000103030836 */ /* 0x000fc80000000000 */
[----:B------:R-:W-:-:S04]  /*0ad0*/  IMAD.MOV.U32 R5, RZ, RZ, R3 ;  /* 0x000000ffff057224 */ /* 0x000fc800078e0003 */
[----:B------:R-:W-:Y:S01]  /*0ae0*/  @!P2 IMAD.MOV R5, RZ, RZ, -R5 ;  /* 0x000000ffff05a224 */ /* 0x000fe200078e0a05 */
[----:B------:R-:W-:Y:S02]  /*0af0*/  @!P1 LOP3.LUT R5, RZ, UR11, RZ, 0x33, !PT ;  /* 0x0000000bff059c12 */ /* 0x000fe4000f8e33ff */
[----:B0-----:R-:W-:-:S03]  /*0b00*/  IABS R6, R4 ;  /* 0x0000000400067213 */ /* 0x001fc60000000000 */
[----:B------:R-:W-:Y:S01]  /*0b10*/  IMAD R10, R5, UR4, RZ ;  /* 0x00000004050a7c24 */ /* 0x000fe2000f8e02ff */
[----:B------:R-:W0:Y:S01]  /*0b20*/  LDCU.U8 UR4, c[0x0][0x549] ;  /* 0x0000a920ff0477ac */ /* 0x000e220008000000 */
[----:B------:R-:W-:Y:S01]  /*0b30*/  ISETP.NE.AND P4, PT, R4, RZ, PT ;  /* 0x000000ff0400720c */ /* 0x000fe20003f85270 */
[----:B------:R-:W1:Y:S02]  /*0b40*/  I2F.RP R9, R6 ;  /* 0x0000000600097306 */ /* 0x000e640000209400 */
[-C--:B------:R-:W-:Y:S02]  /*0b50*/  IABS R8, R10.reuse ;  /* 0x0000000a00087213 */ /* 0x080fe40000000000 */
[----:B------:R-:W-:-:S04]  /*0b60*/  IABS R11, R10 ;  /* 0x0000000a000b7213 */ /* 0x000fc80000000000 */
[----:B------:R-:W2:Y:S01]  /*0b70*/  I2F.RP R7, R8 ;  /* 0x0000000800077306 */ /* 0x000ea20000209400 */
[----:B------:R-:W-:-:S07]  /*0b80*/  IMAD.MOV R11, RZ, RZ, -R11 ;  /* 0x000000ffff0b7224 */ /* 0x000fce00078e0a0b */
[----:B-1----:R-:W1:Y:S01]  /*0b90*/  MUFU.RCP R18, R9 ;  /* 0x0000000900127308 */ /* 0x002e620000001000 */
[----:B0-----:R-:W-:-:S04]  /*0ba0*/  UISETP.NE.AND UP1, UPT, UR4, URZ, UPT ;  /* 0x000000ff0400728c */ /* 0x001fc8000bf25270 */
[----:B------:R-:W-:-:S03]  /*0bb0*/  USEL UR11, UR11, 0x1, !UP1 ;  /* 0x000000010b0b7887 */ /* 0x000fc6000c800000 */
[----:B--2---:R-:W0:Y:S01]  /*0bc0*/  MUFU.RCP R0, R7 ;  /* 0x0000000700007308 */ /* 0x004e220000001000 */
[----:B-1----:R-:W-:-:S07]  /*0bd0*/  VIADD R18, R18, 0xffffffe ;  /* 0x0ffffffe12127836 */ /* 0x002fce0000000000 */
[----:B------:R1:W-:Y:S01]  /*0be0*/  F2I.FTZ.U32.TRUNC.NTZ R19, R18 ;  /* 0x0000001200137305 */ /* 0x0003e2000021f000 */
[----:B0-----:R-:W-:Y:S01]  /*0bf0*/  IADD3 R20, PT, PT, R0, 0xffffffe, RZ ;  /* 0x0ffffffe00147810 */ /* 0x001fe20007ffe0ff */
[----:B------:R-:W-:-:S06]  /*0c00*/  VIADD R0, R4, 0xffffffff ;  /* 0xffffffff04007836 */ /* 0x000fcc0000000000 */
[----:B------:R0:W2:Y:S01]  /*0c10*/  F2I.FTZ.U32.TRUNC.NTZ R21, R20 ;  /* 0x0000001400157305 */ /* 0x0000a2000021f000 */
[----:B------:R-:W-:-:S05]  /*0c20*/  IMAD.IADD R7, R0, 0x1, R8 ;  /* 0x0000000100077824 */ /* 0x000fca00078e0208 */
[----:B------:R-:W-:Y:S01]  /*0c30*/  IABS R9, R7 ;  /* 0x0000000700097213 */ /* 0x000fe20000000000 */
[----:B-1----:R-:W-:Y:S02]  /*0c40*/  IMAD.MOV.U32 R18, RZ, RZ, RZ ;  /* 0x000000ffff127224 */ /* 0x002fe400078e00ff */
[----:B0-----:R-:W-:Y:S02]  /*0c50*/  HFMA2 R20, -RZ, RZ, 0, 0 ;  /* 0x00000000ff147431 */ /* 0x001fe400000001ff */
[----:B--2---:R-:W-:-:S04]  /*0c60*/  IMAD.MOV R3, RZ, RZ, -R21 ;  /* 0x000000ffff037224 */ /* 0x004fc800078e0a15 */
        /* <DEDUP_REMOVED lines=62> */
.L_x_105:
[----:B------:R-:W-:Y:S01]  /*1050*/  IMAD.MOV.U32 R36, RZ, RZ, R14 ;  /* 0x000000ffff247224 */ /* 0x000fe200078e000e */
[----:B------:R-:W-:Y:S01]  /*1060*/  MOV R18, R9 ;  /* 0x0000000900127202 */ /* 0x000fe20000000f00 */
[----:B------:R-:W-:Y:S01]  /*1070*/  IMAD.MOV.U32 R19, RZ, RZ, R15 ;  /* 0x000000ffff137224 */ /* 0x000fe200078e000f */
[----:B------:R-:W-:Y:S02]  /*1080*/  MOV R17, R3 ;  /* 0x0000000300117202 */ /* 0x000fe40000000f00 */
[----:B------:R-:W-:Y:S02]  /*1090*/  MOV R16, 0x10b0 ;  /* 0x000010b000107802 */ /* 0x000fe40000000f00 */
[----:B------:R-:W-:Y:S05]  /*10a0*/  CALL.REL.NOINC `($__internal_3_$__cuda_sm20_div_s64) ;  /* 0x0000003000187944 */ /* 0x000fea0003c00000 */
[----:B------:R-:W-:Y:S02]  /*10b0*/  MOV R32, R14 ;  /* 0x0000000e00207202 */ /* 0x000fe40000000f00 */
[----:B------:R-:W-:Y:S02]  /*10c0*/  MOV R33, R13 ;  /* 0x0000000d00217202 */ /* 0x000fe40000000f00 */
.L_x_106:
[----:B------:R-:W-:Y:S05]  /*10d0*/  BSYNC.RECONVERGENT B0 ;  /* 0x0000000000007941 */ /* 0x000fea0003800200 */
.L_x_104:
        /* <DEDUP_REMOVED lines=58> */
.L_x_108:
[----:B------:R-:W-:Y:S01]  /*1480*/  IMAD.MOV.U32 R36, RZ, RZ, R24 ;  /* 0x000000ffff247224 */ /* 0x000fe200078e0018 */
[----:B------:R-:W-:Y:S01]  /*1490*/  MOV R19, R25 ;  /* 0x0000001900137202 */ /* 0x000fe20000000f00 */
[----:B------:R-:W-:Y:S01]  /*14a0*/  IMAD.MOV.U32 R18, RZ, RZ, R7 ;  /* 0x000000ffff127224 */ /* 0x000fe200078e0007 */
[----:B------:R-:W-:Y:S02]  /*14b0*/  MOV R16, 0x14d0 ;  /* 0x000014d000107802 */ /* 0x000fe40000000f00 */
[----:B------:R-:W-:Y:S05]  /*14c0*/  CALL.REL.NOINC `($__internal_3_$__cuda_sm20_div_s64) ;  /* 0x0000002c00107944 */ /* 0x000fea0003c00000 */
[----:B------:R-:W-:Y:S02]  /*14d0*/  MOV R22, R14 ;  /* 0x0000000e00167202 */ /* 0x000fe40000000f00 */
[----:B------:R-:W-:Y:S02]  /*14e0*/  MOV R23, R13 ;  /* 0x0000000d00177202 */ /* 0x000fe40000000f00 */
.L_x_109:
[----:B------:R-:W-:Y:S05]  /*14f0*/  BSYNC.RECONVERGENT B0 ;  /* 0x0000000000007941 */ /* 0x000fea0003800200 */
.L_x_107:
[----:B------:R-:W0:Y:S01]  /*1500*/  LDCU UR5, c[0x0][0x434] ;  /* 0x00008680ff0577ac */ /* 0x000e220008000800 */
[----:B------:R-:W1:Y:S01]  /*1510*/  S2R R20, SR_TID.X ;  /* 0x0000000000147919 */ /* 0x000e620000002100 */
[----:B------:R-:W-:Y:S01]  /*1520*/  BSSY.RECONVERGENT B0, `(.L_x_110) ;  /* 0x000003f000007945 */ /* 0x000fe20003800200 */
[----:B------:R-:W-:Y:S01]  /*1530*/  IMAD.MOV.U32 R24, RZ, RZ, -0x800000 ;  /* 0xff800000ff187424 */ /* 0x000fe200078e00ff */
[----:B------:R-:W2:Y:S01]  /*1540*/  LDCU UR16, c[0x0][0x534] ;  /* 0x0000a680ff1077ac */ /* 0x000ea20008000800 */
[----:B------:R-:W3:Y:S01]  /*1550*/  S2R R13, SR_CgaCtaId ;  /* 0x00000000000d7919 */ /* 0x000ee20000008800 */
[----:B------:R-:W4:Y:S01]  /*1560*/  LDCU UR9, c[0x0][0x430] ;  /* 0x00008600ff0977ac */ /* 0x000f220008000800 */
[----:B------:R-:W-:Y:S01]  /*1570*/  USHF.R.S32.HI UR4, URZ, 0x1f, UR10 ;  /* 0x0000001fff047899 */ /* 0x000fe2000801140a */
[----:B------:R-:W1:Y:S01]  /*1580*/  LDCU.64 UR12, c[0x0][0x358] ;  /* 0x00006b00ff0c77ac */ /* 0x000e620008000a00 */
[----:B0-----:R-:W-:Y:S02]  /*1590*/  IMAD.U32 R14, RZ, RZ, UR5 ;  /* 0x00000005ff0e7e24 */ /* 0x001fe4000f8e00ff */
[----:B------:R-:W-:-:S03]  /*15a0*/  ULOP3.LUT UR4, UR4, 0x1, URZ, 0xfc, !UPT ;  /* 0x0000000104047892 */ /* 0x000fc6000f8efcff */
[----:B------:R-:W-:Y:S01]  /*15b0*/  IABS R14, R14 ;  /* 0x0000000e000e7213 */ /* 0x000fe20000000000 */
[----:B----4-:R-:W-:-:S03]  /*15c0*/  UIMAD UR9, UR5, UR9, URZ ;  /* 0x00000009050972a4 */ /* 0x010fc6000f8e02ff */
[----:B------:R-:W0:Y:S01]  /*15d0*/  I2F.RP R11, R14 ;  /* 0x0000000e000b7306 */ /* 0x000e220000209400 */
[C---:B-1----:R-:W-:Y:S02]  /*15e0*/  ISETP.GT.U32.AND P1, PT, R20.reuse, 0x7f, PT ;  /* 0x0000007f1400780c */ /* 0x042fe40003f24070 */
[----:B------:R-:W-:Y:S02]  /*15f0*/  LOP3.LUT R26, R20, 0xf, RZ, 0xc0, !PT ;  /* 0x0000000f141a7812 */ /* 0x000fe400078ec0ff */
[----:B------:R-:W-:-:S03]  /*1600*/  SHF.R.U32.HI R15, RZ, 0x4, R20 ;  /* 0x00000004ff0f7819 */ /* 0x000fc60000011614 */
[----:B0-----:R-:W0:Y:S02]  /*1610*/  MUFU.RCP R16, R11 ;  /* 0x0000000b00107308 */ /* 0x001e240000001000 */
[----:B0-----:R-:W-:-:S06]  /*1620*/  VIADD R16, R16, 0xffffffe ;  /* 0x0ffffffe10107836 */ /* 0x001fcc0000000000 */
[----:B------:R-:W0:Y:S02]  /*1630*/  F2I.FTZ.U32.TRUNC.NTZ R17, R16 ;  /* 0x0000001000117305 */ /* 0x000e24000021f000 */
[--C-:B0-----:R-:W-:Y:S02]  /*1640*/  IMAD.MOV R5, RZ, RZ, -R17.reuse ;  /* 0x000000ffff057224 */ /* 0x101fe400078e0a11 */
[----:B------:R-:W-:Y:S02]  /*1650*/  IMAD.MOV.U32 R16, RZ, RZ, RZ ;  /* 0x000000ffff107224 */ /* 0x000fe400078e00ff */
[----:B------:R-:W-:Y:S01]  /*1660*/  IMAD R6, R5, R14, RZ ;  /* 0x0000000e05067224 */ /* 0x000fe200078e02ff */
[----:B------:R-:W-:Y:S02]  /*1670*/  IABS R5, R4 ;  /* 0x0000000400057213 */ /* 0x000fe40000000000 */
[----:B------:R-:W-:Y:S01]  /*1680*/  LOP3.LUT R4, R4, UR5, RZ, 0x3c, !PT ;  /* 0x0000000504047c12 */ /* 0x000fe2000f8e3cff */
[----:B------:R-:W-:Y:S01]  /*1690*/  IMAD.HI.U32 R6, R17, R6, R16 ;  /* 0x0000000611067227 */ /* 0x000fe200078e0010 */
[----:B------:R-:W-:-:S02]  /*16a0*/  SHF.R.U32.HI R16, RZ, 0x3, R20 ;  /* 0x00000003ff107819 */ /* 0x000fc40000011614 */
[----:B------:R-:W-:-:S03]  /*16b0*/  ISETP.GE.AND P2, PT, R4, RZ, PT ;  /* 0x000000ff0400720c */ /* 0x000fc60003f46270 */
[----:B------:R-:W-:-:S05]  /*16c0*/  IMAD.HI.U32 R6, R6, R5, RZ ;  /* 0x0000000506067227 */ /* 0x000fca00078e00ff */
[----:B------:R-:W-:-:S05]  /*16d0*/  IADD3 R11, PT, PT, -R6, RZ, RZ ;  /* 0x000000ff060b7210 */ /* 0x000fca0007ffe1ff */
[----:B------:R-:W-:Y:S01]  /*16e0*/  IMAD R5, R14, R11, R5 ;  /* 0x0000000b0e057224 */ /* 0x000fe200078e0205 */
[----:B------:R-:W-:-:S04]  /*16f0*/  LOP3.LUT R11, R20, 0x7, RZ, 0xc0, !PT ;  /* 0x00000007140b7812 */ /* 0x000fc800078ec0ff */
[----:B------:R-:W-:-:S13]  /*1700*/  ISETP.GT.U32.AND P0, PT, R14, R5, PT ;  /* 0x000000050e00720c */ /* 0x000fda0003f04070 */
[----:B------:R-:W-:Y:S02]  /*1710*/  @!P0 IMAD.IADD R5, R5, 0x1, -R14 ;  /* 0x0000000105058824 */ /* 0x000fe400078e0a0e */
[----:B------:R-:W-:Y:S01]  /*1720*/  @!P0 VIADD R6, R6, 0x1 ;  /* 0x0000000106068836 */ /* 0x000fe20000000000 */
[----:B------:R-:W-:Y:S02]  /*1730*/  ISETP.NE.AND P0, PT, RZ, UR5, PT ;  /* 0x00000005ff007c0c */ /* 0x000fe4000bf05270 */
[----:B------:R-:W-:Y:S02]  /*1740*/  ISETP.GE.U32.AND P3, PT, R5, R14, PT ;  /* 0x0000000e0500720c */ /* 0x000fe40003f66070 */
[----:B------:R-:W-:-:S04]  /*1750*/  MOV R14, 0x400 ;  /* 0x00000400000e7802 */ /* 0x000fc80000000f00 */
[----:B---3--:R-:W-:Y:S02]  /*1760*/  LEA R5, R13, R14, 0x18 ;  /* 0x0000000e0d057211 */ /* 0x008fe400078ec0ff */
[----:B------:R-:W-:-:S03]  /*1770*/  MOV R14, 0xff800000 ;  /* 0xff800000000e7802 */ /* 0x000fc60000000f00 */
[--C-:B------:R-:W-:Y:S02]  /*1780*/  @!P1 IMAD R18, R16, 0x24, R5.reuse ;  /* 0x0000002410129824 */ /* 0x100fe400078e0205 */
[----:B------:R-:W-:Y:S02]  /*1790*/  @P3 VIADD R6, R6, 0x1 ;  /* 0x0000000106063836 */ /* 0x000fe40000000000 */
[----:B------:R-:W-:Y:S01]  /*17a0*/  IMAD R4, R26, 0x24, R5 ;  /* 0x000000241a047824 */ /* 0x000fe200078e0205 */
[----:B------:R-:W-:Y:S01]  /*17b0*/  @!P1 LEA R5, R11, R18, 0x2 ;  /* 0x000000120b059211 */ /* 0x000fe200078e10ff */
[----:B------:R-:W-:Y:S01]  /*17c0*/  @!P2 IMAD.MOV R6, RZ, RZ, -R6 ;  /* 0x000000ffff06a224 */ /* 0x000fe200078e0a06 */
[----:B--2---:R-:W-:Y:S01]  /*17d0*/  ISETP.GE.AND P2, PT, R16, UR16, PT ;  /* 0x0000001010007c0c */ /* 0x004fe2000bf46270 */
[----:B------:R-:W-:Y:S01]  /*17e0*/  IMAD R25, R15, 0x4, R4 ;  /* 0x000000040f197824 */ /* 0x000fe200078e0204 */
[----:B------:R-:W-:-:S05]  /*17f0*/  @!P0 LOP3.LUT R6, RZ, UR5, RZ, 0x33, !PT ;  /* 0x00000005ff068c12 */ /* 0x000fca000f8e33ff */
[----:B------:R-:W-:-:S06]  /*1800*/  IMAD R13, R6, UR4, RZ ;  /* 0x00000004060d7c24 */ /* 0x000fcc000f8e02ff */
[----:B------:R-:W-:Y:S05]  /*1810*/  @P2 BRA `(.L_x_111) ;  /* 0x00000000003c2947 */ /* 0x000fea0003800000 */
[----:B------:R-:W-:-:S04]  /*1820*/  UIADD3 UR5, UP0, UPT, UR7, -UR6, URZ ;  /* 0x8000000607057290 */ /* 0x000fc8000ff1e0ff */
[----:B------:R-:W-:Y:S02]  /*1830*/  UIADD3.X UR4, UPT, UPT, UR15, -0x1, URZ, UP0, !UPT ;  /* 0xffffffff0f047890 */ /* 0x000fe400087fe4ff */
[----:B------:R-:W-:-:S04]  /*1840*/  ISETP.LT.U32.AND P0, PT, R11, UR5, PT ;  /* 0x000000050b007c0c */ /* 0x000fc8000bf01070 */
[----:B------:R-:W-:-:S05]  /*1850*/  IMAD.U32 R4, RZ, RZ, UR4 ;  /* 0x00000004ff047e24 */ /* 0x000fca000f8e00ff */
[----:B------:R-:W-:-:S13]  /*1860*/  ISETP.GT.AND.EX P0, PT, R4, RZ, PT, P0 ;  /* 0x000000ff0400720c */ /* 0x000fda0003f04300 */
[----:B------:R-:W-:Y:S05]  /*1870*/  @!P0 BRA `(.L_x_111) ;  /* 0x0000000000248947 */ /* 0x000fea0003800000 */
[----:B------:R-:W0:Y:S01]  /*1880*/  LDCU.64 UR4, c[0x0][0x428] ;  /* 0x00008500ff0477ac */ /* 0x000e220008000a00 */
[----:B------:R-:W-:Y:S01]  /*1890*/  IADD3 R18, P0, PT, R11, UR6, RZ ;  /* 0x000000060b127c10 */ /* 0x000fe2000ff1e0ff */
[----:B------:R-:W-:-:S04]  /*18a0*/  IMAD R4, R16, UR15, RZ ;  /* 0x0000000f10047c24 */ /* 0x000fc8000f8e02ff */
[----:B------:R-:W-:Y:S02]  /*18b0*/  IMAD.X R19, RZ, RZ, RZ, P0 ;  /* 0x000000ffff137224 */ /* 0x000fe400000e06ff */
[----:B------:R-:W-:-:S05]  /*18c0*/  IMAD.WIDE.U32 R16, R16, UR7, R18 ;  /* 0x0000000710107c25 */ /* 0x000fca000f8e0012 */
[----:B------:R-:W-:Y:S02]  /*18d0*/  IADD3 R4, PT, PT, R17, R4, RZ ;  /* 0x0000000411047210 */ /* 0x000fe40007ffe0ff */
[----:B0-----:R-:W-:-:S04]  /*18e0*/  LEA R18, P0, R16, UR4, 0x2 ;  /* 0x0000000410127c11 */ /* 0x001fc8000f8010ff */
[----:B------:R-:W-:-:S05]  /*18f0*/  LEA.HI.X R19, R16, UR5, R4, 0x2, P0 ;  /* 0x0000000510137c11 */ /* 0x000fca00080f1404 */
[----:B------:R0:W5:Y:S04]  /*1900*/  LDG.E R14, desc[UR12][R18.64] ;  /* 0x0000000c120e7981 */ /* 0x000168000c1e1900 */
.L_x_111:
[----:B------:R-:W-:Y:S05]  /*1910*/  BSYNC.RECONVERGENT B0 ;  /* 0x0000000000007941 */ /* 0x000fea0003800200 */
.L_x_110:
[----:B-----5:R-:W-:Y:S01]  /*1920*/  @!P1 STS [R5], R14 ;  /* 0x0000000e05009388 */ /* 0x020fe20000000800 */
[----:B------:R-:W1:Y:S08]  /*1930*/  LDC R11, c[0x0][0x3e0] ;  /* 0x0000f800ff0b7b82 */ /* 0x000e700000000800 */
[----:B------:R-:W-:Y:S01]  /*1940*/  BAR.SYNC.DEFER_BLOCKING 0x0 ;  /* 0x0000000000007b1d */ /* 0x000fe20000010000 */
[----:B------:R-:W-:-:S05]  /*1950*/  ISETP.NE.AND P5, PT, R13, RZ, PT ;  /* 0x000000ff0d00720c */ /* 0x000fca0003fa5270 */
[----:B------:R-:W-:Y:S01]  /*1960*/  BSSY.RECONVERGENT B1, `(.L_x_112) ;  /* 0x0000179000017945 */ /* 0x000fe20003800200 */
[----:B------:R-:W2:Y:S04]  /*1970*/  @!P1 LDS R24, [R25] ;  /* 0x0000000019189984 */ /* 0x000ea80000000800 */
[----:B--2---:R-:W2:Y:S02]  /*1980*/  SHFL.BFLY PT, R17, R24, 0x8, 0x1f ;  /* 0x0d001f0018117f89 */ /* 0x004ea400000e0000 */
[----:B--2---:R-:W-:-:S05]  /*1990*/  FMNMX.FTZ R17, R17, R24, !PT ;  /* 0x0000001811117209 */ /* 0x004fca0007810000 */
[----:B------:R-:W2:Y:S02]  /*19a0*/  SHFL.BFLY PT, R16, R17, 0x4, 0x1f ;  /* 0x0c801f0011107f89 */ /* 0x000ea400000e0000 */
[----:B--2---:R-:W-:Y:S02]  /*19b0*/  FMNMX.FTZ R16, R17, R16, !PT ;  /* 0x0000001011107209 */ /* 0x004fe40007810000 */
[----:B------:R-:W-:-:S03]  /*19c0*/  IABS R17, R13 ;  /* 0x0000000d00117213 */ /* 0x000fc60000000000 */
[----:B0-----:R-:W0:Y:S01]  /*19d0*/  SHFL.BFLY PT, R19, R16, 0x2, 0x1f ;  /* 0x0c401f0010137f89 */ /* 0x001e2200000e0000 */
[----:B------:R-:W2:Y:S08]  /*19e0*/  I2F.RP R14, R17 ;  /* 0x00000011000e7306 */ /* 0x000eb00000209400 */
[----:B--2---:R-:W2:Y:S01]  /*19f0*/  MUFU.RCP R14, R14 ;  /* 0x0000000e000e7308 */ /* 0x004ea20000001000 */
[----:B0-----:R-:W-:-:S05]  /*1a00*/  FMNMX.FTZ R19, R16, R19, !PT ;  /* 0x0000001310137209 */ /* 0x001fca0007810000 */
[----:B------:R-:W0:Y:S01]  /*1a10*/  SHFL.BFLY PT, R4, R19, 0x1, 0x1f ;  /* 0x0c201f0013047f89 */ /* 0x000e2200000e0000 */
[----:B--2---:R-:W-:-:S04]  /*1a20*/  VIADD R34, R14, 0xffffffe ;  /* 0x0ffffffe0e227836 */ /* 0x004fc80000000000 */
[----:B------:R-:W2:Y:S02]  /*1a30*/  F2I.FTZ.U32.TRUNC.NTZ R35, R34 ;  /* 0x0000002200237305 */ /* 0x000ea4000021f000 */
[----:B--2---:R-:W-:Y:S01]  /*1a40*/  IMAD.MOV R16, RZ, RZ, -R35 ;  /* 0x000000ffff107224 */ /* 0x004fe200078e0a23 */
[----:B0-----:R-:W-:Y:S01]  /*1a50*/  FMNMX.FTZ R4, R19, R4, !PT ;  /* 0x0000000413047209 */ /* 0x001fe20007810000 */
[----:B------:R-:W-:-:S03]  /*1a60*/  IMAD.MOV.U32 R34, RZ, RZ, RZ ;  /* 0x000000ffff227224 */ /* 0x000fc600078e00ff */
[----:B------:R-:W-:-:S04]  /*1a70*/  FSETP.NEU.FTZ.AND P0, PT, R4, -INF , PT ;  /* 0xff8000000400780b */ /* 0x000fc80003f1d000 */
[----:B------:R-:W-:Y:S02]  /*1a80*/  FSEL R5, R4, RZ, P0 ;  /* 0x000000ff04057208 */ /* 0x000fe40000000000 */
[----:B-1----:R-:W-:-:S03]  /*1a90*/  IABS R4, R11 ;  /* 0x0000000b00047213 */ /* 0x002fc60000000000 */
[----:B------:R-:W-:Y:S01]  /*1aa0*/  FADD.FTZ R21, -R5, R24 ;  /* 0x0000001805157221 */ /* 0x000fe20000010100 */
[----:B------:R-:W0:Y:S03]  /*1ab0*/  I2F.RP R28, R4 ;  /* 0x00000004001c7306 */ /* 0x000e260000209400 */
[----:B------:R-:W-:-:S06]  /*1ac0*/  FMUL.FTZ R21, R21, 1.4426950216293334961 ;  /* 0x3fb8aa3b15157820 */ /* 0x000fcc0000410000 */
[----:B------:R-:W1:Y:S08]  /*1ad0*/  MUFU.EX2 R21, R21 ;  /* 0x0000001500157308 */ /* 0x000e700000000800 */
[----:B0-----:R-:W0:Y:S01]  /*1ae0*/  MUFU.RCP R30, R28 ;  /* 0x0000001c001e7308 */ /* 0x001e220000001000 */
[----:B-1----:R-:W1:Y:S01]  /*1af0*/  SHFL.BFLY PT, R18, R21, 0x8, 0x1f ;  /* 0x0d001f0015127f89 */ /* 0x002e6200000e0000 */
[----:B0-----:R-:W-:-:S02]  /*1b00*/  VIADD R30, R30, 0xffffffe ;  /* 0x0ffffffe1e1e7836 */ /* 0x001fc40000000000 */
[----:B------:R-:W-:Y:S01]  /*1b10*/  IMAD.IADD R28, R0, 0x1, R17 ;  /* 0x00000001001c7824 */ /* 0x000fe200078e0211 */
[----:B------:R-:W-:-:S03]  /*1b20*/  IABS R0, R13 ;  /* 0x0000000d00007213 */ /* 0x000fc60000000000 */
[----:B------:R0:W2:Y:S02]  /*1b30*/  F2I.FTZ.U32.TRUNC.NTZ R31, R30 ;  /* 0x0000001e001f7305 */ /* 0x0000a4000021f000 */
[----:B------:R-:W-:Y:S02]  /*1b40*/  IMAD.MOV R0, RZ, RZ, -R0 ;  /* 0x000000ffff007224 */ /* 0x000fe400078e0a00 */
[----:B-1----:R-:W-:Y:S01]  /*1b50*/  FADD.FTZ R18, R21, R18 ;  /* 0x0000001215127221 */ /* 0x002fe20000010000 */
[----:B------:R-:W-:Y:S01]  /*1b60*/  IMAD R21, R16, R17, RZ ;  /* 0x0000001110157224 */ /* 0x000fe200078e02ff */
[----:B------:R-:W-:Y:S01]  /*1b70*/  IABS R16, R28 ;  /* 0x0000001c00107213 */ /* 0x000fe20000000000 */
[----:B0-----:R-:W-:Y:S02]  /*1b80*/  HFMA2 R30, -RZ, RZ, 0, 0 ;  /* 0x00000000ff1e7431 */ /* 0x001fe400000001ff */
[----:B--2---:R-:W-:Y:S01]  /*1b90*/  IMAD.MOV R27, RZ, RZ, -R31 ;  /* 0x000000ffff1b7224 */ /* 0x004fe200078e0a1f */
[----:B------:R-:W0:Y:S01]  /*1ba0*/  SHFL.BFLY PT, R19, R18, 0x4, 0x1f ;  /* 0x0c801f0012137f89 */ /* 0x000e2200000e0000 */
[----:B------:R-:W-:-:S06]  /*1bb0*/  IMAD.HI.U32 R21, R35, R21, R34 ;  /* 0x0000001523157227 */ /* 0x000fcc00078e0022 */
[----:B------:R-:W-:-:S04]  /*1bc0*/  IMAD.HI.U32 R21, R21, R16, RZ ;  /* 0x0000001015157227 */ /* 0x000fc800078e00ff */
[----:B------:R-:W-:-:S05]  /*1bd0*/  IMAD R0, R21, R0, R16 ;  /* 0x0000000015007224 */ /* 0x000fca00078e0210 */
[----:B------:R-:W-:Y:S01]  /*1be0*/  ISETP.GT.U32.AND P2, PT, R17, R0, PT ;  /* 0x000000001100720c */ /* 0x000fe20003f44070 */
[----:B0-----:R-:W-:Y:S01]  /*1bf0*/  FADD.FTZ R19, R18, R19 ;  /* 0x0000001312137221 */ /* 0x001fe20000010000 */
[----:B------:R-:W-:-:S04]  /*1c00*/  IMAD R18, R27, R4, RZ ;  /* 0x000000041b127224 */ /* 0x000fc800078e02ff */
[----:B------:R-:W0:Y:S01]  /*1c10*/  SHFL.BFLY PT, R14, R19, 0x2, 0x1f ;  /* 0x0c401f00130e7f89 */ /* 0x000e2200000e0000 */
[----:B------:R-:W-:-:S06]  /*1c20*/  IMAD.HI.U32 R18, R31, R18, R30 ;  /* 0x000000121f127227 */ /* 0x000fcc00078e001e */
[----:B------:R-:W-:Y:S01]  /*1c30*/  @!P2 IADD3 R21, PT, PT, R21, 0x1, RZ ;  /* 0x000000011515a810 */ /* 0x000fe20007ffe0ff */
[----:B------:R-:W-:Y:S02]  /*1c40*/  @!P2 IMAD.IADD R0, R0, 0x1, -R17 ;  /* 0x000000010000a824 */ /* 0x000fe400078e0a11 */
[----:B------:R-:W-:-:S03]  /*1c50*/  IMAD.HI.U32 R18, R18, R16, RZ ;  /* 0x0000001012127227 */ /* 0x000fc600078e00ff */
[-C--:B------:R-:W-:Y:S02]  /*1c60*/  ISETP.GE.U32.AND P1, PT, R0, R17.reuse, PT ;  /* 0x000000110000720c */ /* 0x080fe40003f26070 */
[C---:B------:R-:W-:Y:S02]  /*1c70*/  LOP3.LUT R0, R28.reuse, R17, RZ, 0x3c, !PT ;  /* 0x000000111c007212 */ /* 0x040fe400078e3cff */
[----:B------:R-:W-:Y:S02]  /*1c80*/  LOP3.LUT R28, R28, R11, RZ, 0x3c, !PT ;  /* 0x0000000b1c1c7212 */ /* 0x000fe400078e3cff */
[----:B------:R-:W-:Y:S02]  /*1c90*/  ISETP.GE.AND P3, PT, R0, RZ, PT ;  /* 0x000000ff0000720c */ /* 0x000fe40003f66270 */
[----:B------:R-:W-:Y:S02]  /*1ca0*/  ISETP.GE.AND P2, PT, R28, RZ, PT ;  /* 0x000000ff1c00720c */ /* 0x000fe40003f46270 */
[----:B------:R-:W-:-:S03]  /*1cb0*/  SHF.R.S32.HI R0, RZ, 0x1f, R13 ;  /* 0x0000001fff007819 */ /* 0x000fc6000001140d */
[----:B------:R-:W-:Y:S02]  /*1cc0*/  @P1 VIADD R21, R21, 0x1 ;  /* 0x0000000115151836 */ /* 0x000fe40000000000 */
[----:B0-----:R-:W-:Y:S01]  /*1cd0*/  FADD.FTZ R27, R19, R14 ;  /* 0x0000000e131b7221 */ /* 0x001fe20000010000 */
[----:B------:R-:W-:-:S04]  /*1ce0*/  IMAD.MOV R19, RZ, RZ, -R18 ;  /* 0x000000ffff137224 */ /* 0x000fc800078e0a12 */
[----:B------:R-:W0:Y:S01]  /*1cf0*/  SHFL.BFLY PT, R14, R27, 0x1, 0x1f ;  /* 0x0c201f001b0e7f89 */ /* 0x000e2200000e0000 */
[----:B------:R-:W-:Y:S02]  /*1d00*/  IMAD R19, R4, R19, R16 ;  /* 0x0000001304137224 */ /* 0x000fe400078e0210 */
[----:B------:R-:W-:Y:S01]  /*1d10*/  @!P3 IMAD.MOV R21, RZ, RZ, -R21 ;  /* 0x000000ffff15b224 */ /* 0x000fe200078e0a15 */
[----:B------:R-:W-:Y:S02]  /*1d20*/  ISETP.NE.AND P3, PT, R6, RZ, PT ;  /* 0x000000ff0600720c */ /* 0x000fe40003f65270 */
[----:B------:R-:W-:Y:S02]  /*1d30*/  ISETP.GT.U32.AND P0, PT, R4, R19, PT ;  /* 0x000000130400720c */ /* 0x000fe40003f04070 */
[----:B------:R-:W-:Y:S02]  /*1d40*/  @!P5 LOP3.LUT R21, RZ, R17, RZ, 0x33, !PT ;  /* 0x00000011ff15d212 */ /* 0x000fe400078e33ff */
[----:B------:R-:W-:-:S04]  /*1d50*/  SEL R17, RZ, 0x1, !P3 ;  /* 0x00000001ff117807 */ /* 0x000fc80005800000 */
[----:B------:R-:W-:-:S05]  /*1d60*/  LOP3.LUT R17, R0, R17, RZ, 0xfc, !PT ;  /* 0x0000001100117212 */ /* 0x000fca00078efcff */
[----:B------:R-:W-:Y:S02]  /*1d70*/  @!P0 IMAD.IADD R19, R19, 0x1, -R4 ;  /* 0x0000000113138824 */ /* 0x000fe400078e0a04 */
[----:B------:R-:W-:Y:S01]  /*1d80*/  @!P0 VIADD R18, R18, 0x1 ;  /* 0x0000000112128836 */ /* 0x000fe20000000000 */
[----:B------:R-:W-:Y:S01]  /*1d90*/  ISETP.NE.AND P0, PT, R11, RZ, PT ;  /* 0x000000ff0b00720c */ /* 0x000fe20003f05270 */
[----:B0-----:R-:W-:Y:S01]  /*1da0*/  FADD.FTZ R14, R27, R14 ;  /* 0x0000000e1b0e7221 */ /* 0x001fe20000010000 */
[----:B------:R-:W-:Y:S02]  /*1db0*/  ISETP.GE.U32.AND P4, PT, R19, R4, PT ;  /* 0x000000041300720c */ /* 0x000fe40003f86070 */
[----:B------:R-:W-:Y:S02]  /*1dc0*/  SHF.R.S32.HI R19, RZ, 0x1f, R21 ;  /* 0x0000001fff137819 */ /* 0x000fe40000011415 */
[----:B------:R-:W-:-:S09]  /*1dd0*/  FSETP.NE.FTZ.AND P1, PT, R14, RZ, PT ;  /* 0x000000ff0e00720b */ /* 0x000fd20003f35000 */
[----:B------:R-:W-:-:S04]  /*1de0*/  @P4 IADD3 R18, PT, PT, R18, 0x1, RZ ;  /* 0x0000000112124810 */ /* 0x000fc80007ffe0ff */
[----:B------:R-:W0:Y:S01]  /*1df0*/  @P1 MUFU.LG2 R14, R14 ;  /* 0x0000000e000e1308 */ /* 0x000e220000000c00 */
[----:B------:R-:W-:Y:S01]  /*1e00*/  @!P2 IMAD.MOV R18, RZ, RZ, -R18 ;  /* 0x000000ffff12a224 */ /* 0x000fe200078e0a12 */
[----:B------:R-:W-:Y:S02]  /*1e10*/  @!P0 LOP3.LUT R18, RZ, R11, RZ, 0x33, !PT ;  /* 0x0000000bff128212 */ /* 0x000fe400078e33ff */
[----:B------:R-:W-:Y:S02]  /*1e20*/  LOP3.LUT P0, RZ, R20, 0x38f, RZ, 0xc0, !PT ;  /* 0x0000038f14ff7812 */ /* 0x000fe4000780c0ff */
[----:B------:R-:W-:Y:S01]  /*1e30*/  ISETP.LT.U32.AND P2, PT, R22, R21, PT ;  /* 0x000000151600720c */ /* 0x000fe20003f41070 */
[----:B------:R-:W-:-:S03]  /*1e40*/  IMAD R4, R18, UR11, RZ ;  /* 0x0000000b12047c24 */ /* 0x000fc6000f8e02ff */
[----:B------:R-:W-:Y:S01]  /*1e50*/  ISETP.LT.AND.EX P2, PT, R23, R19, PT, P2 ;  /* 0x000000131700720c */ /* 0x000fe20003f41320 */
[----:B------:R-:W-:Y:S02]  /*1e60*/  IMAD.MOV.U32 R23, RZ, RZ, 0x7f800000 ;  /* 0x7f800000ff177424 */ /* 0x000fe400078e00ff */
[----:B------:R-:W-:Y:S01]  /*1e70*/  IMAD R4, R17, R4, RZ ;  /* 0x0000000411047224 */ /* 0x000fe200078e02ff */
[----:B------:R-:W-:Y:S01]  /*1e80*/  SEL R6, R22, R21, P2 ;  /* 0x0000001516067207 */ /* 0x000fe20001000000 */
[----:B0-----:R-:W-:Y:S01]  /*1e90*/  @P1 FFMA.FTZ R23, R14, 0.69314718246459960938, R5 ;  /* 0x3f3172180e171823 */ /* 0x001fe20000010005 */
[----:B------:R-:W-:Y:S01]  /*1ea0*/  IMAD R5, R13, UR9, RZ ;  /* 0x000000090d057c24 */ /* 0x000fe2000f8e02ff */
[----:B------:R-:W-:Y:S05]  /*1eb0*/  @P0 BRA `(.L_x_113) ;  /* 0x00000010008c0947 */ /* 0x000fea0003800000 */
        /* <DEDUP_REMOVED lines=28> */
[----:B------:R-:W-:Y:S01]  /*2080*/  ISETP.NE.U32.AND P0, PT, R34, RZ, PT ;  /* 0x000000ff2200720c */ /* 0x000fe20003f05070 */
[----:B------:R-:W-:-:S06]  /*2090*/  HFMA2 R31, -RZ, RZ, 0, 0 ;  /* 0x00000000ff1f7431 */ /* 0x000fcc00000001ff */
[----:B0-----:R-:W0:Y:S02]  /*20a0*/  MUFU.RCP R16, R14 ;  /* 0x0000000e00107308 */ /* 0x001e240000001000 */
[----:B0-----:R-:W-:-:S06]  /*20b0*/  IADD3 R16, PT, PT, R16, 0xffffffe, RZ ;  /* 0x0ffffffe10107810 */ /* 0x001fcc0007ffe0ff */
        /* <DEDUP_REMOVED lines=18> */
.L_x_115:
[----:B------:R-:W-:Y:S01]  /*21e0*/  IMAD.MOV.U32 R36, RZ, RZ, R30 ;  /* 0x000000ffff247224 */ /* 0x000fe200078e001e */
[----:B------:R-:W-:Y:S01]  /*21f0*/  MOV R19, RZ ;  /* 0x000000ff00137202 */ /* 0x000fe20000000f00 */
[----:B------:R-:W-:Y:S01]  /*2200*/  IMAD.MOV.U32 R18, RZ, RZ, R34 ;  /* 0x000000ffff127224 */ /* 0x000fe200078e0022 */
[----:B------:R-:W-:Y:S02]  /*2210*/  MOV R16, 0x2230 ;  /* 0x0000223000107802 */ /* 0x000fe40000000f00 */
[----:B------:R-:W-:Y:S05]  /*2220*/  CALL.REL.NOINC `($__internal_3_$__cuda_sm20_div_s64) ;  /* 0x0000001c00b87944 */ /* 0x000fea0003c00000 */
[----:B------:R-:W-:Y:S02]  /*2230*/  IADD3 R11, PT, PT, -R14, RZ, RZ ;  /* 0x000000ff0e0b7210 */ /* 0x000fe40007ffe1ff */
[----:B------:R-:W-:-:S03]  /*2240*/  MOV R31, R13 ;  /* 0x0000000d001f7202 */ /* 0x000fc60000000f00 */
[----:B------:R-:W-:Y:S01]  /*2250*/  IMAD R11, R34, R11, R30 ;  /* 0x0000000b220b7224 */ /* 0x000fe200078e021e */
[----:B------:R-:W-:-:S07]  /*2260*/  MOV R30, R14 ;  /* 0x0000000e001e7202 */ /* 0x000fce0000000f00 */
.L_x_116:
[----:B------:R-:W-:Y:S01]  /*2270*/  IABS R17, UR14 ;  /* 0x0000000e00117c13 */ /* 0x000fe20008000000 */
[----:B------:R-:W-:Y:S01]  /*2280*/  IMAD R3, R3, R12, RZ ;  /* 0x0000000c03037224 */ /* 0x000fe200078e02ff */
[----:B------:R-:W-:Y:S01]  /*2290*/  IABS R13, UR14 ;  /* 0x0000000e000d7c13 */ /* 0x000fe20008000000 */
[----:B------:R-:W-:Y:S01]  /*22a0*/  BSSY.RECONVERGENT B0, `(.L_x_117) ;  /* 0x0000040000007945 */ /* 0x000fe20003800200 */
[----:B------:R-:W0:Y:S01]  /*22b0*/  I2F.U32.RP R21, R17 ;  /* 0x0000001100157306 */ /* 0x000e220000209000 */
[----:B------:R-:W-:Y:S01]  /*22c0*/  IABS R14, R11 ;  /* 0x0000000b000e7213 */ /* 0x000fe20000000000 */
[----:B------:R-:W-:Y:S01]  /*22d0*/  IMAD R3, R9, R2, R3 ;  /* 0x0000000209037224 */ /* 0x000fe200078e0203 */
[----:B------:R-:W-:-:S04]  /*22e0*/  LOP3.LUT R2, R11, UR14, RZ, 0x3c, !PT ;  /* 0x0000000e0b027c12 */ /* 0x000fc8000f8e3cff */
[----:B------:R-:W-:Y:S01]  /*22f0*/  ISETP.GE.AND P0, PT, R2, RZ, PT ;  /* 0x000000ff0200720c */ /* 0x000fe20003f06270 */
[----:B0-----:R-:W0:Y:S02]  /*2300*/  MUFU.RCP R18, R21 ;  /* 0x0000001500127308 */ /* 0x001e240000001000 */
[----:B0-----:R-:W-:-:S06]  /*2310*/  VIADD R18, R18, 0xffffffe ;  /* 0x0ffffffe12127836 */ /* 0x001fcc0000000000 */
[----:B------:R-:W0:Y:S02]  /*2320*/  F2I.FTZ.U32.TRUNC.NTZ R19, R18 ;  /* 0x0000001200137305 */ /* 0x000e24000021f000 */
[----:B0-----:R-:W-:Y:S01]  /*2330*/  IMAD.MOV R16, RZ, RZ, -R19 ;  /* 0x000000ffff107224 */ /* 0x001fe200078e0a13 */
[----:B------:R-:W-:-:S03]  /*2340*/  MOV R18, RZ ;  /* 0x000000ff00127202 */ /* 0x000fc60000000f00 */
[----:B------:R-:W-:-:S04]  /*2350*/  IMAD R16, R16, R17, RZ ;  /* 0x0000001110107224 */ /* 0x000fc800078e02ff */
        /* <DEDUP_REMOVED lines=8> */
[----:B------:R-:W-:-:S06]  /*23e0*/  IMAD R3, R3, R32, RZ ;  /* 0x0000002003037224 */ /* 0x000fcc00078e02ff */
        /* <DEDUP_REMOVED lines=36> */
.L_x_118:
[----:B------:R-:W-:Y:S01]  /*2630*/  IMAD.MOV.U32 R36, RZ, RZ, R30 ;  /* 0x000000ffff247224 */ /* 0x000fe200078e001e */
[----:B------:R-:W-:Y:S01]  /*2640*/  MOV R19, R31 ;  /* 0x0000001f00137202 */ /* 0x000fe20000000f00 */
[----:B------:R-:W-:Y:S01]  /*2650*/  IMAD.MOV.U32 R18, RZ, RZ, R34 ;  /* 0x000000ffff127224 */ /* 0x000fe200078e0022 */
[----:B------:R-:W-:Y:S02]  /*2660*/  MOV R16, 0x2680 ;  /* 0x0000268000107802 */ /* 0x000fe40000000f00 */
[----:B------:R-:W-:Y:S05]  /*2670*/  CALL.REL.NOINC `($__internal_3_$__cuda_sm20_div_s64) ;  /* 0x0000001800a47944 */ /* 0x000fea0003c00000 */
[----:B------:R-:W-:-:S05]  /*2680*/  IADD3 R31, PT, PT, -R14, RZ, RZ ;  /* 0x000000ff0e1f7210 */ /* 0x000fca0007ffe1ff */
[----:B------:R-:W-:Y:S02]  /*2690*/  IMAD R31, R31, R34, R30 ;  /* 0x000000221f1f7224 */ /* 0x000fe400078e021e */
.L_x_119:
[----:B------:R-:W-:Y:S05]  /*26a0*/  BSYNC.RECONVERGENT B0 ;  /* 0x0000000000007941 */ /* 0x000fea0003800200 */
.L_x_117:
[----:B------:R-:W-:Y:S01]  /*26b0*/  IABS R16, R12 ;  /* 0x0000000c00107213 */ /* 0x000fe20000000000 */
[----:B------:R-:W0:Y:S01]  /*26c0*/  LDC R22, c[0x0][0x3e0] ;  /* 0x0000f800ff167b82 */ /* 0x000e220000000800 */
[----:B------:R-:W-:Y:S01]  /*26d0*/  IABS R11, R7 ;  /* 0x00000007000b7213 */ /* 0x000fe20000000000 */
[----:B------:R-:W1:Y:S01]  /*26e0*/  LDCU UR15, c[0x0][0x430] ;  /* 0x00008600ff0f77ac */ /* 0x000e620008000800 */
[----:B------:R-:W2:Y:S01]  /*26f0*/  I2F.U32.RP R17, R16 ;  /* 0x0000001000117306 */ /* 0x000ea20000209000 */
[----:B------:R-:W-:Y:S02]  /*2700*/  IABS R13, R9 ;  /* 0x00000009000d7213 */ /* 0x000fe40000000000 */
[----:B------:R-:W-:Y:S01]  /*2710*/  IABS R21, R6 ;  /* 0x0000000600157213 */ /* 0x000fe20000000000 */
[----:B------:R-:W3:Y:S01]  /*2720*/  LDCU UR4, c[0x0][0x434] ;  /* 0x00008680ff0477ac */ /* 0x000ee20008000800 */
[----:B------:R-:W-:Y:S02]  /*2730*/  IABS R27, R31 ;  /* 0x0000001f001b7213 */ /* 0x000fe40000000000 */
[----:B------:R-:W-:Y:S01]  /*2740*/  ISETP.NE.AND P5, PT, R12, RZ, PT ;  /* 0x000000ff0c00720c */ /* 0x000fe20003fa5270 */
[----:B------:R-:W4:Y:S08]  /*2750*/  I2F.U32.RP R18, R11 ;  /* 0x0000000b00127306 */ /* 0x000f300000209000 */
[----:B--2---:R-:W2:Y:S01]  /*2760*/  MUFU.RCP R17, R17 ;  /* 0x0000001100117308 */ /* 0x004ea20000001000 */
[----:B-1----:R-:W-:Y:S01]  /*2770*/  USEL UR15, UR15, 0x1, UP1 ;  /* 0x000000010f0f7887 */ /* 0x002fe20008800000 */
[----:B0-----:R-:W-:-:S03]  /*2780*/  ISETP.LT.U32.AND P0, PT, R22, 0x1, PT ;  /* 0x000000011600780c */ /* 0x001fc60003f01070 */
[----:B------:R-:W-:-:S03]  /*2790*/  USHF.R.S32.HI UR5, URZ, 0x1f, UR15 ;  /* 0x0000001fff057899 */ /* 0x000fc6000801140f */
[----:B----4-:R-:W0:Y:S01]  /*27a0*/  MUFU.RCP R34, R18 ;  /* 0x0000001200227308 */ /* 0x010e220000001000 */
[----:B------:R-:W-:Y:S01]  /*27b0*/  ISETP.LT.AND.EX P0, PT, R0, RZ, PT, P0 ;  /* 0x000000ff0000720c */ /* 0x000fe20003f01300 */
[----:B---3--:R-:W-:Y:S01]  /*27c0*/  UIMAD UR4, UR15, UR4, URZ ;  /* 0x000000040f0472a4 */ /* 0x008fe2000f8e02ff */
[----:B------:R-:W-:Y:S02]  /*27d0*/  IABS R0, R7 ;  /* 0x0000000700007213 */ /* 0x000fe40000000000 */
[----:B------:R-:W-:-:S03]  /*27e0*/  SEL R22, R22, 0x1, P0 ;  /* 0x0000000116167807 */ /* 0x000fc60000000000 */
[----:B------:R-:W-:Y:S01]  /*27f0*/  I2F.U32.RP R33, R13 ;  /* 0x0000000d00217306 */ /* 0x000fe20000209000 */
[----:B--2---:R-:W-:Y:S01]  /*2800*/  VIADD R36, R17, 0xffffffe ;  /* 0x0ffffffe11247836 */ /* 0x004fe20000000000 */
[----:B------:R-:W-:Y:S01]  /*2810*/  IABS R19, R22 ;  /* 0x0000001600137213 */ /* 0x000fe20000000000 */
[----:B------:R-:W-:-:S05]  /*2820*/  IMAD.MOV R0, RZ, RZ, -R0 ;  /* 0x000000ffff007224 */ /* 0x000fca00078e0a00 */
[----:B------:R-:W1:Y:S01]  /*2830*/  F2I.FTZ.U32.TRUNC.NTZ R37, R36 ;  /* 0x0000002400257305 */ /* 0x000e62000021f000 */
[----:B0-----:R-:W-:Y:S01]  /*2840*/  VIADD R34, R34, 0xffffffe ;  /* 0x0ffffffe22227836 */ /* 0x001fe20000000000 */
[----:B------:R-:W-:-:S04]  /*2850*/  IABS R18, R12 ;  /* 0x0000000c00127213 */ /* 0x000fc80000000000 */
[----:B------:R-:W-:Y:S02]  /*2860*/  IADD3 R18, PT, PT, RZ, -R18, RZ ;  /* 0x80000012ff127210 */ /* 0x000fe40007ffe0ff */
[----:B------:R-:W0:Y:S01]  /*2870*/  F2I.FTZ.U32.TRUNC.NTZ R35, R34 ;  /* 0x0000002200237305 */ /* 0x000e22000021f000 */
[----:B-1----:R-:W-:-:S07]  /*2880*/  IMAD.MOV R17, RZ, RZ, -R37 ;  /* 0x000000ffff117224 */ /* 0x002fce00078e0a25 */
[----:B------:R-:W1:Y:S01]  /*2890*/  I2F.U32.RP R28, R19 ;  /* 0x00000013001c7306 */ /* 0x000e620000209000 */
[----:B------:R-:W-:Y:S02]  /*28a0*/  IMAD.MOV.U32 R36, RZ, RZ, RZ ;  /* 0x000000ffff247224 */ /* 0x000fe400078e00ff */
[----:B------:R-:W-:Y:S02]  /*28b0*/  IMAD R17, R17, R16, RZ ;  /* 0x0000001011117224 */ /* 0x000fe400078e02ff */
[----:B0-----:R-:W-:-:S03]  /*28c0*/  IMAD.MOV R30, RZ, RZ, -R35 ;  /* 0x000000ffff1e7224 */ /* 0x001fc600078e0a23 */
[----:B------:R-:W0:Y:S01]  /*28d0*/  MUFU.RCP R33, R33 ;  /* 0x0000002100217308 */ /* 0x000e220000001000 */
[----:B------:R-:W-:Y:S02]  /*28e0*/  IMAD.MOV.U32 R34, RZ, RZ, RZ ;  /* 0x000000ffff227224 */ /* 0x000fe400078e00ff */
[----:B------:R-:W-:Y:S02]  /*28f0*/  IMAD R30, R30, R11, RZ ;  /* 0x0000000b1e1e7224 */ /* 0x000fe400078e02ff */
[----:B------:R-:W-:Y:S01]  /*2900*/  IMAD.HI.U32 R32, R37, R17, R36 ;  /* 0x0000001125207227 */ /* 0x000fe200078e0024 */
[----:B------:R-:W-:Y:S02]  /*2910*/  IABS R17, R14 ;  /* 0x0000000e00117213 */ /* 0x000fe40000000000 */
[----:B-1----:R-:W1:Y:S01]  /*2920*/  MUFU.RCP R28, R28 ;  /* 0x0000001c001c7308 */ /* 0x002e620000001000 */
[----:B------:R-:W-:-:S04]  /*2930*/  IMAD.HI.U32 R30, R35, R30, R34 ;  /* 0x0000001e231e7227 */ /* 0x000fc800078e0022 */
[----:B------:R-:W-:-:S04]  /*2940*/  IMAD.HI.U32 R34, R32, R27, RZ ;  /* 0x0000001b20227227 */ /* 0x000fc800078e00ff */
[----:B------:R-:W-:Y:S01]  /*2950*/  HFMA2 R32, -RZ, RZ, 0, 0 ;  /* 0x00000000ff207431 */ /* 0x000fe200000001ff */
[----:B------:R-:W2:Y:S01]  /*2960*/  I2F.U32.RP R29, R21 ;  /* 0x00000015001d7306 */ /* 0x000ea20000209000 */
[----:B0-----:R-:W-:Y:S01]  /*2970*/  IADD3 R33, PT, PT, R33, 0xffffffe, RZ ;  /* 0x0ffffffe21217810 */ /* 0x001fe20007ffe0ff */
[----:B------:R-:W-:-:S04]  /*2980*/  IMAD.HI.U32 R30, R30, R17, RZ ;  /* 0x000000111e1e7227 */ /* 0x000fc800078e00ff */
[----:B------:R-:W-:Y:S01]  /*2990*/  IMAD R27, R34, R18, R27 ;  /* 0x00000012221b7224 */ /* 0x000fe200078e021b */
[----:B------:R-:W-:Y:S01]  /*29a0*/  LOP3.LUT R18, R14, R7, RZ, 0x3c, !PT ;  /* 0x000000070e127212 */ /* 0x000fe200078e3cff */
[----:B------:R-:W0:Y:S01]  /*29b0*/  F2I.FTZ.U32.TRUNC.NTZ R33, R33 ;  /* 0x0000002100217305 */ /* 0x000e22000021f000 */
[----:B------:R-:W-:Y:S02]  /*29c0*/  IMAD R0, R30, R0, R17 ;  /* 0x000000001e007224 */ /* 0x000fe400078e0211 */
[----:B-1----:R-:W-:Y:S01]  /*29d0*/  VIADD R28, R28, 0xffffffe ;  /* 0x0ffffffe1c1c7836 */ /* 0x002fe20000000000 */
[----:B------:R-:W-:Y:S02]  /*29e0*/  ISETP.GT.U32.AND P3, PT, R16, R27, PT ;  /* 0x0000001b1000720c */ /* 0x000fe40003f64070 */
[----:B------:R-:W-:Y:S02]  /*29f0*/  ISETP.GT.U32.AND P1, PT, R11, R0, PT ;  /* 0x000000000b00720c */ /* 0x000fe40003f24070 */
[----:B--2---:R-:W1:Y:S01]  /*2a00*/  MUFU.RCP R29, R29 ;  /* 0x0000001d001d7308 */ /* 0x004e620000001000 */
[----:B------:R-:W-:-:S02]  /*2a10*/  ISETP.GE.AND P0, PT, R18, RZ, PT ;  /* 0x000000ff1200720c */ /* 0x000fc40003f06270 */
[----:B------:R-:W-:Y:S01]  /*2a20*/  IABS R18, R9 ;  /* 0x0000000900127213 */ /* 0x000fe20000000000 */
[----:B0-----:R-:W-:-:S04]  /*2a30*/  IMAD.MOV R17, RZ, RZ, -R33 ;  /* 0x000000ffff117224 */ /* 0x001fc800078e0a21 */
[----:B------:R-:W0:Y:S01]  /*2a40*/  F2I.FTZ.U32.TRUNC.NTZ R37, R28 ;  /* 0x0000001c00257305 */ /* 0x000e22000021f000 */
[----:B------:R-:W-:Y:S02]  /*2a50*/  @!P3 IMAD.IADD R27, R27, 0x1, -R16 ;  /* 0x000000011b1bb824 */ /* 0x000fe400078e0a10 */
[----:B------:R-:W-:Y:S02]  /*2a60*/  IMAD R17, R17, R13, RZ ;  /* 0x0000000d11117224 */ /* 0x000fe400078e02ff */
[----:B------:R-:W-:Y:S01]  /*2a70*/  @!P1 IMAD.IADD R0, R0, 0x1, -R11 ;  /* 0x0000000100009824 */ /* 0x000fe200078e0a0b */
[----:B------:R-:W-:Y:S01]  /*2a80*/  ISETP.GE.U32.AND P6, PT, R27, R16, PT ;  /* 0x000000101b00720c */ /* 0x000fe20003fc6070 */
[----:B------:R-:W-:Y:S01]  /*2a90*/  IMAD.HI.U32 R17, R33, R17, R32 ;  /* 0x0000001121117227 */ /* 0x000fe200078e0020 */
[----:B------:R-:W-:Y:S02]  /*2aa0*/  LOP3.LUT R27, R31, R12, RZ, 0x3c, !PT ;  /* 0x0000000c1f1b7212 */ /* 0x000fe400078e3cff */
[----:B------:R-:W-:Y:S01]  /*2ab0*/  ISETP.GE.U32.AND P4, PT, R0, R11, PT ;  /* 0x0000000b0000720c */ /* 0x000fe20003f86070 */
[----:B-1----:R-:W-:Y:S01]  /*2ac0*/  VIADD R29, R29, 0xffffffe ;  /* 0x0ffffffe1d1d7836 */ /* 0x002fe20000000000 */
[----:B------:R-:W-:Y:S01]  /*2ad0*/  ISETP.GE.AND P2, PT, R27, RZ, PT ;  /* 0x000000ff1b00720c */ /* 0x000fe20003f46270 */
[----:B------:R-:W-:Y:S01]  /*2ae0*/  @!P1 VIADD R30, R30, 0x1 ;  /* 0x000000011e1e9836 */ /* 0x000fe20000000000 */
[----:B------:R-:W-:Y:S01]  /*2af0*/  ISETP.NE.AND P1, PT, R7, RZ, PT ;  /* 0x000000ff0700720c */ /* 0x000fe20003f25270 */
[----:B------:R-:W1:Y:S01]  /*2b00*/  F2I.FTZ.U32.TRUNC.NTZ R33, R29 ;  /* 0x0000001d00217305 */ /* 0x000e62000021f000 */
[----:B0-----:R-:W-:Y:S01]  /*2b10*/  IADD3 R16, PT, PT, RZ, -R37, RZ ;  /* 0x80000025ff107210 */ /* 0x001fe20007ffe0ff */
[----:B------:R-:W-:Y:S01]  /*2b20*/  @!P3 VIADD R34, R34, 0x1 ;  /* 0x000000012222b836 */ /* 0x000fe20000000000 */
[----:B------:R-:W-:Y:S01]  /*2b30*/  IABS R0, R22 ;  /* 0x0000001600007213 */ /* 0x000fe20000000000 */
[----:B------:R-:W-:Y:S01]  /*2b40*/  IMAD.MOV R18, RZ, RZ, -R18 ;  /* 0x000000ffff127224 */ /* 0x000fe200078e0a12 */
[----:B------:R-:W-:Y:S01]  /*2b50*/  IABS R11, R3 ;  /* 0x00000003000b7213 */ /* 0x000fe20000000000 */
[----:B------:R-:W-:Y:S01]  /*2b60*/  IMAD R27, R16, R19, RZ ;  /* 0x00000013101b7224 */ /* 0x000fe200078e02ff */
[----:B------:R-:W-:Y:S01]  /*2b70*/  @P6 IADD3 R34, PT, PT, R34, 0x1, RZ ;  /* 0x0000000122226810 */ /* 0x000fe20007ffe0ff */
[----:B------:R-:W-:-:S02]  /*2b80*/  IMAD.MOV R0, RZ, RZ, -R0 ;  /* 0x000000ffff007224 */ /* 0x000fc400078e0a00 */
[----:B------:R-:W-:-:S04]  /*2b90*/  IMAD.HI.U32 R27, R37, R27, R36 ;  /* 0x0000001b251b7227 */ /* 0x000fc800078e0024 */
[----:B------:R-:W-:Y:S01]  /*2ba0*/  @P4 VIADD R30, R30, 0x1 ;  /* 0x000000011e1e4836 */ /* 0x000fe20000000000 */
[----:B-1----:R-:W-:Y:S01]  /*2bb0*/  IADD3 R16, PT, PT, RZ, -R33, RZ ;  /* 0x80000021ff107210 */ /* 0x002fe20007ffe0ff */
[----:B------:R-:W-:-:S03]  /*2bc0*/  IMAD.HI.U32 R27, R27, R11, RZ ;  /* 0x0000000b1b1b7227 */ /* 0x000fc600078e00ff */
[----:B------:R-:W-:Y:S01]  /*2bd0*/  @!P0 IADD3 R30, PT, PT, -R30, RZ, RZ ;  /* 0x000000ff1e1e8210 */ /* 0x000fe20007ffe1ff */
[----:B------:R-:W-:Y:S01]  /*2be0*/  IMAD R0, R27, R0, R11 ;  /* 0x000000001b007224 */ /* 0x000fe200078e020b */
[----:B------:R-:W-:Y:S01]  /*2bf0*/  @!P1 LOP3.LUT R30, RZ, R7, RZ, 0x33, !PT ;  /* 0x00000007ff1e9212 */ /* 0x000fe200078e33ff */
[----:B------:R-:W-:Y:S02]  /*2c00*/  IMAD R11, R16, R21, RZ ;  /* 0x00000015100b7224 */ /* 0x000fe400078e02ff */
[----:B------:R-:W-:Y:S01]  /*2c10*/  @!P2 IMAD.MOV R34, RZ, RZ, -R34 ;  /* 0x000000ffff22a224 */ /* 0x000fe200078e0a22 */
[----:B------:R-:W-:Y:S01]  /*2c20*/  @!P5 LOP3.LUT R34, RZ, R12, RZ, 0x33, !PT ;  /* 0x0000000cff22d212 */ /* 0x000fe200078e33ff */
[----:B------:R-:W-:Y:S01]  /*2c30*/  IMAD.HI.U32 R32, R33, R11, R32 ;  /* 0x0000000b21207227 */ /* 0x000fe200078e0020 */
[----:B------:R-:W-:Y:S02]  /*2c40*/  ISETP.GT.U32.AND P4, PT, R19, R0, PT ;  /* 0x000000001300720c */ /* 0x000fe40003f84070 */
[----:B------:R-:W-:-:S02]  /*2c50*/  IABS R11, R6 ;  /* 0x00000006000b7213 */ /* 0x000fc40000000000 */
[----:B------:R-:W-:Y:S02]  /*2c60*/  IABS R16, R30 ;  /* 0x0000001e00107213 */ /* 0x000fe40000000000 */
[----:B------:R-:W-:Y:S01]  /*2c70*/  IABS R28, R34 ;  /* 0x00000022001c7213 */ /* 0x000fe20000000000 */
[----:B------:R-:W-:Y:S02]  /*2c80*/  IMAD.MOV R11, RZ, RZ, -R11 ;  /* 0x000000ffff0b7224 */ /* 0x000fe400078e0a0b */
        /* <DEDUP_REMOVED lines=16> */
[----:B------:R-:W-:Y:S01]  /*2d90*/  ISETP.GE.AND P2, PT, R11, RZ, PT ;  /* 0x000000ff0b00720c */ /* 0x000fe20003f46270 */
[----:B------:R-:W-:Y:S01]  /*2da0*/  @!P1 IMAD.IADD R16, R16, 0x1, -R21 ;  /* 0x0000000110109824 */ /* 0x000fe200078e0a15 */
[----:B------:R-:W-:Y:S01]  /*2db0*/  LOP3.LUT R11, R30, R6, RZ, 0x3c, !PT ;  /* 0x000000061e0b7212 */ /* 0x000fe200078e3cff */
[----:B------:R-:W-:Y:S02]  /*2dc0*/  @!P3 IMAD.IADD R18, R18, 0x1, -R13 ;  /* 0x000000011212b824 */ /* 0x000fe400078e0a0d */
[----:B------:R-:W-:Y:S01]  /*2dd0*/  @!P0 IADD3 R27, PT, PT, -R27, RZ, RZ ;  /* 0x000000ff1b1b8210 */ /* 0x000fe20007ffe1ff */
[----:B------:R-:W-:Y:S01]  /*2de0*/  @!P3 VIADD R17, R17, 0x1 ;  /* 0x000000011111b836 */ /* 0x000fe20000000000 */
[----:B------:R-:W-:Y:S01]  /*2df0*/  ISETP.GE.U32.AND P5, PT, R16, R21, PT ;  /* 0x000000151000720c */ /* 0x000fe20003fa6070 */
[----:B------:R-:W-:Y:S01]  /*2e00*/  @!P1 VIADD R32, R32, 0x1 ;  /* 0x0000000120209836 */ /* 0x000fe20000000000 */
[----:B------:R-:W-:Y:S01]  /*2e10*/  ISETP.GE.U32.AND P6, PT, R18, R13, PT ;  /* 0x0000000d1200720c */ /* 0x000fe20003fc6070 */
[----:B------:R-:W-:Y:S01]  /*2e20*/  IMAD.WIDE R18, R0, UR4, RZ ;  /* 0x0000000400127c25 */ /* 0x000fe2000f8e02ff */
[----:B------:R-:W-:-:S02]  /*2e30*/  ISETP.GE.AND P0, PT, R11, RZ, PT ;  /* 0x000000ff0b00720c */ /* 0x000fc40003f06270 */
[----:B------:R-:W-:Y:S02]  /*2e40*/  @!P4 LOP3.LUT R27, RZ, R22, RZ, 0x33, !PT ;  /* 0x00000016ff1bc212 */ /* 0x000fe400078e33ff */
[----:B------:R-:W-:Y:S02]  /*2e50*/  ISETP.NE.AND P3, PT, R6, RZ, PT ;  /* 0x000000ff0600720c */ /* 0x000fe40003f65270 */
[----:B------:R-:W-:Y:S01]  /*2e60*/  ISETP.NE.AND P4, PT, R9, RZ, PT ;  /* 0x000000ff0900720c */ /* 0x000fe20003f85270 */
[C---:B------:R-:W-:Y:S01]  /*2e70*/  IMAD.WIDE R12, R27.reuse, UR11, RZ ;  /* 0x0000000b1b0c7c25 */ /* 0x040fe2000f8e02ff */
[----:B------:R-:W-:Y:S02]  /*2e80*/  IADD3 R27, PT, PT, -R27, RZ, RZ ;  /* 0x000000ff1b1b7210 */ /* 0x000fe40007ffe1ff */
[----:B------:R-:W-:Y:S01]  /*2e90*/  IADD3 R11, PT, PT, -R30, RZ, RZ ;  /* 0x000000ff1e0b7210 */ /* 0x000fe20007ffe1ff */
[----:B------:R-:W-:Y:S02]  /*2ea0*/  @P5 VIADD R32, R32, 0x1 ;  /* 0x0000000120205836 */ /* 0x000fe40000000000 */
[----:B------:R-:W-:-:S02]  /*2eb0*/  @P6 VIADD R17, R17, 0x1 ;  /* 0x0000000111116836 */ /* 0x000fc40000000000 */
[----:B------:R-:W-:Y:S02]  /*2ec0*/  @!P0 IMAD.MOV R32, RZ, RZ, -R32 ;  /* 0x000000ffff208224 */ /* 0x000fe400078e0a20 */
[C---:B------:R-:W-:Y:S01]  /*2ed0*/  IMAD.WIDE.U32 R12, R2.reuse, UR15, R12 ;  /* 0x0000000f020c7c25 */ /* 0x040fe2000f8e000c */
[----:B------:R-:W-:Y:S01]  /*2ee0*/  @!P3 LOP3.LUT R32, RZ, R6, RZ, 0x33, !PT ;  /* 0x00000006ff20b212 */ /* 0x000fe200078e33ff */
[----:B------:R-:W-:Y:S02]  /*2ef0*/  UIMAD UR15, UR10, UR15, URZ ;  /* 0x0000000f0a0f72a4 */ /* 0x000fe4000f8e02ff */
[----:B------:R-:W-:Y:S01]  /*2f00*/  @!P2 IMAD.MOV R17, RZ, RZ, -R17 ;  /* 0x000000ffff11a224 */ /* 0x000fe200078e0a11 */
[----:B------:R-:W-:Y:S01]  /*2f10*/  @!P4 LOP3.LUT R17, RZ, R9, RZ, 0x33, !PT ;  /* 0x00000009ff11c212 */ /* 0x000fe200078e33ff */
[----:B------:R-:W-:Y:S01]  /*2f20*/  IMAD R13, R2, UR5, R13 ;  /* 0x00000005020d7c24 */ /* 0x000fe2000f8e020d */
[----:B------:R-:W0:Y:S01]  /*2f30*/  LDCU.64 UR4, c[0x0][0x420] ;  /* 0x00008400ff0477ac */ /* 0x000e220008000a00 */
[----:B------:R-:W-:Y:S01]  /*2f40*/  IMAD R27, R22, R27, R3 ;  /* 0x0000001b161b7224 */ /* 0x000fe200078e0203 */
[----:B------:R-:W-:Y:S01]  /*2f50*/  IADD3 R2, PT, PT, -R17, RZ, RZ ;  /* 0x000000ff11027210 */ /* 0x000fe20007ffe1ff */
[----:B------:R-:W-:-:S02]  /*2f60*/  IMAD.MOV R3, RZ, RZ, -R32 ;  /* 0x000000ffff037224 */ /* 0x000fc400078e0a20 */
[----:B------:R-:W-:-:S04]  /*2f70*/  IMAD.WIDE R12, R27, UR9, R12 ;  /* 0x000000091b0c7c25 */ /* 0x000fc8000f8e020c */
[----:B------:R-:W-:-:S04]  /*2f80*/  IMAD.WIDE R16, R17, R8, RZ ;  /* 0x0000000811107225 */ /* 0x000fc800078e02ff */
[----:B------:R-:W-:Y:S01]  /*2f90*/  IMAD R6, R6, R3, R30 ;  /* 0x0000000306067224 */ /* 0x000fe200078e021e */
[----:B------:R-:W-:Y:S01]  /*2fa0*/  IADD3 R0, P1, P0, R16, R12, R18 ;  /* 0x0000000c10007210 */ /* 0x000fe2000783e012 */
[----:B------:R-:W-:Y:S02]  /*2fb0*/  IMAD R11, R7, R11, R14 ;  /* 0x0000000b070b7224 */ /* 0x000fe400078e020e */
[----:B------:R-:W-:Y:S01]  /*2fc0*/  IMAD R2, R9, R2, R34 ;  /* 0x0000000209027224 */ /* 0x000fe200078e0222 */
[----:B------:R-:W-:Y:S01]  /*2fd0*/  IADD3.X R13, PT, PT, R17, R13, R19, P1, P0 ;  /* 0x0000000d110d7210 */ /* 0x000fe20000fe0413 */
[----:B------:R-:W-:Y:S02]  /*2fe0*/  IMAD R3, R10, UR9, RZ ;  /* 0x000000090a037c24 */ /* 0x000fe4000f8e02ff */
        /* <DEDUP_REMOVED lines=12> */
.L_x_114:
[----:B------:R-:W0:Y:S01]  /*30b0*/  LDC.64 R2, c[0x0][0x420] ;  /* 0x00010800ff027b82 */ /* 0x000e220000000a00 */
[----:B------:R-:W-:-:S05]  /*30c0*/  IADD3 R0, PT, PT, R15, UR6, RZ ;  /* 0x000000060f007c10 */ /* 0x000fca000fffe0ff */
[----:B0-----:R-:W-:-:S05]  /*30d0*/  IMAD.WIDE.U32 R2, R0, 0x4, R2 ;  /* 0x0000000400027825 */ /* 0x001fca00078e0002 */
[----:B------:R1:W-:Y:S02]  /*30e0*/  STG.E desc[UR12][R2.64], R23 ;  /* 0x0000001702007986 */ /* 0x0003e4000c10190c */
.L_x_113:
[----:B------:R-:W-:Y:S05]  /*30f0*/  BSYNC.RECONVERGENT B1 ;  /* 0x0000000000017941 */ /* 0x000fea0003800200 */
.L_x_112:
[----:B------:R-:W2:Y:S01]  /*3100*/  LDCU UR9, c[0x0][0x534] ;  /* 0x0000a680ff0977ac */ /* 0x000ea20008000800 */
[----:B------:R-:W-:Y:S01]  /*3110*/  IMAD R32, R15, 0x30, R26 ;  /* 0x000000300f207824 */ /* 0x000fe200078e021a */
[----:B01----:R-:W-:Y:S01]  /*3120*/  CS2R R2, SRZ ;  /* 0x0000000000027805 */ /* 0x003fe2000001ff00 */
[----:B------:R-:W-:Y:S01]  /*3130*/  IMAD.SHL.U32 R30, R20, 0x4, RZ ;  /* 0x00000004141e7824 */ /* 0x000fe200078e00ff */
[----:B------:R-:W0:Y:S01]  /*3140*/  LDCU UR11, c[0x0][0x44c] ;  /* 0x00008980ff0b77ac */ /* 0x000e220008000800 */
[----:B------:R-:W-:Y:S01]  /*3150*/  IMAD.MOV.U32 R0, RZ, RZ, RZ ;  /* 0x000000ffff007224 */ /* 0x000fe200078e00ff */
[----:B------:R-:W-:Y:S02]  /*3160*/  CS2R R4, SRZ ;  /* 0x0000000000047805 */ /* 0x000fe4000001ff00 */
[----:B------:R-:W-:Y:S02]  /*3170*/  CS2R R6, SRZ ;  /* 0x0000000000067805 */ /* 0x000fe4000001ff00 */
[----:B------:R-:W-:-:S02]  /*3180*/  LOP3.LUT R30, R30, 0x3c, RZ, 0xc0, !PT ;  /* 0x0000003c1e1e7812 */ /* 0x000fc400078ec0ff */
[----:B------:R-:W-:Y:S01]  /*3190*/  CS2R R10, SRZ ;  /* 0x00000000000a7805 */ /* 0x000fe2000001ff00 */
[----:B------:R-:W-:Y:S01]  /*31a0*/  IMAD.MOV.U32 R13, RZ, RZ, RZ ;  /* 0x000000ffff0d7224 */ /* 0x000fe200078e00ff */
[C---:B------:R-:W-:Y:S02]  /*31b0*/  LOP3.LUT R29, R30.reuse, 0x40, RZ, 0xfc, !PT ;  /* 0x000000401e1d7812 */ /* 0x040fe400078efcff */
[----:B------:R-:W-:Y:S02]  /*31c0*/  LOP3.LUT R28, R30, 0x80, RZ, 0xfc, !PT ;  /* 0x000000801e1c7812 */ /* 0x000fe400078efcff */
[----:B--2---:R-:W-:Y:S01]  /*31d0*/  ISETP.GE.AND P0, PT, R26, UR9, PT ;  /* 0x000000091a007c0c */ /* 0x004fe2000bf06270 */
[----:B------:R-:W-:-:S03]  /*31e0*/  UISETP.GE.AND UP0, UPT, UR9, 0x1, UPT ;  /* 0x000000010900788c */ /* 0x000fc6000bf06270 */
[----:B------:R-:W-:Y:S01]  /*31f0*/  ISETP.GT.U32.OR P0, PT, R20, 0x7f, P0 ;  /* 0x0000007f1400780c */ /* 0x000fe20000704470 */
[----:B0-----:R-:W-:-:S06]  /*3200*/  UIMAD UR4, UR6, UR11, URZ ;  /* 0x0000000b060472a4 */ /* 0x001fcc000f8e02ff */
[----:B------:R-:W-:-:S06]  /*3210*/  IMAD.U32 R12, RZ, RZ, UR4 ;  /* 0x00000004ff0c7e24 */ /* 0x000fcc000f8e00ff */
[----:B------:R-:W-:-:S04]  /*3220*/  @!P0 FADD.FTZ R8, -R23, R24 ;  /* 0x0000001817088221 */ /* 0x000fc80000010100 */
[----:B------:R-:W-:-:S06]  /*3230*/  @!P0 FMUL.FTZ R8, R8, 1.4426950216293334961 ;  /* 0x3fb8aa3b08088820 */ /* 0x000fcc0000410000 */
[----:B------:R-:W0:Y:S02]  /*3240*/  @!P0 MUFU.EX2 R8, R8 ;  /* 0x0000000800088308 */ /* 0x000e240000000800 */
[----:B0-----:R0:W-:Y:S01]  /*3250*/  @!P0 STS [R25], R8 ;  /* 0x0000000819008388 */ /* 0x0011e20000000800 */
[----:B------:R-:W-:Y:S01]  /*3260*/  BAR.SYNC.DEFER_BLOCKING 0x0 ;  /* 0x0000000000007b1d */ /* 0x000fe20000010000 */
[----:B------:R-:W-:-:S04]  /*3270*/  LEA R32, P0, R32, UR4, 0x2 ;  /* 0x0000000420207c11 */ /* 0x000fc8000f8010ff */
[----:B------:R-:W-:Y:S02]  /*3280*/  LEA.HI.X.SX32 R17, R12, RZ, 0x1, P0 ;  /* 0x000000ff0c117211 */ /* 0x000fe400000f0eff */
[----:B0-----:R-:W-:Y:S01]  /*3290*/  CS2R R8, SRZ ;  /* 0x0000000000087805 */ /* 0x001fe2000001ff00 */
[----:B------:R-:W-:Y:S06]  /*32a0*/  BRA.U !UP0, `(.L_x_120) ;  /* 0x00000009082c7547 */ /* 0x000fec000b800000 */
[----:B------:R-:W0:Y:S01]  /*32b0*/  S2UR UR8, SR_CgaCtaId ;  /* 0x00000000000879c3 */ /* 0x000e220000008800 */
[----:B------:R-:W1:Y:S01]  /*32c0*/  LDCU.64 UR4, c[0x0][0x3f8] ;  /* 0x00007f00ff0477ac */ /* 0x000e620008000a00 */
        /* <DEDUP_REMOVED lines=8> */
[----:B------:R-:W-:Y:S01]  /*3350*/  CS2R R18, SRZ ;  /* 0x0000000000127805 */ /* 0x000fe2000001ff00 */
[----:B------:R-:W-:Y:S01]  /*3360*/  UIADD3 UR14, UPT, UPT, UR7, -UR6, URZ ;  /* 0x80000006070e7290 */ /* 0x000fe2000fffe0ff */
[----:B-1----:R-:W-:Y:S01]  /*3370*/  LEA R32, P0, R32, UR4, 0x2 ;  /* 0x0000000420207c11 */ /* 0x002fe2000f8010ff */
[----:B------:R-:W-:-:S03]  /*3380*/  UMOV UR4, 0x400 ;  /* 0x0000040000047882 */ /* 0x000fc60000000000 */
[----:B------:R-:W-:Y:S01]  /*3390*/  IADD3.X R33, PT, PT, R17, UR5, RZ, P0, !PT ;  /* 0x0000000511217c10 */ /* 0x000fe200087fe4ff */
[----:B0-----:R-:W-:Y:S01]  /*33a0*/  ULEA UR4, UR8, UR4, 0x18 ;  /* 0x0000000408047291 */ /* 0x001fe2000f8ec0ff */
[----:B------:R-:W-:-:S05]  /*33b0*/  CS2R R16, SRZ ;  /* 0x0000000000107805 */ /* 0x000fca000001ff00 */
[----:B------:R-:W-:Y:S01]  /*33c0*/  LEA R14, R15, UR4, 0x2 ;  /* 0x000000040f0e7c11 */ /* 0x000fe2000f8e10ff */
[----:B------:R-:W-:Y:S06]  /*33d0*/  BRA.U !UP0, `(.L_x_121) ;  /* 0x0000000508447547 */ /* 0x000fec000b800000 */
[----:B------:R-:W-:Y:S01]  /*33e0*/  ULOP3.LUT UR9, UR9, 0x7ffffffe, URZ, 0xc0, !UPT ;  /* 0x7ffffffe09097892 */ /* 0x000fe2000f8ec0ff */
[----:B------:R-:W-:Y:S01]  /*33f0*/  ISETP.GE.AND P4, PT, R15, UR14, PT ;  /* 0x0000000e0f007c0c */ /* 0x000fe2000bf86270 */
[----:B------:R-:W-:Y:S01]  /*3400*/  UIMAD UR11, UR7, UR11, URZ ;  /* 0x0000000b070b72a4 */ /* 0x000fe2000f8e02ff */
[----:B------:R-:W-:Y:S01]  /*3410*/  IMAD.MOV.U32 R0, RZ, RZ, RZ ;  /* 0x000000ffff007224 */ /* 0x000fe200078e00ff */
[----:B------:R-:W-:Y:S02]  /*3420*/  CS2R R2, SRZ ;  /* 0x0000000000027805 */ /* 0x000fe4000001ff00 */
[----:B------:R-:W-:Y:S02]  /*3430*/  CS2R R4, SRZ ;  /* 0x0000000000047805 */ /* 0x000fe4000001ff00 */
[----:B------:R-:W-:Y:S02]  /*3440*/  CS2R R6, SRZ ;  /* 0x0000000000067805 */ /* 0x000fe4000001ff00 */
[----:B------:R-:W-:-:S02]  /*3450*/  CS2R R8, SRZ ;  /* 0x0000000000087805 */ /* 0x000fc4000001ff00 */
[----:B------:R-:W-:Y:S01]  /*3460*/  CS2R R10, SRZ ;  /* 0x00000000000a7805 */ /* 0x000fe2000001ff00 */
[----:B------:R-:W-:Y:S01]  /*3470*/  IMAD.MOV.U32 R13, RZ, RZ, RZ ;  /* 0x000000ffff0d7224 */ /* 0x000fe200078e00ff */
[----:B------:R-:W0:Y:S01]  /*3480*/  LDCU UR4, c[0x0][0x440] ;  /* 0x00008800ff0477ac */ /* 0x000e220008000800 */
[----:B------:R-:W-:Y:S01]  /*3490*/  IMAD.U32 R31, RZ, RZ, UR9 ;  /* 0x00000009ff1f7e24 */ /* 0x000fe2000f8e00ff */
[----:B------:R-:W-:Y:S02]  /*34a0*/  UIMAD.WIDE UR16, UR11, 0x4, URZ ;  /* 0x000000040b1078a5 */ /* 0x000fe4000f8e02ff */
[----:B------:R-:W-:-:S12]  /*34b0*/  UIADD3 UR5, UPT, UPT, -UR9, URZ, URZ ;  /* 0x000000ff09057290 */ /* 0x000fd8000fffe1ff */
.L_x_126:
[----:B------:R-:W-:Y:S04]  /*34c0*/  BSSY.RECONVERGENT B0, `(.L_x_122) ;  /* 0x000000e000007945 */ /* 0x000fe80003800200 */
[----:B------:R-:W-:Y:S05]  /*34d0*/  @P4 BRA `(.L_x_123) ;  /* 0x0000000000304947 */ /* 0x000fea0003800000 */
[----:B0-----:R-:W-:Y:S02]  /*34e0*/  ISETP.GE.AND P2, PT, R30, UR4, PT ;  /* 0x000000041e007c0c */ /* 0x001fe4000bf46270 */
        /* <DEDUP_REMOVED lines=11> */
.L_x_123:
[----:B0-----:R-:W-:Y:S05]  /*35a0*/  BSYNC.RECONVERGENT B0 ;  /* 0x0000000000007941 */ /* 0x001fea0003800200 */
.L_x_122:
        /* <DEDUP_REMOVED lines=16> */
[----:B------:R-:W-:Y:S02]  /*36b0*/  ISETP.GE.AND P2, PT, R30, UR4, PT ;  /* 0x000000041e007c0c */ /* 0x000fe4000bf46270 */
[----:B------:R-:W-:Y:S02]  /*36c0*/  CS2R R18, SRZ ;  /* 0x0000000000127805 */ /* 0x000fe4000001ff00 */
[----:B------:R-:W-:Y:S02]  /*36d0*/  ISETP.GE.AND P1, PT, R29, UR4, PT ;  /* 0x000000041d007c0c */ /* 0x000fe4000bf26270 */
[----:B------:R-:W-:Y:S02]  /*36e0*/  CS2R R16, SRZ ;  /* 0x0000000000107805 */ /* 0x000fe4000001ff00 */
[----:B------:R-:W-:Y:S02]  /*36f0*/  ISETP.GE.AND P0, PT, R28, UR4, PT ;  /* 0x000000041c007c0c */ /* 0x000fe4000bf06270 */
[----:B------:R-:W-:Y:S02]  /*3700*/  CS2R R22, SRZ ;  /* 0x0000000000167805 */ /* 0x000fe4000001ff00 */
[----:B------:R-:W-:Y:S02]  /*3710*/  IADD3 R34, P3, PT, R32, UR16, RZ ;  /* 0x0000001020227c10 */ /* 0x000fe4000ff7e0ff */
[----:B------:R-:W-:Y:S02]  /*3720*/  CS2R R20, SRZ ;  /* 0x0000000000147805 */ /* 0x000fe4000001ff00 */
[----:B------:R-:W-:Y:S02]  /*3730*/  CS2R R26, SRZ ;  /* 0x00000000001a7805 */ /* 0x000fe4000001ff00 */
[----:B------:R-:W-:Y:S02]  /*3740*/  CS2R R24, SRZ ;  /* 0x0000000000187805 */ /* 0x000fe4000001ff00 */
[----:B------:R-:W-:Y:S05]  /*3750*/  IADD3.X R35, PT, PT, R33, UR17, RZ, P3, !PT ;  /* 0x0000001121237c10 */ /* 0x000fea0009ffe4ff */
[----:B------:R0:W5:Y:S04]  /*3760*/  @!P2 LDG.E.128 R16, desc[UR12][R34.64] ;  /* 0x0000000c2210a981 */ /* 0x000168000c1e1d00 */
[----:B------:R0:W5:Y:S04]  /*3770*/  @!P1 LDG.E.128 R20, desc[UR12][R34.64+0x100] ;  /* 0x0001000c22149981 */ /* 0x000168000c1e1d00 */
[----:B------:R0:W5:Y:S02]  /*3780*/  @!P0 LDG.E.128 R24, desc[UR12][R34.64+0x200] ;  /* 0x0002000c22188981 */ /* 0x000164000c1e1d00 */
.L_x_125:
[----:B------:R-:W-:Y:S05]  /*3790*/  BSYNC.RECONVERGENT B0 ;  /* 0x0000000000007941 */ /* 0x000fea0003800200 */
.L_x_124:
[----:B------:R2:W3:Y:S01]  /*37a0*/  LDS R12, [R14+0x24] ;  /* 0x000024000e0c7984 */ /* 0x0004e20000000800 */
[----:B------:R-:W-:Y:S01]  /*37b0*/  UIADD3 UR5, UPT, UPT, UR5, 0x2, URZ ;  /* 0x0000000205057890 */ /* 0x000fe2000fffe0ff */
[----:B------:R-:W-:Y:S02]  /*37c0*/  MOV R37, UR11 ;  /* 0x0000000b00257c02 */ /* 0x000fe40008000f00 */
[----:B0-----:R-:W-:Y:S01]  /*37d0*/  MOV R35, UR11 ;  /* 0x0000000b00237c02 */ /* 0x001fe20008000f00 */
[----:B------:R-:W-:Y:S01]  /*37e0*/  UISETP.NE.AND UP0, UPT, UR5, URZ, UPT ;  /* 0x000000ff0500728c */ /* 0x000fe2000bf05270 */
[----:B-1----:R-:W-:Y:S04]  /*37f0*/  LEA R32, P0, R37, R32, 0x3 ;  /* 0x0000002025207211 */ /* 0x002fe800078018ff */
        /* <DEDUP_REMOVED lines=15> */
.L_x_121:
[----:B------:R-:W0:Y:S02]  /*38f0*/  LDCU UR4, c[0x0][0x534] ;  /* 0x0000a680ff0477ac */ /* 0x000e240008000800 */
[----:B0-----:R-:W-:-:S04]  /*3900*/  ULOP3.LUT UR4, UR4, 0x1, URZ, 0xc0, !UPT ;  /* 0x0000000104047892 */ /* 0x001fc8000f8ec0ff */
[----:B------:R-:W-:-:S09]  /*3910*/  UISETP.NE.U32.AND UP0, UPT, UR4, 0x1, UPT ;  /* 0x000000010400788c */ /* 0x000fd2000bf05070 */
[----:B------:R-:W-:Y:S05]  /*3920*/  BRA.U UP0, `(.L_x_120) ;  /* 0x00000001008c7547 */ /* 0x000fea000b800000 */
[----:B------:R-:W-:Y:S01]  /*3930*/  ISETP.GE.AND P0, PT, R15, UR14, PT ;  /* 0x0000000e0f007c0c */ /* 0x000fe2000bf06270 */
[----:B------:R-:W-:-:S12]  /*3940*/  BSSY.RECONVERGENT B0, `(.L_x_127) ;  /* 0x000000f000007945 */ /* 0x000fd80003800200 */
[----:B------:R-:W-:Y:S05]  /*3950*/  @P0 BRA `(.L_x_128) ;  /* 0x0000000000340947 */ /* 0x000fea0003800000 */
[----:B------:R-:W0:Y:S01]  /*3960*/  LDCU UR4, c[0x0][0x440] ;  /* 0x00008800ff0477ac */ /* 0x000e220008000800 */
[----:B------:R-:W-:Y:S02]  /*3970*/  CS2R R18, SRZ ;  /* 0x0000000000127805 */ /* 0x000fe4000001ff00 */
[----:B------:R-:W-:Y:S02]  /*3980*/  CS2R R16, SRZ ;  /* 0x0000000000107805 */ /* 0x000fe4000001ff00 */
[----:B------:R-:W-:Y:S02]  /*3990*/  CS2R R22, SRZ ;  /* 0x0000000000167805 */ /* 0x000fe4000001ff00 */
[----:B------:R-:W-:Y:S02]  /*39a0*/  CS2R R20, SRZ ;  /* 0x0000000000147805 */ /* 0x000fe4000001ff00 */
[----:B------:R-:W-:Y:S02]  /*39b0*/  CS2R R26, SRZ ;  /* 0x00000000001a7805 */ /* 0x000fe4000001ff00 */
[----:B------:R-:W-:-:S02]  /*39c0*/  CS2R R24, SRZ ;  /* 0x0000000000187805 */ /* 0x000fc4000001ff00 */
[----:B0-----:R-:W-:Y:S02]  /*39d0*/  ISETP.GE.AND P2, PT, R30, UR4, PT ;  /* 0x000000041e007c0c */ /* 0x001fe4000bf46270 */
[----:B------:R-:W-:Y:S02]  /*39e0*/  ISETP.GE.AND P1, PT, R29, UR4, PT ;  /* 0x000000041d007c0c */ /* 0x000fe4000bf26270 */
[----:B------:R-:W-:-:S09]  /*39f0*/  ISETP.GE.AND P0, PT, R28, UR4, PT ;  /* 0x000000041c007c0c */ /* 0x000fd2000bf06270 */
[----:B------:R0:W5:Y:S04]  /*3a00*/  @!P2 LDG.E.128 R16, desc[UR12][R32.64] ;  /* 0x0000000c2010a981 */ /* 0x000168000c1e1d00 */
[----:B------:R0:W5:Y:S04]  /*3a10*/  @!P1 LDG.E.128 R20, desc[UR12][R32.64+0x100] ;  /* 0x0001000c20149981 */ /* 0x000168000c1e1d00 */
[----:B------:R0:W5:Y:S02]  /*3a20*/  @!P0 LDG.E.128 R24, desc[UR12][R32.64+0x200] ;  /* 0x0002000c20188981 */ /* 0x000164000c1e1d00 */
.L_x_128:
[----:B------:R-:W-:Y:S05]  /*3a30*/  BSYNC.RECONVERGENT B0 ;  /* 0x0000000000007941 */ /* 0x000fea0003800200 */
.L_x_127:
[----:B------:R-:W1:Y:S01]  /*3a40*/  S2UR UR4, SR_CgaCtaId ;  /* 0x00000000000479c3 */ /* 0x000e620000008800 */
[----:B------:R-:W-:Y:S02]  /*3a50*/  UMOV UR5, 0x400 ;  /* 0x0000040000057882 */ /* 0x000fe40000000000 */
[----:B-1----:R-:W-:-:S06]  /*3a60*/  ULEA UR4, UR4, UR5, 0x18 ;  /* 0x0000000504047291 */ /* 0x002fcc000f8ec0ff */
[----:B------:R-:W-:-:S05]  /*3a70*/  LEA R12, R15, UR4, 0x2 ;  /* 0x000000040f0c7c11 */ /* 0x000fca000f8e10ff */
[----:B------:R-:W-:-:S06]  /*3a80*/  IMAD R12, R31, 0x24, R12 ;  /* 0x000000241f0c7824 */ /* 0x000fcc00078e020c */
[----:B------:R-:W1:Y:S02]  /*3a90*/  LDS R12, [R12] ;  /* 0x000000000c0c7984 */ /* 0x000e640000000800 */
        /* <DEDUP_REMOVED lines=12> */
.L_x_120:
[----:B------:R-:W-:-:S04]  /*3b60*/  IADD3 R17, PT, PT, R15, UR6, RZ ;  /* 0x000000060f117c10 */ /* 0x000fc8000fffe0ff */
[----:B------:R-:W-:-:S13]  /*3b70*/  ISETP.GE.AND P0, PT, R17, UR7, PT ;  /* 0x0000000711007c0c */ /* 0x000fda000bf06270 */
[----:B------:R-:W-:Y:S05]  /*3b80*/  @P0 EXIT ;  /* 0x000000000000094d */ /* 0x000fea0003800000 */
[----:B------:R-:W-:Y:S01]  /*3b90*/  IABS R18, UR10 ;  /* 0x0000000a00127c13 */ /* 0x000fe20008000000 */
[----:B------:R-:W1:Y:S01]  /*3ba0*/  LDC R16, c[0x0][0x434] ;  /* 0x00010d00ff107b82 */ /* 0x000e620000000800 */
[----:B------:R-:W-:Y:S01]  /*3bb0*/  IABS R20, R17 ;  /* 0x0000001100147213 */ /* 0x000fe20000000000 */
[----:B------:R-:W2:Y:S01]  /*3bc0*/  LDCU.128 UR4, c[0x0][0x400] ;  /* 0x00008000ff0477ac */ /* 0x000ea20008000c00 */
[----:B------:R-:W3:Y:S01]  /*3bd0*/  I2F.RP R15, R18 ;  /* 0x00000012000f7306 */ /* 0x000ee20000209400 */
[----:B------:R-:W-:Y:S01]  /*3be0*/  IABS R14, UR10 ;  /* 0x0000000a000e7c13 */ /* 0x000fe20008000000 */
[----:B------:R-:W4:Y:S01]  /*3bf0*/  LDCU.64 UR8, c[0x0][0x410] ;  /* 0x00008200ff0877ac */ /* 0x000f220008000a00 */
[----:B------:R-:W-:-:S03]  /*3c00*/  F2FP.F16.F32.PACK_AB R10, R10, R13 ;  /* 0x0000000d0a0a723e */ /* 0x000fc600000000ff */
[----:B------:R-:W-:Y:S01]  /*3c10*/  IMAD.MOV R14, RZ, RZ, -R14 ;  /* 0x000000ffff0e7224 */ /* 0x000fe200078e0a0e */
[----:B------:R-:W-:Y:S02]  /*3c20*/  F2FP.F16.F32.PACK_AB R11, R8, R11 ;  /* 0x0000000b080b723e */ /* 0x000fe400000000ff */
[----:B------:R-:W-:Y:S02]  /*3c30*/  F2FP.F16.F32.PACK_AB R6, R6, R9 ;  /* 0x000000090606723e */ /* 0x000fe400000000ff */
[----:B------:R-:W-:Y:S02]  /*3c40*/  F2FP.F16.F32.PACK_AB R7, R4, R7 ;  /* 0x000000070407723e */ /* 0x000fe400000000ff */
[----:B------:R-:W-:Y:S01]  /*3c50*/  F2FP.F16.F32.PACK_AB R2, R2, R5 ;  /* 0x000000050202723e */ /* 0x000fe200000000ff */
[----:B---3--:R-:W3:Y:S01]  /*3c60*/  MUFU.RCP R22, R15 ;  /* 0x0000000f00167308 */ /* 0x008ee20000001000 */
[----:B------:R-:W-:Y:S01]  /*3c70*/  F2FP.F16.F32.PACK_AB R3, R0, R3 ;  /* 0x000000030003723e */ /* 0x000fe200000000ff */
[----:B---3--:R-:W-:Y:S01]  /*3c80*/  VIADD R22, R22, 0xffffffe ;  /* 0x0ffffffe16167836 */ /* 0x008fe20000000000 */
[----:B-1----:R-:W-:-:S05]  /*3c90*/  IABS R15, R16 ;  /* 0x00000010000f7213 */ /* 0x002fca0000000000 */
        /* <DEDUP_REMOVED lines=8> */
[----:B------:R-:W-:Y:S01]  /*3d20*/  LOP3.LUT R14, R17, UR10, RZ, 0x3c, !PT ;  /* 0x0000000a110e7c12 */ /* 0x000fe2000f8e3cff */
[----:B-1----:R-:W1:Y:S03]  /*3d30*/  MUFU.RCP R12, R12 ;  /* 0x0000000c000c7308 */ /* 0x002e660000001000 */
[----:B------:R-:W-:Y:S02]  /*3d40*/  ISETP.GT.U32.AND P1, PT, R18, R21, PT ;  /* 0x000000151200720c */ /* 0x000fe40003f24070 */
[----:B------:R-:W-:-:S11]  /*3d50*/  ISETP.GE.AND P0, PT, R14, RZ, PT ;  /* 0x000000ff0e00720c */ /* 0x000fd60003f06270 */
[-C--:B------:R-:W-:Y:S01]  /*3d60*/  @!P1 IADD3 R21, PT, PT, R21, -R18.reuse, RZ ;  /* 0x8000001215159210 */ /* 0x080fe20007ffe0ff */
[----:B------:R-:W-:Y:S01]  /*3d70*/  @!P1 VIADD R19, R19, 0x1 ;  /* 0x0000000113139836 */ /* 0x000fe20000000000 */
[----:B------:R-:W-:Y:S01]  /*3d80*/  ISETP.NE.AND P1, PT, RZ, UR10, PT ;  /* 0x0000000aff007c0c */ /* 0x000fe2000bf25270 */
[----:B-1----:R-:W-:Y:S01]  /*3d90*/  VIADD R22, R12, 0xffffffe ;  /* 0x0ffffffe0c167836 */ /* 0x002fe20000000000 */
[----:B------:R-:W-:-:S03]  /*3da0*/  ISETP.GE.U32.AND P2, PT, R21, R18, PT ;  /* 0x000000121500720c */ /* 0x000fc60003f46070 */
[----:B------:R-:W1:Y:S10]  /*3db0*/  F2I.FTZ.U32.TRUNC.NTZ R23, R22 ;  /* 0x0000001600177305 */ /* 0x000e74000021f000 */
[----:B------:R-:W-:-:S05]  /*3dc0*/  @P2 VIADD R19, R19, 0x1 ;  /* 0x0000000113132836 */ /* 0x000fca0000000000 */
[----:B------:R-:W-:Y:S01]  /*3dd0*/  @!P0 IADD3 R19, PT, PT, -R19, RZ, RZ ;  /* 0x000000ff13138210 */ /* 0x000fe20007ffe1ff */
[--C-:B-1----:R-:W-:Y:S01]  /*3de0*/  IMAD.MOV R14, RZ, RZ, -R23.reuse ;  /* 0x000000ffff0e7224 */ /* 0x102fe200078e0a17 */
[----:B------:R-:W-:Y:S01]  /*3df0*/  @!P1 LOP3.LUT R19, RZ, UR10, RZ, 0x33, !PT ;  /* 0x0000000aff139c12 */ /* 0x000fe2000f8e33ff */
[----:B------:R-:W-:Y:S02]  /*3e00*/  IMAD.MOV.U32 R22, RZ, RZ, RZ ;  /* 0x000000ffff167224 */ /* 0x000fe400078e00ff */
[----:B------:R-:W-:Y:S02]  /*3e10*/  IMAD R14, R14, R15, RZ ;  /* 0x0000000f0e0e7224 */ /* 0x000fe400078e02ff */
[----:B------:R-:W-:Y:S02]  /*3e20*/  IMAD R18, R19, UR10, RZ ;  /* 0x0000000a13127c24 */ /* 0x000fe4000f8e02ff */
[----:B------:R-:W-:-:S04]  /*3e30*/  IMAD.HI.U32 R14, R23, R14, R22 ;  /* 0x0000000e170e7227 */ /* 0x000fc800078e0016 */
[----:B------:R-:W-:Y:S02]  /*3e40*/  IMAD.IADD R21, R17, 0x1, -R18 ;  /* 0x0000000111157824 */ /* 0x000fe400078e0a12 */
[----:B--2---:R-:W-:-:S03]  /*3e50*/  IMAD.WIDE.U32 R22, R19, UR4, RZ ;  /* 0x0000000413167c25 */ /* 0x004fc6000f8e00ff */
        /* <DEDUP_REMOVED lines=14> */
[----:B------:R-:W1:Y:S01]  /*3f40*/  LDCU.64 UR4, c[0x0][0x3f0] ;  /* 0x00007e00ff0477ac */ /* 0x000e620008000a00 */
[----:B------:R-:W-:Y:S02]  /*3f50*/  @P2 VIADD R20, R20, 0x1 ;  /* 0x0000000114142836 */ /* 0x000fe40000000000 */
[----:B------:R-:W-:-:S03]  /*3f60*/  IMAD.IADD R23, R23, 0x1, R12 ;  /* 0x0000000117177824 */ /* 0x000fc600078e020c */
[----:B------:R-:W-:Y:S02]  /*3f70*/  @!P1 IADD3 R20, PT, PT, -R20, RZ, RZ ;  /* 0x000000ff14149210 */ /* 0x000fe40007ffe1ff */
[----:B------:R-:W-:-:S04]  /*3f80*/  @!P0 LOP3.LUT R20, RZ, R16, RZ, 0x33, !PT ;  /* 0x00000010ff148212 */ /* 0x000fc800078e33ff */
[----:B------:R-:W-:Y:S01]  /*3f90*/  SHF.R.S32.HI R14, RZ, 0x1f, R20 ;  /* 0x0000001fff0e7819 */ /* 0x000fe20000011414 */
[C---:B------:R-:W-:Y:S02]  /*3fa0*/  IMAD R16, R20.reuse, R16, R18 ;  /* 0x0000001014107224 */ /* 0x040fe400078e0212 */
[----:B----4-:R-:W-:-:S04]  /*3fb0*/  IMAD.WIDE.U32 R22, R20, UR8, R22 ;  /* 0x0000000814167c25 */ /* 0x010fc8000f8e0016 */
[----:B------:R-:W-:Y:S01]  /*3fc0*/  IMAD R15, R14, UR8, RZ ;  /* 0x000000080e0f7c24 */ /* 0x000fe2000f8e02ff */
[----:B------:R-:W2:Y:S01]  /*3fd0*/  LDCU UR8, c[0x0][0x440] ;  /* 0x00008800ff0877ac */ /* 0x000ea20008000800 */
        /* <DEDUP_REMOVED lines=8> */
[----:B--2---:R-:W-:Y:S02]  /*4060*/  ISETP.GE.AND P2, PT, R30, UR8, PT ;  /* 0x000000081e007c0c */ /* 0x004fe4000bf46270 */
[----:B------:R-:W-:Y:S01]  /*4070*/  ISETP.GE.AND P1, PT, R29, UR8, PT ;  /* 0x000000081d007c0c */ /* 0x000fe2000bf26270 */
[----:B------:R-:W-:Y:S01]  /*4080*/  IMAD.X R15, R23, 0x1, R15, P0 ;  /* 0x00000001170f7824 */ /* 0x000fe200000e060f */
[----:B-1----:R-:W-:-:S04]  /*4090*/  LEA R14, P0, R12, UR4, 0x1 ;  /* 0x000000040c0e7c11 */ /* 0x002fc8000f8008ff */
[----:B------:R-:W-:Y:S02]  /*40a0*/  LEA.HI.X R15, R12, UR5, R15, 0x1, P0 ;  /* 0x000000050c0f7c11 */ /* 0x000fe400080f0c0f */
[----:B------:R-:W-:-:S03]  /*40b0*/  ISETP.GE.AND P0, PT, R28, UR8, PT ;  /* 0x000000081c007c0c */ /* 0x000fc6000bf06270 */
[----:B------:R1:W-:Y:S04]  /*40c0*/  @!P2 STG.E.64 desc[UR12][R14.64], R10 ;  /* 0x0000000a0e00a986 */ /* 0x0003e8000c101b0c */
[----:B------:R1:W-:Y:S06]  /*40d0*/  @!P1 STG.E.64 desc[UR12][R14.64+0x80], R6 ;  /* 0x000080060e009986 */ /* 0x0003ec000c101b0c */
[----:B------:R-:W-:Y:S05]  /*40e0*/  @P0 EXIT ;  /* 0x000000000000094d */ /* 0x000fea0003800000 */
[----:B------:R-:W-:Y:S01]  /*40f0*/  STG.E.64 desc[UR12][R14.64+0x100], R2 ;  /* 0x000100020e007986 */ /* 0x000fe2000c101b0c */
[----:B------:R-:W-:Y:S05]  /*4100*/  EXIT ;  /* 0x000000000000794d */ /* 0x000fea0003800000 */
        .weak           $__internal_3_$__cuda_sm20_div_s64
        .type           $__internal_3_$__cuda_sm20_div_s64,@function
        .size           $__internal_3_$__cuda_sm20_div_s64,(.L_x_3720 - $__internal_3_$__cuda_sm20_div_s64)
$__internal_3_$__cuda_sm20_div_s64:
[----:B------:R-:W-:Y:S01]  /*4110*/  IADD3 R29, P0, PT, RZ, -R18, RZ ;  /* 0x80000012ff1d7210 */ /* 0x000fe20007f1e0ff */
[----:B------:R-:W-:Y:S01]  /*4120*/  IMAD.MOV.U32 R37, RZ, RZ, RZ ;  /* 0x000000ffff257224 */ /* 0x000fe200078e00ff */
        /* <DEDUP_REMOVED lines=31> */
[----:B------:R-:W-:-:S03]  /*4320*/  SEL R13, R13, R36, !P1 ;  /* 0x000000240d0d7207 */ /* 0x000fc60004800000 */
[----:B------:R-:W-:-:S04]  /*4330*/  IMAD.HI.U32 R11, P3, R21, R14, R38 ;  /* 0x0000000e150b7227 */ /* 0x000fc80007860026 */
[----:B------:R-:W-:-:S05]  /*4340*/  IMAD R14, R21, R22, RZ ;  /* 0x00000016150e7224 */ /* 0x000fca00078e02ff */
[----:B------:R-:W-:Y:S01]  /*4350*/  IADD3 R14, P2, PT, R14, R11, RZ ;  /* 0x0000000b0e0e7210 */ /* 0x000fe20007f5e0ff */
[----:B------:R-:W-:Y:S01]  /*4360*/  IMAD.HI.U32 R11, R21, R22, RZ ;  /* 0x00000016150b7227 */ /* 0x000fe200078e00ff */
[----:B------:R-:W-:-:S03]  /*4370*/  IADD3.X R22, PT, PT, RZ, ~R19, RZ, P0, !PT ;  /* 0x80000013ff167210 */ /* 0x000fc600007fe4ff */
[----:B------:R-:W-:Y:S01]  /*4380*/  IMAD.X R21, R11, 0x1, R21, P4 ;  /* 0x000000010b157824 */ /* 0x000fe200020e0615 */
[----:B------:R-:W-:Y:S01]  /*4390*/  SEL R11, R22, R19, !P1 ;  /* 0x00000013160b7207 */ /* 0x000fe20004800000 */
[----:B------:R-:W-:-:S04]  /*43a0*/  IMAD.HI.U32 R36, R14, R13, RZ ;  /* 0x0000000d0e247227 */ /* 0x000fc800078e00ff */
[----:B------:R-:W-:Y:S01]  /*43b0*/  IMAD.WIDE.U32 R36, R14, R11, R36 ;  /* 0x0000000b0e247225 */ /* 0x000fe200078e0024 */
[----:B------:R-:W-:-:S05]  /*43c0*/  IADD3.X R14, PT, PT, RZ, RZ, R21, P2, P3 ;  /* 0x000000ffff0e7210 */ /* 0x000fca00017e6415 */
[----:B------:R-:W-:-:S04]  /*43d0*/  IMAD.HI.U32 R21, P0, R14, R13, R36 ;  /* 0x0000000d0e157227 */ /* 0x000fc80007800024 */
[----:B------:R-:W-:-:S05]  /*43e0*/  IMAD R22, R14, R11, RZ ;  /* 0x0000000b0e167224 */ /* 0x000fca00078e02ff */
[----:B------:R-:W-:Y:S01]  /*43f0*/  IADD3 R22, P1, PT, R22, R21, RZ ;  /* 0x0000001516167210 */ /* 0x000fe20007f3e0ff */
[----:B------:R-:W-:-:S04]  /*4400*/  IMAD.HI.U32 R21, R14, R11, RZ ;  /* 0x0000000b0e157227 */ /* 0x000fc800078e00ff */
[----:B------:R-:W-:-:S04]  /*4410*/  IMAD.WIDE.U32 R36, R22, R28, RZ ;  /* 0x0000001c16247225 */ /* 0x000fc800078e00ff */
[----:B------:R-:W-:Y:S01]  /*4420*/  IMAD.X R21, RZ, RZ, R21, P0 ;  /* 0x000000ffff157224 */ /* 0x000fe200000e0615 */
[----:B------:R-:W-:Y:S01]  /*4430*/  IADD3 R13, P0, PT, -R36, R13, RZ ;  /* 0x0000000d240d7210 */ /* 0x000fe20007f1e1ff */
[----:B------:R-:W-:Y:S02]  /*4440*/  IMAD R14, R22, R29, R37 ;  /* 0x0000001d160e7224 */ /* 0x000fe400078e0225 */
[----:B------:R-:W-:Y:S01]  /*4450*/  IMAD.X R21, RZ, RZ, R21, P1 ;  /* 0x000000ffff157224 */ /* 0x000fe200008e0615 */
[----:B------:R-:W-:-:S03]  /*4460*/  ISETP.GE.U32.AND P3, PT, R13, R28, PT ;  /* 0x0000001c0d00720c */ /* 0x000fc60003f66070 */
[----:B------:R-:W-:-:S05]  /*4470*/  IMAD R14, R21, R28, R14 ;  /* 0x0000001c150e7224 */ /* 0x000fca00078e020e */
[----:B------:R-:W-:Y:S02]  /*4480*/  IADD3.X R11, PT, PT, ~R14, R11, RZ, P0, !PT ;  /* 0x0000000b0e0b7210 */ /* 0x000fe400007fe5ff */
[----:B------:R-:W-:Y:S02]  /*4490*/  IADD3 R14, P2, PT, R13, -R28, RZ ;  /* 0x8000001c0d0e7210 */ /* 0x000fe40007f5e0ff */
[----:B------:R-:W-:-:S04]  /*44a0*/  ISETP.GE.U32.AND.EX P3, PT, R11, R29, PT, P3 ;  /* 0x0000001d0b00720c */ /* 0x000fc80003f66130 */
[----:B------:R-:W-:Y:S01]  /*44b0*/  SEL R27, R14, R13, P3 ;  /* 0x0000000d0e1b7207 */ /* 0x000fe20001800000 */
[----:B------:R-:W-:Y:S01]  /*44c0*/  IMAD.X R14, R11, 0x1, ~R29, P2 ;  /* 0x000000010b0e7824 */ /* 0x000fe200010e0e1d */
[----:B------:R-:W-:Y:S02]  /*44d0*/  IADD3 R13, P1, PT, R22, 0x1, RZ ;  /* 0x00000001160d7810 */ /* 0x000fe40007f3e0ff */
[----:B------:R-:W-:Y:S01]  /*44e0*/  ISETP.GE.U32.AND P0, PT, R27, R28, PT ;  /* 0x0000001c1b00720c */ /* 0x000fe20003f06070 */
[----:B------:R-:W-:Y:S01]  /*44f0*/  IMAD.MOV.U32 R28, RZ, RZ, R16 ;  /* 0x000000ffff1c7224 */ /* 0x000fe200078e0010 */
[----:B------:R-:W-:Y:S01]  /*4500*/  SEL R13, R13, R22, P3 ;  /* 0x000000160d0d7207 */ /* 0x000fe20001800000 */
[----:B------:R-:W-:Y:S01]  /*4510*/  IMAD.X R22, RZ, RZ, R21, P1 ;  /* 0x000000ffff167224 */ /* 0x000fe200008e0615 */
[----:B------:R-:W-:Y:S02]  /*4520*/  SEL R11, R14, R11, P3 ;  /* 0x0000000b0e0b7207 */ /* 0x000fe40001800000 */
[----:B------:R-:W-:-:S02]  /*4530*/  IADD3 R14, P1, PT, R13, 0x1, RZ ;  /* 0x000000010d0e7810 */ /* 0x000fc40007f3e0ff */
[----:B------:R-:W-:Y:S02]  /*4540*/  SEL R22, R22, R21, P3 ;  /* 0x0000001516167207 */ /* 0x000fe40001800000 */
[----:B------:R-:W-:Y:S01]  /*4550*/  ISETP.GE.U32.AND.EX P0, PT, R11, R29, PT, P0 ;  /* 0x0000001d0b00720c */ /* 0x000fe20003f06100 */
[----:B------:R-:W-:Y:S02]  /*4560*/  IMAD.MOV.U32 R29, RZ, RZ, 0x0 ;  /* 0x00000000ff1d7424 */ /* 0x000fe400078e00ff */
[----:B------:R-:W-:Y:S01]  /*4570*/  IMAD.X R11, RZ, RZ, R22, P1 ;  /* 0x000000ffff0b7224 */ /* 0x000fe200008e0616 */
[----:B------:R-:W-:Y:S02]  /*4580*/  SEL R14, R14, R13, P0 ;  /* 0x0000000d0e0e7207 */ /* 0x000fe40000000000 */
[----:B------:R-:W-:Y:S02]  /*4590*/  LOP3.LUT R13, R17, R19, RZ, 0x3c, !PT ;  /* 0x00000013110d7212 */ /* 0x000fe400078e3cff */
[----:B------:R-:W-:-:S02]  /*45a0*/  SEL R22, R11, R22, P0 ;  /* 0x000000160b167207 */ /* 0x000fc40000000000 */
[----:B------:R-:W-:Y:S02]  /*45b0*/  IADD3 R11, P1, PT, RZ, -R14, RZ ;  /* 0x8000000eff0b7210 */ /* 0x000fe40007f3e0ff */
[----:B------:R-:W-:Y:S02]  /*45c0*/  ISETP.GE.AND P2, PT, R13, RZ, PT ;  /* 0x000000ff0d00720c */ /* 0x000fe40003f46270 */
[----:B------:R-:W-:Y:S02]  /*45d0*/  ISETP.NE.U32.AND P0, PT, R18, RZ, PT ;  /* 0x000000ff1200720c */ /* 0x000fe40003f05070 */
[----:B------:R-:W-:Y:S02]  /*45e0*/  IADD3.X R13, PT, PT, RZ, ~R22, RZ, P1, !PT ;  /* 0x80000016ff0d7210 */ /* 0x000fe40000ffe4ff */
[----:B------:R-:W-:Y:S02]  /*45f0*/  ISETP.NE.AND.EX P0, PT, R17, RZ, PT, P0 ;  /* 0x000000ff1100720c */ /* 0x000fe40003f05300 */
[----:B------:R-:W-:-:S02]  /*4600*/  SEL R11, R11, R14, !P2 ;  /* 0x0000000e0b0b7207 */ /* 0x000fc40005000000 */
[----:B------:R-:W-:Y:S02]  /*4610*/  SEL R13, R13, R22, !P2 ;  /* 0x000000160d0d7207 */ /* 0x000fe40005000000 */
[----:B------:R-:W-:Y:S02]  /*4620*/  SEL R14, R11, 0xffffffff, P0 ;  /* 0xffffffff0b0e7807 */ /* 0x000fe40000000000 */
[----:B------:R-:W-:Y:S01]  /*4630*/  SEL R13, R13, 0xffffffff, P0 ;  /* 0xffffffff0d0d7807 */ /* 0x000fe20000000000 */
[----:B------:R-:W-:Y:S06]  /*4640*/  RET.REL.NODEC R28 `(_ZN5flash32flash_fwd_splitkv_combine_kernelI23Flash_fwd_kernel_traitsILi192ELi64ELi64ELi4ELb0ELb0EN7cutlass6half_tE19Flash_kernel_traitsILi192ELi64ELi64ELi4ES3_EELi8ELi4ELb0EEEvNS_16Flash_fwd_paramsE) ;  /* 0xffffffb81c6c7950 */ /* 0x000fec0003c3ffff */
.L_x_129:
        /* <DEDUP_REMOVED lines=11> */
.L_x_3720:


//--------------------- .text._ZN5flash32flash_fwd_splitkv_combine_kernelI23Flash_fwd_kernel_traitsILi192ELi64ELi64ELi4ELb0ELb0EN7cutlass6half_tE19Flash_kernel_traitsILi192ELi64ELi64ELi4ES3_EELi8ELi3ELb0EEEvNS_16Flash_fwd_paramsE --------------------------
	.section	.text._ZN5flash32flash_fwd_splitkv_combine_kernelI23Flash_fwd_kernel_traitsILi192ELi64ELi64ELi4ELb0ELb0EN7cutlass6half_tE19Flash_kernel_traitsILi192ELi64ELi64ELi4ES3_EELi8ELi3ELb0EEEvNS_16Flash_fwd_paramsE,"ax",@progbits
	.align	128
        .global         _ZN5flash32flash_fwd_splitkv_combine_kernelI23Flash_fwd_kernel_traitsILi192ELi64ELi64ELi4ELb0ELb0EN7cutlass6half_tE19Flash_kernel_traitsILi192ELi64ELi64ELi4ES3_EELi8ELi3ELb0EEEvNS_16Flash_fwd_paramsE
        .type           _ZN5flash32flash_fwd_splitkv_combine_kernelI23Flash_fwd_kernel_traitsILi192ELi64ELi64ELi4ELb0ELb0EN7cutlass6half_tE19Flash_kernel_traitsILi192ELi64ELi64ELi4ES3_EELi8ELi3ELb0EEEvNS_16Flash_fwd_paramsE,@function
        .size           _ZN5flash32flash_fwd_splitkv_combine_kernelI23Flash_fwd_kernel_traitsILi192ELi64ELi64ELi4ELb0ELb0EN7cutlass6half_tE19Flash_kernel_traitsILi192ELi64ELi64ELi4ES3_EELi8ELi3ELb0EEEvNS_16Flash_fwd_paramsE,(.L_x_3721 - _ZN5flash32flash_fwd_splitkv_combine_kernelI23Flash_fwd_kernel_traitsILi192ELi64ELi64ELi4ELb0ELb0EN7cutlass6half_tE19Flash_kernel_traitsILi192ELi64ELi64ELi4ES3_EELi8ELi3ELb0EEEvNS_16Flash_fwd_paramsE)
        .other          _ZN5flash32flash_fwd_splitkv_combine_kernelI23Flash_fwd_kernel_traitsILi192ELi64ELi64ELi4ELb0ELb0EN7cutlass6half_tE19Flash_kernel_traitsILi192ELi64ELi64ELi4ES3_EELi8ELi3ELb0EEEvNS_16Flash_fwd_paramsE,@"STO_CUDA_ENTRY STV_DEFAULT"
_ZN5flash32flash_fwd_splitkv_combine_kernelI23Flash_fwd_kernel_traitsILi192ELi64ELi64ELi4ELb0ELb0EN7cutlass6half_tE19Flash_kernel_traitsILi192ELi64ELi64ELi4ES3_EELi8ELi3ELb0EEEvNS_16Flash_fwd_paramsE:
.text._ZN5flash32flash_fwd_splitkv_combine_kernelI23Flash_fwd_kernel_traitsILi192ELi64ELi64ELi4ELb0ELb0EN7cutlass6half_tE19Flash_kernel_traitsILi192ELi64ELi64ELi4ES3_EELi8ELi3ELb0EEEvNS_16Flash_fwd_paramsE:
        /* <DEDUP_REMOVED lines=38> */
.L_x_130:
[----:B------:R-:W-:Y:S01]  /*0260*/  IMAD.U32 R27, RZ, RZ, UR7 ;  /* 0x00000007ff1b7e24 */ /* 0x000fe2000f8e00ff */
[----:B------:R-:W-:Y:S01]  /*0270*/  MOV R20, UR15 ;  /* 0x0000000f00147c02 */ /* 0x000fe20008000f00 */
[----:B------:R-:W-:Y:S01]  /*0280*/  IMAD.U32 R21, RZ, RZ, UR14 ;  /* 0x0000000eff157e24 */ /* 0x000fe2000f8e00ff */
[----:B------:R-:W-:Y:S02]  /*0290*/  MOV R19, UR8 ;  /* 0x0000000800137c02 */ /* 0x000fe40008000f00 */
[----:B------:R-:W-:Y:S02]  /*02a0*/  MOV R18, 0x2c0 ;  /* 0x000002c000127802 */ /* 0x000fe40000000f00 */
[----:B------:R-:W-:Y:S05]  /*02b0*/  CALL.REL.NOINC `($__internal_4_$__cuda_sm20_div_s64) ;  /* 0x0000003c007c7944 */ /* 0x000fea0003c00000 */
.L_x_131:
        /* <DEDUP_REMOVED lines=30> */
.L_x_133:
[----:B------:R-:W-:Y:S01]  /*04a0*/  IMAD.MOV.U32 R27, RZ, RZ, R16 ;  /* 0x000000ffff1b7224 */ /* 0x000fe200078e0010 */
[----:B------:R-:W-:Y:S02]  /*04b0*/  MOV R21, R17 ;  /* 0x0000001100157202 */ /* 0x000fe40000000f00 */
[----:B------:R-:W-:Y:S02]  /*04c0*/  MOV R18, 0x4e0 ;  /* 0x000004e000127802 */ /* 0x000fe40000000f00 */
[----:B------:R-:W-:Y:S05]  /*04d0*/  CALL.REL.NOINC `($__internal_4_$__cuda_sm20_div_s64) ;  /* 0x0000003800f47944 */ /* 0x000fea0003c00000 */
[----:B------:R-:W-:Y:S02]  /*04e0*/  MOV R6, R16 ;  /* 0x0000001000067202 */ /* 0x000fe40000000f00 */
[----:B------:R-:W-:Y:S02]  /*04f0*/  MOV R7, R17 ;  /* 0x0000001100077202 */ /* 0x000fe40000000f00 */
.L_x_134:
[----:B------:R-:W-:Y:S05]  /*0500*/  BSYNC.RECONVERGENT B0 ;  /* 0x0000000000007941 */ /* 0x000fea0003800200 */
.L_x_132:
        /* <DEDUP_REMOVED lines=40> */
[----:B------:R-:W0:Y:S02]  /*0790*/  F2I.FTZ.U32.TRUNC.NTZ R3, R8 ;  /* 0x0000000800037305 */ /* 0x000e24000021f000 */
[----:B0-----:R-:W-:-:S04]  /*07a0*/  IMAD.MOV R2, RZ, RZ, -R3 ;  /* 0x000000ffff027224 */ /* 0x001fc800078e0a03 */
[----:B------:R-:W-:Y:S02]  /*07b0*/  IMAD R5, R2, R14, RZ ;  /* 0x0000000e02057224 */ /* 0x000fe400078e02ff */
[----:B------:R-:W-:-:S05]  /*07c0*/  HFMA2 R2, -RZ, RZ, 0, 0 ;  /* 0x00000000ff027431 */ /* 0x000fca00000001ff */
        /* <DEDUP_REMOVED lines=11> */
.L_x_136:
[----:B------:R-:W-:Y:S01]  /*0880*/  IMAD.MOV.U32 R27, RZ, RZ, R20 ;  /* 0x000000ffff1b7224 */ /* 0x000fe200078e0014 */
[----:B------:R-:W-:Y:S01]  /*0890*/  MOV R20, R14 ;  /* 0x0000000e00147202 */ /* 0x000fe20000000f00 */
[----:B------:R-:W-:Y:S01]  /*08a0*/  IMAD.MOV.U32 R21, RZ, RZ, R19 ;  /* 0x000000ffff157224 */ /* 0x000fe200078e0013 */
[----:B------:R-:W-:Y:S02]  /*08b0*/  MOV R19, R4 ;  /* 0x0000000400137202 */ /* 0x000fe40000000f00 */
[----:B------:R-:W-:Y:S02]  /*08c0*/  MOV R18, 0x8e0 ;  /* 0x000008e000127802 */ /* 0x000fe40000000f00 */
[----:B------:R-:W-:Y:S05]  /*08d0*/  CALL.REL.NOINC `($__internal_4_$__cuda_sm20_div_s64) ;  /* 0x0000003400f47944 */ /* 0x000fea0003c00000 */
.L_x_137:
[----:B------:R-:W-:Y:S05]  /*08e0*/  BSYNC.RECONVERGENT B0 ;  /* 0x0000000000007941 */ /* 0x000fea0003800200 */
.L_x_135:
        /* <DEDUP_REMOVED lines=45> */
[----:B------:R-:W1:Y:S01]  /*0bc0*/  F2I.FTZ.U32.TRUNC.NTZ R21, R20 ;  /* 0x0000001400157305 */ /* 0x000e62000021f000 */
[----:B0-----:R-:W-:Y:S01]  /*0bd0*/  IADD3 R22, PT, PT, R2, 0xffffffe, RZ ;  /* 0x0ffffffe02167810 */ /* 0x001fe20007ffe0ff */
[----:B------:R-:W-:-:S06]  /*0be0*/  VIADD R2, R5, 0xffffffff ;  /* 0xffffffff05027836 */ /* 0x000fcc0000000000 */
[----:B------:R0:W2:Y:S01]  /*0bf0*/  F2I.FTZ.U32.TRUNC.NTZ R23, R22 ;  /* 0x0000001600177305 */ /* 0x0000a2000021f000 */
[----:B------:R-:W-:Y:S02]  /*0c00*/  IMAD.IADD R8, R2, 0x1, R11 ;  /* 0x0000000102087824 */ /* 0x000fe400078e020b */
[----:B-1----:R-:W-:Y:S02]  /*0c10*/  IMAD.MOV R3, RZ, RZ, -R21 ;  /* 0x000000ffff037224 */ /* 0x002fe400078e0a15 */
[----:B------:R-:W-:Y:S02]  /*0c20*/  IMAD.MOV.U32 R20, RZ, RZ, RZ ;  /* 0x000000ffff147224 */ /* 0x000fe400078e00ff */
[----:B------:R-:W-:Y:S02]  /*0c30*/  IMAD R3, R3, R9, RZ ;  /* 0x0000000903037224 */ /* 0x000fe400078e02ff */
[----:B0-----:R-:W-:Y:S02]  /*0c40*/  HFMA2 R22, -RZ, RZ, 0, 0 ;  /* 0x00000000ff167431 */ /* 0x001fe400000001ff */
[----:B--2---:R-:W-:-:S02]  /*0c50*/  IMAD.MOV R10, RZ, RZ, -R23 ;  /* 0x000000ffff0a7224 */ /* 0x004fc400078e0a17 */
[----:B------:R-:W-:-:S04]  /*0c60*/  IMAD.HI.U32 R3, R21, R3, R20 ;  /* 0x0000000315037227 */ /* 0x000fc800078e0014 */
[----:B------:R-:W-:Y:S01]  /*0c70*/  IMAD R13, R10, R11, RZ ;  /* 0x0000000b0a0d7224 */ /* 0x000fe200078e02ff */
[----:B------:R-:W-:-:S03]  /*0c80*/  IABS R10, R8 ;  /* 0x00000008000a7213 */ /* 0x000fc60000000000 */
[----:B------:R-:W-:-:S04]  /*0c90*/  IMAD.HI.U32 R13, R23, R13, R22 ;  /* 0x0000000d170d7227 */ /* 0x000fc800078e0016 */
[----:B------:R-:W-:-:S04]  /*0ca0*/  IMAD.HI.U32 R15, R3, R10, RZ ;  /* 0x0000000a030f7227 */ /* 0x000fc800078e00ff */
[----:B------:R-:W-:Y:S01]  /*0cb0*/  IMAD.HI.U32 R13, R13, R10, RZ ;  /* 0x0000000a0d0d7227 */ /* 0x000fe200078e00ff */
[----:B------:R-:W-:-:S03]  /*0cc0*/  IADD3 R3, PT, PT, -R15, RZ, RZ ;  /* 0x000000ff0f037210 */ /* 0x000fc60007ffe1ff */
[--C-:B------:R-:W-:Y:S02]  /*0cd0*/  IMAD R18, R13, R18, R10.reuse ;  /* 0x000000120d127224 */ /* 0x100fe400078e020a */
[----:B------:R-:W-:-:S03]  /*0ce0*/  IMAD R10, R9, R3, R10 ;  /* 0x00000003090a7224 */ /* 0x000fc600078e020a */
[----:B------:R-:W-:Y:S02]  /*0cf0*/  ISETP.GT.U32.AND P1, PT, R11, R18, PT ;  /* 0x000000120b00720c */ /* 0x000fe40003f24070 */
[----:B------:R-:W-:-:S11]  /*0d00*/  ISETP.GT.U32.AND P3, PT, R9, R10, PT ;  /* 0x0000000a0900720c */ /* 0x000fd60003f64070 */
[----:B------:R-:W-:Y:S02]  /*0d10*/  @!P1 IMAD.IADD R18, R18, 0x1, -R11 ;  /* 0x0000000112129824 */ /* 0x000fe400078e0a0b */
[----:B------:R-:W-:Y:S01]  /*0d20*/  @!P1 VIADD R13, R13, 0x1 ;  /* 0x000000010d0d9836 */ /* 0x000fe20000000000 */
[----:B------:R-:W-:Y:S01]  /*0d30*/  ISETP.NE.AND P1, PT, R12, RZ, PT ;  /* 0x000000ff0c00720c */ /* 0x000fe20003f25270 */
[----:B------:R-:W-:Y:S01]  /*0d40*/  @!P3 IMAD.IADD R10, R10, 0x1, -R9 ;  /* 0x000000010a0ab824 */ /* 0x000fe200078e0a09 */
[-C--:B------:R-:W-:Y:S02]  /*0d50*/  ISETP.GE.U32.AND P2, PT, R18, R11.reuse, PT ;  /* 0x0000000b1200720c */ /* 0x080fe40003f46070 */
[C---:B------:R-:W-:Y:S02]  /*0d60*/  LOP3.LUT R18, R8.reuse, R11, RZ, 0x3c, !PT ;  /* 0x0000000b08127212 */ /* 0x040fe400078e3cff */
[----:B------:R-:W-:Y:S02]  /*0d70*/  LOP3.LUT R8, R8, R5, RZ, 0x3c, !PT ;  /* 0x0000000508087212 */ /* 0x000fe400078e3cff */
[----:B------:R-:W-:-:S02]  /*0d80*/  ISETP.GE.AND P0, PT, R18, RZ, PT ;  /* 0x000000ff1200720c */ /* 0x000fc40003f06270 */
[----:B------:R-:W-:Y:S02]  /*0d90*/  @!P3 IADD3 R15, PT, PT, R15, 0x1, RZ ;  /* 0x000000010f0fb810 */ /* 0x000fe40007ffe0ff */
[----:B------:R-:W-:-:S03]  /*0da0*/  ISETP.NE.AND P3, PT, R0, RZ, PT ;  /* 0x000000ff0000720c */ /* 0x000fc60003f65270 */
[----:B------:R-:W-:Y:S01]  /*0db0*/  @P2 VIADD R13, R13, 0x1 ;  /* 0x000000010d0d2836 */ /* 0x000fe20000000000 */
[----:B------:R-:W-:-:S05]  /*0dc0*/  ISETP.GE.AND P2, PT, R8, RZ, PT ;  /* 0x000000ff0800720c */ /* 0x000fca0003f46270 */
[----:B------:R-:W-:Y:S01]  /*0dd0*/  @!P0 IMAD.MOV R13, RZ, RZ, -R13 ;  /* 0x000000ffff0d8224 */ /* 0x000fe200078e0a0d */
[----:B------:R-:W-:Y:S02]  /*0de0*/  @!P1 LOP3.LUT R13, RZ, R11, RZ, 0x33, !PT ;  /* 0x0000000bff0d9212 */ /* 0x000fe400078e33ff */
[----:B------:R-:W-:Y:S02]  /*0df0*/  ISETP.GE.U32.AND P1, PT, R10, R9, PT ;  /* 0x000000090a00720c */ /* 0x000fe40003f26070 */
[----:B------:R-:W-:Y:S02]  /*0e00*/  ISETP.LT.U32.AND P0, PT, R16, R13, PT ;  /* 0x0000000d1000720c */ /* 0x000fe40003f01070 */
[----:B------:R-:W-:Y:S02]  /*0e10*/  SHF.R.S32.HI R3, RZ, 0x1f, R13 ;  /* 0x0000001fff037819 */ /* 0x000fe4000001140d */
[----:B------:R-:W-:Y:S02]  /*0e20*/  SEL R10, RZ, 0x1, !P3 ;  /* 0x00000001ff0a7807 */ /* 0x000fe40005800000 */
[----:B------:R-:W-:-:S02]  /*0e30*/  ISETP.LT.AND.EX P0, PT, R17, R3, PT, P0 ;  /* 0x000000031100720c */ /* 0x000fc40003f01300 */
[----:B------:R-:W-:Y:S02]  /*0e40*/  SHF.R.S32.HI R9, RZ, 0x1f, R12 ;  /* 0x0000001fff097819 */ /* 0x000fe4000001140c */
[----:B------:R-:W-:Y:S01]  /*0e50*/  SEL R3, R17, R3, P0 ;  /* 0x0000000311037207 */ /* 0x000fe20000000000 */
[----:B------:R-:W-:Y:S01]  /*0e60*/  @P1 VIADD R15, R15, 0x1 ;  /* 0x000000010f0f1836 */ /* 0x000fe20000000000 */
[----:B------:R-:W-:Y:S02]  /*0e70*/  LOP3.LUT R10, R9, R10, RZ, 0xfc, !PT ;  /* 0x0000000a090a7212 */ /* 0x000fe400078efcff */
[----:B------:R-:W-:Y:S01]  /*0e80*/  LOP3.LUT R8, R17, R3, RZ, 0xfc, !PT ;  /* 0x0000000311087212 */ /* 0x000fe200078efcff */
[----:B------:R-:W-:Y:S01]  /*0e90*/  IMAD.MOV.U32 R0, RZ, RZ, R15 ;  /* 0x000000ffff007224 */ /* 0x000fe200078e000f */
[----:B------:R-:W-:Y:S02]  /*0ea0*/  SEL R11, R16, R13, P0 ;  /* 0x0000000d100b7207 */ /* 0x000fe40000000000 */
        /* <DEDUP_REMOVED lines=24> */
.L_x_139:
[----:B------:R-:W-:Y:S01]  /*1030*/  IMAD.MOV.U32 R27, RZ, RZ, R16 ;  /* 0x000000ffff1b7224 */ /* 0x000fe200078e0010 */
[----:B------:R-:W-:Y:S01]  /*1040*/  MOV R20, R11 ;  /* 0x0000000b00147202 */ /* 0x000fe20000000f00 */
[----:B------:R-:W-:Y:S01]  /*1050*/  IMAD.MOV.U32 R21, RZ, RZ, R17 ;  /* 0x000000ffff157224 */ /* 0x000fe200078e0011 */
[----:B------:R-:W-:Y:S02]  /*1060*/  MOV R19, R3 ;  /* 0x0000000300137202 */ /* 0x000fe40000000f00 */
[----:B------:R-:W-:Y:S02]  /*1070*/  MOV R18, 0x1090 ;  /* 0x0000109000127802 */ /* 0x000fe40000000f00 */
[----:B------:R-:W-:Y:S05]  /*1080*/  CALL.REL.NOINC `($__internal_4_$__cuda_sm20_div_s64) ;  /* 0x0000003000087944 */ /* 0x000fea0003c00000 */
[----:B------:R-:W-:Y:S02]  /*1090*/  MOV R32, R16 ;  /* 0x0000001000207202 */ /* 0x000fe40000000f00 */
[----:B------:R-:W-:Y:S02]  /*10a0*/  MOV R33, R17 ;  /* 0x0000001100217202 */ /* 0x000fe40000000f00 */
.L_x_140:
[----:B------:R-:W-:Y:S05]  /*10b0*/  BSYNC.RECONVERGENT B0 ;  /* 0x0000000000007941 */ /* 0x000fea0003800200 */
.L_x_138:
[----:B------:R-:W-:Y:S01]  /*10c0*/  IABS R16, UR10 ;  /* 0x0000000a00107c13 */ /* 0x000fe20008000000 */
[----:B------:R-:W0:Y:S01]  /*10d0*/  LDC R5, c[0x0][0x434] ;  /* 0x00010d00ff057b82 */ /* 0x000e220000000800 */
[----:B------:R-:W-:Y:S01]  /*10e0*/  IABS R8, UR10 ;  /* 0x0000000a00087c13 */ /* 0x000fe20008000000 */
[----:B------:R-:W-:Y:S01]  /*10f0*/  BSSY.RECONVERGENT B0, `(.L_x_141) ;  /* 0x000003e000007945 */ /* 0x000fe20003800200 */
[----:B------:R-:W1:Y:S03]  /*1100*/  I2F.RP R15, R16 ;  /* 0x00000010000f7306 */ /* 0x000e660000209400 */
[----:B------:R-:W-:-:S05]  /*1110*/  IMAD.MOV R8, RZ, RZ, -R8 ;  /* 0x000000ffff087224 */ /* 0x000fca00078e0a08 */
        /* <DEDUP_REMOVED lines=10> */
[----:B------:R-:W-:Y:S01]  /*11c0*/  IMAD R9, R13, R8, R9 ;  /* 0x000000080d097224 */ /* 0x000fe200078e0209 */
[----:B------:R-:W-:-:S04]  /*11d0*/  LOP3.LUT R8, R5, R16, RZ, 0x3c, !PT ;  /* 0x0000001005087212 */ /* 0x000fc800078e3cff */
[----:B------:R-:W-:Y:S02]  /*11e0*/  ISETP.GT.U32.AND P1, PT, R16, R9, PT ;  /* 0x000000091000720c */ /* 0x000fe40003f24070 */
[----:B------:R-:W-:-:S11]  /*11f0*/  ISETP.GE.AND P0, PT, R8, RZ, PT ;  /* 0x000000ff0800720c */ /* 0x000fd60003f06270 */
[----:B------:R-:W-:Y:S02]  /*1200*/  @!P1 IMAD.IADD R9, R9, 0x1, -R16 ;  /* 0x0000000109099824 */ /* 0x000fe400078e0a10 */
[----:B------:R-:W-:Y:S01]  /*1210*/  @!P1 VIADD R13, R13, 0x1 ;  /* 0x000000010d0d9836 */ /* 0x000fe20000000000 */
[----:B------:R-:W-:Y:S02]  /*1220*/  ISETP.NE.AND P1, PT, RZ, UR10, PT ;  /* 0x0000000aff007c0c */ /* 0x000fe4000bf25270 */
[----:B------:R-:W-:-:S13]  /*1230*/  ISETP.GE.U32.AND P2, PT, R9, R16, PT ;  /* 0x000000100900720c */ /* 0x000fda0003f46070 */
[----:B------:R-:W-:-:S04]  /*1240*/  @P2 VIADD R13, R13, 0x1 ;  /* 0x000000010d0d2836 */ /* 0x000fc80000000000 */
[----:B------:R-:W-:Y:S02]  /*1250*/  IMAD.MOV.U32 R9, RZ, RZ, R13 ;  /* 0x000000ffff097224 */ /* 0x000fe400078e000d */
[----:B------:R-:W-:Y:S02]  /*1260*/  IMAD R13, R0, UR11, RZ ;  /* 0x0000000b000d7c24 */ /* 0x000fe4000f8e02ff */
[----:B------:R-:W-:Y:S01]  /*1270*/  @!P0 IMAD.MOV R9, RZ, RZ, -R9 ;  /* 0x000000ffff098224 */ /* 0x000fe200078e0a09 */
[----:B------:R-:W-:Y:S01]  /*1280*/  @!P1 LOP3.LUT R9, RZ, R16, RZ, 0x33, !PT ;  /* 0x00000010ff099212 */ /* 0x000fe200078e33ff */
[----:B------:R-:W-:-:S03]  /*1290*/  IMAD R10, R10, R13, RZ ;  /* 0x0000000d0a0a7224 */ /* 0x000fc600078e02ff */
        /* <DEDUP_REMOVED lines=28> */
.L_x_142:
[----:B------:R-:W-:Y:S01]  /*1460*/  IMAD.MOV.U32 R27, RZ, RZ, R6 ;  /* 0x000000ffff1b7224 */ /* 0x000fe200078e0006 */
[----:B------:R-:W-:Y:S01]  /*1470*/  MOV R21, R7 ;  /* 0x0000000700157202 */ /* 0x000fe20000000f00 */
[----:B------:R-:W-:Y:S01]  /*1480*/  IMAD.MOV.U32 R20, RZ, RZ, R9 ;  /* 0x000000ffff147224 */ /* 0x000fe200078e0009 */
[----:B------:R-:W-:Y:S02]  /*1490*/  MOV R18, 0x14b0 ;  /* 0x000014b000127802 */ /* 0x000fe40000000f00 */
[----:B------:R-:W-:Y:S05]  /*14a0*/  CALL.REL.NOINC `($__internal_4_$__cuda_sm20_div_s64) ;  /* 0x0000002c00007944 */ /* 0x000fea0003c00000 */
[----:B------:R-:W-:Y:S02]  /*14b0*/  MOV R20, R16 ;  /* 0x0000001000147202 */ /* 0x000fe40000000f00 */
[----:B------:R-:W-:Y:S02]  /*14c0*/  MOV R21, R17 ;  /* 0x0000001100157202 */ /* 0x000fe40000000f00 */
.L_x_143:
[----:B------:R-:W-:Y:S05]  /*14d0*/  BSYNC.RECONVERGENT B0 ;  /* 0x0000000000007941 */ /* 0x000fea0003800200 */
.L_x_141:
[----:B------:R-:W0:Y:S01]  /*14e0*/  LDCU UR5, c[0x0][0x434] ;  /* 0x00008680ff0577ac */ /* 0x000e220008000800 */
[----:B------:R-:W-:Y:S01]  /*14f0*/  BSSY.RECONVERGENT B0, `(.L_x_144) ;  /* 0x0000035000007945 */ /* 0x000fe20003800200 */
[----:B------:R-:W1:Y:S01]  /*1500*/  LDCU UR12, c[0x0][0x534] ;  /* 0x0000a680ff0c77ac */ /* 0x000e620008000800 */
[----:B------:R-:W2:Y:S01]  /*1510*/  LDCU UR9, c[0x0][0x430] ;  /* 0x00008600ff0977ac */ /* 0x000ea20008000800 */
[----:B------:R-:W-:-:S04]  /*1520*/  USHF.R.S32.HI UR4, URZ, 0x1f, UR10 ;  /* 0x0000001fff047899 */ /* 0x000fc8000801140a */
[----:B------:R-:W-:Y:S01]  /*1530*/  ULOP3.LUT UR4, UR4, 0x1, URZ, 0xfc, !UPT ;  /* 0x0000000104047892 */ /* 0x000fe2000f8efcff */
[----:B0-----:R-:W-:-:S05]  /*1540*/  IMAD.U32 R6, RZ, RZ, UR5 ;  /* 0x00000005ff067e24 */ /* 0x001fca000f8e00ff */
[----:B------:R-:W-:Y:S01]  /*1550*/  IABS R6, R6 ;  /* 0x0000000600067213 */ /* 0x000fe20000000000 */
[----:B--2---:R-:W-:-:S03]  /*1560*/  UIMAD UR9, UR5, UR9, URZ ;  /* 0x00000009050972a4 */ /* 0x004fc6000f8e02ff */
[----:B------:R-:W0:Y:S08]  /*1570*/  I2F.RP R8, R6 ;  /* 0x0000000600087306 */ /* 0x000e300000209400 */
[----:B0-----:R-:W0:Y:S02]  /*1580*/  MUFU.RCP R16, R8 ;  /* 0x0000000800107308 */ /* 0x001e240000001000 */
[----:B0-----:R-:W-:-:S06]  /*1590*/  VIADD R16, R16, 0xffffffe ;  /* 0x0ffffffe10107836 */ /* 0x001fcc0000000000 */
[----:B------:R0:W2:Y:S02]  /*15a0*/  F2I.FTZ.U32.TRUNC.NTZ R17, R16 ;  /* 0x0000001000117305 */ /* 0x0000a4000021f000 */
[----:B0-----:R-:W-:Y:S02]  /*15b0*/  HFMA2 R16, -RZ, RZ, 0, 0 ;  /* 0x00000000ff107431 */ /* 0x001fe400000001ff */
[----:B--2---:R-:W-:-:S04]  /*15c0*/  IMAD.MOV R0, RZ, RZ, -R17 ;  /* 0x000000ffff007224 */ /* 0x004fc800078e0a11 */
[----:B------:R-:W-:Y:S01]  /*15d0*/  IMAD R7, R0, R6, RZ ;  /* 0x0000000600077224 */ /* 0x000fe200078e02ff */
[----:B------:R-:W-:Y:S02]  /*15e0*/  IABS R0, R5 ;  /* 0x0000000500007213 */ /* 0x000fe40000000000 */
[----:B------:R-:W-:Y:S01]  /*15f0*/  LOP3.LUT R5, R5, UR5, RZ, 0x3c, !PT ;  /* 0x0000000505057c12 */ /* 0x000fe2000f8e3cff */
[----:B------:R-:W-:Y:S01]  /*1600*/  IMAD.HI.U32 R7, R17, R7, R16 ;  /* 0x0000000711077227 */ /* 0x000fe200078e0010 */
[----:B------:R-:W-:Y:S02]  /*1610*/  MOV R16, 0xff800000 ;  /* 0xff80000000107802 */ /* 0x000fe40000000f00 */
[----:B------:R-:W-:-:S03]  /*1620*/  ISETP.GE.AND P1, PT, R5, RZ, PT ;  /* 0x000000ff0500720c */ /* 0x000fc60003f26270 */
[----:B------:R-:W-:-:S04]  /*1630*/  IMAD.HI.U32 R7, R7, R0, RZ ;  /* 0x0000000007077227 */ /* 0x000fc800078e00ff */
[----:B------:R-:W-:-:S04]  /*1640*/  IMAD.MOV R13, RZ, RZ, -R7 ;  /* 0x000000ffff0d7224 */ /* 0x000fc800078e0a07 */
[C---:B------:R-:W-:Y:S02]  /*1650*/  IMAD R13, R6.reuse, R13, R0 ;  /* 0x0000000d060d7224 */ /* 0x040fe400078e0200 */
[----:B------:R-:W0:Y:S03]  /*1660*/  S2R R0, SR_TID.X ;  /* 0x0000000000007919 */ /* 0x000e260000002100 */
[----:B------:R-:W-:-:S13]  /*1670*/  ISETP.GT.U32.AND P0, PT, R6, R13, PT ;  /* 0x0000000d0600720c */ /* 0x000fda0003f04070 */
[----:B------:R-:W-:Y:S01]  /*1680*/  @!P0 IMAD.IADD R13, R13, 0x1, -R6 ;  /* 0x000000010d0d8824 */ /* 0x000fe200078e0a06 */
[----:B------:R-:W-:Y:S02]  /*1690*/  @!P0 IADD3 R7, PT, PT, R7, 0x1, RZ ;  /* 0x0000000107078810 */ /* 0x000fe40007ffe0ff */
[----:B------:R-:W-:Y:S02]  /*16a0*/  ISETP.NE.AND P0, PT, RZ, UR5, PT ;  /* 0x00000005ff007c0c */ /* 0x000fe4000bf05270 */
[----:B------:R-:W-:Y:S02]  /*16b0*/  ISETP.GE.U32.AND P2, PT, R13, R6, PT ;  /* 0x000000060d00720c */ /* 0x000fe40003f46070 */
[----:B0-----:R-:W-:-:S11]  /*16c0*/  SHF.R.U32.HI R27, RZ, 0x3, R0 ;  /* 0x00000003ff1b7819 */ /* 0x001fd60000011600 */
[----:B------:R-:W-:Y:S01]  /*16d0*/  @P2 VIADD R7, R7, 0x1 ;  /* 0x0000000107072836 */ /* 0x000fe20000000000 */
[----:B------:R-:W-:-:S03]  /*16e0*/  LOP3.LUT R25, R0, 0x7, RZ, 0xc0, !PT ;  /* 0x0000000700197812 */ /* 0x000fc600078ec0ff */
[----:B------:R-:W-:Y:S01]  /*16f0*/  @!P1 IMAD.MOV R7, RZ, RZ, -R7 ;  /* 0x000000ffff079224 */ /* 0x000fe200078e0a07 */
[----:B-1----:R-:W-:Y:S01]  /*1700*/  ISETP.GE.AND P1, PT, R27, UR12, PT ;  /* 0x0000000c1b007c0c */ /* 0x002fe2000bf26270 */
[----:B------:R-:W0:Y:S01]  /*1710*/  LDCU.64 UR12, c[0x0][0x358] ;  /* 0x00006b00ff0c77ac */ /* 0x000e220008000a00 */
        /* <DEDUP_REMOVED lines=9> */
[----:B------:R-:W1:Y:S01]  /*17b0*/  LDCU.64 UR4, c[0x0][0x428] ;  /* 0x00008500ff0477ac */ /* 0x000e620008000a00 */
[----:B------:R-:W-:Y:S01]  /*17c0*/  IADD3 R16, P0, PT, R25, UR6, RZ ;  /* 0x0000000619107c10 */ /* 0x000fe2000ff1e0ff */
[----:B------:R-:W-:-:S04]  /*17d0*/  IMAD R5, R27, UR14, RZ ;  /* 0x0000000e1b057c24 */ /* 0x000fc8000f8e02ff */
[----:B------:R-:W-:Y:S02]  /*17e0*/  IMAD.X R17, RZ, RZ, RZ, P0 ;  /* 0x000000ffff117224 */ /* 0x000fe400000e06ff */
[----:B------:R-:W-:-:S05]  /*17f0*/  IMAD.WIDE.U32 R16, R27, UR7, R16 ;  /* 0x000000071b107c25 */ /* 0x000fca000f8e0010 */
[----:B------:R-:W-:Y:S02]  /*1800*/  IADD3 R5, PT, PT, R17, R5, RZ ;  /* 0x0000000511057210 */ /* 0x000fe40007ffe0ff */
[----:B-1----:R-:W-:-:S04]  /*1810*/  LEA R18, P0, R16, UR4, 0x2 ;  /* 0x0000000410127c11 */ /* 0x002fc8000f8010ff */
[----:B------:R-:W-:-:S05]  /*1820*/  LEA.HI.X R19, R16, UR5, R5, 0x2, P0 ;  /* 0x0000000510137c11 */ /* 0x000fca00080f1405 */
[----:B0-----:R1:W5:Y:S04]  /*1830*/  LDG.E R16, desc[UR12][R18.64] ;  /* 0x0000000c12107981 */ /* 0x001368000c1e1900 */
.L_x_145:
[----:B0-----:R-:W-:Y:S05]  /*1840*/  BSYNC.RECONVERGENT B0 ;  /* 0x0000000000007941 */ /* 0x001fea0003800200 */
.L_x_144:
[----:B------:R-:W0:Y:S01]  /*1850*/  S2UR UR14, SR_CgaCtaId ;  /* 0x00000000000e79c3 */ /* 0x000e220000008800 */
[----:B------:R-:W-:Y:S01]  /*1860*/  ISETP.GT.U32.AND P0, PT, R0, 0x3f, PT ;  /* 0x0000003f0000780c */ /* 0x000fe20003f04070 */
[----:B------:R-:W-:Y:S01]  /*1870*/  UMOV UR4, 0x400 ;  /* 0x0000040000047882 */ /* 0x000fe20000000000 */
[----:B-1----:R-:W-:Y:S01]  /*1880*/  IMAD.MOV.U32 R18, RZ, RZ, 0x24 ;  /* 0x00000024ff127424 */ /* 0x002fe200078e00ff */
[----:B------:R-:W-:Y:S01]  /*1890*/  MOV R26, 0xff800000 ;  /* 0xff800000001a7802 */ /* 0x000fe20000000f00 */
[----:B------:R-:W-:Y:S01]  /*18a0*/  IMAD.MOV.U32 R8, RZ, RZ, 0x24 ;  /* 0x00000024ff087424 */ /* 0x000fe200078e00ff */
[----:B------:R-:W-:Y:S01]  /*18b0*/  IABS R17, R6 ;  /* 0x0000000600117213 */ /* 0x000fe20000000000 */
[----:B------:R-:W-:Y:S01]  /*18c0*/  BSSY.RECONVERGENT B1, `(.L_x_146) ;  /* 0x000017f000017945 */ /* 0x000fe20003800200 */
[----:B------:R-:W1:Y:S01]  /*18d0*/  LDC R13, c[0x0][0x3e0] ;  /* 0x0000f800ff0d7b82 */ /* 0x000e620000000800 */
[----:B------:R-:W-:Y:S01]  /*18e0*/  ISETP.NE.AND P5, PT, R6, RZ, PT ;  /* 0x000000ff0600720c */ /* 0x000fe20003fa5270 */
[----:B0-----:R-:W-:-:S06]  /*18f0*/  ULEA UR14, UR14, UR4, 0x18 ;  /* 0x000000040e0e7291 */ /* 0x001fcc000f8ec0ff */
[----:B------:R-:W-:Y:S02]  /*1900*/  @!P0 IMAD R18, R27, R18, UR14 ;  /* 0x0000000e1b128e24 */ /* 0x000fe4000f8e0212 */
[C---:B------:R-:W-:Y:S02]  /*1910*/  IMAD R8, R25.reuse, R8, UR14 ;  /* 0x0000000e19087e24 */ /* 0x040fe4000f8e0208 */
[----:B------:R-:W-:Y:S02]  /*1920*/  @!P0 IMAD R5, R25, 0x4, R18 ;  /* 0x0000000419058824 */ /* 0x000fe400078e0212 */
[----:B------:R-:W-:-:S03]  /*1930*/  IMAD R8, R27, 0x4, R8 ;  /* 0x000000041b087824 */ /* 0x000fc600078e0208 */
[----:B-----5:R1:W-:Y:S01]  /*1940*/  @!P0 STS [R5], R16 ;  /* 0x0000001005008388 */ /* 0x0203e20000000800 */
[----:B------:R-:W-:Y:S01]  /*1950*/  BAR.SYNC.DEFER_BLOCKING 0x0 ;  /* 0x0000000000007b1d */ /* 0x000fe20000010000 */
[----:B-1----:R-:W-:-:S05]  /*1960*/  IABS R5, R13 ;  /* 0x0000000d00057213 */ /* 0x002fca0000000000 */
[----:B------:R-:W0:Y:S01]  /*1970*/  I2F.RP R16, R17 ;  /* 0x0000001100107306 */ /* 0x000e220000209400 */
[----:B------:R-:W1:Y:S07]  /*1980*/  @!P0 LDS R26, [R8] ;  /* 0x00000000081a8984 */ /* 0x000e6e0000000800 */
[----:B------:R-:W2:Y:S08]  /*1990*/  I2F.RP R23, R5 ;  /* 0x0000000500177306 */ /* 0x000eb00000209400 */
[----:B0-----:R-:W0:Y:S08]  /*19a0*/  MUFU.RCP R30, R16 ;  /* 0x00000010001e7308 */ /* 0x001e300000001000 */
[----:B--2---:R-:W2:Y:S01]  /*19b0*/  MUFU.RCP R28, R23 ;  /* 0x00000017001c7308 */ /* 0x004ea20000001000 */
[----:B0-----:R-:W-:-:S07]  /*19c0*/  VIADD R30, R30, 0xffffffe ;  /* 0x0ffffffe1e1e7836 */ /* 0x001fce0000000000 */
[----:B------:R0:W-:Y:S01]  /*19d0*/  F2I.FTZ.U32.TRUNC.NTZ R31, R30 ;  /* 0x0000001e001f7305 */ /* 0x0001e2000021f000 */
[----:B--2---:R-:W-:Y:S01]  /*19e0*/  VIADD R28, R28, 0xffffffe ;  /* 0x0ffffffe1c1c7836 */ /* 0x004fe20000000000 */
[----:B-1----:R-:W1:Y:S06]  /*19f0*/  SHFL.BFLY PT, R19, R26, 0x4, 0x1f ;  /* 0x0c801f001a137f89 */ /* 0x002e6c00000e0000 */
[----:B------:R-:W2:Y:S01]  /*1a00*/  F2I.FTZ.U32.TRUNC.NTZ R29, R28 ;  /* 0x0000001c001d7305 */ /* 0x000ea2000021f000 */
[----:B0-----:R-:W-:Y:S02]  /*1a10*/  HFMA2 R30, -RZ, RZ, 0, 0 ;  /* 0x00000000ff1e7431 */ /* 0x001fe400000001ff */
[----:B--2---:R-:W-:-:S02]  /*1a20*/  IMAD.MOV R22, RZ, RZ, -R29 ;  /* 0x000000ffff167224 */ /* 0x004fc400078e0a1d */
[----:B------:R-:W-:Y:S02]  /*1a30*/  IMAD.MOV.U32 R28, RZ, RZ, RZ ;  /* 0x000000ffff1c7224 */ /* 0x000fe400078e00ff */
[----:B------:R-:W-:Y:S01]  /*1a40*/  IMAD R22, R22, R5, RZ ;  /* 0x0000000516167224 */ /* 0x000fe200078e02ff */
[----:B-1----:R-:W-:-:S03]  /*1a50*/  FMNMX.FTZ R19, R19, R26, !PT ;  /* 0x0000001a13137209 */ /* 0x002fc60007810000 */
[----:B------:R-:W-:Y:S02]  /*1a60*/  IMAD.HI.U32 R22, R29, R22, R28 ;  /* 0x000000161d167227 */ /* 0x000fe400078e001c */
[----:B------:R-:W0:Y:S02]  /*1a70*/  SHFL.BFLY PT, R18, R19, 0x2, 0x1f ;  /* 0x0c401f0013127f89 */ /* 0x000e2400000e0000 */
[----:B0-----:R-:W-:-:S05]  /*1a80*/  FMNMX.FTZ R18, R19, R18, !PT ;  /* 0x0000001213127209 */ /* 0x001fca0007810000 */
[----:B------:R-:W0:Y:S02]  /*1a90*/  SHFL.BFLY PT, R15, R18, 0x1, 0x1f ;  /* 0x0c201f00120f7f89 */ /* 0x000e2400000e0000 */
[----:B0-----:R-:W-:Y:S02]  /*1aa0*/  FMNMX.FTZ R15, R18, R15, !PT ;  /* 0x0000000f120f7209 */ /* 0x001fe40007810000 */
[----:B------:R-:W-:Y:S02]  /*1ab0*/  IADD3 R18, PT, PT, RZ, -R31, RZ ;  /* 0x8000001fff127210 */ /* 0x000fe40007ffe0ff */
[----:B------:R-:W-:-:S03]  /*1ac0*/  FSETP.NEU.FTZ.AND P0, PT, R15, -INF , PT ;  /* 0xff8000000f00780b */ /* 0x000fc60003f1d000 */
[----:B------:R-:W-:Y:S01]  /*1ad0*/  IMAD R23, R18, R17, RZ ;  /* 0x0000001112177224 */ /* 0x000fe200078e02ff */
[----:B------:R-:W-:-:S03]  /*1ae0*/  FSEL R15, R15, RZ, P0 ;  /* 0x000000ff0f0f7208 */ /* 0x000fc60000000000 */
[----:B------:R-:W-:-:S04]  /*1af0*/  IMAD.HI.U32 R23, R31, R23, R30 ;  /* 0x000000171f177227 */ /* 0x000fc800078e001e */
[----:B------:R-:W-:-:S04]  /*1b00*/  FADD.FTZ R24, -R15, R26 ;  /* 0x0000001a0f187221 */ /* 0x000fc80000010100 */
[----:B------:R-:W-:-:S06]  /*1b10*/  FMUL.FTZ R24, R24, 1.4426950216293334961 ;  /* 0x3fb8aa3b18187820 */ /* 0x000fcc0000410000 */
[----:B------:R-:W0:Y:S02]  /*1b20*/  MUFU.EX2 R24, R24 ;  /* 0x0000001800187308 */ /* 0x000e240000000800 */
[----:B0-----:R-:W0:Y:S02]  /*1b30*/  SHFL.BFLY PT, R19, R24, 0x4, 0x1f ;  /* 0x0c801f0018137f89 */ /* 0x001e2400000e0000 */
[----:B0-----:R-:W-:Y:S01]  /*1b40*/  FADD.FTZ R19, R24, R19 ;  /* 0x0000001318137221 */ /* 0x001fe20000010000 */
[----:B------:R-:W-:Y:S01]  /*1b50*/  IMAD.IADD R24, R2, 0x1, R17 ;  /* 0x0000000102187824 */ /* 0x000fe200078e0211 */
[----:B------:R-:W-:-:S03]  /*1b60*/  IABS R2, R6 ;  /* 0x0000000600027213 */ /* 0x000fc60000000000 */
[----:B------:R-:W0:Y:S01]  /*1b70*/  SHFL.BFLY PT, R16, R19, 0x2, 0x1f ;  /* 0x0c401f0013107f89 */ /* 0x000e2200000e0000 */
[----:B------:R-:W-:Y:S01]  /*1b80*/  IABS R18, R24 ;  /* 0x0000001800127213 */ /* 0x000fe20000000000 */
[----:B------:R-:W-:-:S04]  /*1b90*/  IMAD.MOV R2, RZ, RZ, -R2 ;  /* 0x000000ffff027224 */ /* 0x000fc800078e0a02 */
[----:B------:R-:W-:-:S04]  /*1ba0*/  IMAD.HI.U32 R23, R23, R18, RZ ;  /* 0x0000001217177227 */ /* 0x000fc800078e00ff */
[----:B------:R-:W-:-:S04]  /*1bb0*/  IMAD.HI.U32 R22, R22, R18, RZ ;  /* 0x0000001216167227 */ /* 0x000fc800078e00ff */
[----:B------:R-:W-:-:S05]  /*1bc0*/  IMAD R2, R23, R2, R18 ;  /* 0x0000000217027224 */ /* 0x000fca00078e0212 */
[----:B------:R-:W-:Y:S01]  /*1bd0*/  ISETP.GT.U32.AND P2, PT, R17, R2, PT ;  /* 0x000000021100720c */ /* 0x000fe20003f44070 */
[----:B0-----:R-:W-:Y:S01]  /*1be0*/  FADD.FTZ R28, R19, R16 ;  /* 0x00000010131c7221 */ /* 0x001fe20000010000 */
[----:B------:R-:W-:-:S04]  /*1bf0*/  IADD3 R16, PT, PT, -R22, RZ, RZ ;  /* 0x000000ff16107210 */ /* 0x000fc80007ffe1ff */
[----:B------:R-:W0:Y:S01]  /*1c00*/  SHFL.BFLY PT, R19, R28, 0x1, 0x1f ;  /* 0x0c201f001c137f89 */ /* 0x000e2200000e0000 */
[----:B------:R-:W-:-:S06]  /*1c10*/  IMAD R16, R5, R16, R18 ;  /* 0x0000001005107224 */ /* 0x000fcc00078e0212 */
[----:B------:R-:W-:Y:S01]  /*1c20*/  @!P2 IMAD.IADD R2, R2, 0x1, -R17 ;  /* 0x000000010202a824 */ /* 0x000fe200078e0a11 */
[----:B------:R-:W-:Y:S02]  /*1c30*/  @!P2 IADD3 R23, PT, PT, R23, 0x1, RZ ;  /* 0x000000011717a810 */ /* 0x000fe40007ffe0ff */
[----:B------:R-:W-:Y:S02]  /*1c40*/  ISETP.GT.U32.AND P0, PT, R5, R16, PT ;  /* 0x000000100500720c */ /* 0x000fe40003f04070 */
[-C--:B------:R-:W-:Y:S02]  /*1c50*/  ISETP.GE.U32.AND P1, PT, R2, R17.reuse, PT ;  /* 0x000000110200720c */ /* 0x080fe40003f26070 */
[C---:B------:R-:W-:Y:S02]  /*1c60*/  LOP3.LUT R2, R24.reuse, R17, RZ, 0x3c, !PT ;  /* 0x0000001118027212 */ /* 0x040fe400078e3cff */
[----:B------:R-:W-:Y:S02]  /*1c70*/  LOP3.LUT R24, R24, R13, RZ, 0x3c, !PT ;  /* 0x0000000d18187212 */ /* 0x000fe400078e3cff */
[----:B------:R-:W-:-:S02]  /*1c80*/  ISETP.GE.AND P3, PT, R2, RZ, PT ;  /* 0x000000ff0200720c */ /* 0x000fc40003f66270 */
[----:B------:R-:W-:-:S03]  /*1c90*/  ISETP.GE.AND P2, PT, R24, RZ, PT ;  /* 0x000000ff1800720c */ /* 0x000fc60003f46270 */
[----:B------:R-:W-:Y:S01]  /*1ca0*/  @!P0 IMAD.IADD R16, R16, 0x1, -R5 ;  /* 0x0000000110108824 */ /* 0x000fe200078e0a05 */
[----:B------:R-:W-:Y:S01]  /*1cb0*/  @!P0 IADD3 R22, PT, PT, R22, 0x1, RZ ;  /* 0x0000000116168810 */ /* 0x000fe20007ffe0ff */
[----:B------:R-:W-:Y:S01]  /*1cc0*/  @P1 VIADD R23, R23, 0x1 ;  /* 0x0000000117171836 */ /* 0x000fe20000000000 */
[----:B------:R-:W-:Y:S02]  /*1cd0*/  ISETP.NE.AND P0, PT, R13, RZ, PT ;  /* 0x000000ff0d00720c */ /* 0x000fe40003f05270 */
[----:B------:R-:W-:Y:S01]  /*1ce0*/  ISETP.GE.U32.AND P4, PT, R16, R5, PT ;  /* 0x000000051000720c */ /* 0x000fe20003f86070 */
[----:B0-----:R-:W-:Y:S01]  /*1cf0*/  FADD.FTZ R19, R28, R19 ;  /* 0x000000131c137221 */ /* 0x001fe20000010000 */
[----:B------:R-:W-:Y:S01]  /*1d00*/  IMAD.MOV.U32 R5, RZ, RZ, R23 ;  /* 0x000000ffff057224 */ /* 0x000fe200078e0017 */
[----:B------:R-:W-:Y:S01]  /*1d10*/  SHF.R.S32.HI R16, RZ, 0x1f, R6 ;  /* 0x0000001fff107819 */ /* 0x000fe20000011406 */
[----:B------:R-:W-:Y:S02]  /*1d20*/  IMAD.MOV.U32 R23, RZ, RZ, 0x7f800000 ;  /* 0x7f800000ff177424 */ /* 0x000fe400078e00ff */
[----:B------:R-:W-:Y:S01]  /*1d30*/  FSETP.NE.FTZ.AND P1, PT, R19, RZ, PT ;  /* 0x000000ff1300720b */ /* 0x000fe20003f35000 */
[----:B------:R-:W-:Y:S01]  /*1d40*/  @!P3 IMAD.MOV R5, RZ, RZ, -R5 ;  /* 0x000000ffff05b224 */ /* 0x000fe200078e0a05 */
[----:B------:R-:W-:Y:S01]  /*1d50*/  ISETP.NE.AND P3, PT, R7, RZ, PT ;  /* 0x000000ff0700720c */ /* 0x000fe20003f65270 */
[----:B------:R-:W-:Y:S01]  /*1d60*/  IMAD R6, R6, UR9, RZ ;  /* 0x0000000906067c24 */ /* 0x000fe2000f8e02ff */
[----:B------:R-:W-:-:S02]  /*1d70*/  @!P5 LOP3.LUT R5, RZ, R17, RZ, 0x33, !PT ;  /* 0x00000011ff05d212 */ /* 0x000fc400078e33ff */
[----:B------:R-:W-:Y:S01]  /*1d80*/  SEL R17, RZ, 0x1, !P3 ;  /* 0x00000001ff117807 */ /* 0x000fe20005800000 */
[----:B------:R-:W-:Y:S01]  /*1d90*/  @P4 VIADD R22, R22, 0x1 ;  /* 0x0000000116164836 */ /* 0x000fe20000000000 */
[----:B------:R-:W-:Y:S02]  /*1da0*/  SHF.R.S32.HI R7, RZ, 0x1f, R5 ;  /* 0x0000001fff077819 */ /* 0x000fe40000011405 */
[----:B------:R-:W-:Y:S02]  /*1db0*/  LOP3.LUT R17, R16, R17, RZ, 0xfc, !PT ;  /* 0x0000001110117212 */ /* 0x000fe400078efcff */
[----:B------:R-:W-:Y:S01]  /*1dc0*/  @!P2 IADD3 R22, PT, PT, -R22, RZ, RZ ;  /* 0x000000ff1616a210 */ /* 0x000fe20007ffe1ff */
[----:B------:R-:W0:Y:S01]  /*1dd0*/  @P1 MUFU.LG2 R2, R19 ;  /* 0x0000001300021308 */ /* 0x000e220000000c00 */
[----:B------:R-:W-:Y:S02]  /*1de0*/  @!P0 LOP3.LUT R22, RZ, R13, RZ, 0x33, !PT ;  /* 0x0000000dff168212 */ /* 0x000fe400078e33ff */
[----:B------:R-:W-:-:S02]  /*1df0*/  LOP3.LUT P0, RZ, R0, 0x3c7, RZ, 0xc0, !PT ;  /* 0x000003c700ff7812 */ /* 0x000fc4000780c0ff */
[----:B------:R-:W-:Y:S01]  /*1e00*/  ISETP.LT.U32.AND P2, PT, R20, R5, PT ;  /* 0x000000051400720c */ /* 0x000fe20003f41070 */
[----:B------:R-:W-:-:S03]  /*1e10*/  IMAD R16, R22, UR11, RZ ;  /* 0x0000000b16107c24 */ /* 0x000fc6000f8e02ff */
[----:B------:R-:W-:-:S04]  /*1e20*/  ISETP.LT.AND.EX P2, PT, R21, R7, PT, P2 ;  /* 0x000000071500720c */ /* 0x000fc80003f41320 */
[----:B------:R-:W-:Y:S01]  /*1e30*/  SEL R7, R20, R5, P2 ;  /* 0x0000000514077207 */ /* 0x000fe20001000000 */
[----:B------:R-:W-:Y:S02]  /*1e40*/  IMAD R5, R17, R16, RZ ;  /* 0x0000001011057224 */ /* 0x000fe400078e02ff */
        /* <DEDUP_REMOVED lines=52> */
.L_x_149:
[----:B------:R-:W-:Y:S01]  /*2190*/  IMAD.MOV.U32 R21, RZ, RZ, RZ ;  /* 0x000000ffff157224 */ /* 0x000fe200078e00ff */
[----:B------:R-:W-:Y:S02]  /*21a0*/  MOV R20, R30 ;  /* 0x0000001e00147202 */ /* 0x000fe40000000f00 */
[----:B------:R-:W-:Y:S02]  /*21b0*/  MOV R18, 0x21d0 ;  /* 0x000021d000127802 */ /* 0x000fe40000000f00 */
[----:B------:R-:W-:Y:S05]  /*21c0*/  CALL.REL.NOINC `($__internal_4_$__cuda_sm20_div_s64) ;  /* 0x0000001c00b87944 */ /* 0x000fea0003c00000 */
[----:B------:R-:W-:Y:S02]  /*21d0*/  IADD3 R13, PT, PT, -R16, RZ, RZ ;  /* 0x000000ff100d7210 */ /* 0x000fe40007ffe1ff */
[----:B------:R-:W-:-:S03]  /*21e0*/  MOV R31, R17 ;  /* 0x00000011001f7202 */ /* 0x000fc60000000f00 */
[----:B------:R-:W-:Y:S01]  /*21f0*/  IMAD R27, R30, R13, R27 ;  /* 0x0000000d1e1b7224 */ /* 0x000fe200078e021b */
[----:B------:R-:W-:-:S07]  /*2200*/  MOV R30, R16 ;  /* 0x00000010001e7202 */ /* 0x000fce0000000f00 */
.L_x_150:
[----:B------:R-:W-:Y:S01]  /*2210*/  IABS R17, UR15 ;  /* 0x0000000f00117c13 */ /* 0x000fe20008000000 */
[----:B------:R-:W-:Y:S01]  /*2220*/  IMAD R3, R3, R14, RZ ;  /* 0x0000000e03037224 */ /* 0x000fe200078e02ff */
[----:B------:R-:W-:Y:S01]  /*2230*/  IABS R15, R27 ;  /* 0x0000001b000f7213 */ /* 0x000fe20000000000 */
[----:B------:R-:W-:Y:S01]  /*2240*/  BSSY.RECONVERGENT B0, `(.L_x_151) ;  /* 0x0000040000007945 */ /* 0x000fe20003800200 */
[----:B------:R-:W0:Y:S01]  /*2250*/  I2F.U32.RP R20, R17 ;  /* 0x0000001100147306 */ /* 0x000e220000209000 */
[----:B------:R-:W-:Y:S01]  /*2260*/  IABS R13, UR15 ;  /* 0x0000000f000d7c13 */ /* 0x000fe20008000000 */
[----:B------:R-:W-:Y:S01]  /*2270*/  IMAD R3, R11, R4, R3 ;  /* 0x000000040b037224 */ /* 0x000fe200078e0203 */
[----:B------:R-:W-:-:S03]  /*2280*/  LOP3.LUT R4, R27, UR15, RZ, 0x3c, !PT ;  /* 0x0000000f1b047c12 */ /* 0x000fc6000f8e3cff */
[----:B------:R-:W-:Y:S01]  /*2290*/  IMAD.MOV R13, RZ, RZ, -R13 ;  /* 0x000000ffff0d7224 */ /* 0x000fe200078e0a0d */
[----:B------:R-:W-:Y:S01]  /*22a0*/  ISETP.GE.AND P0, PT, R4, RZ, PT ;  /* 0x000000ff0400720c */ /* 0x000fe20003f06270 */
[----:B0-----:R-:W0:Y:S02]  /*22b0*/  MUFU.RCP R18, R20 ;  /* 0x0000001400127308 */ /* 0x001e240000001000 */
[----:B0-----:R-:W-:Y:S02]  /*22c0*/  VIADD R18, R18, 0xffffffe ;  /* 0x0ffffffe12127836 */ /* 0x001fe40000000000 */
[----:B------:R-:W-:-:S04]  /*22d0*/  IMAD.WIDE.U32 R20, R11, R14, RZ ;  /* 0x0000000e0b147225 */ /* 0x000fc800078e00ff */
[----:B------:R-:W0:Y:S01]  /*22e0*/  F2I.FTZ.U32.TRUNC.NTZ R19, R18 ;  /* 0x0000001200137305 */ /* 0x000e22000021f000 */
[----:B------:R-:W-:Y:S02]  /*22f0*/  IMAD.IADD R3, R21, 0x1, R3 ;  /* 0x0000000115037824 */ /* 0x000fe400078e0203 */
[----:B------:R-:W-:-:S04]  /*2300*/  IMAD.WIDE.U32 R34, R20, R32, RZ ;  /* 0x0000002014227225 */ /* 0x000fc800078e00ff */
[----:B------:R-:W-:-:S04]  /*2310*/  IMAD R3, R3, R32, RZ ;  /* 0x0000002003037224 */ /* 0x000fc800078e02ff */
[----:B------:R-:W-:Y:S02]  /*2320*/  IMAD R3, R33, R20, R3 ;  /* 0x0000001421037224 */ /* 0x000fe400078e0203 */
[----:B0-----:R-:W-:Y:S01]  /*2330*/  IMAD.MOV R16, RZ, RZ, -R19 ;  /* 0x000000ffff107224 */ /* 0x001fe200078e0a13 */
[----:B------:R-:W-:-:S03]  /*2340*/  MOV R18, RZ ;  /* 0x000000ff00127202 */ /* 0x000fc60000000f00 */
[----:B------:R-:W-:-:S04]  /*2350*/  IMAD R16, R16, R17, RZ ;  /* 0x0000001110107224 */ /* 0x000fc800078e02ff */
[----:B------:R-:W-:-:S04]  /*2360*/  IMAD.HI.U32 R16, R19, R16, R18 ;  /* 0x0000001013107227 */ /* 0x000fc800078e0012 */
[----:B------:R-:W-:Y:S02]  /*2370*/  IMAD.IADD R19, R35, 0x1, R3 ;  /* 0x0000000123137824 */ /* 0x000fe400078e0203 */
[----:B------:R-:W-:-:S03]  /*2380*/  IMAD.HI.U32 R16, R16, R15, RZ ;  /* 0x0000000f10107227 */ /* 0x000fc600078e00ff */
[----:B------:R-:W-:Y:S01]  /*2390*/  LOP3.LUT R3, R31, R19, RZ, 0xfc, !PT ;  /* 0x000000131f037212 */ /* 0x000fe200078efcff */
[----:B------:R-:W-:-:S05]  /*23a0*/  IMAD R18, R16, R13, R15 ;  /* 0x0000000d10127224 */ /* 0x000fca00078e020f */
[----:B------:R-:W-:-:S13]  /*23b0*/  ISETP.GT.U32.AND P1, PT, R17, R18, PT ;  /* 0x000000121100720c */ /* 0x000fda0003f24070 */
[-C--:B------:R-:W-:Y:S02]  /*23c0*/  @!P1 IADD3 R18, PT, PT, R18, -R17.reuse, RZ ;  /* 0x8000001112129210 */ /* 0x080fe40007ffe0ff */
[----:B------:R-:W-:Y:S02]  /*23d0*/  @!P1 IADD3 R16, PT, PT, R16, 0x1, RZ ;  /* 0x0000000110109810 */ /* 0x000fe40007ffe0ff */
[----:B------:R-:W-:Y:S02]  /*23e0*/  ISETP.GE.U32.AND P2, PT, R18, R17, PT ;  /* 0x000000111200720c */ /* 0x000fe40003f46070 */
[----:B------:R-:W-:-:S11]  /*23f0*/  ISETP.NE.AND P1, PT, RZ, UR15, PT ;  /* 0x0000000fff007c0c */ /* 0x000fd6000bf25270 */
        /* <DEDUP_REMOVED lines=29> */
.L_x_152:
[----:B------:R-:W-:Y:S01]  /*25d0*/  IMAD.MOV.U32 R27, RZ, RZ, R30 ;  /* 0x000000ffff1b7224 */ /* 0x000fe200078e001e */
[----:B------:R-:W-:Y:S01]  /*25e0*/  MOV R21, R31 ;  /* 0x0000001f00157202 */ /* 0x000fe20000000f00 */
[----:B------:R-:W-:Y:S01]  /*25f0*/  IMAD.MOV.U32 R20, RZ, RZ, R34 ;  /* 0x000000ffff147224 */ /* 0x000fe200078e0022 */
[----:B------:R-:W-:Y:S02]  /*2600*/  MOV R18, 0x2620 ;  /* 0x0000262000127802 */ /* 0x000fe40000000f00 */
[----:B------:R-:W-:Y:S05]  /*2610*/  CALL.REL.NOINC `($__internal_4_$__cuda_sm20_div_s64) ;  /* 0x0000001800a47944 */ /* 0x000fea0003c00000 */
[----:B------:R-:W-:-:S05]  /*2620*/  IADD3 R31, PT, PT, -R16, RZ, RZ ;  /* 0x000000ff101f7210 */ /* 0x000fca0007ffe1ff */
[----:B------:R-:W-:Y:S02]  /*2630*/  IMAD R31, R31, R34, R30 ;  /* 0x000000221f1f7224 */ /* 0x000fe400078e021e */
.L_x_153:
[----:B------:R-:W-:Y:S05]  /*2640*/  BSYNC.RECONVERGENT B0 ;  /* 0x0000000000007941 */ /* 0x000fea0003800200 */
.L_x_151:
[-C--:B------:R-:W-:Y:S01]  /*2650*/  IABS R17, R14.reuse ;  /* 0x0000000e00117213 */ /* 0x080fe20000000000 */
[----:B------:R-:W0:Y:S01]  /*2660*/  LDC R19, c[0x0][0x3e0] ;  /* 0x0000f800ff137b82 */ /* 0x000e220000000800 */
[----:B------:R-:W-:Y:S01]  /*2670*/  IABS R13, R9 ;  /* 0x00000009000d7213 */ /* 0x000fe20000000000 */
[----:B------:R-:W-:Y:S01]  /*2680*/  IMAD.MOV.U32 R36, RZ, RZ, RZ ;  /* 0x000000ffff247224 */ /* 0x000fe200078e00ff */
[----:B------:R-:W1:Y:S01]  /*2690*/  I2F.U32.RP R21, R17 ;  /* 0x0000001100157306 */ /* 0x000e620000209000 */
[----:B------:R-:W-:Y:S01]  /*26a0*/  IABS R15, R11 ;  /* 0x0000000b000f7213 */ /* 0x000fe20000000000 */
[----:B------:R-:W2:Y:S01]  /*26b0*/  LDCU UR16, c[0x0][0x430] ;  /* 0x00008600ff1077ac */ /* 0x000ea20008000800 */
[----:B------:R-:W-:Y:S02]  /*26c0*/  IABS R28, R14 ;  /* 0x0000000e001c7213 */ /* 0x000fe40000000000 */
[----:B------:R-:W-:Y:S01]  /*26d0*/  ISETP.NE.AND P5, PT, R14, RZ, PT ;  /* 0x000000ff0e00720c */ /* 0x000fe20003fa5270 */
[----:B------:R-:W3:Y:S02]  /*26e0*/  LDCU UR4, c[0x0][0x434] ;  /* 0x00008680ff0477ac */ /* 0x000ee40008000800 */
[----:B------:R-:W4:Y:S01]  /*26f0*/  I2F.U32.RP R18, R13 ;  /* 0x0000000d00127306 */ /* 0x000f220000209000 */
[----:B------:R-:W-:-:S07]  /*2700*/  IMAD.MOV R28, RZ, RZ, -R28 ;  /* 0x000000ffff1c7224 */ /* 0x000fce00078e0a1c */
[----:B------:R-:W5:Y:S01]  /*2710*/  I2F.U32.RP R22, R15 ;  /* 0x0000000f00167306 */ /* 0x000f620000209000 */
[----:B--2---:R-:W-:Y:S01]  /*2720*/  USEL UR16, UR16, 0x1, UP1 ;  /* 0x0000000110107887 */ /* 0x004fe20008800000 */
[----:B0-----:R-:W-:-:S06]  /*2730*/  ISETP.LT.U32.AND P0, PT, R19, 0x1, PT ;  /* 0x000000011300780c */ /* 0x001fcc0003f01070 */
[----:B-1----:R-:W0:Y:S01]  /*2740*/  MUFU.RCP R20, R21 ;  /* 0x0000001500147308 */ /* 0x002e220000001000 */
[----:B------:R-:W-:Y:S01]  /*2750*/  ISETP.LT.AND.EX P0, PT, R2, RZ, PT, P0 ;  /* 0x000000ff0200720c */ /* 0x000fe20003f01300 */
[----:B------:R-:W-:Y:S02]  /*2760*/  USHF.R.S32.HI UR5, URZ, 0x1f, UR16 ;  /* 0x0000001fff057899 */ /* 0x000fe40008011410 */
[----:B---3--:R-:W-:Y:S01]  /*2770*/  UIMAD UR4, UR16, UR4, URZ ;  /* 0x00000004100472a4 */ /* 0x008fe2000f8e02ff */
[----:B------:R-:W-:-:S03]  /*2780*/  SEL R19, R19, 0x1, P0 ;  /* 0x0000000113137807 */ /* 0x000fc60000000000 */
[----:B----4-:R-:W1:Y:S08]  /*2790*/  MUFU.RCP R18, R18 ;  /* 0x0000001200127308 */ /* 0x010e700000001000 */
[----:B-----5:R-:W2:Y:S01]  /*27a0*/  MUFU.RCP R38, R22 ;  /* 0x0000001600267308 */ /* 0x020ea20000001000 */
[----:B0-----:R-:W-:Y:S01]  /*27b0*/  VIADD R20, R20, 0xffffffe ;  /* 0x0ffffffe14147836 */ /* 0x001fe20000000000 */
[----:B------:R-:W-:-:S06]  /*27c0*/  IABS R21, R19 ;  /* 0x0000001300157213 */ /* 0x000fcc0000000000 */
[----:B------:R-:W0:Y:S01]  /*27d0*/  F2I.FTZ.U32.TRUNC.NTZ R37, R20 ;  /* 0x0000001400257305 */ /* 0x000e22000021f000 */
[----:B-1----:R-:W-:Y:S01]  /*27e0*/  VIADD R34, R18, 0xffffffe ;  /* 0x0ffffffe12227836 */ /* 0x002fe20000000000 */
[----:B------:R-:W-:-:S06]  /*27f0*/  IABS R18, R7 ;  /* 0x0000000700127213 */ /* 0x000fcc0000000000 */
[----:B------:R-:W1:Y:S01]  /*2800*/  F2I.FTZ.U32.TRUNC.NTZ R35, R34 ;  /* 0x0000002200237305 */ /* 0x000e62000021f000 */
[----:B--2---:R-:W-:Y:S01]  /*2810*/  VIADD R38, R38, 0xffffffe ;  /* 0x0ffffffe26267836 */ /* 0x004fe20000000000 */
[----:B0-----:R-:W-:-:S06]  /*2820*/  IADD3 R2, PT, PT, RZ, -R37, RZ ;  /* 0x80000025ff027210 */ /* 0x001fcc0007ffe0ff */
[----:B------:R-:W0:Y:S01]  /*2830*/  I2F.U32.RP R32, R21 ;  /* 0x0000001500207306 */ /* 0x000e220000209000 */
[----:B------:R-:W-:Y:S02]  /*2840*/  IMAD R29, R2, R17, RZ ;  /* 0x00000011021d7224 */ /* 0x000fe400078e02ff */
[----:B-1----:R-:W-:-:S05]  /*2850*/  IMAD.MOV R20, RZ, RZ, -R35 ;  /* 0x000000ffff147224 */ /* 0x002fca00078e0a23 */
[----:B------:R-:W1:Y:S01]  /*2860*/  F2I.FTZ.U32.TRUNC.NTZ R39, R38 ;  /* 0x0000002600277305 */ /* 0x000e62000021f000 */
[----:B------:R-:W-:-:S04]  /*2870*/  IMAD.HI.U32 R29, R37, R29, R36 ;  /* 0x0000001d251d7227 */ /* 0x000fc800078e0024 */
[----:B------:R-:W-:Y:S01]  /*2880*/  IMAD R37, R20, R13, RZ ;  /* 0x0000000d14257224 */ /* 0x000fe200078e02ff */
[----:B------:R-:W-:Y:S01]  /*2890*/  IABS R20, R31 ;  /* 0x0000001f00147213 */ /* 0x000fe20000000000 */
[----:B------:R-:W-:Y:S01]  /*28a0*/  IMAD.MOV.U32 R34, RZ, RZ, RZ ;  /* 0x000000ffff227224 */ /* 0x000fe200078e00ff */
[----:B0-----:R-:W0:Y:S03]  /*28b0*/  MUFU.RCP R32, R32 ;  /* 0x0000002000207308 */ /* 0x001e260000001000 */
[----:B------:R-:W-:Y:S01]  /*28c0*/  IMAD.HI.U32 R37, R35, R37, R34 ;  /* 0x0000002523257227 */ /* 0x000fe200078e0022 */
[----:B------:R-:W-:-:S03]  /*28d0*/  IABS R35, R9 ;  /* 0x0000000900237213 */ /* 0x000fc60000000000 */
[----:B-1----:R-:W-:Y:S01]  /*28e0*/  IMAD.MOV R22, RZ, RZ, -R39 ;  /* 0x000000ffff167224 */ /* 0x002fe200078e0a27 */
[----:B------:R-:W1:Y:S01]  /*28f0*/  I2F.U32.RP R2, R18 ;  /* 0x0000001200027306 */ /* 0x000e620000209000 */
[----:B------:R-:W-:Y:S01]  /*2900*/  IADD3 R35, PT, PT, RZ, -R35, RZ ;  /* 0x80000023ff237210 */ /* 0x000fe20007ffe0ff */
[----:B------:R-:W-:-:S04]  /*2910*/  IMAD.HI.U32 R29, R29, R20, RZ ;  /* 0x000000141d1d7227 */ /* 0x000fc800078e00ff */
[----:B------:R-:W-:Y:S02]  /*2920*/  HFMA2 R38, -RZ, RZ, 0, 0 ;  /* 0x00000000ff267431 */ /* 0x000fe400000001ff */
[----:B------:R-:W-:Y:S01]  /*2930*/  IMAD R27, R22, R15, RZ ;  /* 0x0000000f161b7224 */ /* 0x000fe200078e02ff */
[----:B------:R-:W-:Y:S01]  /*2940*/  IABS R22, R16 ;  /* 0x0000001000167213 */ /* 0x000fe20000000000 */
[----:B------:R-:W-:Y:S01]  /*2950*/  IMAD R28, R29, R28, R20 ;  /* 0x0000001c1d1c7224 */ /* 0x000fe200078e0214 */
[----:B------:R-:W-:Y:S01]  /*2960*/  LOP3.LUT R20, R31, R14, RZ, 0x3c, !PT ;  /* 0x0000000e1f147212 */ /* 0x000fe200078e3cff */
[----:B0-----:R-:W-:Y:S02]  /*2970*/  VIADD R32, R32, 0xffffffe ;  /* 0x0ffffffe20207836 */ /* 0x001fe40000000000 */
[----:B------:R-:W-:Y:S01]  /*2980*/  IMAD.HI.U32 R24, R37, R22, RZ ;  /* 0x0000001625187227 */ /* 0x000fe200078e00ff */
[----:B------:R-:W-:Y:S01]  /*2990*/  ISETP.GT.U32.AND P3, PT, R17, R28, PT ;  /* 0x0000001c1100720c */ /* 0x000fe20003f64070 */
[----:B------:R0:W-:Y:S01]  /*29a0*/  F2I.FTZ.U32.TRUNC.NTZ R33, R32 ;  /* 0x0000002000217305 */ /* 0x0001e2000021f000 */
[----:B------:R-:W-:Y:S01]  /*29b0*/  ISETP.GE.AND P2, PT, R20, RZ, PT ;  /* 0x000000ff1400720c */ /* 0x000fe20003f46270 */
[----:B------:R-:W-:Y:S01]  /*29c0*/  IMAD R22, R24, R35, R22 ;  /* 0x0000002318167224 */ /* 0x000fe200078e0216 */
[----:B------:R-:W-:Y:S01]  /*29d0*/  LOP3.LUT R20, R16, R9, RZ, 0x3c, !PT ;  /* 0x0000000910147212 */ /* 0x000fe200078e3cff */
[----:B------:R-:W-:-:S03]  /*29e0*/  IMAD.HI.U32 R27, R39, R27, R38 ;  /* 0x0000001b271b7227 */ /* 0x000fc600078e0026 */
[----:B------:R-:W-:Y:S01]  /*29f0*/  ISETP.GT.U32.AND P1, PT, R13, R22, PT ;  /* 0x000000160d00720c */ /* 0x000fe20003f24070 */
[----:B-1----:R-:W1:Y:S01]  /*2a00*/  MUFU.RCP R2, R2 ;  /* 0x0000000200027308 */ /* 0x002e620000001000 */
[----:B------:R-:W-:-:S03]  /*2a10*/  ISETP.GE.AND P0, PT, R20, RZ, PT ;  /* 0x000000ff1400720c */ /* 0x000fc60003f06270 */
[----:B------:R-:W-:Y:S01]  /*2a20*/  @!P3 IMAD.IADD R28, R28, 0x1, -R17 ;  /* 0x000000011c1cb824 */ /* 0x000fe200078e0a11 */
[----:B------:R-:W-:Y:S02]  /*2a30*/  @!P3 IADD3 R29, PT, PT, R29, 0x1, RZ ;  /* 0x000000011d1db810 */ /* 0x000fe40007ffe0ff */
[----:B0-----:R-:W-:Y:S02]  /*2a40*/  MOV R32, RZ ;  /* 0x000000ff00207202 */ /* 0x001fe40000000f00 */
[----:B------:R-:W-:-:S03]  /*2a50*/  ISETP.GE.U32.AND P6, PT, R28, R17, PT ;  /* 0x000000111c00720c */ /* 0x000fc60003fc6070 */
[----:B------:R-:W-:Y:S02]  /*2a60*/  @!P1 IMAD.IADD R22, R22, 0x1, -R13 ;  /* 0x0000000116169824 */ /* 0x000fe400078e0a0d */
[----:B------:R-:W-:Y:S01]  /*2a70*/  @!P1 VIADD R24, R24, 0x1 ;  /* 0x0000000118189836 */ /* 0x000fe20000000000 */
[----:B------:R-:W-:Y:S01]  /*2a80*/  ISETP.NE.AND P1, PT, R9, RZ, PT ;  /* 0x000000ff0900720c */ /* 0x000fe20003f25270 */
[----:B-1----:R-:W-:Y:S01]  /*2a90*/  VIADD R34, R2, 0xffffffe ;  /* 0x0ffffffe02227836 */ /* 0x002fe20000000000 */
[----:B------:R-:W-:Y:S02]  /*2aa0*/  IADD3 R2, PT, PT, RZ, -R33, RZ ;  /* 0x80000021ff027210 */ /* 0x000fe40007ffe0ff */
[----:B------:R-:W-:Y:S01]  /*2ab0*/  ISETP.GE.U32.AND P4, PT, R22, R13, PT ;  /* 0x0000000d1600720c */ /* 0x000fe20003f86070 */
[----:B------:R-:W0:Y:S01]  /*2ac0*/  F2I.FTZ.U32.TRUNC.NTZ R35, R34 ;  /* 0x0000002200237305 */ /* 0x000e22000021f000 */
[----:B------:R-:W-:Y:S01]  /*2ad0*/  IABS R13, R4 ;  /* 0x00000004000d7213 */ /* 0x000fe20000000000 */
[----:B------:R-:W-:Y:S01]  /*2ae0*/  IMAD R17, R2, R21, RZ ;  /* 0x0000001502117224 */ /* 0x000fe200078e02ff */
[----:B------:R-:W-:Y:S01]  /*2af0*/  IABS R2, R19 ;  /* 0x0000001300027213 */ /* 0x000fe20000000000 */
[----:B------:R-:W-:Y:S01]  /*2b00*/  @P6 VIADD R29, R29, 0x1 ;  /* 0x000000011d1d6836 */ /* 0x000fe20000000000 */
[----:B------:R-:W-:Y:S01]  /*2b10*/  IABS R22, R11 ;  /* 0x0000000b00167213 */ /* 0x000fe20000000000 */
[----:B------:R-:W-:-:S04]  /*2b20*/  IMAD.HI.U32 R17, R33, R17, R32 ;  /* 0x0000001121117227 */ /* 0x000fc800078e0020 */
[----:B------:R-:W-:Y:S02]  /*2b30*/  IMAD.MOV R2, RZ, RZ, -R2 ;  /* 0x000000ffff027224 */ /* 0x000fe400078e0a02 */
[----:B------:R-:W-:Y:S01]  /*2b40*/  IMAD.HI.U32 R17, R17, R13, RZ ;  /* 0x0000000d11117227 */ /* 0x000fe200078e00ff */
[----:B------:R-:W-:-:S03]  /*2b50*/  @P4 IADD3 R24, PT, PT, R24, 0x1, RZ ;  /* 0x0000000118184810 */ /* 0x000fc60007ffe0ff */
[----:B0-----:R-:W-:Y:S01]  /*2b60*/  IMAD.MOV R20, RZ, RZ, -R35 ;  /* 0x000000ffff147224 */ /* 0x001fe200078e0a23 */
[----:B------:R-:W-:Y:S01]  /*2b70*/  @!P0 IADD3 R24, PT, PT, -R24, RZ, RZ ;  /* 0x000000ff18188210 */ /* 0x000fe20007ffe1ff */
[----:B------:R-:W-:Y:S01]  /*2b80*/  IMAD R2, R17, R2, R13 ;  /* 0x0000000211027224 */ /* 0x000fe200078e020d */
[----:B------:R-:W-:Y:S01]  /*2b90*/  @!P1 LOP3.LUT R24, RZ, R9, RZ, 0x33, !PT ;  /* 0x00000009ff189212 */ /* 0x000fe200078e33ff */
[----:B------:R-:W-:Y:S02]  /*2ba0*/  IMAD R13, R20, R18, RZ ;  /* 0x00000012140d7224 */ /* 0x000fe400078e02ff */
[----:B------:R-:W-:Y:S01]  /*2bb0*/  IMAD.MOV.U32 R34, RZ, RZ, RZ ;  /* 0x000000ffff227224 */ /* 0x000fe200078e00ff */
[----:B------:R-:W-:Y:S01]  /*2bc0*/  ISETP.GT.U32.AND P4, PT, R21, R2, PT ;  /* 0x000000021500720c */ /* 0x000fe20003f84070 */
[----:B------:R-:W-:Y:S01]  /*2bd0*/  @!P2 IMAD.MOV R29, RZ, RZ, -R29 ;  /* 0x000000ffff1da224 */ /* 0x000fe200078e0a1d */
[----:B------:R-:W-:Y:S01]  /*2be0*/  @!P5 LOP3.LUT R29, RZ, R14, RZ, 0x33, !PT ;  /* 0x0000000eff1dd212 */ /* 0x000fe200078e33ff */
[----:B------:R-:W-:Y:S01]  /*2bf0*/  IMAD.HI.U32 R34, R35, R13, R34 ;  /* 0x0000000d23227227 */ /* 0x000fe200078e0022 */
[----:B------:R-:W-:-:S02]  /*2c00*/  IABS R13, R7 ;  /* 0x00000007000d7213 */ /* 0x000fc40000000000 */
[----:B------:R-:W-:Y:S01]  /*2c10*/  IABS R20, R24 ;  /* 0x0000001800147213 */ /* 0x000fe20000000000 */
[----:B------:R-:W-:Y:S01]  /*2c20*/  IMAD.MOV R22, RZ, RZ, -R22 ;  /* 0x000000ffff167224 */ /* 0x000fe200078e0a16 */
[----:B------:R-:W-:Y:S01]  /*2c30*/  IABS R28, R29 ;  /* 0x0000001d001c7213 */ /* 0x000fe20000000000 */
[----:B------:R-:W-:Y:S02]  /*2c40*/  IMAD.MOV R13, RZ, RZ, -R13 ;  /* 0x000000ffff0d7224 */ /* 0x000fe400078e0a0d */
[----:B------:R-:W-:Y:S02]  /*2c50*/  IMAD.HI.U32 R34, R34, R20, RZ ;  /* 0x0000001422227227 */ /* 0x000fe400078e00ff */
[-C--:B------:R-:W-:Y:S02]  /*2c60*/  @!P4 IADD3 R2, PT, PT, R2, -R21.reuse, RZ ;  /* 0x800000150202c210 */ /* 0x080fe40007ffe0ff */
[----:B------:R-:W-:Y:S02]  /*2c70*/  IMAD.HI.U32 R27, R27, R28, RZ ;  /* 0x0000001c1b1b7227 */ /* 0x000fe400078e00ff */
[----:B------:R-:W-:-:S02]  /*2c80*/  ISETP.GE.U32.AND P2, PT, R2, R21, PT ;  /* 0x000000150200720c */ /* 0x000fc40003f46070 */
[----:B------:R-:W-:Y:S01]  /*2c90*/  IMAD R13, R34, R13, R20 ;  /* 0x0000000d220d7224 */ /* 0x000fe200078e0214 */
[----:B------:R-:W-:Y:S01]  /*2ca0*/  LOP3.LUT R2, R4, R19, RZ, 0x3c, !PT ;  /* 0x0000001304027212 */ /* 0x000fe200078e3cff */
        /* <DEDUP_REMOVED lines=8> */
[----:B------:R-:W-:Y:S01]  /*2d30*/  @P2 IADD3 R17, PT, PT, R17, 0x1, RZ ;  /* 0x0000000111112810 */ /* 0x000fe20007ffe0ff */
[----:B------:R-:W-:Y:S01]  /*2d40*/  IMAD R2, R14, R2, R31 ;  /* 0x000000020e027224 */ /* 0x000fe200078e021f */
[----:B------:R-:W-:Y:S02]  /*2d50*/  LOP3.LUT R14, R24, R7, RZ, 0x3c, !PT ;  /* 0x00000007180e7212 */ /* 0x000fe400078e3cff */
[----:B------:R-:W-:Y:S01]  /*2d60*/  ISETP.GE.AND P2, PT, R20, RZ, PT ;  /* 0x000000ff1400720c */ /* 0x000fe20003f46270 */
[----:B------:R-:W-:Y:S02]  /*2d70*/  @!P1 IMAD.IADD R13, R13, 0x1, -R18 ;  /* 0x000000010d0d9824 */ /* 0x000fe400078e0a12 */
[----:B------:R-:W-:Y:S02]  /*2d80*/  @!P3 IMAD.IADD R22, R22, 0x1, -R15 ;  /* 0x000000011616b824 */ /* 0x000fe400078e0a0f */
[----:B------:R-:W-:Y:S01]  /*2d90*/  @!P0 IADD3 R17, PT, PT, -R17, RZ, RZ ;  /* 0x000000ff11118210 */ /* 0x000fe20007ffe1ff */
[----:B------:R-:W-:Y:S01]  /*2da0*/  @!P3 VIADD R27, R27, 0x1 ;  /* 0x000000011b1bb836 */ /* 0x000fe20000000000 */
[----:B------:R-:W-:Y:S01]  /*2db0*/  ISETP.GE.U32.AND P5, PT, R13, R18, PT ;  /* 0x000000120d00720c */ /* 0x000fe20003fa6070 */
[----:B------:R-:W-:Y:S01]  /*2dc0*/  @!P1 VIADD R34, R34, 0x1 ;  /* 0x0000000122229836 */ /* 0x000fe20000000000 */
[----:B------:R-:W-:-:S02]  /*2dd0*/  ISETP.GE.U32.AND P6, PT, R22, R15, PT ;  /* 0x0000000f1600720c */ /* 0x000fc40003fc6070 */
[----:B------:R-:W-:Y:S02]  /*2de0*/  ISETP.GE.AND P0, PT, R14, RZ, PT ;  /* 0x000000ff0e00720c */ /* 0x000fe40003f06270 */
[----:B------:R-:W-:Y:S02]  /*2df0*/  @!P4 LOP3.LUT R17, RZ, R19, RZ, 0x33, !PT ;  /* 0x00000013ff11c212 */ /* 0x000fe400078e33ff */
[----:B------:R-:W-:Y:S02]  /*2e00*/  ISETP.NE.AND P3, PT, R7, RZ, PT ;  /* 0x000000ff0700720c */ /* 0x000fe40003f65270 */
[----:B------:R-:W-:Y:S01]  /*2e10*/  ISETP.NE.AND P4, PT, R11, RZ, PT ;  /* 0x000000ff0b00720c */ /* 0x000fe20003f85270 */
[C---:B------:R-:W-:Y:S01]  /*2e20*/  IMAD.WIDE R14, R17.reuse, UR11, RZ ;  /* 0x0000000b110e7c25 */ /* 0x040fe2000f8e02ff */
[----:B------:R-:W-:Y:S02]  /*2e30*/  IADD3 R17, PT, PT, -R17, RZ, RZ ;  /* 0x000000ff11117210 */ /* 0x000fe40007ffe1ff */
[----:B------:R-:W-:Y:S01]  /*2e40*/  IADD3 R13, PT, PT, -R24, RZ, RZ ;  /* 0x000000ff180d7210 */ /* 0x000fe20007ffe1ff */
[----:B------:R-:W-:-:S02]  /*2e50*/  @P5 VIADD R34, R34, 0x1 ;  /* 0x0000000122225836 */ /* 0x000fc40000000000 */
[----:B------:R-:W-:Y:S02]  /*2e60*/  @P6 VIADD R27, R27, 0x1 ;  /* 0x000000011b1b6836 */ /* 0x000fe40000000000 */
[----:B------:R-:W-:Y:S02]  /*2e70*/  @!P0 IMAD.MOV R34, RZ, RZ, -R34 ;  /* 0x000000ffff228224 */ /* 0x000fe400078e0a22 */
[C---:B------:R-:W-:Y:S01]  /*2e80*/  IMAD.WIDE.U32 R14, R3.reuse, UR16, R14 ;  /* 0x00000010030e7c25 */ /* 0x040fe2000f8e000e */
[----:B------:R-:W-:Y:S01]  /*2e90*/  @!P3 LOP3.LUT R34, RZ, R7, RZ, 0x33, !PT ;  /* 0x00000007ff22b212 */ /* 0x000fe200078e33ff */
[----:B------:R-:W-:Y:S02]  /*2ea0*/  UIMAD UR16, UR10, UR16, URZ ;  /* 0x000000100a1072a4 */ /* 0x000fe4000f8e02ff */
[----:B------:R-:W-:Y:S01]  /*2eb0*/  @!P2 IMAD.MOV R27, RZ, RZ, -R27 ;  /* 0x000000ffff1ba224 */ /* 0x000fe200078e0a1b */
[----:B------:R-:W-:Y:S01]  /*2ec0*/  @!P4 LOP3.LUT R27, RZ, R11, RZ, 0x33, !PT ;  /* 0x0000000bff1bc212 */ /* 0x000fe200078e33ff */
[----:B------:R-:W-:-:S02]  /*2ed0*/  IMAD R15, R3, UR5, R15 ;  /* 0x00000005030f7c24 */ /* 0x000fc4000f8e020f */
[----:B------:R-:W-:Y:S01]  /*2ee0*/  IMAD R17, R19, R17, R4 ;  /* 0x0000001113117224 */ /* 0x000fe200078e0204 */
[----:B------:R-:W-:Y:S01]  /*2ef0*/  IADD3 R4, PT, PT, -R27, RZ, RZ ;  /* 0x000000ff1b047210 */ /* 0x000fe20007ffe1ff */
[----:B------:R-:W-:Y:S02]  /*2f00*/  IMAD.MOV R3, RZ, RZ, -R34 ;  /* 0x000000ffff037224 */ /* 0x000fe400078e0a22 */
[----:B------:R-:W-:Y:S02]  /*2f10*/  IMAD R13, R9, R13, R16 ;  /* 0x0000000d090d7224 */ /* 0x000fe400078e0210 */
[----:B------:R-:W-:-:S04]  /*2f20*/  IMAD.WIDE R14, R17, UR9, R14 ;  /* 0x00000009110e7c25 */ /* 0x000fc8000f8e020e */
[----:B------:R-:W-:Y:S01]  /*2f30*/  IMAD.WIDE R16, R2, UR4, RZ ;  /* 0x0000000402107c25 */ /* 0x000fe2000f8e02ff */
[----:B------:R-:W0:Y:S03]  /*2f40*/  LDCU.64 UR4, c[0x0][0x420] ;  /* 0x00008400ff0477ac */ /* 0x000e260008000a00 */
[----:B------:R-:W-:-:S04]  /*2f50*/  IMAD.WIDE R18, R27, R10, RZ ;  /* 0x0000000a1b127225 */ /* 0x000fc800078e02ff */
[----:B------:R-:W-:Y:S01]  /*2f60*/  IMAD R3, R7, R3, R24 ;  /* 0x0000000307037224 */ /* 0x000fe200078e0218 */
[----:B------:R-:W-:Y:S01]  /*2f70*/  IADD3 R2, P1, P0, R18, R14, R16 ;  /* 0x0000000e12027210 */ /* 0x000fe2000783e010 */
[----:B------:R-:W-:Y:S02]  /*2f80*/  IMAD R4, R11, R4, R29 ;  /* 0x000000040b047224 */ /* 0x000fe400078e021d */
[----:B------:R-:W-:Y:S01]  /*2f90*/  IMAD R7, R12, UR9, RZ ;  /* 0x000000090c077c24 */ /* 0x000fe2000f8e02ff */
[----:B------:R-:W-:Y:S01]  /*2fa0*/  IADD3.X R15, PT, PT, R19, R15, R17, P1, P0 ;  /* 0x0000000f130f7210 */ /* 0x000fe20000fe0411 */
        /* <DEDUP_REMOVED lines=12> */
.L_x_148:
[----:B------:R-:W0:Y:S01]  /*3070*/  LDC.64 R2, c[0x0][0x420] ;  /* 0x00010800ff027b82 */ /* 0x000e220000000a00 */
[----:B------:R-:W-:-:S05]  /*3080*/  IADD3 R27, PT, PT, R27, UR6, RZ ;  /* 0x000000061b1b7c10 */ /* 0x000fca000fffe0ff */
[----:B0-----:R-:W-:-:S05]  /*3090*/  IMAD.WIDE.U32 R2, R27, 0x4, R2 ;  /* 0x000000041b027825 */ /* 0x001fca00078e0002 */
[----:B------:R1:W-:Y:S02]  /*30a0*/  STG.E desc[UR12][R2.64], R23 ;  /* 0x0000001702007986 */ /* 0x0003e4000c10190c */
.L_x_147:
[----:B------:R-:W-:Y:S05]  /*30b0*/  BSYNC.RECONVERGENT B1 ;  /* 0x0000000000017941 */ /* 0x000fea0003800200 */
.L_x_146:
[----:B------:R-:W2:Y:S01]  /*30c0*/  LDCU UR8, c[0x0][0x534] ;  /* 0x0000a680ff0877ac */ /* 0x000ea20008000800 */
[----:B------:R-:W-:Y:S01]  /*30d0*/  IMAD.SHL.U32 R29, R0, 0x4, RZ ;  /* 0x00000004001d7824 */ /* 0x000fe200078e00ff */
[----:B------:R-:W-:Y:S02]  /*30e0*/  SHF.R.U32.HI R30, RZ, 0x4, R0 ;  /* 0x00000004ff1e7819 */ /* 0x000fe40000011600 */
[----:B01----:R-:W-:Y:S01]  /*30f0*/  CS2R R2, SRZ ;  /* 0x0000000000027805 */ /* 0x003fe2000001ff00 */
[----:B------:R-:W0:Y:S01]  /*3100*/  LDCU UR9, c[0x0][0x44c] ;  /* 0x00008980ff0977ac */ /* 0x000e220008000800 */
[----:B------:R-:W-:Y:S02]  /*3110*/  CS2R R4, SRZ ;  /* 0x0000000000047805 */ /* 0x000fe4000001ff00 */
[----:B------:R-:W-:Y:S02]  /*3120*/  LOP3.LUT R29, R29, 0x3c, RZ, 0xc0, !PT ;  /* 0x0000003c1d1d7812 */ /* 0x000fe400078ec0ff */
[----:B------:R-:W-:-:S02]  /*3130*/  CS2R R6, SRZ ;  /* 0x0000000000067805 */ /* 0x000fc4000001ff00 */
[----:B------:R-:W-:Y:S01]  /*3140*/  CS2R R10, SRZ ;  /* 0x00000000000a7805 */ /* 0x000fe2000001ff00 */
[----:B------:R-:W-:Y:S01]  /*3150*/  IMAD.MOV.U32 R13, RZ, RZ, RZ ;  /* 0x000000ffff0d7224 */ /* 0x000fe200078e00ff */
[C---:B------:R-:W-:Y:S01]  /*3160*/  LOP3.LUT R28, R29.reuse, 0x40, RZ, 0xfc, !PT ;  /* 0x000000401d1c7812 */ /* 0x040fe200078efcff */
[----:B------:R-:W-:Y:S01]  /*3170*/  IMAD R32, R30, 0xc0, R29 ;  /* 0x000000c01e207824 */ /* 0x000fe200078e021d */
[----:B------:R-:W-:Y:S02]  /*3180*/  LOP3.LUT R15, R29, 0x80, RZ, 0xfc, !PT ;  /* 0x000000801d0f7812 */ /* 0x000fe400078efcff */
[----:B--2---:R-:W-:Y:S01]  /*3190*/  ISETP.GE.AND P0, PT, R25, UR8, PT ;  /* 0x0000000819007c0c */ /* 0x004fe2000bf06270 */
[----:B------:R-:W-:-:S03]  /*31a0*/  UISETP.GE.AND UP0, UPT, UR8, 0x1, UPT ;  /* 0x000000010800788c */ /* 0x000fc6000bf06270 */
[----:B------:R-:W-:Y:S01]  /*31b0*/  ISETP.GT.U32.OR P0, PT, R0, 0x3f, P0 ;  /* 0x0000003f0000780c */ /* 0x000fe20000704470 */
[----:B0-----:R-:W-:Y:S01]  /*31c0*/  UIMAD UR4, UR6, UR9, URZ ;  /* 0x00000009060472a4 */ /* 0x001fe2000f8e02ff */
[----:B------:R-:W-:-:S05]  /*31d0*/  IMAD.MOV.U32 R0, RZ, RZ, RZ ;  /* 0x000000ffff007224 */ /* 0x000fca00078e00ff */
[----:B------:R-:W-:-:S06]  /*31e0*/  IMAD.U32 R12, RZ, RZ, UR4 ;  /* 0x00000004ff0c7e24 */ /* 0x000fcc000f8e00ff */
[----:B------:R-:W-:-:S04]  /*31f0*/  @!P0 FADD.FTZ R9, -R23, R26 ;  /* 0x0000001a17098221 */ /* 0x000fc80000010100 */
[----:B------:R-:W-:-:S06]  /*3200*/  @!P0 FMUL.FTZ R9, R9, 1.4426950216293334961 ;  /* 0x3fb8aa3b09098820 */ /* 0x000fcc0000410000 */
[----:B------:R-:W0:Y:S02]  /*3210*/  @!P0 MUFU.EX2 R9, R9 ;  /* 0x0000000900098308 */ /* 0x000e240000000800 */
[----:B0-----:R0:W-:Y:S01]  /*3220*/  @!P0 STS [R8], R9 ;  /* 0x0000000908008388 */ /* 0x0011e20000000800 */
[----:B------:R-:W-:Y:S01]  /*3230*/  BAR.SYNC.DEFER_BLOCKING 0x0 ;  /* 0x0000000000007b1d */ /* 0x000fe20000010000 */
[----:B------:R-:W-:-:S04]  /*3240*/  IADD3 R32, P0, PT, R32, UR4, RZ ;  /* 0x0000000420207c10 */ /* 0x000fc8000ff1e0ff */
[----:B------:R-:W-:Y:S02]  /*3250*/  LEA.HI.X.SX32 R17, R12, RZ, 0x1, P0 ;  /* 0x000000ff0c117211 */ /* 0x000fe400000f0eff */
[----:B0-----:R-:W-:Y:S01]  /*3260*/  CS2R R8, SRZ ;  /* 0x0000000000087805 */ /* 0x001fe2000001ff00 */
[----:B------:R-:W-:Y:S06]  /*3270*/  BRA.U !UP0, `(.L_x_154) ;  /* 0x0000000908207547 */ /* 0x000fec000b800000 */
[----:B------:R-:W0:Y:S01]  /*3280*/  LDCU.64 UR4, c[0x0][0x3f8] ;  /* 0x00007f00ff0477ac */ /* 0x000e220008000a00 */
[----:B------:R-:W-:Y:S01]  /*3290*/  SHF.L.U64.HI R17, R32, 0x2, R17 ;  /* 0x0000000220117819 */ /* 0x000fe20000010211 */
[----:B------:R-:W-:Y:S01]  /*32a0*/  IMAD.MOV.U32 R31, RZ, RZ, RZ ;  /* 0x000000ffff1f7224 */ /* 0x000fe200078e00ff */
[----:B------:R-:W-:Y:S01]  /*32b0*/  LEA R14, R30, UR14, 0x2 ;  /* 0x0000000e1e0e7c11 */ /* 0x000fe2000f8e10ff */
[----:B------:R-:W-:Y:S01]  /*32c0*/  UISETP.NE.AND UP0, UPT, UR8, 0x1, UPT ;  /* 0x000000010800788c */ /* 0x000fe2000bf05270 */
[----:B------:R-:W-:Y:S01]  /*32d0*/  IMAD.MOV.U32 R0, RZ, RZ, RZ ;  /* 0x000000ffff007224 */ /* 0x000fe200078e00ff */
[----:B------:R-:W-:Y:S02]  /*32e0*/  CS2R R26, SRZ ;  /* 0x00000000001a7805 */ /* 0x000fe4000001ff00 */
[----:B------:R-:W-:Y:S02]  /*32f0*/  CS2R R24, SRZ ;  /* 0x0000000000187805 */ /* 0x000fe4000001ff00 */
[----:B------:R-:W-:-:S02]  /*3300*/  CS2R R22, SRZ ;  /* 0x0000000000167805 */ /* 0x000fc4000001ff00 */
[----:B------:R-:W-:Y:S02]  /*3310*/  CS2R R20, SRZ ;  /* 0x0000000000147805 */ /* 0x000fe4000001ff00 */
[----:B------:R-:W-:Y:S02]  /*3320*/  CS2R R18, SRZ ;  /* 0x0000000000127805 */ /* 0x000fe4000001ff00 */
[----:B0-----:R-:W-:Y:S01]  /*3330*/  LEA R32, P0, R32, UR4, 0x2 ;  /* 0x0000000420207c11 */ /* 0x001fe2000f8010ff */
[----:B------:R-:W-:-:S03]  /*3340*/  UIADD3 UR4, UPT, UPT, UR7, -UR6, URZ ;  /* 0x8000000607047290 */ /* 0x000fc6000fffe0ff */
[----:B------:R-:W-:Y:S02]  /*3350*/  IADD3.X R33, PT, PT, R17, UR5, RZ, P0, !PT ;  /* 0x0000000511217c10 */ /* 0x000fe400087fe4ff */
[----:B------:R-:W-:Y:S01]  /*3360*/  CS2R R16, SRZ ;  /* 0x0000000000107805 */ /* 0x000fe2000001ff00 */
        /* <DEDUP_REMOVED lines=15> */
.L_x_160:
        /* <DEDUP_REMOVED lines=14> */
.L_x_157:
[----:B0-----:R-:W-:Y:S05]  /*3540*/  BSYNC.RECONVERGENT B0 ;  /* 0x0000000000007941 */ /* 0x001fea0003800200 */
.L_x_156:
        /* <DEDUP_REMOVED lines=30> */
.L_x_159:
[----:B------:R-:W-:Y:S05]  /*3730*/  BSYNC.RECONVERGENT B0 ;  /* 0x0000000000007941 */ /* 0x000fea0003800200 */
.L_x_158:
        /* <DEDUP_REMOVED lines=21> */
.L_x_155:
        /* <DEDUP_REMOVED lines=20> */
.L_x_162:
[----:B------:R-:W-:Y:S05]  /*39d0*/  BSYNC.RECONVERGENT B0 ;  /* 0x0000000000007941 */ /* 0x000fea0003800200 */
.L_x_161:
        /* <DEDUP_REMOVED lines=18> */
.L_x_154:
        /* <DEDUP_REMOVED lines=55> */
[----:B--2---:R-:W-:-:S04]  /*3e70*/  IMAD R12, R12, UR4, RZ ;  /* 0x000000040c0c7c24 */ /* 0x004fc8000f8e02ff */
[----:B------:R-:W-:-:S08]  /*3e80*/  IMAD R12, R19, UR5, R12 ;  /* 0x00000005130c7c24 */ /* 0x000fd0000f8e020c */
[----:B------:R-:W-:Y:S02]  /*3e90*/  @!P0 IMAD.IADD R23, R23, 0x1, -R16 ;  /* 0x0000000117178824 */ /* 0x000fe400078e0a10 */
[----:B------:R-:W-:Y:S01]  /*3ea0*/  @!P0 VIADD R14, R14, 0x1 ;  /* 0x000000010e0e8836 */ /* 0x000fe20000000000 */
[----:B------:R-:W-:Y:S02]  /*3eb0*/  ISETP.NE.AND P0, PT, R17, RZ, PT ;  /* 0x000000ff1100720c */ /* 0x000fe40003f05270 */
[----:B------:R-:W-:Y:S01]  /*3ec0*/  ISETP.GE.U32.AND P2, PT, R23, R16, PT ;  /* 0x000000101700720c */ /* 0x000fe20003f46070 */
[----:B------:R-:W-:Y:S01]  /*3ed0*/  IMAD.WIDE.U32 R22, R19, UR4, RZ ;  /* 0x0000000413167c25 */ /* 0x000fe2000f8e00ff */
[----:B------:R-:W1:Y:S03]  /*3ee0*/  LDCU.64 UR4, c[0x0][0x3f0] ;  /* 0x00007e00ff0477ac */ /* 0x000e660008000a00 */
[----:B------:R-:W-:-:S08]  /*3ef0*/  IMAD.IADD R23, R23, 0x1, R12 ;  /* 0x0000000117177824 */ /* 0x000fd000078e020c */
[----:B------:R-:W-:-:S05]  /*3f00*/  @P2 VIADD R14, R14, 0x1 ;  /* 0x000000010e0e2836 */ /* 0x000fca0000000000 */
        /* <DEDUP_REMOVED lines=26> */
        .weak           $__internal_4_$__cuda_sm20_div_s64
        .type           $__internal_4_$__cuda_sm20_div_s64,@function
        .size           $__internal_4_$__cuda_sm20_div_s64,(.L_x_3721 - $__internal_4_$__cuda_sm20_div_s64)
$__internal_4_$__cuda_sm20_div_s64:
        /* <DEDUP_REMOVED lines=34> */
[----:B------:R-:W-:-:S04]  /*42d0*/  IMAD.HI.U32 R13, P3, R17, R22, R36 ;  /* 0x00000016110d7227 */ /* 0x000fc80007860024 */
[CC--:B------:R-:W-:Y:S02]  /*42e0*/  IMAD R22, R17.reuse, R16.reuse, RZ ;  /* 0x0000001011167224 */ /* 0x0c0fe400078e02ff */
[----:B------:R-:W-:-:S03]  /*42f0*/  IMAD.HI.U32 R16, R17, R16, RZ ;  /* 0x0000001011107227 */ /* 0x000fc600078e00ff */
[----:B------:R-:W-:Y:S01]  /*4300*/  IADD3 R22, P2, PT, R22, R13, RZ ;  /* 0x0000000d16167210 */ /* 0x000fe20007f5e0ff */
[----:B------:R-:W-:Y:S01]  /*4310*/  IMAD.X R16, R16, 0x1, R17, P4 ;  /* 0x0000000110107824 */ /* 0x000fe200020e0611 */
[----:B------:R-:W-:Y:S01]  /*4320*/  SEL R13, R24, R21, !P1 ;  /* 0x00000015180d7207 */ /* 0x000fe20004800000 */
[----:B------:R-:W-:Y:S02]  /*4330*/  IMAD.MOV.U32 R37, RZ, RZ, RZ ;  /* 0x000000ffff257224 */ /* 0x000fe400078e00ff */
[----:B------:R-:W-:Y:S01]  /*4340*/  IMAD.HI.U32 R36, R22, R15, RZ ;  /* 0x0000000f16247227 */ /* 0x000fe200078e00ff */
[----:B------:R-:W-:-:S03]  /*4350*/  IADD3.X R16, PT, PT, RZ, RZ, R16, P2, P3 ;  /* 0x000000ffff107210 */ /* 0x000fc600017e6410 */
        /* <DEDUP_REMOVED lines=11> */
[----:B------:R-:W-:-:S05]  /*4410*/  IMAD R16, R22, R28, R17 ;  /* 0x0000001c16107224 */ /* 0x000fca00078e0211 */
[----:B------:R-:W-:Y:S02]  /*4420*/  IADD3.X R13, PT, PT, ~R16, R13, RZ, P0, !PT ;  /* 0x0000000d100d7210 */ /* 0x000fe400007fe5ff */
[----:B------:R-:W-:Y:S02]  /*4430*/  IADD3 R16, P1, PT, R15, -R28, RZ ;  /* 0x8000001c0f107210 */ /* 0x000fe40007f3e0ff */
[C---:B------:R-:W-:Y:S02]  /*4440*/  ISETP.GE.U32.AND.EX P2, PT, R13.reuse, R29, PT, P2 ;  /* 0x0000001d0d00720c */ /* 0x040fe40003f46120 */
[----:B------:R-:W-:Y:S02]  /*4450*/  IADD3 R17, P0, PT, R24, 0x1, RZ ;  /* 0x0000000118117810 */ /* 0x000fe40007f1e0ff */
[----:B------:R-:W-:Y:S01]  /*4460*/  SEL R15, R16, R15, P2 ;  /* 0x0000000f100f7207 */ /* 0x000fe20001000000 */
[----:B------:R-:W-:Y:S01]  /*4470*/  IMAD.X R16, R13, 0x1, ~R29, P1 ;  /* 0x000000010d107824 */ /* 0x000fe200008e0e1d */
[----:B------:R-:W-:Y:S01]  /*4480*/  SEL R24, R17, R24, P2 ;  /* 0x0000001811187207 */ /* 0x000fe20001000000 */
[----:B------:R-:W-:Y:S01]  /*4490*/  IMAD.X R17, RZ, RZ, R22, P0 ;  /* 0x000000ffff117224 */ /* 0x000fe200000e0616 */
[----:B------:R-:W-:Y:S01]  /*44a0*/  ISETP.GE.U32.AND P0, PT, R15, R28, PT ;  /* 0x0000001c0f00720c */ /* 0x000fe20003f06070 */
[----:B------:R-:W-:Y:S01]  /*44b0*/  IMAD.MOV.U32 R28, RZ, RZ, R18 ;  /* 0x000000ffff1c7224 */ /* 0x000fe200078e0012 */
[----:B------:R-:W-:-:S02]  /*44c0*/  SEL R13, R16, R13, P2 ;  /* 0x0000000d100d7207 */ /* 0x000fc40001000000 */
[----:B------:R-:W-:Y:S02]  /*44d0*/  SEL R17, R17, R22, P2 ;  /* 0x0000001611117207 */ /* 0x000fe40001000000 */
[----:B------:R-:W-:Y:S02]  /*44e0*/  IADD3 R15, P1, PT, R24, 0x1, RZ ;  /* 0x00000001180f7810 */ /* 0x000fe40007f3e0ff */
[----:B------:R-:W-:Y:S01]  /*44f0*/  ISETP.GE.U32.AND.EX P0, PT, R13, R29, PT, P0 ;  /* 0x0000001d0d00720c */ /* 0x000fe20003f06100 */
[----:B------:R-:W-:Y:S01]  /*4500*/  IMAD.MOV.U32 R29, RZ, RZ, 0x0 ;  /* 0x00000000ff1d7424 */ /* 0x000fe200078e00ff */
[----:B------:R-:W-:Y:S01]  /*4510*/  LOP3.LUT R13, R19, R21, RZ, 0x3c, !PT ;  /* 0x00000015130d7212 */ /* 0x000fe200078e3cff */
[----:B------:R-:W-:Y:S01]  /*4520*/  IMAD.X R16, RZ, RZ, R17, P1 ;  /* 0x000000ffff107224 */ /* 0x000fe200008e0611 */
[----:B------:R-:W-:Y:S02]  /*4530*/  SEL R15, R15, R24, P0 ;  /* 0x000000180f0f7207 */ /* 0x000fe40000000000 */
[----:B------:R-:W-:-:S02]  /*4540*/  ISETP.GE.AND P2, PT, R13, RZ, PT ;  /* 0x000000ff0d00720c */ /* 0x000fc40003f46270 */
[----:B------:R-:W-:Y:S02]  /*4550*/  SEL R17, R16, R17, P0 ;  /* 0x0000001110117207 */ /* 0x000fe40000000000 */
[----:B------:R-:W-:Y:S02]  /*4560*/  IADD3 R16, P1, PT, RZ, -R15, RZ ;  /* 0x8000000fff107210 */ /* 0x000fe40007f3e0ff */
[----:B------:R-:W-:Y:S02]  /*4570*/  ISETP.NE.U32.AND P0, PT, R20, RZ, PT ;  /* 0x000000ff1400720c */ /* 0x000fe40003f05070 */
[----:B------:R-:W-:Y:S02]  /*4580*/  IADD3.X R22, PT, PT, RZ, ~R17, RZ, P1, !PT ;  /* 0x80000011ff167210 */ /* 0x000fe40000ffe4ff */
[----:B------:R-:W-:Y:S02]  /*4590*/  ISETP.NE.AND.EX P0, PT, R19, RZ, PT, P0 ;  /* 0x000000ff1300720c */ /* 0x000fe40003f05300 */
[----:B------:R-:W-:-:S02]  /*45a0*/  SEL R16, R16, R15, !P2 ;  /* 0x0000000f10107207 */ /* 0x000fc40005000000 */
[----:B------:R-:W-:Y:S02]  /*45b0*/  SEL R22, R22, R17, !P2 ;  /* 0x0000001116167207 */ /* 0x000fe40005000000 */
[----:B------:R-:W-:Y:S02]  /*45c0*/  SEL R16, R16, 0xffffffff, P0 ;  /* 0xffffffff10107807 */ /* 0x000fe40000000000 */
[----:B------:R-:W-:Y:S01]  /*45d0*/  SEL R17, R22, 0xffffffff, P0 ;  /* 0xffffffff16117807 */ /* 0x000fe20000000000 */
[----:B------:R-:W-:Y:S06]  /*45e0*/  RET.REL.NODEC R28 `(_ZN5flash32flash_fwd_splitkv_combine_kernelI23Flash_fwd_kernel_traitsILi192ELi64ELi64ELi4ELb0ELb0EN7cutlass6half_tE19Flash_kernel_traitsILi192ELi64ELi64ELi4ES3_EELi8ELi3ELb0EEEvNS_16Flash_fwd_paramsE) ;  /* 0xffffffb81c847950 */ /* 0x000fec0003c3ffff */
.L_x_163:
        /* <DEDUP_REMOVED lines=9> */
.L_x_3721:


//--------------------- .text._ZN5flash32flash_fwd_splitkv_combine_kernelI23Flash_fwd_kernel_traitsILi192ELi64ELi64ELi4ELb0ELb0EN7cutlass6half_tE19Flash_kernel_traitsILi192ELi64ELi64ELi4ES3_EELi8ELi2ELb0EEEvNS_16Flash_fwd_paramsE --------------------------
	.section	.text._ZN5flash32flash_fwd_splitkv_combine_kernelI23Flash_fwd_kernel_traitsILi192ELi64ELi64ELi4ELb0ELb0EN7cutlass6half_tE19Flash_kernel_traitsILi192ELi64ELi64ELi4ES3_EELi8ELi2ELb0EEEvNS_16Flash_fwd_paramsE,"ax",@progbits
	.align	128
        .global         _ZN5flash32flash_fwd_splitkv_combine_kernelI23Flash_fwd_kernel_traitsILi192ELi64ELi64ELi4ELb0ELb0EN7cutlass6half_tE19Flash_kernel_traitsILi192ELi64ELi64ELi4ES3_EELi8ELi2ELb0EEEvNS_16Flash_fwd_paramsE
        .type           _ZN5flash32flash_fwd_splitkv_combine_kernelI23Flash_fwd_kernel_traitsILi192ELi64ELi64ELi4ELb0ELb0EN7cutlass6half_tE19Flash_kernel_traitsILi192ELi64ELi64ELi4ES3_EELi8ELi2ELb0EEEvNS_16Flash_fwd_paramsE,@function
        .size           _ZN5flash32flash_fwd_splitkv_combine_kernelI23Flash_fwd_kernel_traitsILi192ELi64ELi64ELi4ELb0ELb0EN7cutlass6half_tE19Flash_kernel_traitsILi192ELi64ELi64ELi4ES3_EELi8ELi2ELb0EEEvNS_16Flash_fwd_paramsE,(.L_x_3722 - _ZN5flash32flash_fwd_splitkv_combine_kernelI23Flash_fwd_kernel_traitsILi192ELi64ELi64ELi4ELb0ELb0EN7cutlass6half_tE19Flash_kernel_traitsILi192ELi64ELi64ELi4ES3_EELi8ELi2ELb0EEEvNS_16Flash_fwd_paramsE)
        .other          _ZN5flash32flash_fwd_splitkv_combine_kernelI23Flash_fwd_kernel_traitsILi192ELi64ELi64ELi4ELb0ELb0EN7cutlass6half_tE19Flash_kernel_traitsILi192ELi64ELi64ELi4ES3_EELi8ELi2ELb0EEEvNS_16Flash_fwd_paramsE,@"STO_CUDA_ENTRY STV_DEFAULT"
_ZN5flash32flash_fwd_splitkv_combine_kernelI23Flash_fwd_kernel_traitsILi192ELi64ELi64ELi4ELb0ELb0EN7cutlass6half_tE19Flash_kernel_traitsILi192ELi64ELi64ELi4ES3_EELi8ELi2ELb0EEEvNS_16Flash_fwd_paramsE:
.text._ZN5flash32flash_fwd_splitkv_combine_kernelI23Flash_fwd_kernel_traitsILi192ELi64ELi64ELi4ELb0ELb0EN7cutlass6half_tE19Flash_kernel_traitsILi192ELi64ELi64ELi4ES3_EELi8ELi2ELb0EEEvNS_16Flash_fwd_paramsE:
[----:B------:R-:W-:Y:S01]  /*0000*/  LDC R1, c[0x0][0x37c] ;  /* 0x0000df00ff017b82 */ /* 0x000fe20000000800 */
[----:B------:R-:W0:Y:S07]  /*0010*/  LDCU UR10, c[0x0][0x3e0] ;  /* 0x00007c00ff0a77ac */ /* 0x000e2e0008000800 */
[----:B------:R-:W1:Y:S01]  /*0020*/  S2UR UR6, SR_CTAID.X ;  /* 0x00000000000679c3 */ /* 0x000e620000002500 */
[----:B------:R-:W2:Y:S01]  /*0030*/  S2R R0, SR_TID.X ;  /* 0x0000000000007919 */ /* 0x000ea20000002100 */
        /* <DEDUP_REMOVED lines=10> */
[----:B--2---:R-:W-:Y:S05]  /*00e0*/  BRA.U UP0, `(.L_x_164) ;  /* 0x0000000100607547 */ /* 0x004fea000b800000 */
        /* <DEDUP_REMOVED lines=24> */
.L_x_164:
[----:B------:R-:W-:Y:S01]  /*0270*/  IMAD.U32 R27, RZ, RZ, UR7 ;  /* 0x00000007ff1b7e24 */ /* 0x000fe2000f8e00ff */
[----:B------:R-:W-:Y:S01]  /*0280*/  MOV R20, UR15 ;  /* 0x0000000f00147c02 */ /* 0x000fe20008000f00 */
[----:B------:R-:W-:Y:S01]  /*0290*/  IMAD.U32 R21, RZ, RZ, UR14 ;  /* 0x0000000eff157e24 */ /* 0x000fe2000f8e00ff */
[----:B------:R-:W-:Y:S02]  /*02a0*/  MOV R19, UR8 ;  /* 0x0000000800137c02 */ /* 0x000fe40008000f00 */
[----:B------:R-:W-:Y:S02]  /*02b0*/  MOV R18, 0x2d0 ;  /* 0x000002d000127802 */ /* 0x000fe40000000f00 */
[----:B------:R-:W-:Y:S05]  /*02c0*/  CALL.REL.NOINC `($__internal_5_$__cuda_sm20_div_s64) ;  /* 0x0000003c006c7944 */ /* 0x000fea0003c00000 */
.L_x_165:
        /* <DEDUP_REMOVED lines=30> */
.L_x_167:
[----:B------:R-:W-:Y:S01]  /*04b0*/  IMAD.MOV.U32 R27, RZ, RZ, R16 ;  /* 0x000000ffff1b7224 */ /* 0x000fe200078e0010 */
[----:B------:R-:W-:Y:S02]  /*04c0*/  MOV R21, R17 ;  /* 0x0000001100157202 */ /* 0x000fe40000000f00 */
[----:B------:R-:W-:Y:S02]  /*04d0*/  MOV R18, 0x4f0 ;  /* 0x000004f000127802 */ /* 0x000fe40000000f00 */
[----:B------:R-:W-:Y:S05]  /*04e0*/  CALL.REL.NOINC `($__internal_5_$__cuda_sm20_div_s64) ;  /* 0x0000003800e47944 */ /* 0x000fea0003c00000 */
[----:B------:R-:W-:Y:S02]  /*04f0*/  MOV R30, R16 ;  /* 0x00000010001e7202 */ /* 0x000fe40000000f00 */
[----:B------:R-:W-:Y:S02]  /*0500*/  MOV R31, R17 ;  /* 0x00000011001f7202 */ /* 0x000fe40000000f00 */
.L_x_168:
[----:B------:R-:W-:Y:S05]  /*0510*/  BSYNC.RECONVERGENT B0 ;  /* 0x0000000000007941 */ /* 0x000fea0003800200 */
.L_x_166:
        /* <DEDUP_REMOVED lines=12> */
[----:B------:R-:W-:-:S06]  /*05e0*/  IMAD.HI.U32 R8, R9, R5, R8 ;  /* 0x0000000509087227 */ /* 0x000fcc00078e0008 */
[----:B------:R-:W-:-:S04]  /*05f0*/  IMAD.HI.U32 R5, R8, R3, RZ ;  /* 0x0000000308057227 */ /* 0x000fc800078e00ff */
[----:B------:R-:W-:-:S04]  /*0600*/  IMAD.MOV R6, RZ, RZ, -R5 ;  /* 0x000000ffff067224 */ /* 0x000fc800078e0a05 */
[----:B------:R-:W-:Y:S01]  /*0610*/  IMAD R6, R7, R6, R3 ;  /* 0x0000000607067224 */ /* 0x000fe200078e0203 */
[----:B------:R-:W-:-:S04]  /*0620*/  LOP3.LUT R3, R2, R7, RZ, 0x3c, !PT ;  /* 0x0000000702037212 */ /* 0x000fc800078e3cff */
[----:B------:R-:W-:Y:S02]  /*0630*/  ISETP.GT.U32.AND P1, PT, R7, R6, PT ;  /* 0x000000060700720c */ /* 0x000fe40003f24070 */
[----:B------:R-:W-:-:S11]  /*0640*/  ISETP.GE.AND P0, PT, R3, RZ, PT ;  /* 0x000000ff0300720c */ /* 0x000fd60003f06270 */
[----:B------:R-:W-:Y:S02]  /*0650*/  @!P1 IMAD.IADD R6, R6, 0x1, -R7 ;  /* 0x0000000106069824 */ /* 0x000fe400078e0a07 */
[----:B------:R-:W-:Y:S01]  /*0660*/  @!P1 VIADD R5, R5, 0x1 ;  /* 0x0000000105059836 */ /* 0x000fe20000000000 */
[----:B------:R-:W-:Y:S02]  /*0670*/  ISETP.NE.AND P1, PT, R4, RZ, PT ;  /* 0x000000ff0400720c */ /* 0x000fe40003f25270 */
[----:B------:R-:W-:-:S13]  /*0680*/  ISETP.GE.U32.AND P2, PT, R6, R7, PT ;  /* 0x000000070600720c */ /* 0x000fda0003f46070 */
[----:B------:R-:W-:-:S04]  /*0690*/  @P2 VIADD R5, R5, 0x1 ;  /* 0x0000000105052836 */ /* 0x000fc80000000000 */
        /* <DEDUP_REMOVED lines=30> */
.L_x_170:
[----:B------:R-:W-:Y:S01]  /*0880*/  IMAD.MOV.U32 R27, RZ, RZ, R20 ;  /* 0x000000ffff1b7224 */ /* 0x000fe200078e0014 */
[----:B------:R-:W-:Y:S01]  /*0890*/  MOV R20, R14 ;  /* 0x0000000e00147202 */ /* 0x000fe20000000f00 */
[----:B------:R-:W-:Y:S01]  /*08a0*/  IMAD.MOV.U32 R21, RZ, RZ, R19 ;  /* 0x000000ffff157224 */ /* 0x000fe200078e0013 */
[----:B------:R-:W-:Y:S02]  /*08b0*/  MOV R19, R4 ;  /* 0x0000000400137202 */ /* 0x000fe40000000f00 */
[----:B------:R-:W-:Y:S02]  /*08c0*/  MOV R18, 0x8e0 ;  /* 0x000008e000127802 */ /* 0x000fe40000000f00 */
[----:B------:R-:W-:Y:S05]  /*08d0*/  CALL.REL.NOINC `($__internal_5_$__cuda_sm20_div_s64) ;  /* 0x0000003400e87944 */ /* 0x000fea0003c00000 */
.L_x_171:
[----:B------:R-:W-:Y:S05]  /*08e0*/  BSYNC.RECONVERGENT B0 ;  /* 0x0000000000007941 */ /* 0x000fea0003800200 */
.L_x_169:
        /* <DEDUP_REMOVED lines=25> */
[----:B------:R-:W-:-:S13]  /*0a80*/  ISETP.GE.U32.AND P0, PT, R3, R6, PT ;  /* 0x000000060300720c */ /* 0x000fda0003f06070 */
[----:B------:R-:W-:-:S04]  /*0a90*/  @P0 VIADD R5, R5, 0x1 ;  /* 0x0000000105050836 */ /* 0x000fc80000000000 */
[----:B------:R-:W-:Y:S02]  /*0aa0*/  IMAD.MOV.U32 R6, RZ, RZ, R5 ;  /* 0x000000ffff067224 */ /* 0x000fe400078e0005 */
[----:B------:R-:W0:Y:S02]  /*0ab0*/  LDC R5, c[0x0][0x3e0] ;  /* 0x0000f800ff057b82 */ /* 0x000e240000000800 */
[----:B------:R-:W-:Y:S01]  /*0ac0*/  @!P2 IMAD.MOV R6, RZ, RZ, -R6 ;  /* 0x000000ffff06a224 */ /* 0x000fe200078e0a06 */
[----:B------:R-:W-:-:S05]  /*0ad0*/  @!P1 LOP3.LUT R6, RZ, UR11, RZ, 0x33, !PT ;  /* 0x0000000bff069c12 */ /* 0x000fca000f8e33ff */
[----:B------:R-:W-:Y:S01]  /*0ae0*/  IMAD R12, R6, UR4, RZ ;  /* 0x00000004060c7c24 */ /* 0x000fe2000f8e02ff */
[----:B------:R-:W1:Y:S04]  /*0af0*/  LDCU.U8 UR4, c[0x0][0x549] ;  /* 0x0000a920ff0477ac */ /* 0x000e680008000000 */
[-C--:B------:R-:W-:Y:S02]  /*0b00*/  IABS R9, R12.reuse ;  /* 0x0000000c00097213 */ /* 0x080fe40000000000 */
[----:B------:R-:W-:Y:S02]  /*0b10*/  IABS R18, R12 ;  /* 0x0000000c00127213 */ /* 0x000fe40000000000 */
[----:B------:R-:W2:Y:S03]  /*0b20*/  I2F.RP R8, R9 ;  /* 0x0000000900087306 */ /* 0x000ea60000209400 */
[----:B------:R-:W-:Y:S01]  /*0b30*/  IMAD.MOV R18, RZ, RZ, -R18 ;  /* 0x000000ffff127224 */ /* 0x000fe200078e0a12 */
[----:B0-----:R-:W-:-:S02]  /*0b40*/  IABS R7, R5 ;  /* 0x0000000500077213 */ /* 0x001fc40000000000 */
[----:B------:R-:W-:Y:S01]  /*0b50*/  ISETP.NE.AND P4, PT, R5, RZ, PT ;  /* 0x000000ff0500720c */ /* 0x000fe20003f85270 */
[----:B-1----:R-:W-:Y:S01]  /*0b60*/  UISETP.NE.AND UP1, UPT, UR4, URZ, UPT ;  /* 0x000000ff0400728c */ /* 0x002fe2000bf25270 */
[----:B------:R-:W0:Y:S03]  /*0b70*/  I2F.RP R3, R7 ;  /* 0x0000000700037306 */ /* 0x000e260000209400 */
[----:B------:R-:W-:-:S05]  /*0b80*/  USEL UR11, UR11, 0x1, !UP1 ;  /* 0x000000010b0b7887 */ /* 0x000fca000c800000 */
[----:B--2---:R-:W1:Y:S08]  /*0b90*/  MUFU.RCP R2, R8 ;  /* 0x0000000800027308 */ /* 0x004e700000001000 */
[----:B0-----:R-:W0:Y:S01]  /*0ba0*/  MUFU.RCP R20, R3 ;  /* 0x0000000300147308 */ /* 0x001e220000001000 */
[----:B-1----:R-:W-:Y:S01]  /*0bb0*/  IADD3 R22, PT, PT, R2, 0xffffffe, RZ ;  /* 0x0ffffffe02167810 */ /* 0x002fe20007ffe0ff */
[----:B------:R-:W-:-:S06]  /*0bc0*/  VIADD R2, R5, 0xffffffff ;  /* 0xffffffff05027836 */ /* 0x000fcc0000000000 */
[----:B------:R1:W2:Y:S01]  /*0bd0*/  F2I.FTZ.U32.TRUNC.NTZ R23, R22 ;  /* 0x0000001600177305 */ /* 0x0002a2000021f000 */
[----:B------:R-:W-:Y:S02]  /*0be0*/  IMAD.IADD R8, R2, 0x1, R9 ;  /* 0x0000000102087824 */ /* 0x000fe400078e0209 */
[----:B0-----:R-:W-:-:S03]  /*0bf0*/  VIADD R20, R20, 0xffffffe ;  /* 0x0ffffffe14147836 */ /* 0x001fc60000000000 */
[----:B------:R-:W-:Y:S02]  /*0c00*/  LOP3.LUT R15, R8, R9, RZ, 0x3c, !PT ;  /* 0x00000009080f7212 */ /* 0x000fe400078e3cff */
[----:B------:R-:W0:Y:S02]  /*0c10*/  F2I.FTZ.U32.TRUNC.NTZ R21, R20 ;  /* 0x0000001400157305 */ /* 0x000e24000021f000 */
[----:B------:R-:W-:Y:S01]  /*0c20*/  ISETP.GE.AND P0, PT, R15, RZ, PT ;  /* 0x000000ff0f00720c */ /* 0x000fe20003f06270 */
[----:B-1----:R-:W-:Y:S02]  /*0c30*/  HFMA2 R22, -RZ, RZ, 0, 0 ;  /* 0x00000000ff167431 */ /* 0x002fe400000001ff */
[----:B--2---:R-:W-:-:S04]  /*0c40*/  IMAD.MOV R10, RZ, RZ, -R23 ;  /* 0x000000ffff0a7224 */ /* 0x004fc800078e0a17 */
[----:B------:R-:W-:Y:S01]  /*0c50*/  IMAD R11, R10, R9, RZ ;  /* 0x000000090a0b7224 */ /* 0x000fe200078e02ff */
[----:B------:R-:W-:Y:S01]  /*0c60*/  IABS R10, R8 ;  /* 0x00000008000a7213 */ /* 0x000fe20000000000 */
[----:B0-----:R-:W-:Y:S01]  /*0c70*/  IMAD.MOV R3, RZ, RZ, -R21 ;  /* 0x000000ffff037224 */ /* 0x001fe200078e0a15 */
[----:B------:R-:W-:Y:S01]  /*0c80*/  LOP3.LUT R8, R8, R5, RZ, 0x3c, !PT ;  /* 0x0000000508087212 */ /* 0x000fe200078e3cff */
[----:B------:R-:W-:-:S04]  /*0c90*/  IMAD.HI.U32 R11, R23, R11, R22 ;  /* 0x0000000b170b7227 */ /* 0x000fc800078e0016 */
[----:B------:R-:W-:Y:S02]  /*0ca0*/  IMAD R3, R3, R7, RZ ;  /* 0x0000000703037224 */ /* 0x000fe400078e02ff */
[----:B------:R-:W-:-:S04]  /*0cb0*/  IMAD.HI.U32 R11, R11, R10, RZ ;  /* 0x0000000a0b0b7227 */ /* 0x000fc800078e00ff */
[----:B------:R-:W-:Y:S02]  /*0cc0*/  IMAD R18, R11, R18, R10 ;  /* 0x000000120b127224 */ /* 0x000fe400078e020a */
[----:B------:R-:W-:-:S03]  /*0cd0*/  IMAD.MOV.U32 R20, RZ, RZ, RZ ;  /* 0x000000ffff147224 */ /* 0x000fc600078e00ff */
[----:B------:R-:W-:Y:S01]  /*0ce0*/  ISETP.GT.U32.AND P1, PT, R9, R18, PT ;  /* 0x000000120900720c */ /* 0x000fe20003f24070 */
[----:B------:R-:W-:-:S06]  /*0cf0*/  IMAD.HI.U32 R3, R21, R3, R20 ;  /* 0x0000000315037227 */ /* 0x000fcc00078e0014 */
[----:B------:R-:W-:-:S05]  /*0d00*/  IMAD.HI.U32 R13, R3, R10, RZ ;  /* 0x0000000a030d7227 */ /* 0x000fca00078e00ff */
[----:B------:R-:W-:Y:S01]  /*0d10*/  IADD3 R3, PT, PT, -R13, RZ, RZ ;  /* 0x000000ff0d037210 */ /* 0x000fe20007ffe1ff */
[----:B------:R-:W-:Y:S02]  /*0d20*/  @!P1 IMAD.IADD R18, R18, 0x1, -R9 ;  /* 0x0000000112129824 */ /* 0x000fe400078e0a09 */
[----:B------:R-:W-:Y:S01]  /*0d30*/  @!P1 VIADD R11, R11, 0x1 ;  /* 0x000000010b0b9836 */ /* 0x000fe20000000000 */
[----:B------:R-:W-:Y:S01]  /*0d40*/  ISETP.NE.AND P1, PT, R12, RZ, PT ;  /* 0x000000ff0c00720c */ /* 0x000fe20003f25270 */
[----:B------:R-:W-:Y:S01]  /*0d50*/  IMAD R10, R7, R3, R10 ;  /* 0x00000003070a7224 */ /* 0x000fe200078e020a */
[----:B------:R-:W-:-:S04]  /*0d60*/  ISETP.GE.U32.AND P2, PT, R18, R9, PT ;  /* 0x000000091200720c */ /* 0x000fc80003f46070 */
[----:B------:R-:W-:-:S09]  /*0d70*/  ISETP.GT.U32.AND P3, PT, R7, R10, PT ;  /* 0x0000000a0700720c */ /* 0x000fd20003f64070 */
[----:B------:R-:W-:Y:S01]  /*0d80*/  @P2 VIADD R11, R11, 0x1 ;  /* 0x000000010b0b2836 */ /* 0x000fe20000000000 */
[----:B------:R-:W-:-:S03]  /*0d90*/  ISETP.GE.AND P2, PT, R8, RZ, PT ;  /* 0x000000ff0800720c */ /* 0x000fc60003f46270 */
[----:B------:R-:W-:Y:S01]  /*0da0*/  @!P0 IMAD.MOV R11, RZ, RZ, -R11 ;  /* 0x000000ffff0b8224 */ /* 0x000fe200078e0a0b */
[----:B------:R-:W-:Y:S01]  /*0db0*/  @!P1 LOP3.LUT R11, RZ, R9, RZ, 0x33, !PT ;  /* 0x00000009ff0b9212 */ /* 0x000fe200078e33ff */
[----:B------:R-:W-:Y:S01]  /*0dc0*/  @!P3 IMAD.IADD R10, R10, 0x1, -R7 ;  /* 0x000000010a0ab824 */ /* 0x000fe200078e0a07 */
[----:B------:R-:W-:Y:S02]  /*0dd0*/  @!P3 IADD3 R13, PT, PT, R13, 0x1, RZ ;  /* 0x000000010d0db810 */ /* 0x000fe40007ffe0ff */
[----:B------:R-:W-:Y:S02]  /*0de0*/  ISETP.LT.U32.AND P0, PT, R16, R11, PT ;  /* 0x0000000b1000720c */ /* 0x000fe40003f01070 */
[----:B------:R-:W-:Y:S02]  /*0df0*/  SHF.R.S32.HI R3, RZ, 0x1f, R11 ;  /* 0x0000001fff037819 */ /* 0x000fe4000001140b */
[----:B------:R-:W-:Y:S02]  /*0e00*/  ISETP.GE.U32.AND P1, PT, R10, R7, PT ;  /* 0x000000070a00720c */ /* 0x000fe40003f26070 */
[----:B------:R-:W-:-:S02]  /*0e10*/  ISETP.LT.AND.EX P0, PT, R17, R3, PT, P0 ;  /* 0x000000031100720c */ /* 0x000fc40003f01300 */
[----:B------:R-:W-:Y:S02]  /*0e20*/  ISETP.NE.AND P3, PT, R6, RZ, PT ;  /* 0x000000ff0600720c */ /* 0x000fe40003f65270 */
[C---:B------:R-:W-:Y:S02]  /*0e30*/  SEL R3, R17.reuse, R3, P0 ;  /* 0x0000000311037207 */ /* 0x040fe40000000000 */
[----:B------:R-:W-:Y:S02]  /*0e40*/  SEL R10, RZ, 0x1, !P3 ;  /* 0x00000001ff0a7807 */ /* 0x000fe40005800000 */
[----:B------:R-:W-:Y:S02]  /*0e50*/  LOP3.LUT R7, R17, R3, RZ, 0xfc, !PT ;  /* 0x0000000311077212 */ /* 0x000fe400078efcff */
[----:B------:R-:W-:Y:S01]  /*0e60*/  SEL R11, R16, R11, P0 ;  /* 0x0000000b100b7207 */ /* 0x000fe20000000000 */
[----:B------:R-:W-:Y:S01]  /*0e70*/  @P1 VIADD R13, R13, 0x1 ;  /* 0x000000010d0d1836 */ /* 0x000fe20000000000 */
[----:B------:R-:W-:-:S02]  /*0e80*/  ISETP.NE.U32.AND P1, PT, R7, RZ, PT ;  /* 0x000000ff0700720c */ /* 0x000fc40003f25070 */
[----:B------:R-:W-:Y:S01]  /*0e90*/  SHF.R.S32.HI R7, RZ, 0x1f, R12 ;  /* 0x0000001fff077819 */ /* 0x000fe2000001140c */
[----:B------:R-:W-:-:S03]  /*0ea0*/  IMAD.MOV.U32 R6, RZ, RZ, R13 ;  /* 0x000000ffff067224 */ /* 0x000fc600078e000d */
[----:B------:R-:W-:Y:S01]  /*0eb0*/  LOP3.LUT R10, R7, R10, RZ, 0xfc, !PT ;  /* 0x0000000a070a7212 */ /* 0x000fe200078efcff */
[----:B------:R-:W-:Y:S01]  /*0ec0*/  @!P2 IMAD.MOV R6, RZ, RZ, -R6 ;  /* 0x000000ffff06a224 */ /* 0x000fe200078e0a06 */
[----:B------:R-:W-:-:S05]  /*0ed0*/  @!P4 LOP3.LUT R6, RZ, R5, RZ, 0x33, !PT ;  /* 0x00000005ff06c212 */ /* 0x000fca00078e33ff */
        /* <DEDUP_REMOVED lines=21> */
.L_x_173:
[----:B------:R-:W-:Y:S01]  /*1030*/  IMAD.MOV.U32 R27, RZ, RZ, R16 ;  /* 0x000000ffff1b7224 */ /* 0x000fe200078e0010 */
[----:B------:R-:W-:Y:S01]  /*1040*/  MOV R20, R11 ;  /* 0x0000000b00147202 */ /* 0x000fe20000000f00 */
[----:B------:R-:W-:Y:S01]  /*1050*/  IMAD.MOV.U32 R21, RZ, RZ, R17 ;  /* 0x000000ffff157224 */ /* 0x000fe200078e0011 */
[----:B------:R-:W-:Y:S02]  /*1060*/  MOV R19, R3 ;  /* 0x0000000300137202 */ /* 0x000fe40000000f00 */
[----:B------:R-:W-:Y:S02]  /*1070*/  MOV R18, 0x1090 ;  /* 0x0000109000127802 */ /* 0x000fe40000000f00 */
[----:B------:R-:W-:Y:S05]  /*1080*/  CALL.REL.NOINC `($__internal_5_$__cuda_sm20_div_s64) ;  /* 0x0000002c00fc7944 */ /* 0x000fea0003c00000 */
[----:B------:R-:W-:Y:S02]  /*1090*/  MOV R32, R16 ;  /* 0x0000001000207202 */ /* 0x000fe40000000f00 */
[----:B------:R-:W-:Y:S02]  /*10a0*/  MOV R33, R17 ;  /* 0x0000001100217202 */ /* 0x000fe40000000f00 */
.L_x_174:
[----:B------:R-:W-:Y:S05]  /*10b0*/  BSYNC.RECONVERGENT B0 ;  /* 0x0000000000007941 */ /* 0x000fea0003800200 */
.L_x_172:
        /* <DEDUP_REMOVED lines=33> */
[----:B------:R-:W-:Y:S01]  /*12d0*/  ISETP.NE.U32.AND P1, PT, R7, RZ, PT ;  /* 0x000000ff0700720c */ /* 0x000fe20003f25070 */
[----:B------:R-:W-:-:S04]  /*12e0*/  IMAD R7, R6, UR11, RZ ;  /* 0x0000000b06077c24 */ /* 0x000fc8000f8e02ff */
[----:B------:R-:W-:-:S08]  /*12f0*/  IMAD R10, R10, R7, RZ ;  /* 0x000000070a0a7224 */ /* 0x000fd000078e02ff */
        /* <DEDUP_REMOVED lines=21> */
.L_x_176:
[----:B------:R-:W-:Y:S01]  /*1450*/  IMAD.MOV.U32 R27, RZ, RZ, R30 ;  /* 0x000000ffff1b7224 */ /* 0x000fe200078e001e */
[----:B------:R-:W-:Y:S01]  /*1460*/  MOV R21, R31 ;  /* 0x0000001f00157202 */ /* 0x000fe20000000f00 */
[----:B------:R-:W-:Y:S01]  /*1470*/  IMAD.MOV.U32 R20, RZ, RZ, R9 ;  /* 0x000000ffff147224 */ /* 0x000fe200078e0009 */
[----:B------:R-:W-:Y:S02]  /*1480*/  MOV R18, 0x14a0 ;  /* 0x000014a000127802 */ /* 0x000fe40000000f00 */
[----:B------:R-:W-:Y:S05]  /*1490*/  CALL.REL.NOINC `($__internal_5_$__cuda_sm20_div_s64) ;  /* 0x0000002800f87944 */ /* 0x000fea0003c00000 */
[----:B------:R-:W-:Y:S02]  /*14a0*/  MOV R20, R16 ;  /* 0x0000001000147202 */ /* 0x000fe40000000f00 */
[----:B------:R-:W-:Y:S02]  /*14b0*/  MOV R21, R17 ;  /* 0x0000001100157202 */ /* 0x000fe40000000f00 */
.L_x_177:
[----:B------:R-:W-:Y:S05]  /*14c0*/  BSYNC.RECONVERGENT B0 ;  /* 0x0000000000007941 */ /* 0x000fea0003800200 */
.L_x_175:
[----:B------:R-:W0:Y:S01]  /*14d0*/  LDCU UR5, c[0x0][0x434] ;  /* 0x00008680ff0577ac */ /* 0x000e220008000800 */
[----:B------:R-:W-:Y:S01]  /*14e0*/  BSSY.RECONVERGENT B0, `(.L_x_178) ;  /* 0x0000035000007945 */ /* 0x000fe20003800200 */
[----:B------:R-:W-:Y:S01]  /*14f0*/  MOV R19, 0xff800000 ;  /* 0xff80000000137802 */ /* 0x000fe20000000f00 */
        /* <DEDUP_REMOVED lines=10> */
[----:B------:R-:W0:Y:S02]  /*15a0*/  F2I.FTZ.U32.TRUNC.NTZ R17, R16 ;  /* 0x0000001000117305 */ /* 0x000e24000021f000 */
[----:B0-----:R-:W-:Y:S01]  /*15b0*/  IADD3 R6, PT, PT, RZ, -R17, RZ ;  /* 0x80000011ff067210 */ /* 0x001fe20007ffe0ff */
[----:B------:R-:W-:-:S04]  /*15c0*/  IMAD.MOV.U32 R16, RZ, RZ, RZ ;  /* 0x000000ffff107224 */ /* 0x000fc800078e00ff */
[----:B------:R-:W-:Y:S01]  /*15d0*/  IMAD R7, R6, R8, RZ ;  /* 0x0000000806077224 */ /* 0x000fe200078e02ff */
[----:B------:R-:W-:Y:S02]  /*15e0*/  IABS R6, R5 ;  /* 0x0000000500067213 */ /* 0x000fe40000000000 */
[----:B------:R-:W-:Y:S01]  /*15f0*/  LOP3.LUT R5, R5, UR5, RZ, 0x3c, !PT ;  /* 0x0000000505057c12 */ /* 0x000fe2000f8e3cff */
[----:B------:R-:W-:-:S03]  /*1600*/  IMAD.HI.U32 R7, R17, R7, R16 ;  /* 0x0000000711077227 */ /* 0x000fc600078e0010 */
[----:B------:R-:W-:Y:S02]  /*1610*/  ISETP.GE.AND P1, PT, R5, RZ, PT ;  /* 0x000000ff0500720c */ /* 0x000fe40003f26270 */
[----:B------:R-:W-:Y:S01]  /*1620*/  SHF.R.U32.HI R5, RZ, 0x3, R0 ;  /* 0x00000003ff057819 */ /* 0x000fe20000011600 */
        /* <DEDUP_REMOVED lines=8> */
[----:B------:R-:W-:-:S05]  /*16b0*/  @P2 VIADD R13, R13, 0x1 ;  /* 0x000000010d0d2836 */ /* 0x000fca0000000000 */
[----:B------:R-:W-:Y:S02]  /*16c0*/  MOV R7, R13 ;  /* 0x0000000d00077202 */ /* 0x000fe40000000f00 */
        /* <DEDUP_REMOVED lines=20> */
[----:B------:R-:W-:-:S06]  /*1810*/  LEA.HI.X R19, R16, UR5, R8, 0x2, P0 ;  /* 0x0000000510137c11 */ /* 0x000fcc00080f1408 */
[----:B0-----:R1:W5:Y:S03]  /*1820*/  LDG.E R19, desc[UR12][R18.64] ;  /* 0x0000000c12137981 */ /* 0x001366000c1e1900 */
.L_x_179:
[----:B0-----:R-:W-:Y:S05]  /*1830*/  BSYNC.RECONVERGENT B0 ;  /* 0x0000000000007941 */ /* 0x001fea0003800200 */
.L_x_178:
[----:B------:R-:W0:Y:S01]  /*1840*/  S2UR UR14, SR_CgaCtaId ;  /* 0x00000000000e79c3 */ /* 0x000e220000008800 */
[C---:B------:R-:W-:Y:S01]  /*1850*/  ISETP.GT.U32.AND P0, PT, R0.reuse, 0x1f, PT ;  /* 0x0000001f0000780c */ /* 0x040fe20003f04070 */
[----:B------:R-:W-:Y:S01]  /*1860*/  UMOV UR4, 0x400 ;  /* 0x0000040000047882 */ /* 0x000fe20000000000 */
[----:B-1----:R-:W-:Y:S01]  /*1870*/  IMAD.MOV.U32 R18, RZ, RZ, 0x24 ;  /* 0x00000024ff127424 */ /* 0x002fe200078e00ff */
[----:B------:R-:W-:Y:S01]  /*1880*/  LOP3.LUT R25, R0, 0x3, RZ, 0xc0, !PT ;  /* 0x0000000300197812 */ /* 0x000fe200078ec0ff */
[----:B------:R-:W-:Y:S01]  /*1890*/  IMAD.MOV.U32 R8, RZ, RZ, 0x24 ;  /* 0x00000024ff087424 */ /* 0x000fe200078e00ff */
[-C--:B------:R-:W-:Y:S01]  /*18a0*/  IABS R17, R6.reuse ;  /* 0x0000000600117213 */ /* 0x080fe20000000000 */
[----:B------:R-:W-:Y:S01]  /*18b0*/  IMAD.MOV.U32 R26, RZ, RZ, -0x800000 ;  /* 0xff800000ff1a7424 */ /* 0x000fe200078e00ff */
[----:B------:R-:W-:Y:S01]  /*18c0*/  ISETP.NE.AND P5, PT, R6, RZ, PT ;  /* 0x000000ff0600720c */ /* 0x000fe20003fa5270 */
[----:B------:R-:W-:Y:S02]  /*18d0*/  BSSY.RECONVERGENT B1, `(.L_x_180) ;  /* 0x000017b000017945 */ /* 0x000fe40003800200 */
[----:B------:R-:W-:Y:S01]  /*18e0*/  IMAD.IADD R24, R2, 0x1, R17 ;  /* 0x0000000102187824 */ /* 0x000fe200078e0211 */
[----:B------:R-:W-:-:S04]  /*18f0*/  IABS R2, R6 ;  /* 0x0000000600027213 */ /* 0x000fc80000000000 */
[----:B------:R-:W-:Y:S01]  /*1900*/  IADD3 R2, PT, PT, RZ, -R2, RZ ;  /* 0x80000002ff027210 */ /* 0x000fe20007ffe0ff */
[----:B0-----:R-:W-:-:S06]  /*1910*/  ULEA UR14, UR14, UR4, 0x18 ;  /* 0x000000040e0e7291 */ /* 0x001fcc000f8ec0ff */
[----:B------:R-:W-:Y:S02]  /*1920*/  @!P0 IMAD R18, R5, R18, UR14 ;  /* 0x0000000e05128e24 */ /* 0x000fe4000f8e0212 */
[----:B------:R-:W-:Y:S01]  /*1930*/  IMAD R5, R25, R8, UR14 ;  /* 0x0000000e19057e24 */ /* 0x000fe2000f8e0208 */
[----:B------:R-:W-:Y:S01]  /*1940*/  LOP3.LUT R8, R0, 0x3fc, RZ, 0xc0, !PT ;  /* 0x000003fc00087812 */ /* 0x000fe200078ec0ff */
[----:B------:R-:W-:Y:S02]  /*1950*/  @!P0 IMAD R18, R13, 0x4, R18 ;  /* 0x000000040d128824 */ /* 0x000fe400078e0212 */
[----:B------:R-:W0:Y:S01]  /*1960*/  LDC R13, c[0x0][0x3e0] ;  /* 0x0000f800ff0d7b82 */ /* 0x000e220000000800 */
[----:B------:R-:W-:Y:S02]  /*1970*/  IADD3 R8, PT, PT, R5, R8, RZ ;  /* 0x0000000805087210 */ /* 0x000fe40007ffe0ff */
[----:B-----5:R1:W-:Y:S05]  /*1980*/  @!P0 STS [R18], R19 ;  /* 0x0000001312008388 */ /* 0x0203ea0000000800 */
[----:B------:R-:W-:Y:S01]  /*1990*/  BAR.SYNC.DEFER_BLOCKING 0x0 ;  /* 0x0000000000007b1d */ /* 0x000fe20000010000 */
[----:B0-----:R-:W-:-:S05]  /*19a0*/  IABS R5, R13 ;  /* 0x0000000d00057213 */ /* 0x001fca0000000000 */
[----:B-1----:R-:W0:Y:S01]  /*19b0*/  I2F.RP R18, R17 ;  /* 0x0000001100127306 */ /* 0x002e220000209400 */
[----:B------:R-:W1:Y:S07]  /*19c0*/  @!P0 LDS R26, [R8] ;  /* 0x00000000081a8984 */ /* 0x000e6e0000000800 */
[----:B------:R-:W2:Y:S08]  /*19d0*/  I2F.RP R22, R5 ;  /* 0x0000000500167306 */ /* 0x000eb00000209400 */
[----:B0-----:R-:W0:Y:S08]  /*19e0*/  MUFU.RCP R30, R18 ;  /* 0x00000012001e7308 */ /* 0x001e300000001000 */
[----:B--2---:R-:W2:Y:S01]  /*19f0*/  MUFU.RCP R28, R22 ;  /* 0x00000016001c7308 */ /* 0x004ea20000001000 */
[----:B0-----:R-:W-:-:S07]  /*1a00*/  VIADD R30, R30, 0xffffffe ;  /* 0x0ffffffe1e1e7836 */ /* 0x001fce0000000000 */
[----:B------:R-:W0:Y:S01]  /*1a10*/  F2I.FTZ.U32.TRUNC.NTZ R31, R30 ;  /* 0x0000001e001f7305 */ /* 0x000e22000021f000 */
[----:B--2---:R-:W-:Y:S01]  /*1a20*/  VIADD R28, R28, 0xffffffe ;  /* 0x0ffffffe1c1c7836 */ /* 0x004fe20000000000 */
[----:B-1----:R-:W1:Y:S06]  /*1a30*/  SHFL.BFLY PT, R15, R26, 0x2, 0x1f ;  /* 0x0c401f001a0f7f89 */ /* 0x002e6c00000e0000 */
[----:B------:R-:W2:Y:S01]  /*1a40*/  F2I.FTZ.U32.TRUNC.NTZ R29, R28 ;  /* 0x0000001c001d7305 */ /* 0x000ea2000021f000 */
[----:B0-----:R-:W-:Y:S02]  /*1a50*/  IMAD.MOV R18, RZ, RZ, -R31 ;  /* 0x000000ffff127224 */ /* 0x001fe400078e0a1f */
[----:B------:R-:W-:-:S02]  /*1a60*/  IMAD.MOV.U32 R30, RZ, RZ, RZ ;  /* 0x000000ffff1e7224 */ /* 0x000fc400078e00ff */
[----:B------:R-:W-:Y:S01]  /*1a70*/  IMAD R23, R18, R17, RZ ;  /* 0x0000001112177224 */ /* 0x000fe200078e02ff */
[----:B------:R-:W-:Y:S02]  /*1a80*/  IABS R18, R24 ;  /* 0x0000001800127213 */ /* 0x000fe40000000000 */
[----:B--2---:R-:W-:Y:S01]  /*1a90*/  IADD3 R22, PT, PT, RZ, -R29, RZ ;  /* 0x8000001dff167210 */ /* 0x004fe20007ffe0ff */
[----:B------:R-:W-:-:S04]  /*1aa0*/  IMAD.HI.U32 R23, R31, R23, R30 ;  /* 0x000000171f177227 */ /* 0x000fc800078e001e */
[----:B------:R-:W-:Y:S01]  /*1ab0*/  IMAD R22, R22, R5, RZ ;  /* 0x0000000516167224 */ /* 0x000fe200078e02ff */
[----:B-1----:R-:W-:Y:S01]  /*1ac0*/  FMNMX.FTZ R16, R15, R26, !PT ;  /* 0x0000001a0f107209 */ /* 0x002fe20007810000 */
[----:B------:R-:W-:Y:S02]  /*1ad0*/  IMAD.MOV.U32 R28, RZ, RZ, RZ ;  /* 0x000000ffff1c7224 */ /* 0x000fe400078e00ff */
[----:B------:R-:W-:Y:S02]  /*1ae0*/  IMAD.HI.U32 R23, R23, R18, RZ ;  /* 0x0000001217177227 */ /* 0x000fe400078e00ff */
[----:B------:R-:W0:Y:S02]  /*1af0*/  SHFL.BFLY PT, R15, R16, 0x1, 0x1f ;  /* 0x0c201f00100f7f89 */ /* 0x000e2400000e0000 */
[----:B------:R-:W-:-:S04]  /*1b00*/  IMAD.HI.U32 R22, R29, R22, R28 ;  /* 0x000000161d167227 */ /* 0x000fc800078e001c */
[----:B------:R-:W-:Y:S02]  /*1b10*/  IMAD R2, R23, R2, R18 ;  /* 0x0000000217027224 */ /* 0x000fe400078e0212 */
[----:B------:R-:W-:-:S03]  /*1b20*/  IMAD.HI.U32 R22, R22, R18, RZ ;  /* 0x0000001216167227 */ /* 0x000fc600078e00ff */
[----:B------:R-:W-:Y:S02]  /*1b30*/  ISETP.GT.U32.AND P2, PT, R17, R2, PT ;  /* 0x000000021100720c */ /* 0x000fe40003f44070 */
[----:B0-----:R-:W-:-:S11]  /*1b40*/  FMNMX.FTZ R15, R16, R15, !PT ;  /* 0x0000000f100f7209 */ /* 0x001fd60007810000 */
[----:B------:R-:W-:Y:S01]  /*1b50*/  @!P2 IMAD.IADD R2, R2, 0x1, -R17 ;  /* 0x000000010202a824 */ /* 0x000fe200078e0a11 */
[----:B------:R-:W-:Y:S02]  /*1b60*/  @!P2 IADD3 R23, PT, PT, R23, 0x1, RZ ;  /* 0x000000011717a810 */ /* 0x000fe40007ffe0ff */
[C---:B------:R-:W-:Y:S02]  /*1b70*/  FSETP.NEU.FTZ.AND P0, PT, R15.reuse, -INF , PT ;  /* 0xff8000000f00780b */ /* 0x040fe40003f1d000 */
[-C--:B------:R-:W-:Y:S02]  /*1b80*/  ISETP.GE.U32.AND P1, PT, R2, R17.reuse, PT ;  /* 0x000000110200720c */ /* 0x080fe40003f26070 */
[----:B------:R-:W-:Y:S02]  /*1b90*/  FSEL R15, R15, RZ, P0 ;  /* 0x000000ff0f0f7208 */ /* 0x000fe40000000000 */
[C---:B------:R-:W-:Y:S02]  /*1ba0*/  LOP3.LUT R2, R24.reuse, R17, RZ, 0x3c, !PT ;  /* 0x0000001118027212 */ /* 0x040fe400078e3cff */
[----:B------:R-:W-:Y:S01]  /*1bb0*/  LOP3.LUT R24, R24, R13, RZ, 0x3c, !PT ;  /* 0x0000000d18187212 */ /* 0x000fe200078e3cff */
[----:B------:R-:W-:Y:S01]  /*1bc0*/  FADD.FTZ R19, -R15, R26 ;  /* 0x0000001a0f137221 */ /* 0x000fe20000010100 */
[----:B------:R-:W-:-:S02]  /*1bd0*/  ISETP.GE.AND P3, PT, R2, RZ, PT ;  /* 0x000000ff0200720c */ /* 0x000fc40003f66270 */
[----:B------:R-:W-:Y:S01]  /*1be0*/  ISETP.GE.AND P2, PT, R24, RZ, PT ;  /* 0x000000ff1800720c */ /* 0x000fe20003f46270 */
[----:B------:R-:W-:Y:S02]  /*1bf0*/  FMUL.FTZ R19, R19, 1.4426950216293334961 ;  /* 0x3fb8aa3b13137820 */ /* 0x000fe40000410000 */
[----:B------:R-:W-:-:S04]  /*1c00*/  @P1 VIADD R23, R23, 0x1 ;  /* 0x0000000117171836 */ /* 0x000fc80000000000 */
[----:B------:R-:W0:Y:S02]  /*1c10*/  MUFU.EX2 R19, R19 ;  /* 0x0000001300137308 */ /* 0x000e240000000800 */
[----:B0-----:R-:W0:Y:S02]  /*1c20*/  SHFL.BFLY PT, R16, R19, 0x2, 0x1f ;  /* 0x0c401f0013107f89 */ /* 0x001e2400000e0000 */
[----:B0-----:R-:W-:Y:S01]  /*1c30*/  FADD.FTZ R28, R19, R16 ;  /* 0x00000010131c7221 */ /* 0x001fe20000010000 */
[----:B------:R-:W-:-:S04]  /*1c40*/  IMAD.MOV R16, RZ, RZ, -R22 ;  /* 0x000000ffff107224 */ /* 0x000fc800078e0a16 */
[----:B------:R-:W0:Y:S01]  /*1c50*/  SHFL.BFLY PT, R19, R28, 0x1, 0x1f ;  /* 0x0c201f001c137f89 */ /* 0x000e2200000e0000 */
[----:B------:R-:W-:-:S05]  /*1c60*/  IMAD R16, R5, R16, R18 ;  /* 0x0000001005107224 */ /* 0x000fca00078e0212 */
[----:B------:R-:W-:-:S13]  /*1c70*/  ISETP.GT.U32.AND P0, PT, R5, R16, PT ;  /* 0x000000100500720c */ /* 0x000fda0003f04070 */
[----:B------:R-:W-:Y:S01]  /*1c80*/  @!P0 IMAD.IADD R16, R16, 0x1, -R5 ;  /* 0x0000000110108824 */ /* 0x000fe200078e0a05 */
[----:B------:R-:W-:Y:S02]  /*1c90*/  @!P0 IADD3 R22, PT, PT, R22, 0x1, RZ ;  /* 0x0000000116168810 */ /* 0x000fe40007ffe0ff */
        /* <DEDUP_REMOVED lines=29> */
[----:B------:R-:W-:Y:S02]  /*1e70*/  LEA.HI R27, R0, UR6, RZ, 0x1e ;  /* 0x00000006001b7c11 */ /* 0x000fe4000f8ff0ff */
[----:B------:R-:W-:Y:S02]  /*1e80*/  ISETP.LT.U32.AND P0, PT, R13, 0x1, PT ;  /* 0x000000010d00780c */ /* 0x000fe40003f01070 */
[----:B------:R-:W-:Y:S02]  /*1e90*/  ISETP.GE.AND P1, PT, R27, UR7, PT ;  /* 0x000000071b007c0c */ /* 0x000fe4000bf26270 */
[----:B------:R-:W-:-:S04]  /*1ea0*/  SHF.R.S32.HI R2, RZ, 0x1f, R13 ;  /* 0x0000001fff027819 */ /* 0x000fc8000001140d */
[----:B------:R-:W-:-:S04]  /*1eb0*/  ISETP.LT.AND.EX P0, PT, R2, RZ, PT, P0 ;  /* 0x000000ff0200720c */ /* 0x000fc80003f01300 */
[----:B------:R-:W-:Y:S02]  /*1ec0*/  SEL R30, R13, 0x1, P0 ;  /* 0x000000010d1e7807 */ /* 0x000fe40000000000 */
[----:B------:R-:W-:Y:S01]  /*1ed0*/  SEL R16, R2, RZ, P0 ;  /* 0x000000ff02107207 */ /* 0x000fe20000000000 */
[----:B------:R-:W-:Y:S06]  /*1ee0*/  @P1 BRA `(.L_x_181) ;  /* 0x0000001000641947 */ /* 0x000fec0003800000 */
        /* <DEDUP_REMOVED lines=39> */
.L_x_183:
[----:B------:R-:W-:Y:S01]  /*2160*/  IMAD.MOV.U32 R21, RZ, RZ, RZ ;  /* 0x000000ffff157224 */ /* 0x000fe200078e00ff */
[----:B------:R-:W-:Y:S02]  /*2170*/  MOV R20, R30 ;  /* 0x0000001e00147202 */ /* 0x000fe40000000f00 */
[----:B------:R-:W-:Y:S02]  /*2180*/  MOV R18, 0x21a0 ;  /* 0x000021a000127802 */ /* 0x000fe40000000f00 */
[----:B------:R-:W-:Y:S05]  /*2190*/  CALL.REL.NOINC `($__internal_5_$__cuda_sm20_div_s64) ;  /* 0x0000001c00b87944 */ /* 0x000fea0003c00000 */
[----:B------:R-:W-:Y:S02]  /*21a0*/  IADD3 R13, PT, PT, -R16, RZ, RZ ;  /* 0x000000ff100d7210 */ /* 0x000fe40007ffe1ff */
[----:B------:R-:W-:-:S03]  /*21b0*/  MOV R31, R17 ;  /* 0x00000011001f7202 */ /* 0x000fc60000000f00 */
[----:B------:R-:W-:Y:S01]  /*21c0*/  IMAD R27, R30, R13, R27 ;  /* 0x0000000d1e1b7224 */ /* 0x000fe200078e021b */
[----:B------:R-:W-:-:S07]  /*21d0*/  MOV R30, R16 ;  /* 0x00000010001e7202 */ /* 0x000fce0000000f00 */
.L_x_184:
        /* <DEDUP_REMOVED lines=60> */
.L_x_186:
[----:B------:R-:W-:Y:S01]  /*25a0*/  IMAD.MOV.U32 R27, RZ, RZ, R30 ;  /* 0x000000ffff1b7224 */ /* 0x000fe200078e001e */
[----:B------:R-:W-:Y:S01]  /*25b0*/  MOV R21, R31 ;  /* 0x0000001f00157202 */ /* 0x000fe20000000f00 */
[----:B------:R-:W-:Y:S01]  /*25c0*/  IMAD.MOV.U32 R20, RZ, RZ, R34 ;  /* 0x000000ffff147224 */ /* 0x000fe200078e0022 */
[----:B------:R-:W-:Y:S02]  /*25d0*/  MOV R18, 0x25f0 ;  /* 0x000025f000127802 */ /* 0x000fe40000000f00 */
[----:B------:R-:W-:Y:S05]  /*25e0*/  CALL.REL.NOINC `($__internal_5_$__cuda_sm20_div_s64) ;  /* 0x0000001800a47944 */ /* 0x000fea0003c00000 */
[----:B------:R-:W-:-:S05]  /*25f0*/  IADD3 R31, PT, PT, -R16, RZ, RZ ;  /* 0x000000ff101f7210 */ /* 0x000fca0007ffe1ff */
[----:B------:R-:W-:Y:S02]  /*2600*/  IMAD R31, R31, R34, R30 ;  /* 0x000000221f1f7224 */ /* 0x000fe400078e021e */
.L_x_187:
[----:B------:R-:W-:Y:S05]  /*2610*/  BSYNC.RECONVERGENT B0 ;  /* 0x0000000000007941 */ /* 0x000fea0003800200 */
.L_x_185:
        /* <DEDUP_REMOVED lines=162> */
.L_x_182:
[----:B------:R-:W0:Y:S01]  /*3040*/  LDC.64 R4, c[0x0][0x420] ;  /* 0x00010800ff047b82 */ /* 0x000e220000000a00 */
[----:B------:R-:W-:-:S05]  /*3050*/  LEA.HI R2, R0, UR6, RZ, 0x1e ;  /* 0x0000000600027c11 */ /* 0x000fca000f8ff0ff */
[----:B0-----:R-:W-:-:S05]  /*3060*/  IMAD.WIDE.U32 R2, R2, 0x4, R4 ;  /* 0x0000000402027825 */ /* 0x001fca00078e0004 */
[----:B------:R1:W-:Y:S02]  /*3070*/  STG.E desc[UR12][R2.64], R23 ;  /* 0x0000001702007986 */ /* 0x0003e4000c10190c */
.L_x_181:
[----:B------:R-:W-:Y:S05]  /*3080*/  BSYNC.RECONVERGENT B1 ;  /* 0x0000000000017941 */ /* 0x000fea0003800200 */
.L_x_180:
        /* <DEDUP_REMOVED lines=58> */
.L_x_194:
        /* <DEDUP_REMOVED lines=14> */
.L_x_191:
[----:B0-----:R-:W-:Y:S05]  /*3510*/  BSYNC.RECONVERGENT B0 ;  /* 0x0000000000007941 */ /* 0x001fea0003800200 */
.L_x_190:
        /* <DEDUP_REMOVED lines=30> */
.L_x_193:
[----:B------:R-:W-:Y:S05]  /*3700*/  BSYNC.RECONVERGENT B0 ;  /* 0x0000000000007941 */ /* 0x000fea0003800200 */
.L_x_192:
        /* <DEDUP_REMOVED lines=21> */
.L_x_189:
        /* <DEDUP_REMOVED lines=20> */
.L_x_196:
[----:B------:R-:W-:Y:S05]  /*39a0*/  BSYNC.RECONVERGENT B0 ;  /* 0x0000000000007941 */ /* 0x000fea0003800200 */
.L_x_195:
        /* <DEDUP_REMOVED lines=18> */
.L_x_188:
        /* <DEDUP_REMOVED lines=91> */
        .weak           $__internal_5_$__cuda_sm20_div_s64
        .type           $__internal_5_$__cuda_sm20_div_s64,@function
        .size           $__internal_5_$__cuda_sm20_div_s64,(.L_x_3722 - $__internal_5_$__cuda_sm20_div_s64)
$__internal_5_$__cuda_sm20_div_s64:
        /* <DEDUP_REMOVED lines=83> */
[----:B------:R-:W-:Y:S06]  /*45b0*/  RET.REL.NODEC R28 `(_ZN5flash32flash_fwd_splitkv_combine_kernelI23Flash_fwd_kernel_traitsILi192ELi64ELi64ELi4ELb0ELb0EN7cutlass6half_tE19Flash_kernel_traitsILi192ELi64ELi64ELi4ES3_EELi8ELi2ELb0EEEvNS_16Flash_fwd_paramsE) ;  /* 0xffffffb81c907950 */ /* 0x000fec0003c3ffff */
.L_x_197:
        /* <DEDUP_REMOVED lines=12> */
.L_x_3722:


//--------------------- .text._ZN5flash32flash_fwd_splitkv_combine_kernelI23Flash_fwd_kernel_traitsILi192ELi64ELi64ELi4ELb0ELb0EN7cutlass6half_tE19Flash_kernel_traitsILi192ELi64ELi64ELi4ES3_EELi8ELi1ELb0EEEvNS_16Flash_fwd_paramsE --------------------------
	.section	.text._ZN5flash32flash_fwd_splitkv_combine_kernelI23Flash_fwd_kernel_traitsILi192ELi64ELi64ELi4ELb0ELb0EN7cutlass6half_tE19Flash_kernel_traitsILi192ELi64ELi64ELi4ES3_EELi8ELi1ELb0EEEvNS_16Flash_fwd_paramsE,"ax",@progbits
	.align	128
        .global         _ZN5flash32flash_fwd_splitkv_combine_kernelI23Flash_fwd_kernel_traitsILi192ELi64ELi64ELi4ELb0ELb0EN7cutlass6half_tE19Flash_kernel_traitsILi192ELi64ELi64ELi4ES3_EELi8ELi1ELb0EEEvNS_16Flash_fwd_paramsE
        .type           _ZN5flash32flash_fwd_splitkv_combine_kernelI23Flash_fwd_kernel_traitsILi192ELi64ELi64ELi4ELb0ELb0EN7cutlass6half_tE19Flash_kernel_traitsILi192ELi64ELi64ELi4ES3_EELi8ELi1ELb0EEEvNS_16Flash_fwd_paramsE,@function
        .size           _ZN5flash32flash_fwd_splitkv_combine_kernelI23Flash_fwd_kernel_traitsILi192ELi64ELi64ELi4ELb0ELb0EN7cutlass6half_tE19Flash_kernel_traitsILi192ELi64ELi64ELi4ES3_EELi8ELi1ELb0EEEvNS_16Flash_fwd_paramsE,(.L_x_3723 - _ZN5flash32flash_fwd_splitkv_combine_kernelI23Flash_fwd_kernel_traitsILi192ELi64ELi64ELi4ELb0ELb0EN7cutlass6half_tE19Flash_kernel_traitsILi192ELi64ELi64ELi4ES3_EELi8ELi1ELb0EEEvNS_16Flash_fwd_paramsE)
        .other          _ZN5flash32flash_fwd_splitkv_combine_kernelI23Flash_fwd_kernel_traitsILi192ELi64ELi64ELi4ELb0ELb0EN7cutlass6half_tE19Flash_kernel_traitsILi192ELi64ELi64ELi4ES3_EELi8ELi1ELb0EEEvNS_16Flash_fwd_paramsE,@"STO_CUDA_ENTRY STV_DEFAULT"
_ZN5flash32flash_fwd_splitkv_combine_kernelI23Flash_fwd_kernel_traitsILi192ELi64ELi64ELi4ELb0ELb0EN7cutlass6half_tE19Flash_kernel_traitsILi192ELi64ELi64ELi4ES3_EELi8ELi1ELb0EEEvNS_16Flash_fwd_paramsE:
.text._ZN5flash32flash_fwd_splitkv_combine_kernelI23Flash_fwd_kernel_traitsILi192ELi64ELi64ELi4ELb0ELb0EN7cutlass6half_tE19Flash_kernel_traitsILi192ELi64ELi64ELi4ES3_EELi8ELi1ELb0EEEvNS_16Flash_fwd_paramsE:
        /* <DEDUP_REMOVED lines=38> */
.L_x_198:
[----:B------:R-:W-:Y:S01]  /*0260*/  IMAD.U32 R27, RZ, RZ, UR7 ;  /* 0x00000007ff1b7e24 */ /* 0x000fe2000f8e00ff */
[----:B------:R-:W-:Y:S01]  /*0270*/  MOV R20, UR15 ;  /* 0x0000000f00147c02 */ /* 0x000fe20008000f00 */
[----:B------:R-:W-:Y:S01]  /*0280*/  IMAD.U32 R21, RZ, RZ, UR14 ;  /* 0x0000000eff157e24 */ /* 0x000fe2000f8e00ff */
[----:B------:R-:W-:Y:S02]  /*0290*/  MOV R19, UR8 ;  /* 0x0000000800137c02 */ /* 0x000fe40008000f00 */
[----:B------:R-:W-:Y:S02]  /*02a0*/  MOV R18, 0x2c0 ;  /* 0x000002c000127802 */ /* 0x000fe40000000f00 */
[----:B------:R-:W-:Y:S05]  /*02b0*/  CALL.REL.NOINC `($__internal_6_$__cuda_sm20_div_s64) ;  /* 0x0000003c00647944 */ /* 0x000fea0003c00000 */
.L_x_199:
        /* <DEDUP_REMOVED lines=30> */
.L_x_201:
[----:B------:R-:W-:Y:S01]  /*04a0*/  IMAD.MOV.U32 R27, RZ, RZ, R16 ;  /* 0x000000ffff1b7224 */ /* 0x000fe200078e0010 */
[----:B------:R-:W-:Y:S02]  /*04b0*/  MOV R21, R17 ;  /* 0x0000001100157202 */ /* 0x000fe40000000f00 */
[----:B------:R-:W-:Y:S02]  /*04c0*/  MOV R18, 0x4e0 ;  /* 0x000004e000127802 */ /* 0x000fe40000000f00 */
[----:B------:R-:W-:Y:S05]  /*04d0*/  CALL.REL.NOINC `($__internal_6_$__cuda_sm20_div_s64) ;  /* 0x0000003800dc7944 */ /* 0x000fea0003c00000 */
[----:B------:R-:W-:Y:S02]  /*04e0*/  MOV R6, R16 ;  /* 0x0000001000067202 */ /* 0x000fe40000000f00 */
[----:B------:R-:W-:Y:S02]  /*04f0*/  MOV R7, R17 ;  /* 0x0000001100077202 */ /* 0x000fe40000000f00 */
.L_x_202:
[----:B------:R-:W-:Y:S05]  /*0500*/  BSYNC.RECONVERGENT B0 ;  /* 0x0000000000007941 */ /* 0x000fea0003800200 */
.L_x_200:
        /* <DEDUP_REMOVED lines=55> */
.L_x_204:
[----:B------:R-:W-:Y:S01]  /*0880*/  IMAD.MOV.U32 R27, RZ, RZ, R20 ;  /* 0x000000ffff1b7224 */ /* 0x000fe200078e0014 */
[----:B------:R-:W-:Y:S01]  /*0890*/  MOV R20, R14 ;  /* 0x0000000e00147202 */ /* 0x000fe20000000f00 */
[----:B------:R-:W-:Y:S01]  /*08a0*/  IMAD.MOV.U32 R21, RZ, RZ, R19 ;  /* 0x000000ffff157224 */ /* 0x000fe200078e0013 */
[----:B------:R-:W-:Y:S02]  /*08b0*/  MOV R19, R4 ;  /* 0x0000000400137202 */ /* 0x000fe40000000f00 */
[----:B------:R-:W-:Y:S02]  /*08c0*/  MOV R18, 0x8e0 ;  /* 0x000008e000127802 */ /* 0x000fe40000000f00 */
[----:B------:R-:W-:Y:S05]  /*08d0*/  CALL.REL.NOINC `($__internal_6_$__cuda_sm20_div_s64) ;  /* 0x0000003400dc7944 */ /* 0x000fea0003c00000 */
.L_x_205:
[----:B------:R-:W-:Y:S05]  /*08e0*/  BSYNC.RECONVERGENT B0 ;  /* 0x0000000000007941 */ /* 0x000fea0003800200 */
.L_x_203:
        /* <DEDUP_REMOVED lines=116> */
.L_x_207:
[----:B------:R-:W-:Y:S01]  /*1030*/  IMAD.MOV.U32 R27, RZ, RZ, R16 ;  /* 0x000000ffff1b7224 */ /* 0x000fe200078e0010 */
[----:B------:R-:W-:Y:S01]  /*1040*/  MOV R20, R11 ;  /* 0x0000000b00147202 */ /* 0x000fe20000000f00 */
[----:B------:R-:W-:Y:S01]  /*1050*/  IMAD.MOV.U32 R21, RZ, RZ, R17 ;  /* 0x000000ffff157224 */ /* 0x000fe200078e0011 */
[----:B------:R-:W-:Y:S02]  /*1060*/  MOV R19, R3 ;  /* 0x0000000300137202 */ /* 0x000fe40000000f00 */
[----:B------:R-:W-:Y:S02]  /*1070*/  MOV R18, 0x1090 ;  /* 0x0000109000127802 */ /* 0x000fe40000000f00 */
[----:B------:R-:W-:Y:S05]  /*1080*/  CALL.REL.NOINC `($__internal_6_$__cuda_sm20_div_s64) ;  /* 0x0000002c00f07944 */ /* 0x000fea0003c00000 */
[----:B------:R-:W-:Y:S02]  /*1090*/  MOV R32, R16 ;  /* 0x0000001000207202 */ /* 0x000fe40000000f00 */
[----:B------:R-:W-:Y:S02]  /*10a0*/  MOV R33, R17 ;  /* 0x0000001100217202 */ /* 0x000fe40000000f00 */
.L_x_208:
[----:B------:R-:W-:Y:S05]  /*10b0*/  BSYNC.RECONVERGENT B0 ;  /* 0x0000000000007941 */ /* 0x000fea0003800200 */
.L_x_206:
        /* <DEDUP_REMOVED lines=58> */
.L_x_210:
[----:B------:R-:W-:Y:S01]  /*1460*/  IMAD.MOV.U32 R27, RZ, RZ, R6 ;  /* 0x000000ffff1b7224 */ /* 0x000fe200078e0006 */
[----:B------:R-:W-:Y:S01]  /*1470*/  MOV R21, R7 ;  /* 0x0000000700157202 */ /* 0x000fe20000000f00 */
[----:B------:R-:W-:Y:S01]  /*1480*/  IMAD.MOV.U32 R20, RZ, RZ, R9 ;  /* 0x000000ffff147224 */ /* 0x000fe200078e0009 */
[----:B------:R-:W-:Y:S02]  /*1490*/  MOV R18, 0x14b0 ;  /* 0x000014b000127802 */ /* 0x000fe40000000f00 */
[----:B------:R-:W-:Y:S05]  /*14a0*/  CALL.REL.NOINC `($__internal_6_$__cuda_sm20_div_s64) ;  /* 0x0000002800e87944 */ /* 0x000fea0003c00000 */
[----:B------:R-:W-:Y:S02]  /*14b0*/  MOV R18, R16 ;  /* 0x0000001000127202 */ /* 0x000fe40000000f00 */
[----:B------:R-:W-:Y:S02]  /*14c0*/  MOV R19, R17 ;  /* 0x0000001100137202 */ /* 0x000fe40000000f00 */
.L_x_211:
[----:B------:R-:W-:Y:S05]  /*14d0*/  BSYNC.RECONVERGENT B0 ;  /* 0x0000000000007941 */ /* 0x000fea0003800200 */
.L_x_209:
        /* <DEDUP_REMOVED lines=19> */
[----:B------:R-:W-:-:S03]  /*1610*/  IMAD.HI.U32 R7, R17, R7, R16 ;  /* 0x0000000711077227 */ /* 0x000fc600078e0010 */
        /* <DEDUP_REMOVED lines=34> */
.L_x_213:
[----:B0-----:R-:W-:Y:S05]  /*1840*/  BSYNC.RECONVERGENT B0 ;  /* 0x0000000000007941 */ /* 0x001fea0003800200 */
.L_x_212:
[----:B------:R-:W0:Y:S01]  /*1850*/  S2UR UR14, SR_CgaCtaId ;  /* 0x00000000000e79c3 */ /* 0x000e220000008800 */
[C---:B------:R-:W-:Y:S01]  /*1860*/  ISETP.GT.U32.AND P0, PT, R0.reuse, 0xf, PT ;  /* 0x0000000f0000780c */ /* 0x040fe20003f04070 */
[----:B------:R-:W-:Y:S01]  /*1870*/  UMOV UR4, 0x400 ;  /* 0x0000040000047882 */ /* 0x000fe20000000000 */
[----:B------:R-:W-:Y:S01]  /*1880*/  IMAD.MOV.U32 R15, RZ, RZ, 0x24 ;  /* 0x00000024ff0f7424 */ /* 0x000fe200078e00ff */
[----:B-1----:R-:W-:Y:S01]  /*1890*/  LOP3.LUT R25, R0, 0x1, RZ, 0xc0, !PT ;  /* 0x0000000100197812 */ /* 0x002fe200078ec0ff */
[----:B------:R-:W-:Y:S01]  /*18a0*/  IMAD.MOV.U32 R8, RZ, RZ, 0x24 ;  /* 0x00000024ff087424 */ /* 0x000fe200078e00ff */
[----:B------:R-:W-:Y:S01]  /*18b0*/  SHF.R.U32.HI R27, RZ, 0x1, R0 ;  /* 0x00000001ff1b7819 */ /* 0x000fe20000011600 */
[----:B------:R-:W-:Y:S01]  /*18c0*/  IMAD.MOV.U32 R26, RZ, RZ, -0x800000 ;  /* 0xff800000ff1a7424 */ /* 0x000fe200078e00ff */
[----:B------:R-:W1:Y:S01]  /*18d0*/  LDC R13, c[0x0][0x3e0] ;  /* 0x0000f800ff0d7b82 */ /* 0x000e620000000800 */
[----:B------:R-:W-:Y:S01]  /*18e0*/  IABS R17, R6 ;  /* 0x0000000600117213 */ /* 0x000fe20000000000 */
[----:B------:R-:W-:Y:S01]  /*18f0*/  BSSY.RECONVERGENT B1, `(.L_x_214) ;  /* 0x0000176000017945 */ /* 0x000fe20003800200 */
[----:B------:R-:W-:-:S03]  /*1900*/  ISETP.NE.AND P5, PT, R6, RZ, PT ;  /* 0x000000ff0600720c */ /* 0x000fc60003fa5270 */
[----:B------:R-:W-:Y:S01]  /*1910*/  IMAD.IADD R2, R2, 0x1, R17 ;  /* 0x0000000102027824 */ /* 0x000fe200078e0211 */
[----:B0-----:R-:W-:-:S06]  /*1920*/  ULEA UR14, UR14, UR4, 0x18 ;  /* 0x000000040e0e7291 */ /* 0x001fcc000f8ec0ff */
[----:B------:R-:W-:Y:S02]  /*1930*/  @!P0 IMAD R15, R22, R15, UR14 ;  /* 0x0000000e160f8e24 */ /* 0x000fe4000f8e020f */
[----:B------:R-:W-:Y:S01]  /*1940*/  IMAD R8, R25, R8, UR14 ;  /* 0x0000000e19087e24 */ /* 0x000fe2000f8e0208 */
[----:B-1----:R-:W-:Y:S01]  /*1950*/  IABS R5, R13 ;  /* 0x0000000d00057213 */ /* 0x002fe20000000000 */
[----:B------:R-:W-:Y:S02]  /*1960*/  @!P0 IMAD R15, R16, 0x4, R15 ;  /* 0x00000004100f8824 */ /* 0x000fe400078e020f */
[----:B------:R-:W0:Y:S01]  /*1970*/  I2F.RP R16, R17 ;  /* 0x0000001100107306 */ /* 0x000e220000209400 */
[----:B------:R-:W-:Y:S02]  /*1980*/  LEA R8, R27, R8, 0x2 ;  /* 0x000000081b087211 */ /* 0x000fe400078e10ff */
[----:B-----5:R1:W-:Y:S01]  /*1990*/  @!P0 STS [R15], R20 ;  /* 0x000000140f008388 */ /* 0x0203e20000000800 */
[----:B------:R-:W-:Y:S06]  /*19a0*/  BAR.SYNC.DEFER_BLOCKING 0x0 ;  /* 0x0000000000007b1d */ /* 0x000fec0000010000 */
[----:B------:R-:W2:Y:S08]  /*19b0*/  I2F.RP R22, R5 ;  /* 0x0000000500167306 */ /* 0x000eb00000209400 */
[----:B0-----:R-:W0:Y:S08]  /*19c0*/  MUFU.RCP R21, R16 ;  /* 0x0000001000157308 */ /* 0x001e300000001000 */
[----:B--2---:R-:W2:Y:S01]  /*19d0*/  MUFU.RCP R30, R22 ;  /* 0x00000016001e7308 */ /* 0x004ea20000001000 */
[----:B------:R-:W3:Y:S01]  /*19e0*/  @!P0 LDS R26, [R8] ;  /* 0x00000000081a8984 */ /* 0x000ee20000000800 */
[----:B0-----:R-:W-:-:S06]  /*19f0*/  VIADD R21, R21, 0xffffffe ;  /* 0x0ffffffe15157836 */ /* 0x001fcc0000000000 */
[----:B------:R-:W1:Y:S01]  /*1a00*/  F2I.FTZ.U32.TRUNC.NTZ R21, R21 ;  /* 0x0000001500157305 */ /* 0x000e62000021f000 */
[----:B--2---:R-:W-:-:S07]  /*1a10*/  VIADD R30, R30, 0xffffffe ;  /* 0x0ffffffe1e1e7836 */ /* 0x004fce0000000000 */
[----:B------:R-:W0:Y:S01]  /*1a20*/  F2I.FTZ.U32.TRUNC.NTZ R31, R30 ;  /* 0x0000001e001f7305 */ /* 0x000e22000021f000 */
[----:B-1----:R-:W-:-:S04]  /*1a30*/  IMAD.MOV R20, RZ, RZ, -R21 ;  /* 0x000000ffff147224 */ /* 0x002fc800078e0a15 */
[----:B------:R-:W-:Y:S02]  /*1a40*/  IMAD R29, R20, R17, RZ ;  /* 0x00000011141d7224 */ /* 0x000fe400078e02ff */
[----:B------:R-:W-:Y:S01]  /*1a50*/  IMAD.MOV.U32 R20, RZ, RZ, RZ ;  /* 0x000000ffff147224 */ /* 0x000fe200078e00ff */
[----:B0-----:R-:W-:Y:S01]  /*1a60*/  IADD3 R16, PT, PT, RZ, -R31, RZ ;  /* 0x8000001fff107210 */ /* 0x001fe20007ffe0ff */
[----:B------:R-:W-:Y:S02]  /*1a70*/  IMAD.MOV.U32 R30, RZ, RZ, RZ ;  /* 0x000000ffff1e7224 */ /* 0x000fe400078e00ff */
[----:B------:R-:W-:Y:S01]  /*1a80*/  IMAD.HI.U32 R29, R21, R29, R20 ;  /* 0x0000001d151d7227 */ /* 0x000fe200078e0014 */
[----:B---3--:R-:W0:Y:S01]  /*1a90*/  SHFL.BFLY PT, R15, R26, 0x1, 0x1f ;  /* 0x0c201f001a0f7f89 */ /* 0x008e2200000e0000 */
[----:B------:R-:W-:Y:S02]  /*1aa0*/  IABS R20, R2 ;  /* 0x0000000200147213 */ /* 0x000fe40000000000 */
[----:B------:R-:W-:Y:S01]  /*1ab0*/  IMAD R23, R16, R5, RZ ;  /* 0x0000000510177224 */ /* 0x000fe200078e02ff */
[----:B------:R-:W-:-:S02]  /*1ac0*/  IABS R16, R6 ;  /* 0x0000000600107213 */ /* 0x000fc40000000000 */
[----:B------:R-:W-:Y:S02]  /*1ad0*/  IMAD.HI.U32 R29, R29, R20, RZ ;  /* 0x000000141d1d7227 */ /* 0x000fe400078e00ff */
[----:B------:R-:W-:Y:S02]  /*1ae0*/  IADD3 R24, PT, PT, RZ, -R16, RZ ;  /* 0x80000010ff187210 */ /* 0x000fe40007ffe0ff */
[----:B------:R-:W-:-:S04]  /*1af0*/  IMAD.HI.U32 R23, R31, R23, R30 ;  /* 0x000000171f177227 */ /* 0x000fc800078e001e */
[----:B------:R-:W-:Y:S02]  /*1b00*/  IMAD R24, R29, R24, R20 ;  /* 0x000000181d187224 */ /* 0x000fe400078e0214 */
[----:B------:R-:W-:-:S03]  /*1b10*/  IMAD.HI.U32 R23, R23, R20, RZ ;  /* 0x0000001417177227 */ /* 0x000fc600078e00ff */
[----:B------:R-:W-:Y:S01]  /*1b20*/  ISETP.GT.U32.AND P2, PT, R17, R24, PT ;  /* 0x000000181100720c */ /* 0x000fe20003f44070 */
[----:B------:R-:W-:Y:S01]  /*1b30*/  IMAD.MOV R16, RZ, RZ, -R23 ;  /* 0x000000ffff107224 */ /* 0x000fe200078e0a17 */
[----:B0-----:R-:W-:-:S03]  /*1b40*/  FMNMX.FTZ R15, R15, R26, !PT ;  /* 0x0000001a0f0f7209 */ /* 0x001fc60007810000 */
[----:B------:R-:W-:Y:S01]  /*1b50*/  IMAD R16, R5, R16, R20 ;  /* 0x0000001005107224 */ /* 0x000fe200078e0214 */
[C---:B------:R-:W-:Y:S02]  /*1b60*/  LOP3.LUT R20, R2.reuse, R17, RZ, 0x3c, !PT ;  /* 0x0000001102147212 */ /* 0x040fe400078e3cff */
[C---:B------:R-:W-:Y:S02]  /*1b70*/  FSETP.NEU.FTZ.AND P0, PT, R15.reuse, -INF , PT ;  /* 0xff8000000f00780b */ /* 0x040fe40003f1d000 */
[----:B------:R-:W-:Y:S02]  /*1b80*/  LOP3.LUT R2, R2, R13, RZ, 0x3c, !PT ;  /* 0x0000000d02027212 */ /* 0x000fe400078e3cff */
[----:B------:R-:W-:Y:S01]  /*1b90*/  FSEL R15, R15, RZ, P0 ;  /* 0x000000ff0f0f7208 */ /* 0x000fe20000000000 */
[----:B------:R-:W-:Y:S01]  /*1ba0*/  @!P2 IMAD.IADD R24, R24, 0x1, -R17 ;  /* 0x000000011818a824 */ /* 0x000fe200078e0a11 */
[----:B------:R-:W-:Y:S02]  /*1bb0*/  ISETP.GT.U32.AND P0, PT, R5, R16, PT ;  /* 0x000000100500720c */ /* 0x000fe40003f04070 */
[----:B------:R-:W-:Y:S01]  /*1bc0*/  @!P2 IADD3 R29, PT, PT, R29, 0x1, RZ ;  /* 0x000000011d1da810 */ /* 0x000fe20007ffe0ff */
[----:B------:R-:W-:Y:S01]  /*1bd0*/  FADD.FTZ R22, -R15, R26 ;  /* 0x0000001a0f167221 */ /* 0x000fe20000010100 */
[----:B------:R-:W-:-:S02]  /*1be0*/  ISETP.GE.U32.AND P1, PT, R24, R17, PT ;  /* 0x000000111800720c */ /* 0x000fc40003f26070 */
[----:B------:R-:W-:Y:S01]  /*1bf0*/  ISETP.GE.AND P2, PT, R2, RZ, PT ;  /* 0x000000ff0200720c */ /* 0x000fe20003f46270 */
[----:B------:R-:W-:Y:S01]  /*1c00*/  FMUL.FTZ R22, R22, 1.4426950216293334961 ;  /* 0x3fb8aa3b16167820 */ /* 0x000fe20000410000 */
[----:B------:R-:W-:-:S05]  /*1c10*/  ISETP.GE.AND P3, PT, R20, RZ, PT ;  /* 0x000000ff1400720c */ /* 0x000fca0003f66270 */
[----:B------:R-:W0:Y:S01]  /*1c20*/  MUFU.EX2 R22, R22 ;  /* 0x0000001600167308 */ /* 0x000e220000000800 */
[----:B------:R-:W-:Y:S02]  /*1c30*/  @!P0 IMAD.IADD R16, R16, 0x1, -R5 ;  /* 0x0000000110108824 */ /* 0x000fe400078e0a05 */
[----:B------:R-:W-:Y:S01]  /*1c40*/  @!P0 VIADD R23, R23, 0x1 ;  /* 0x0000000117178836 */ /* 0x000fe20000000000 */
[----:B------:R-:W-:Y:S01]  /*1c50*/  ISETP.NE.AND P0, PT, R13, RZ, PT ;  /* 0x000000ff0d00720c */ /* 0x000fe20003f05270 */
[----:B------:R-:W-:Y:S01]  /*1c60*/  @P1 VIADD R29, R29, 0x1 ;  /* 0x000000011d1d1836 */ /* 0x000fe20000000000 */
[----:B------:R-:W-:-:S04]  /*1c70*/  ISETP.GE.U32.AND P4, PT, R16, R5, PT ;  /* 0x000000051000720c */ /* 0x000fc80003f86070 */
[----:B------:R-:W-:Y:S02]  /*1c80*/  @!P3 IADD3 R29, PT, PT, -R29, RZ, RZ ;  /* 0x000000ff1d1db210 */ /* 0x000fe40007ffe1ff */
[----:B------:R-:W-:Y:S02]  /*1c90*/  ISETP.NE.AND P3, PT, R7, RZ, PT ;  /* 0x000000ff0700720c */ /* 0x000fe40003f65270 */
[----:B------:R-:W-:Y:S02]  /*1ca0*/  @!P5 LOP3.LUT R29, RZ, R17, RZ, 0x33, !PT ;  /* 0x00000011ff1dd212 */ /* 0x000fe400078e33ff */
[----:B------:R-:W-:Y:S01]  /*1cb0*/  SEL R16, RZ, 0x1, !P3 ;  /* 0x00000001ff107807 */ /* 0x000fe20005800000 */
[----:B0-----:R-:W0:Y:S01]  /*1cc0*/  SHFL.BFLY PT, R21, R22, 0x1, 0x1f ;  /* 0x0c201f0016157f89 */ /* 0x001e2200000e0000 */
[----:B------:R-:W-:Y:S01]  /*1cd0*/  SHF.R.S32.HI R17, RZ, 0x1f, R6 ;  /* 0x0000001fff117819 */ /* 0x000fe20000011406 */
[----:B------:R-:W-:Y:S01]  /*1ce0*/  @P4 VIADD R23, R23, 0x1 ;  /* 0x0000000117174836 */ /* 0x000fe20000000000 */
[----:B------:R-:W-:Y:S01]  /*1cf0*/  SHF.R.S32.HI R7, RZ, 0x1f, R29 ;  /* 0x0000001fff077819 */ /* 0x000fe2000001141d */
[----:B------:R-:W-:Y:S01]  /*1d00*/  IMAD R6, R6, UR9, RZ ;  /* 0x0000000906067c24 */ /* 0x000fe2000f8e02ff */
[----:B------:R-:W-:Y:S01]  /*1d10*/  LOP3.LUT R16, R17, R16, RZ, 0xfc, !PT ;  /* 0x0000001011107212 */ /* 0x000fe200078efcff */
[----:B------:R-:W-:-:S02]  /*1d20*/  IMAD.MOV.U32 R5, RZ, RZ, R23 ;  /* 0x000000ffff057224 */ /* 0x000fc400078e0017 */
[----:B------:R-:W-:-:S03]  /*1d30*/  IMAD.MOV.U32 R23, RZ, RZ, 0x7f800000 ;  /* 0x7f800000ff177424 */ /* 0x000fc600078e00ff */
[----:B------:R-:W-:Y:S02]  /*1d40*/  @!P2 IADD3 R5, PT, PT, -R5, RZ, RZ ;  /* 0x000000ff0505a210 */ /* 0x000fe40007ffe1ff */
[----:B------:R-:W-:Y:S02]  /*1d50*/  @!P0 LOP3.LUT R5, RZ, R13, RZ, 0x33, !PT ;  /* 0x0000000dff058212 */ /* 0x000fe400078e33ff */
[----:B------:R-:W-:Y:S02]  /*1d60*/  LOP3.LUT P0, RZ, R0, 0x3f1, RZ, 0xc0, !PT ;  /* 0x000003f100ff7812 */ /* 0x000fe4000780c0ff */
[----:B------:R-:W-:Y:S01]  /*1d70*/  ISETP.LT.U32.AND P2, PT, R18, R29, PT ;  /* 0x0000001d1200720c */ /* 0x000fe20003f41070 */
[----:B------:R-:W-:-:S03]  /*1d80*/  IMAD R5, R5, UR11, RZ ;  /* 0x0000000b05057c24 */ /* 0x000fc6000f8e02ff */
[----:B------:R-:W-:Y:S01]  /*1d90*/  ISETP.LT.AND.EX P2, PT, R19, R7, PT, P2 ;  /* 0x000000071300720c */ /* 0x000fe20003f41320 */
[----:B------:R-:W-:Y:S02]  /*1da0*/  IMAD R5, R16, R5, RZ ;  /* 0x0000000510057224 */ /* 0x000fe400078e02ff */
[----:B0-----:R-:W-:Y:S01]  /*1db0*/  FADD.FTZ R21, R22, R21 ;  /* 0x0000001516157221 */ /* 0x001fe20000010000 */
[----:B------:R-:W-:-:S04]  /*1dc0*/  SEL R7, R18, R29, P2 ;  /* 0x0000001d12077207 */ /* 0x000fc80001000000 */
[----:B------:R-:W-:-:S13]  /*1dd0*/  FSETP.NE.FTZ.AND P1, PT, R21, RZ, PT ;  /* 0x000000ff1500720b */ /* 0x000fda0003f35000 */
[----:B------:R-:W0:Y:S02]  /*1de0*/  @P1 MUFU.LG2 R2, R21 ;  /* 0x0000001500021308 */ /* 0x000e240000000c00 */
        /* <DEDUP_REMOVED lines=52> */
.L_x_217:
[----:B------:R-:W-:Y:S01]  /*2130*/  IMAD.MOV.U32 R21, RZ, RZ, RZ ;  /* 0x000000ffff157224 */ /* 0x000fe200078e00ff */
[----:B------:R-:W-:Y:S02]  /*2140*/  MOV R20, R30 ;  /* 0x0000001e00147202 */ /* 0x000fe40000000f00 */
[----:B------:R-:W-:Y:S02]  /*2150*/  MOV R18, 0x2170 ;  /* 0x0000217000127802 */ /* 0x000fe40000000f00 */
[----:B------:R-:W-:Y:S05]  /*2160*/  CALL.REL.NOINC `($__internal_6_$__cuda_sm20_div_s64) ;  /* 0x0000001c00b87944 */ /* 0x000fea0003c00000 */
[----:B------:R-:W-:Y:S02]  /*2170*/  IADD3 R13, PT, PT, -R16, RZ, RZ ;  /* 0x000000ff100d7210 */ /* 0x000fe40007ffe1ff */
[----:B------:R-:W-:-:S03]  /*2180*/  MOV R31, R17 ;  /* 0x00000011001f7202 */ /* 0x000fc60000000f00 */
[----:B------:R-:W-:Y:S01]  /*2190*/  IMAD R27, R30, R13, R27 ;  /* 0x0000000d1e1b7224 */ /* 0x000fe200078e021b */
[----:B------:R-:W-:-:S07]  /*21a0*/  MOV R30, R16 ;  /* 0x00000010001e7202 */ /* 0x000fce0000000f00 */
.L_x_218:
        /* <DEDUP_REMOVED lines=60> */
.L_x_220:
[----:B------:R-:W-:Y:S01]  /*2570*/  IMAD.MOV.U32 R27, RZ, RZ, R30 ;  /* 0x000000ffff1b7224 */ /* 0x000fe200078e001e */
[----:B------:R-:W-:Y:S01]  /*2580*/  MOV R21, R31 ;  /* 0x0000001f00157202 */ /* 0x000fe20000000f00 */
[----:B------:R-:W-:Y:S01]  /*2590*/  IMAD.MOV.U32 R20, RZ, RZ, R34 ;  /* 0x000000ffff147224 */ /* 0x000fe200078e0022 */
[----:B------:R-:W-:Y:S02]  /*25a0*/  MOV R18, 0x25c0 ;  /* 0x000025c000127802 */ /* 0x000fe40000000f00 */
[----:B------:R-:W-:Y:S05]  /*25b0*/  CALL.REL.NOINC `($__internal_6_$__cuda_sm20_div_s64) ;  /* 0x0000001800a47944 */ /* 0x000fea0003c00000 */
[----:B------:R-:W-:-:S05]  /*25c0*/  IADD3 R31, PT, PT, -R16, RZ, RZ ;  /* 0x000000ff101f7210 */ /* 0x000fca0007ffe1ff */
[----:B------:R-:W-:Y:S02]  /*25d0*/  IMAD R31, R31, R34, R30 ;  /* 0x000000221f1f7224 */ /* 0x000fe400078e021e */
.L_x_221:
[----:B------:R-:W-:Y:S05]  /*25e0*/  BSYNC.RECONVERGENT B0 ;  /* 0x0000000000007941 */ /* 0x000fea0003800200 */
.L_x_219:
        /* <DEDUP_REMOVED lines=162> */
.L_x_216:
[----:B------:R-:W0:Y:S01]  /*3010*/  LDC.64 R2, c[0x0][0x420] ;  /* 0x00010800ff027b82 */ /* 0x000e220000000a00 */
[----:B------:R-:W-:-:S05]  /*3020*/  IADD3 R27, PT, PT, R27, UR6, RZ ;  /* 0x000000061b1b7c10 */ /* 0x000fca000fffe0ff */
[----:B0-----:R-:W-:-:S05]  /*3030*/  IMAD.WIDE.U32 R2, R27, 0x4, R2 ;  /* 0x000000041b027825 */ /* 0x001fca00078e0002 */
[----:B------:R1:W-:Y:S02]  /*3040*/  STG.E desc[UR12][R2.64], R23 ;  /* 0x0000001702007986 */ /* 0x0003e4000c10190c */
.L_x_215:
[----:B------:R-:W-:Y:S05]  /*3050*/  BSYNC.RECONVERGENT B1 ;  /* 0x0000000000017941 */ /* 0x000fea0003800200 */
.L_x_214:
        /* <DEDUP_REMOVED lines=58> */
.L_x_228:
        /* <DEDUP_REMOVED lines=14> */
.L_x_225:
[----:B0-----:R-:W-:Y:S05]  /*34e0*/  BSYNC.RECONVERGENT B0 ;  /* 0x0000000000007941 */ /* 0x001fea0003800200 */
.L_x_224:
        /* <DEDUP_REMOVED lines=30> */
.L_x_227:
[----:B------:R-:W-:Y:S05]  /*36d0*/  BSYNC.RECONVERGENT B0 ;  /* 0x0000000000007941 */ /* 0x000fea0003800200 */
.L_x_226:
        /* <DEDUP_REMOVED lines=21> */
.L_x_223:
        /* <DEDUP_REMOVED lines=20> */
.L_x_230:
[----:B------:R-:W-:Y:S05]  /*3970*/  BSYNC.RECONVERGENT B0 ;  /* 0x0000000000007941 */ /* 0x000fea0003800200 */
.L_x_229:
        /* <DEDUP_REMOVED lines=18> */
.L_x_222:
        /* <DEDUP_REMOVED lines=91> */
        .weak           $__internal_6_$__cuda_sm20_div_s64
        .type           $__internal_6_$__cuda_sm20_div_s64,@function
        .size           $__internal_6_$__cuda_sm20_div_s64,(.L_x_3723 - $__internal_6_$__cuda_sm20_div_s64)
$__internal_6_$__cuda_sm20_div_s64:
        /* <DEDUP_REMOVED lines=83> */
[----:B------:R-:W-:Y:S06]  /*4580*/  RET.REL.NODEC R28 `(_ZN5flash32flash_fwd_splitkv_combine_kernelI23Flash_fwd_kernel_traitsILi192ELi64ELi64ELi4ELb0ELb0EN7cutlass6half_tE19Flash_kernel_traitsILi192ELi64ELi64ELi4ES3_EELi8ELi1ELb0EEEvNS_16Flash_fwd_paramsE) ;  /* 0xffffffb81c9c7950 */ /* 0x000fec0003c3ffff */
.L_x_231:
        /* <DEDUP_REMOVED lines=15> */
.L_x_3723:


//--------------------- .text._ZN5flash32flash_fwd_splitkv_combine_kernelI23Flash_fwd_kernel_traitsILi192ELi64ELi64ELi4ELb0ELb0EN7cutlass6half_tE19Flash_kernel_traitsILi192ELi64ELi64ELi4ES3_EELi8ELi7ELb1EEEvNS_16Flash_fwd_paramsE --------------------------
	.section	.text._ZN5flash32flash_fwd_splitkv_combine_kernelI23Flash_fwd_kernel_traitsILi192ELi64ELi64ELi4ELb0ELb0EN7cutlass6half_tE19Flash_kernel_traitsILi192ELi64ELi64ELi4ES3_EELi8ELi7ELb1EEEvNS_16Flash_fwd_paramsE,"ax",@progbits
	.align	128
        .global         _ZN5flash32flash_fwd_splitkv_combine_kernelI23Flash_fwd_kernel_traitsILi192ELi64ELi64ELi4ELb0ELb0EN7cutlass6half_tE19Flash_kernel_traitsILi192ELi64ELi64ELi4ES3_EELi8ELi7ELb1EEEvNS_16Flash_fwd_paramsE
        .type           _ZN5flash32flash_fwd_splitkv_combine_kernelI23Flash_fwd_kernel_traitsILi192ELi64ELi64ELi4ELb0ELb0EN7cutlass6half_tE19Flash_kernel_traitsILi192ELi64ELi64ELi4ES3_EELi8ELi7ELb1EEEvNS_16Flash_fwd_paramsE,@function
        .size           _ZN5flash32flash_fwd_splitkv_combine_kernelI23Flash_fwd_kernel_traitsILi192ELi64ELi64ELi4ELb0ELb0EN7cutlass6half_tE19Flash_kernel_traitsILi192ELi64ELi64ELi4ES3_EELi8ELi7ELb1EEEvNS_16Flash_fwd_paramsE,(.L_x_3724 - _ZN5flash32flash_fwd_splitkv_combine_kernelI23Flash_fwd_kernel_traitsILi192ELi64ELi64ELi4ELb0ELb0EN7cutlass6half_tE19Flash_kernel_traitsILi192ELi64ELi64ELi4ES3_EELi8ELi7ELb1EEEvNS_16Flash_fwd_paramsE)
        .other          _ZN5flash32flash_fwd_splitkv_combine_kernelI23Flash_fwd_kernel_traitsILi192ELi64ELi64ELi4ELb0ELb0EN7cutlass6half_tE19Flash_kernel_traitsILi192ELi64ELi64ELi4ES3_EELi8ELi7ELb1EEEvNS_16Flash_fwd_paramsE,@"STO_CUDA_ENTRY STV_DEFAULT"
_ZN5flash32flash_fwd_splitkv_combine_kernelI23Flash_fwd_kernel_traitsILi192ELi64ELi64ELi4ELb0ELb0EN7cutlass6half_tE19Flash_kernel_traitsILi192ELi64ELi64ELi4ES3_EELi8ELi7ELb1EEEvNS_16Flash_fwd_paramsE:
.text._ZN5flash32flash_fwd_splitkv_combine_kernelI23Flash_fwd_kernel_traitsILi192ELi64ELi64ELi4ELb0ELb0EN7cutlass6half_tE19Flash_kernel_traitsILi192ELi64ELi64ELi4ES3_EELi8ELi7ELb1EEEvNS_16Flash_fwd_paramsE:
[----:B------:R-:W-:Y:S08]  /*0000*/  LDC R1, c[0x0][0x37c] ;  /* 0x0000df00ff017b82 */ /* 0x000ff00000000800 */
[----:B------:R-:W0:Y:S01]  /*0010*/  LDC.64 R30, c[0x0][0x430] ;  /* 0x00010c00ff1e7b82 */ /* 0x000e220000000a00 */
[----:B------:R-:W0:Y:S07]  /*0020*/  LDCU UR4, c[0x0][0x3e0] ;  /* 0x00007c00ff0477ac */ /* 0x000e2e0008000800 */
[----:B------:R-:W1:Y:S01]  /*0030*/  S2UR UR6, SR_CTAID.X ;  /* 0x00000000000679c3 */ /* 0x000e620000002500 */
[----:B0-----:R-:W-:-:S04]  /*0040*/  IMAD R29, R31, UR4, RZ ;  /* 0x000000041f1d7c24 */ /* 0x001fc8000f8e02ff */
[----:B------:R-:W-:Y:S01]  /*0050*/  IMAD R30, R29, R30, RZ ;  /* 0x0000001e1d1e7224 */ /* 0x000fe200078e02ff */
[----:B-1----:R-:W-:-:S04]  /*0060*/  USHF.L.U32 UR6, UR6, 0x3, URZ ;  /* 0x0000000306067899 */ /* 0x002fc800080006ff */
[----:B------:R-:W-:Y:S02]  /*0070*/  VIMNMX R39, PT, PT, R30, R31, PT ;  /* 0x0000001f1e277248 */ /* 0x000fe40003fe0100 */
[----:B------:R-:W-:Y:S02]  /*0080*/  SHF.R.S32.HI R4, RZ, 0x1f, R30 ;  /* 0x0000001fff047819 */ /* 0x000fe4000001141e */
[----:B------:R-:W-:-:S04]  /*0090*/  SHF.R.S32.HI R15, RZ, 0x1f, R39 ;  /* 0x0000001fff0f7819 */ /* 0x000fc80000011427 */
[----:B------:R-:W-:-:S04]  /*00a0*/  LOP3.LUT R0, R4, R15, RZ, 0xfc, !PT ;  /* 0x0000000f04007212 */ /* 0x000fc800078efcff */
[----:B------:R-:W-:-:S13]  /*00b0*/  ISETP.NE.U32.AND P0, PT, R0, RZ, PT ;  /* 0x000000ff0000720c */ /* 0x000fda0003f05070 */
[----:B------:R-:W-:Y:S05]  /*00c0*/  @P0 BRA `(.L_x_232) ;  /* 0x0000000000500947 */ /* 0x000fea0003800000 */
[----:B------:R-:W0:Y:S01]  /*00d0*/  I2F.U32.RP R6, R39 ;  /* 0x0000002700067306 */ /* 0x000e220000209000 */
[----:B------:R-:W-:Y:S02]  /*00e0*/  HFMA2 R2, -RZ, RZ, 0, 0 ;  /* 0x00000000ff027431 */ /* 0x000fe400000001ff */
[----:B------:R-:W-:Y:S01]  /*00f0*/  IMAD.MOV R0, RZ, RZ, -R39 ;  /* 0x000000ffff007224 */ /* 0x000fe200078e0a27 */
[----:B------:R-:W-:-:S04]  /*0100*/  ISETP.NE.U32.AND P0, PT, R39, RZ, PT ;  /* 0x000000ff2700720c */ /* 0x000fc80003f05070 */
[----:B0-----:R-:W0:Y:S02]  /*0110*/  MUFU.RCP R3, R6 ;  /* 0x0000000600037308 */ /* 0x001e240000001000 */
[----:B0-----:R-:W-:-:S06]  /*0120*/  VIADD R3, R3, 0xffffffe ;  /* 0x0ffffffe03037836 */ /* 0x001fcc0000000000 */
[----:B------:R-:W0:Y:S02]  /*0130*/  F2I.FTZ.U32.TRUNC.NTZ R3, R3 ;  /* 0x0000000300037305 */ /* 0x000e24000021f000 */
[----:B0-----:R-:W-:-:S04]  /*0140*/  IMAD R5, R0, R3, RZ ;  /* 0x0000000300057224 */ /* 0x001fc800078e02ff */
[----:B------:R-:W-:Y:S01]  /*0150*/  IMAD.HI.U32 R5, R3, R5, R2 ;  /* 0x0000000503057227 */ /* 0x000fe200078e0002 */
[----:B------:R-:W-:-:S05]  /*0160*/  MOV R3, RZ ;  /* 0x000000ff00037202 */ /* 0x000fca0000000f00 */
[----:B------:R-:W-:-:S04]  /*0170*/  IMAD.HI.U32 R2, R5, R30, RZ ;  /* 0x0000001e05027227 */ /* 0x000fc800078e00ff */
[----:B------:R-:W-:-:S04]  /*0180*/  IMAD.MOV R0, RZ, RZ, -R2 ;  /* 0x000000ffff007224 */ /* 0x000fc800078e0a02 */
[----:B------:R-:W-:-:S05]  /*0190*/  IMAD R0, R39, R0, R30 ;  /* 0x0000000027007224 */ /* 0x000fca00078e021e */
[----:B------:R-:W-:-:S13]  /*01a0*/  ISETP.GE.U32.AND P2, PT, R0, R39, PT ;  /* 0x000000270000720c */ /* 0x000fda0003f46070 */
[----:B------:R-:W-:Y:S01]  /*01b0*/  @P2 IADD3 R0, PT, PT, -R39, R0, RZ ;  /* 0x0000000027002210 */ /* 0x000fe20007ffe1ff */
[----:B------:R-:W-:-:S03]  /*01c0*/  @P2 VIADD R2, R2, 0x1 ;  /* 0x0000000102022836 */ /* 0x000fc60000000000 */
[----:B------:R-:W-:-:S13]  /*01d0*/  ISETP.GE.U32.AND P1, PT, R0, R39, PT ;  /* 0x000000270000720c */ /* 0x000fda0003f26070 */
[----:B------:R-:W-:Y:S02]  /*01e0*/  @P1 IADD3 R2, PT, PT, R2, 0x1, RZ ;  /* 0x0000000102021810 */ /* 0x000fe40007ffe0ff */
[----:B------:R-:W-:Y:S01]  /*01f0*/  @!P0 LOP3.LUT R2, RZ, R39, RZ, 0x33, !PT ;  /* 0x00000027ff028212 */ /* 0x000fe200078e33ff */
[----:B------:R-:W-:Y:S06]  /*0200*/  BRA `(.L_x_233) ;  /* 0x0000000000207947 */ /* 0x000fec0003800000 */
.L_x_232:
[----:B------:R-:W-:Y:S01]  /*0210*/  IMAD.MOV.U32 R25, RZ, RZ, R30 ;  /* 0x000000ffff197224 */ /* 0x000fe200078e001e */
[----:B------:R-:W-:Y:S01]  /*0220*/  MOV R18, R39 ;  /* 0x0000002700127202 */ /* 0x000fe20000000f00 */
[----:B------:R-:W-:Y:S01]  /*0230*/  IMAD.MOV.U32 R19, RZ, RZ, R4 ;  /* 0x000000ffff137224 */ /* 0x000fe200078e0004 */
[----:B------:R-:W-:Y:S02]  /*0240*/  MOV R17, R15 ;  /* 0x0000000f00117202 */ /* 0x000fe40000000f00 */
[----:B------:R-:W-:Y:S02]  /*0250*/  MOV R16, 0x270 ;  /* 0x0000027000107802 */ /* 0x000fe40000000f00 */
[----:B------:R-:W-:Y:S05]  /*0260*/  CALL.REL.NOINC `($__internal_7_$__cuda_sm20_div_s64) ;  /* 0x00000048003c7944 */ /* 0x000fea0003c00000 */
[----:B------:R-:W-:Y:S02]  /*0270*/  MOV R2, R0 ;  /* 0x0000000000027202 */ /* 0x000fe40000000f00 */
[----:B------:R-:W-:-:S07]  /*0280*/  MOV R3, R19 ;  /* 0x0000001300037202 */ /* 0x000fce0000000f00 */
.L_x_233:
        /* <DEDUP_REMOVED lines=30> */
.L_x_235:
[----:B------:R-:W-:Y:S01]  /*0470*/  IMAD.MOV.U32 R25, RZ, RZ, R2 ;  /* 0x000000ffff197224 */ /* 0x000fe200078e0002 */
[----:B------:R-:W-:Y:S02]  /*0480*/  MOV R19, R3 ;  /* 0x0000000300137202 */ /* 0x000fe40000000f00 */
[----:B------:R-:W-:Y:S02]  /*0490*/  MOV R16, 0x4b0 ;  /* 0x000004b000107802 */ /* 0x000fe40000000f00 */
[----:B------:R-:W-:Y:S05]  /*04a0*/  CALL.REL.NOINC `($__internal_7_$__cuda_sm20_div_s64) ;  /* 0x0000004400ac7944 */ /* 0x000fea0003c00000 */
[----:B------:R-:W-:Y:S02]  /*04b0*/  MOV R26, R0 ;  /* 0x00000000001a7202 */ /* 0x000fe40000000f00 */
[----:B------:R-:W-:Y:S02]  /*04c0*/  MOV R27, R19 ;  /* 0x00000013001b7202 */ /* 0x000fe40000000f00 */
.L_x_236:
[----:B------:R-:W-:Y:S05]  /*04d0*/  BSYNC.RECONVERGENT B0 ;  /* 0x0000000000007941 */ /* 0x000fea0003800200 */
.L_x_234:
[----:B------:R-:W0:Y:S01]  /*04e0*/  LDC R3, c[0x0][0x434] ;  /* 0x00010d00ff037b82 */ /* 0x000e220000000800 */
        /* <DEDUP_REMOVED lines=8> */
[----:B0-----:R-:W-:Y:S02]  /*0570*/  IMAD.MOV R5, RZ, RZ, -R9 ;  /* 0x000000ffff057224 */ /* 0x001fe400078e0a09 */
[----:B------:R-:W-:Y:S02]  /*0580*/  IMAD.MOV.U32 R8, RZ, RZ, RZ ;  /* 0x000000ffff087224 */ /* 0x000fe400078e00ff */
        /* <DEDUP_REMOVED lines=24> */
[----:B------:R-:W-:Y:S01]  /*0710*/  ISETP.NE.U32.AND P0, PT, R10, RZ, PT ;  /* 0x000000ff0a00720c */ /* 0x000fe20003f05070 */
[----:B------:R-:W-:-:S06]  /*0720*/  IMAD.MOV.U32 R19, RZ, RZ, RZ ;  /* 0x000000ffff137224 */ /* 0x000fcc00078e00ff */
[----:B0-----:R-:W0:Y:S02]  /*0730*/  MUFU.RCP R6, R5 ;  /* 0x0000000500067308 */ /* 0x001e240000001000 */
[----:B0-----:R-:W-:-:S06]  /*0740*/  IADD3 R6, PT, PT, R6, 0xffffffe, RZ ;  /* 0x0ffffffe06067810 */ /* 0x001fcc0007ffe0ff */
[----:B------:R-:W0:Y:S02]  /*0750*/  F2I.FTZ.U32.TRUNC.NTZ R7, R6 ;  /* 0x0000000600077305 */ /* 0x000e24000021f000 */
[----:B0-----:R-:W-:Y:S01]  /*0760*/  IADD3 R0, PT, PT, RZ, -R7, RZ ;  /* 0x80000007ff007210 */ /* 0x001fe20007ffe0ff */
[----:B------:R-:W-:-:S04]  /*0770*/  IMAD.MOV.U32 R6, RZ, RZ, RZ ;  /* 0x000000ffff067224 */ /* 0x000fc800078e00ff */
[----:B------:R-:W-:-:S04]  /*0780*/  IMAD R3, R0, R10, RZ ;  /* 0x0000000a00037224 */ /* 0x000fc800078e02ff */
[----:B------:R-:W-:-:S06]  /*0790*/  IMAD.HI.U32 R3, R7, R3, R6 ;  /* 0x0000000307037227 */ /* 0x000fcc00078e0006 */
[----:B------:R-:W-:-:S05]  /*07a0*/  IMAD.HI.U32 R0, R3, R18, RZ ;  /* 0x0000001203007227 */ /* 0x000fca00078e00ff */
[----:B------:R-:W-:-:S05]  /*07b0*/  IADD3 R3, PT, PT, -R0, RZ, RZ ;  /* 0x000000ff00037210 */ /* 0x000fca0007ffe1ff */
[----:B------:R-:W-:-:S05]  /*07c0*/  IMAD R3, R10, R3, R18 ;  /* 0x000000030a037224 */ /* 0x000fca00078e0212 */
[----:B------:R-:W-:-:S13]  /*07d0*/  ISETP.GE.U32.AND P2, PT, R3, R10, PT ;  /* 0x0000000a0300720c */ /* 0x000fda0003f46070 */
[----:B------:R-:W-:Y:S01]  /*07e0*/  @P2 IMAD.IADD R3, R3, 0x1, -R10 ;  /* 0x0000000103032824 */ /* 0x000fe200078e0a0a */
[----:B------:R-:W-:-:S04]  /*07f0*/  @P2 IADD3 R0, PT, PT, R0, 0x1, RZ ;  /* 0x0000000100002810 */ /* 0x000fc80007ffe0ff */
[----:B------:R-:W-:-:S13]  /*0800*/  ISETP.GE.U32.AND P1, PT, R3, R10, PT ;  /* 0x0000000a0300720c */ /* 0x000fda0003f26070 */
[----:B------:R-:W-:Y:S01]  /*0810*/  @P1 VIADD R0, R0, 0x1 ;  /* 0x0000000100001836 */ /* 0x000fe20000000000 */
[----:B------:R-:W-:-:S04]  /*0820*/  @!P0 LOP3.LUT R0, RZ, R10, RZ, 0x33, !PT ;  /* 0x0000000aff008212 */ /* 0x000fc800078e33ff */
[----:B------:R-:W-:Y:S01]  /*0830*/  MOV R18, R0 ;  /* 0x0000000000127202 */ /* 0x000fe20000000f00 */
[----:B------:R-:W-:Y:S05]  /*0840*/  BRA `(.L_x_239) ;  /* 0x00000000001c7947 */ /* 0x000fea0003800000 */
.L_x_238:
[----:B------:R-:W-:Y:S01]  /*0850*/  IMAD.MOV.U32 R25, RZ, RZ, R18 ;  /* 0x000000ffff197224 */ /* 0x000fe200078e0012 */
[----:B------:R-:W-:Y:S01]  /*0860*/  MOV R18, R10 ;  /* 0x0000000a00127202 */ /* 0x000fe20000000f00 */
[----:B------:R-:W-:Y:S01]  /*0870*/  IMAD.MOV.U32 R19, RZ, RZ, R17 ;  /* 0x000000ffff137224 */ /* 0x000fe200078e0011 */
[----:B------:R-:W-:Y:S02]  /*0880*/  MOV R17, R11 ;  /* 0x0000000b00117202 */ /* 0x000fe40000000f00 */
[----:B------:R-:W-:Y:S02]  /*0890*/  MOV R16, 0x8b0 ;  /* 0x000008b000107802 */ /* 0x000fe40000000f00 */
[----:B------:R-:W-:Y:S05]  /*08a0*/  CALL.REL.NOINC `($__internal_7_$__cuda_sm20_div_s64) ;  /* 0x0000004000ac7944 */ /* 0x000fea0003c00000 */
[----:B------:R-:W-:Y:S02]  /*08b0*/  MOV R18, R0 ;  /* 0x0000000000127202 */ /* 0x000fe40000000f00 */
.L_x_239:
[----:B------:R-:W-:Y:S05]  /*08c0*/  BSYNC.RECONVERGENT B0 ;  /* 0x0000000000007941 */ /* 0x000fea0003800200 */
.L_x_237:
[----:B------:R-:W0:Y:S01]  /*08d0*/  LDC R21, c[0x0][0x434] ;  /* 0x00010d00ff157b82 */ /* 0x000e220000000800 */
[----:B------:R-:W-:Y:S01]  /*08e0*/  IMAD.MOV.U32 R6, RZ, RZ, RZ ;  /* 0x000000ffff067224 */ /* 0x000fe200078e00ff */
[----:B------:R-:W-:Y:S01]  /*08f0*/  BSSY.RECONVERGENT B0, `(.L_x_240) ;  /* 0x0000077000007945 */ /* 0x000fe20003800200 */
[----:B0-----:R-:W-:Y:S02]  /*0900*/  IABS R5, R21 ;  /* 0x0000001500057213 */ /* 0x001fe40000000000 */
[----:B------:R-:W-:Y:S02]  /*0910*/  SHF.R.S32.HI R9, RZ, 0x1f, R21 ;  /* 0x0000001fff097819 */ /* 0x000fe40000011415 */
[----:B------:R-:W0:Y:S02]  /*0920*/  I2F.RP R8, R5 ;  /* 0x0000000500087306 */ /* 0x000e240000209400 */
[----:B------:R-:W-:-:S06]  /*0930*/  LOP3.LUT R9, R9, 0x1, RZ, 0xfc, !PT ;  /* 0x0000000109097812 */ /* 0x000fcc00078efcff */
[----:B0-----:R-:W0:Y:S02]  /*0940*/  MUFU.RCP R7, R8 ;  /* 0x0000000800077308 */ /* 0x001e240000001000 */
[----:B0-----:R-:W-:-:S06]  /*0950*/  VIADD R7, R7, 0xffffffe ;  /* 0x0ffffffe07077836 */ /* 0x001fcc0000000000 */
[----:B------:R-:W0:Y:S02]  /*0960*/  F2I.FTZ.U32.TRUNC.NTZ R7, R7 ;  /* 0x0000000700077305 */ /* 0x000e24000021f000 */
[----:B0-----:R-:W-:-:S04]  /*0970*/  IMAD.MOV R0, RZ, RZ, -R7 ;  /* 0x000000ffff007224 */ /* 0x001fc800078e0a07 */
[----:B------:R-:W-:Y:S01]  /*0980*/  IMAD R3, R0, R5, RZ ;  /* 0x0000000500037224 */ /* 0x000fe200078e02ff */
[----:B------:R-:W-:Y:S02]  /*0990*/  IABS R0, R2 ;  /* 0x0000000200007213 */ /* 0x000fe40000000000 */
[----:B------:R-:W-:Y:S01]  /*09a0*/  LOP3.LUT R2, R2, R21, RZ, 0x3c, !PT ;  /* 0x0000001502027212 */ /* 0x000fe200078e3cff */
[----:B------:R-:W-:-:S03]  /*09b0*/  IMAD.HI.U32 R3, R7, R3, R6 ;  /* 0x0000000307037227 */ /* 0x000fc600078e0006 */
[----:B------:R-:W-:Y:S01]  /*09c0*/  ISETP.GE.AND P2, PT, R2, RZ, PT ;  /* 0x000000ff0200720c */ /* 0x000fe20003f46270 */
        /* <DEDUP_REMOVED lines=8> */
[----:B------:R-:W-:Y:S02]  /*0a50*/  ISETP.GE.U32.AND P0, PT, R0, R5, PT ;  /* 0x000000050000720c */ /* 0x000fe40003f06070 */
[----:B------:R-:W0:Y:S11]  /*0a60*/  LDC R0, c[0x0][0x3e0] ;  /* 0x0000f800ff007b82 */ /* 0x000e360000000800 */
[----:B------:R-:W-:-:S04]  /*0a70*/  @P0 VIADD R3, R3, 0x1 ;  /* 0x0000000103030836 */ /* 0x000fc80000000000 */
[----:B------:R-:W-:-:S04]  /*0a80*/  IMAD.MOV.U32 R2, RZ, RZ, R3 ;  /* 0x000000ffff027224 */ /* 0x000fc800078e0003 */
[----:B------:R-:W-:Y:S01]  /*0a90*/  @!P2 IMAD.MOV R2, RZ, RZ, -R2 ;  /* 0x000000ffff02a224 */ /* 0x000fe200078e0a02 */
[----:B------:R-:W-:Y:S02]  /*0aa0*/  @!P1 LOP3.LUT R2, RZ, R21, RZ, 0x33, !PT ;  /* 0x00000015ff029212 */ /* 0x000fe400078e33ff */
[----:B0-----:R-:W-:-:S03]  /*0ab0*/  IABS R6, R0 ;  /* 0x0000000000067213 */ /* 0x001fc60000000000 */
[----:B------:R-:W-:Y:S01]  /*0ac0*/  IMAD R9, R2, R9, RZ ;  /* 0x0000000902097224 */ /* 0x000fe200078e02ff */
[----:B------:R-:W-:Y:S01]  /*0ad0*/  ISETP.NE.AND P5, PT, R0, RZ, PT ;  /* 0x000000ff0000720c */ /* 0x000fe20003fa5270 */
[----:B------:R-:W0:Y:S01]  /*0ae0*/  I2F.RP R13, R6 ;  /* 0x00000006000d7306 */ /* 0x000e220000209400 */
[----:B------:R-:W-:Y:S02]  /*0af0*/  ISETP.NE.AND P4, PT, R2, RZ, PT ;  /* 0x000000ff0200720c */ /* 0x000fe40003f85270 */
[-C--:B------:R-:W-:Y:S02]  /*0b00*/  IABS R8, R9.reuse ;  /* 0x0000000900087213 */ /* 0x080fe40000000000 */
[----:B------:R-:W-:-:S03]  /*0b10*/  IABS R17, R9 ;  /* 0x0000000900117213 */ /* 0x000fc60000000000 */
[----:B------:R-:W1:Y:S02]  /*0b20*/  I2F.RP R7, R8 ;  /* 0x0000000800077306 */ /* 0x000e640000209400 */
[----:B------:R-:W-:-:S06]  /*0b30*/  IMAD.MOV R17, RZ, RZ, -R17 ;  /* 0x000000ffff117224 */ /* 0x000fcc00078e0a11 */
[----:B0-----:R-:W0:Y:S08]  /*0b40*/  MUFU.RCP R22, R13 ;  /* 0x0000000d00167308 */ /* 0x001e300000001000 */
[----:B-1----:R-:W1:Y:S01]  /*0b50*/  MUFU.RCP R3, R7 ;  /* 0x0000000700037308 */ /* 0x002e620000001000 */
[----:B0-----:R-:W-:-:S07]  /*0b60*/  VIADD R22, R22, 0xffffffe ;  /* 0x0ffffffe16167836 */ /* 0x001fce0000000000 */
[----:B------:R0:W-:Y:S01]  /*0b70*/  F2I.FTZ.U32.TRUNC.NTZ R23, R22 ;  /* 0x0000001600177305 */ /* 0x0001e2000021f000 */
[----:B-1----:R-:W-:Y:S02]  /*0b80*/  VIADD R24, R3, 0xffffffe ;  /* 0x0ffffffe03187836 */ /* 0x002fe40000000000 */
[----:B------:R-:W-:-:S05]  /*0b90*/  VIADD R3, R0, 0xffffffff ;  /* 0xffffffff00037836 */ /* 0x000fca0000000000 */
[----:B------:R-:W1:Y:S01]  /*0ba0*/  F2I.FTZ.U32.TRUNC.NTZ R25, R24 ;  /* 0x0000001800197305 */ /* 0x000e62000021f000 */
[----:B------:R-:W-:-:S04]  /*0bb0*/  IADD3 R7, PT, PT, R3, R8, RZ ;  /* 0x0000000803077210 */ /* 0x000fc80007ffe0ff */
[----:B------:R-:W-:Y:S01]  /*0bc0*/  IABS R13, R7 ;  /* 0x00000007000d7213 */ /* 0x000fe20000000000 */
[----:B0-----:R-:W-:Y:S02]  /*0bd0*/  IMAD.MOV.U32 R22, RZ, RZ, RZ ;  /* 0x000000ffff167224 */ /* 0x001fe400078e00ff */
[----:B-1----:R-:W-:Y:S02]  /*0be0*/  IMAD.MOV R5, RZ, RZ, -R25 ;  /* 0x000000ffff057224 */ /* 0x002fe400078e0a19 */
[----:B------:R-:W-:Y:S02]  /*0bf0*/  IMAD.MOV.U32 R24, RZ, RZ, RZ ;  /* 0x000000ffff187224 */ /* 0x000fe400078e00ff */
[----:B------:R-:W-:Y:S02]  /*0c00*/  IMAD R12, R5, R8, RZ ;  /* 0x00000008050c7224 */ /* 0x000fe400078e02ff */
[----:B------:R-:W-:Y:S02]  /*0c10*/  IMAD.MOV R5, RZ, RZ, -R23 ;  /* 0x000000ffff057224 */ /* 0x000fe400078e0a17 */
[----:B------:R-:W-:-:S04]  /*0c20*/  IMAD.HI.U32 R12, R25, R12, R24 ;  /* 0x0000000c190c7227 */ /* 0x000fc800078e0018 */
[----:B------:R-:W-:Y:S02]  /*0c30*/  IMAD R5, R5, R6, RZ ;  /* 0x0000000605057224 */ /* 0x000fe400078e02ff */
[----:B------:R-:W-:-:S04]  /*0c40*/  IMAD.HI.U32 R12, R12, R13, RZ ;  /* 0x0000000d0c0c7227 */ /* 0x000fc800078e00ff */
[----:B------:R-:W-:Y:S02]  /*0c50*/  IMAD R17, R12, R17, R13 ;  /* 0x000000110c117224 */ /* 0x000fe400078e020d */
[----:B------:R-:W-:Y:S01]  /*0c60*/  IMAD.HI.U32 R14, R23, R5, R22 ;  /* 0x00000005170e7227 */ /* 0x000fe200078e0016 */
[----:B------:R-:W-:Y:S02]  /*0c70*/  LOP3.LUT R5, R7, R8, RZ, 0x3c, !PT ;  /* 0x0000000807057212 */ /* 0x000fe400078e3cff */
[----:B------:R-:W-:Y:S02]  /*0c80*/  ISETP.GT.U32.AND P1, PT, R8, R17, PT ;  /* 0x000000110800720c */ /* 0x000fe40003f24070 */
[----:B------:R-:W-:Y:S01]  /*0c90*/  ISETP.GE.AND P0, PT, R5, RZ, PT ;  /* 0x000000ff0500720c */ /* 0x000fe20003f06270 */
[----:B------:R-:W-:Y:S01]  /*0ca0*/  IMAD.HI.U32 R14, R14, R13, RZ ;  /* 0x0000000d0e0e7227 */ /* 0x000fe200078e00ff */
[----:B------:R-:W0:Y:S01]  /*0cb0*/  LDC.U8 R5, c[0x0][0x549] ;  /* 0x00015240ff057b82 */ /* 0x000e220000000000 */
[----:B------:R-:W-:-:S02]  /*0cc0*/  LOP3.LUT R7, R7, R0, RZ, 0x3c, !PT ;  /* 0x0000000007077212 */ /* 0x000fc400078e3cff */
[----:B------:R-:W-:-:S04]  /*0cd0*/  IMAD.MOV R16, RZ, RZ, -R14 ;  /* 0x000000ffff107224 */ /* 0x000fc800078e0a0e */
[----:B------:R-:W-:Y:S02]  /*0ce0*/  IMAD R13, R6, R16, R13 ;  /* 0x00000010060d7224 */ /* 0x000fe400078e020d */
[----:B------:R-:W-:Y:S02]  /*0cf0*/  @!P1 IMAD.IADD R17, R17, 0x1, -R8 ;  /* 0x0000000111119824 */ /* 0x000fe400078e0a08 */
[----:B------:R-:W-:Y:S01]  /*0d00*/  @!P1 VIADD R12, R12, 0x1 ;  /* 0x000000010c0c9836 */ /* 0x000fe20000000000 */
[----:B------:R-:W-:Y:S02]  /*0d10*/  ISETP.GT.U32.AND P2, PT, R6, R13, PT ;  /* 0x0000000d0600720c */ /* 0x000fe40003f44070 */
[----:B------:R-:W-:Y:S02]  /*0d20*/  ISETP.GE.U32.AND P3, PT, R17, R8, PT ;  /* 0x000000081100720c */ /* 0x000fe40003f66070 */
[----:B------:R-:W-:-:S09]  /*0d30*/  ISETP.NE.AND P1, PT, R9, RZ, PT ;  /* 0x000000ff0900720c */ /* 0x000fd20003f25270 */
[----:B------:R-:W-:Y:S02]  /*0d40*/  @!P2 IMAD.IADD R13, R13, 0x1, -R6 ;  /* 0x000000010d0da824 */ /* 0x000fe400078e0a06 */
[----:B------:R-:W-:Y:S01]  /*0d50*/  @P3 IADD3 R12, PT, PT, R12, 0x1, RZ ;  /* 0x000000010c0c3810 */ /* 0x000fe20007ffe0ff */
[----:B------:R-:W-:Y:S01]  /*0d60*/  @!P2 VIADD R14, R14, 0x1 ;  /* 0x000000010e0ea836 */ /* 0x000fe20000000000 */
[----:B------:R-:W-:Y:S02]  /*0d70*/  ISETP.GE.AND P3, PT, R7, RZ, PT ;  /* 0x000000ff0700720c */ /* 0x000fe40003f66270 */
[----:B0-----:R-:W-:Y:S01]  /*0d80*/  ISETP.NE.AND P2, PT, R5, RZ, PT ;  /* 0x000000ff0500720c */ /* 0x001fe20003f45270 */
[----:B------:R-:W-:Y:S01]  /*0d90*/  @!P0 IMAD.MOV R12, RZ, RZ, -R12 ;  /* 0x000000ffff0c8224 */ /* 0x000fe200078e0a0c */
[----:B------:R-:W-:Y:S02]  /*0da0*/  @!P1 LOP3.LUT R12, RZ, R8, RZ, 0x33, !PT ;  /* 0x00000008ff0c9212 */ /* 0x000fe400078e33ff */
[----:B------:R-:W-:-:S02]  /*0db0*/  ISETP.GE.U32.AND P1, PT, R13, R6, PT ;  /* 0x000000060d00720c */ /* 0x000fc40003f26070 */
[-C--:B------:R-:W-:Y:S02]  /*0dc0*/  ISETP.LT.U32.AND P0, PT, R18, R12.reuse, PT ;  /* 0x0000000c1200720c */ /* 0x080fe40003f01070 */
[----:B------:R-:W-:Y:S02]  /*0dd0*/  SHF.R.S32.HI R13, RZ, 0x1f, R12 ;  /* 0x0000001fff0d7819 */ /* 0x000fe4000001140c */
[----:B------:R-:W-:Y:S02]  /*0de0*/  SHF.R.S32.HI R5, RZ, 0x1f, R9 ;  /* 0x0000001fff057819 */ /* 0x000fe40000011409 */
[-C--:B------:R-:W-:Y:S02]  /*0df0*/  ISETP.LT.AND.EX P0, PT, R19, R13.reuse, PT, P0 ;  /* 0x0000000d1300720c */ /* 0x080fe40003f01300 */
[----:B------:R-:W-:Y:S02]  /*0e00*/  SEL R21, R21, 0x1, !P2 ;  /* 0x0000000115157807 */ /* 0x000fe40005000000 */
[----:B------:R-:W-:Y:S01]  /*0e10*/  SEL R7, R19, R13, P0 ;  /* 0x0000000d13077207 */ /* 0x000fe20000000000 */
[----:B------:R-:W-:Y:S01]  /*0e20*/  @P1 VIADD R14, R14, 0x1 ;  /* 0x000000010e0e1836 */ /* 0x000fe20000000000 */
[----:B------:R-:W-:-:S02]  /*0e30*/  SEL R8, R18, R12, P0 ;  /* 0x0000000c12087207 */ /* 0x000fc40000000000 */
[----:B------:R-:W-:Y:S01]  /*0e40*/  LOP3.LUT R6, R19, R7, RZ, 0xfc, !PT ;  /* 0x0000000713067212 */ /* 0x000fe200078efcff */
[----:B------:R-:W-:Y:S01]  /*0e50*/  @!P3 IMAD.MOV R14, RZ, RZ, -R14 ;  /* 0x000000ffff0eb224 */ /* 0x000fe200078e0a0e */
[----:B------:R-:W-:Y:S02]  /*0e60*/  @!P5 LOP3.LUT R14, RZ, R0, RZ, 0x33, !PT ;  /* 0x00000000ff0ed212 */ /* 0x000fe400078e33ff */
[----:B------:R-:W-:Y:S02]  /*0e70*/  ISETP.NE.U32.AND P1, PT, R6, RZ, PT ;  /* 0x000000ff0600720c */ /* 0x000fe40003f25070 */
[----:B------:R-:W-:-:S04]  /*0e80*/  SEL R6, RZ, 0x1, !P4 ;  /* 0x00000001ff067807 */ /* 0x000fc80006000000 */
[----:B------:R-:W-:-:S07]  /*0e90*/  LOP3.LUT R6, R5, R6, RZ, 0xfc, !PT ;  /* 0x0000000605067212 */ /* 0x000fce00078efcff */
        /* <DEDUP_REMOVED lines=21> */
.L_x_241:
[----:B------:R-:W-:Y:S01]  /*0ff0*/  IMAD.MOV.U32 R25, RZ, RZ, R18 ;  /* 0x000000ffff197224 */ /* 0x000fe200078e0012 */
[----:B------:R-:W-:Y:S01]  /*1000*/  MOV R18, R8 ;  /* 0x0000000800127202 */ /* 0x000fe20000000f00 */
[----:B------:R-:W-:Y:S01]  /*1010*/  IMAD.MOV.U32 R17, RZ, RZ, R7 ;  /* 0x000000ffff117224 */ /* 0x000fe200078e0007 */
[----:B------:R-:W-:Y:S02]  /*1020*/  MOV R16, 0x1040 ;  /* 0x0000104000107802 */ /* 0x000fe40000000f00 */
[----:B------:R-:W-:Y:S05]  /*1030*/  CALL.REL.NOINC `($__internal_7_$__cuda_sm20_div_s64) ;  /* 0x0000003800c87944 */ /* 0x000fea0003c00000 */
[----:B------:R-:W-:Y:S02]  /*1040*/  MOV R44, R0 ;  /* 0x00000000002c7202 */ /* 0x000fe40000000f00 */
[----:B------:R-:W-:Y:S02]  /*1050*/  MOV R45, R19 ;  /* 0x00000013002d7202 */ /* 0x000fe40000000f00 */
.L_x_242:
[----:B------:R-:W-:Y:S05]  /*1060*/  BSYNC.RECONVERGENT B0 ;  /* 0x0000000000007941 */ /* 0x000fea0003800200 */
.L_x_240:
[-C--:B------:R-:W-:Y:S01]  /*1070*/  IABS R13, R29.reuse ;  /* 0x0000001d000d7213 */ /* 0x080fe20000000000 */
[----:B------:R-:W0:Y:S01]  /*1080*/  LDC R2, c[0x0][0x434] ;  /* 0x00010d00ff027b82 */ /* 0x000e220000000800 */
[----:B------:R-:W-:Y:S01]  /*1090*/  IABS R0, R29 ;  /* 0x0000001d00007213 */ /* 0x000fe20000000000 */
        /* <DEDUP_REMOVED lines=21> */
[----:B------:R-:W-:-:S04]  /*11f0*/  @P2 VIADD R12, R12, 0x1 ;  /* 0x000000010c0c2836 */ /* 0x000fc80000000000 */
[----:B------:R-:W-:-:S04]  /*1200*/  IMAD.MOV.U32 R5, RZ, RZ, R12 ;  /* 0x000000ffff057224 */ /* 0x000fc800078e000c */
[----:B------:R-:W-:Y:S01]  /*1210*/  @!P0 IMAD.MOV R5, RZ, RZ, -R5 ;  /* 0x000000ffff058224 */ /* 0x000fe200078e0a05 */
[----:B------:R-:W-:Y:S01]  /*1220*/  @!P1 LOP3.LUT R5, RZ, R13, RZ, 0x33, !PT ;  /* 0x0000000dff059212 */ /* 0x000fe200078e33ff */
[----:B------:R-:W-:-:S03]  /*1230*/  IMAD R13, R14, R21, RZ ;  /* 0x000000150e0d7224 */ /* 0x000fc600078e02ff */
[----:B------:R-:W-:Y:S01]  /*1240*/  ISETP.LT.U32.AND P0, PT, R26, R5, PT ;  /* 0x000000051a00720c */ /* 0x000fe20003f01070 */
[----:B------:R-:W-:Y:S01]  /*1250*/  IMAD R6, R6, R13, RZ ;  /* 0x0000000d06067224 */ /* 0x000fe200078e02ff */
        /* <DEDUP_REMOVED lines=27> */
.L_x_244:
[----:B------:R-:W-:Y:S01]  /*1410*/  IMAD.MOV.U32 R25, RZ, RZ, R26 ;  /* 0x000000ffff197224 */ /* 0x000fe200078e001a */
[----:B------:R-:W-:Y:S01]  /*1420*/  MOV R19, R27 ;  /* 0x0000001b00137202 */ /* 0x000fe20000000f00 */
[----:B------:R-:W-:Y:S01]  /*1430*/  IMAD.MOV.U32 R18, RZ, RZ, R5 ;  /* 0x000000ffff127224 */ /* 0x000fe200078e0005 */
[----:B------:R-:W-:Y:S02]  /*1440*/  MOV R16, 0x1460 ;  /* 0x0000146000107802 */ /* 0x000fe40000000f00 */
[----:B------:R-:W-:Y:S05]  /*1450*/  CALL.REL.NOINC `($__internal_7_$__cuda_sm20_div_s64) ;  /* 0x0000003400c07944 */ /* 0x000fea0003c00000 */
[----:B------:R-:W-:Y:S02]  /*1460*/  MOV R22, R0 ;  /* 0x0000000000167202 */ /* 0x000fe40000000f00 */
[----:B------:R-:W-:Y:S02]  /*1470*/  MOV R23, R19 ;  /* 0x0000001300177202 */ /* 0x000fe40000000f00 */
.L_x_245:
[----:B------:R-:W-:Y:S05]  /*1480*/  BSYNC.RECONVERGENT B0 ;  /* 0x0000000000007941 */ /* 0x000fea0003800200 */
.L_x_243:
[----:B------:R-:W0:Y:S01]  /*1490*/  S2R R20, SR_TID.X ;  /* 0x0000000000147919 */ /* 0x000e220000002100 */
[----:B------:R-:W1:Y:S01]  /*14a0*/  LDCU UR4, c[0x0][0x534] ;  /* 0x0000a680ff0477ac */ /* 0x000e620008000800 */
[----:B------:R-:W-:Y:S01]  /*14b0*/  IADD3 R13, P0, PT, R30, -UR6, RZ ;  /* 0x800000061e0d7c10 */ /* 0x000fe2000ff1e0ff */
[----:B------:R-:W2:Y:S03]  /*14c0*/  LDCU.64 UR10, c[0x0][0x358] ;  /* 0x00006b00ff0a77ac */ /* 0x000ea60008000a00 */
[----:B------:R-:W-:Y:S02]  /*14d0*/  IADD3.X R12, PT, PT, R4, -0x1, RZ, P0, !PT ;  /* 0xffffffff040c7810 */ /* 0x000fe400007fe4ff */
[----:B0-----:R-:W-:Y:S02]  /*14e0*/  LOP3.LUT R0, R20, 0x7, RZ, 0xc0, !PT ;  /* 0x0000000714007812 */ /* 0x001fe400078ec0ff */
[----:B------:R-:W-:-:S02]  /*14f0*/  SHF.R.U32.HI R25, RZ, 0x3, R20 ;  /* 0x00000003ff197819 */ /* 0x000fc40000011614 */
[----:B------:R-:W-:Y:S02]  /*1500*/  ISETP.GT.U32.AND P1, PT, R13, R0, PT ;  /* 0x000000000d00720c */ /* 0x000fe40003f24070 */
[----:B------:R-:W-:Y:S01]  /*1510*/  IADD3 R26, P0, PT, R0, UR6, RZ ;  /* 0x00000006001a7c10 */ /* 0x000fe2000ff1e0ff */
[C---:B------:R-:W-:Y:S01]  /*1520*/  VIADD R37, R25.reuse, 0x10 ;  /* 0x0000001019257836 */ /* 0x040fe20000000000 */
[----:B------:R-:W-:Y:S01]  /*1530*/  ISETP.GT.AND.EX P1, PT, R12, RZ, PT, P1 ;  /* 0x000000ff0c00720c */ /* 0x000fe20003f24310 */
[C---:B------:R-:W-:Y:S01]  /*1540*/  VIADD R35, R25.reuse, 0x20 ;  /* 0x0000002019237836 */ /* 0x040fe20000000000 */
[----:B------:R-:W-:Y:S01]  /*1550*/  IADD3.X R27, PT, PT, RZ, RZ, RZ, P0, !PT ;  /* 0x000000ffff1b7210 */ /* 0x000fe200007fe4ff */
[C---:B------:R-:W-:Y:S01]  /*1560*/  VIADD R33, R25.reuse, 0x30 ;  /* 0x0000003019217836 */ /* 0x040fe20000000000 */
[C---:B-1----:R-:W-:Y:S01]  /*1570*/  ISETP.GE.OR P2, PT, R25.reuse, UR4, !P1 ;  /* 0x0000000419007c0c */ /* 0x042fe2000cf46670 */
[----:B------:R-:W-:Y:S01]  /*1580*/  VIADD R31, R25, 0x40 ;  /* 0x00000040191f7836 */ /* 0x000fe20000000000 */
[----:B------:R-:W-:-:S02]  /*1590*/  ISETP.GE.OR P6, PT, R37, UR4, !P1 ;  /* 0x0000000425007c0c */ /* 0x000fc4000cfc6670 */
[----:B------:R-:W-:Y:S02]  /*15a0*/  ISETP.GE.OR P5, PT, R35, UR4, !P1 ;  /* 0x0000000423007c0c */ /* 0x000fe4000cfa6670 */
[----:B------:R-:W-:Y:S02]  /*15b0*/  ISETP.GE.OR P4, PT, R33, UR4, !P1 ;  /* 0x0000000421007c0c */ /* 0x000fe4000cf86670 */
[----:B------:R-:W-:-:S05]  /*15c0*/  ISETP.GE.OR P3, PT, R31, UR4, !P1 ;  /* 0x000000041f007c0c */ /* 0x000fca000cf66670 */
[----:B------:R-:W0:Y:S01]  /*15d0*/  @!P2 LDC.64 R16, c[0x0][0x428] ;  /* 0x00010a00ff10ab82 */ /* 0x000e220000000a00 */
[----:B------:R-:W-:Y:S01]  /*15e0*/  @!P2 IMAD.WIDE.U32 R40, R30, R25, R26 ;  /* 0x000000191e28a225 */ /* 0x000fe200078e001a */
[----:B------:R-:W-:-:S03]  /*15f0*/  @!P6 MOV R43, R27 ;  /* 0x0000001b002be202 */ /* 0x000fc60000000f00 */
[----:B------:R-:W-:Y:S02]  /*1600*/  @!P6 IMAD.MOV.U32 R42, RZ, RZ, R26 ;  /* 0x000000ffff2ae224 */ /* 0x000fe400078e001a */
[----:B------:R-:W-:Y:S01]  /*1610*/  @!P2 IMAD R14, R25, R4, R41 ;  /* 0x00000004190ea224 */ /* 0x000fe200078e0229 */
[----:B------:R-:W1:Y:S01]  /*1620*/  @!P6 LDC.64 R12, c[0x0][0x428] ;  /* 0x00010a00ff0ceb82 */ /* 0x000e620000000a00 */
[----:B------:R-:W-:-:S07]  /*1630*/  @!P6 IMAD.WIDE.U32 R42, R30, R37, R42 ;  /* 0x000000251e2ae225 */ /* 0x000fce00078e002a */
[----:B------:R-:W3:Y:S01]  /*1640*/  @!P5 LDC.64 R18, c[0x0][0x428] ;  /* 0x00010a00ff12db82 */ /* 0x000ee20000000a00 */
[----:B0-----:R-:W-:-:S04]  /*1650*/  @!P2 LEA R46, P0, R40, R16, 0x2 ;  /* 0x00000010282ea211 */ /* 0x001fc800078010ff */
[----:B------:R-:W-:Y:S01]  /*1660*/  @!P2 LEA.HI.X R47, R40, R17, R14, 0x2, P0 ;  /* 0x00000011282fa211 */ /* 0x000fe200000f140e */
[----:B------:R-:W-:Y:S02]  /*1670*/  @!P6 IMAD R14, R37, R4, R43 ;  /* 0x00000004250ee224 */ /* 0x000fe400078e022b */
[----:B------:R-:W0:Y:S01]  /*1680*/  @!P4 LDC.64 R16, c[0x0][0x428] ;  /* 0x00010a00ff10cb82 */ /* 0x000e220000000a00 */
[----:B------:R-:W-:Y:S01]  /*1690*/  @!P5 IMAD.MOV.U32 R43, RZ, RZ, R27 ;  /* 0x000000ffff2bd224 */ /* 0x000fe200078e001b */
[----:B-1----:R-:W-:Y:S01]  /*16a0*/  @!P6 LEA R40, P0, R42, R12, 0x2 ;  /* 0x0000000c2a28e211 */ /* 0x002fe200078010ff */
[----:B------:R-:W-:-:S03]  /*16b0*/  VIADD R37, R25, 0x50 ;  /* 0x0000005019257836 */ /* 0x000fc60000000000 */
[----:B------:R-:W-:Y:S01]  /*16c0*/  @!P6 LEA.HI.X R41, R42, R13, R14, 0x2, P0 ;  /* 0x0000000d2a29e211 */ /* 0x000fe200000f140e */
[----:B------:R-:W-:Y:S01]  /*16d0*/  IMAD.MOV.U32 R14, RZ, RZ, -0x800000 ;  /* 0xff800000ff0e7424 */ /* 0x000fe200078e00ff */
[----:B------:R-:W-:Y:S01]  /*16e0*/  @!P5 MOV R42, R26 ;  /* 0x0000001a002ad202 */ /* 0x000fe20000000f00 */
[----:B------:R-:W1:Y:S04]  /*16f0*/  @!P3 LDC.64 R12, c[0x0][0x428] ;  /* 0x00010a00ff0cbb82 */ /* 0x000e680000000a00 */
[----:B------:R-:W-:Y:S01]  /*1700*/  @!P5 IMAD.WIDE.U32 R42, R30, R35, R42 ;  /* 0x000000231e2ad225 */ /* 0x000fe200078e002a */
[----:B--2---:R1:W2:Y:S01]  /*1710*/  @!P2 LDG.E R14, desc[UR10][R46.64] ;  /* 0x0000000a2e0ea981 */ /* 0x0042a2000c1e1900 */
[----:B------:R-:W-:Y:S02]  /*1720*/  ISETP.GE.OR P2, PT, R37, UR4, !P1 ;  /* 0x0000000425007c0c */ /* 0x000fe4000cf46670 */
[----:B------:R-:W-:Y:S01]  /*1730*/  @!P5 IMAD R24, R35, R4, R43 ;  /* 0x000000042318d224 */ /* 0x000fe200078e022b */
[----:B---3--:R-:W-:-:S02]  /*1740*/  @!P5 LEA R34, P0, R42, R18, 0x2 ;  /* 0x000000122a22d211 */ /* 0x008fc400078010ff */
[----:B------:R-:W-:Y:S02]  /*1750*/  @!P4 MOV R43, R27 ;  /* 0x0000001b002bc202 */ /* 0x000fe40000000f00 */
[----:B------:R-:W-:Y:S01]  /*1760*/  @!P5 LEA.HI.X R35, R42, R19, R24, 0x2, P0 ;  /* 0x000000132a23d211 */ /* 0x000fe200000f1418 */
[----:B------:R-:W-:-:S04]  /*1770*/  @!P4 IMAD.MOV.U32 R42, RZ, RZ, R26 ;  /* 0x000000ffff2ac224 */ /* 0x000fc800078e001a */
[----:B------:R-:W-:Y:S01]  /*1780*/  @!P4 IMAD.WIDE.U32 R42, R30, R33, R42 ;  /* 0x000000211e2ac225 */ /* 0x000fe200078e002a */
[----:B------:R-:W3:Y:S03]  /*1790*/  @!P2 LDC.64 R18, c[0x0][0x428] ;  /* 0x00010a00ff12ab82 */ /* 0x000ee60000000a00 */
[----:B------:R-:W-:Y:S01]  /*17a0*/  @!P4 IMAD R24, R33, R4, R43 ;  /* 0x000000042118c224 */ /* 0x000fe200078e022b */
[C---:B0-----:R-:W-:Y:S02]  /*17b0*/  @!P4 LEA R32, P0, R42.reuse, R16, 0x2 ;  /* 0x000000102a20c211 */ /* 0x041fe400078010ff */
[----:B------:R-:W-:Y:S02]  /*17c0*/  @!P3 MOV R43, R27 ;  /* 0x0000001b002bb202 */ /* 0x000fe40000000f00 */
[----:B------:R-:W-:Y:S01]  /*17d0*/  @!P4 LEA.HI.X R33, R42, R17, R24, 0x2, P0 ;  /* 0x000000112a21c211 */ /* 0x000fe200000f1418 */
[----:B------:R-:W-:-:S02]  /*17e0*/  @!P3 IMAD.MOV.U32 R42, RZ, RZ, R26 ;  /* 0x000000ffff2ab224 */ /* 0x000fc400078e001a */
[----:B------:R-:W-:Y:S02]  /*17f0*/  IMAD.MOV.U32 R24, RZ, RZ, -0x800000 ;  /* 0xff800000ff187424 */ /* 0x000fe400078e00ff */
[----:B------:R-:W-:-:S04]  /*1800*/  @!P3 IMAD.WIDE.U32 R42, R30, R31, R42 ;  /* 0x0000001f1e2ab225 */ /* 0x000fc800078e002a */
[----:B------:R-:W-:Y:S01]  /*1810*/  @!P3 IMAD R16, R31, R4, R43 ;  /* 0x000000041f10b224 */ /* 0x000fe200078e022b */
[C---:B-1----:R-:W-:Y:S01]  /*1820*/  @!P3 LEA R46, P0, R42.reuse, R12, 0x2 ;  /* 0x0000000c2a2eb211 */ /* 0x042fe200078010ff */
[C---:B------:R-:W-:Y:S01]  /*1830*/  VIADD R31, R25.reuse, 0x60 ;  /* 0x00000060191f7836 */ /* 0x040fe20000000000 */
[----:B------:R3:W4:Y:S01]  /*1840*/  @!P6 LDG.E R24, desc[UR10][R40.64] ;  /* 0x0000000a2818e981 */ /* 0x000722000c1e1900 */
[----:B------:R-:W-:Y:S01]  /*1850*/  @!P2 IMAD.MOV.U32 R17, RZ, RZ, R27 ;  /* 0x000000ffff11a224 */ /* 0x000fe200078e001b */
[----:B------:R-:W-:Y:S01]  /*1860*/  @!P3 LEA.HI.X R47, R42, R13, R16, 0x2, P0 ;  /* 0x0000000d2a2fb211 */ /* 0x000fe200000f1410 */
[----:B------:R-:W-:Y:S01]  /*1870*/  VIADD R43, R25, 0x70 ;  /* 0x00000070192b7836 */ /* 0x000fe20000000000 */
[----:B------:R-:W-:Y:S02]  /*1880*/  @!P2 MOV R16, R26 ;  /* 0x0000001a0010a202 */ /* 0x000fe40000000f00 */
[----:B------:R-:W-:Y:S02]  /*1890*/  ISETP.GE.OR P0, PT, R31, UR4, !P1 ;  /* 0x000000041f007c0c */ /* 0x000fe4000cf06670 */
[----:B------:R-:W-:Y:S01]  /*18a0*/  ISETP.GE.OR P6, PT, R43, UR4, !P1 ;  /* 0x000000042b007c0c */ /* 0x000fe2000cfc6670 */
[----:B------:R-:W-:-:S04]  /*18b0*/  @!P2 IMAD.WIDE.U32 R16, R30, R37, R16 ;  /* 0x000000251e10a225 */ /* 0x000fc800078e0010 */
[----:B------:R-:W-:Y:S01]  /*18c0*/  @!P2 IMAD R12, R37, R4, R17 ;  /* 0x00000004250ca224 */ /* 0x000fe200078e0211 */
[----:B---3--:R-:W-:-:S05]  /*18d0*/  @!P2 LEA R40, P1, R16, R18, 0x2 ;  /* 0x000000121028a211 */ /* 0x008fca00078210ff */
[----:B------:R-:W-:Y:S01]  /*18e0*/  @!P0 IMAD.MOV.U32 R48, RZ, RZ, R26 ;  /* 0x000000ffff308224 */ /* 0x000fe200078e001a */
[----:B------:R-:W-:Y:S01]  /*18f0*/  @!P0 MOV R49, R27 ;  /* 0x0000001b00318202 */ /* 0x000fe20000000f00 */
[----:B------:R-:W-:Y:S01]  /*1900*/  IMAD.MOV.U32 R18, RZ, RZ, -0x800000 ;  /* 0xff800000ff127424 */ /* 0x000fe200078e00ff */
[----:B------:R-:W-:Y:S02]  /*1910*/  @!P2 LEA.HI.X R41, R16, R19, R12, 0x2, P1 ;  /* 0x000000131029a211 */ /* 0x000fe400008f140c */
[----:B------:R-:W0:Y:S01]  /*1920*/  @!P0 LDC.64 R16, c[0x0][0x428] ;  /* 0x00010a00ff108b82 */ /* 0x000e220000000a00 */
[----:B------:R-:W-:Y:S02]  /*1930*/  @!P0 IMAD.WIDE.U32 R48, R30, R31, R48 ;  /* 0x0000001f1e308225 */ /* 0x000fe400078e0030 */
[----:B------:R0:W3:Y:S01]  /*1940*/  @!P5 LDG.E R18, desc[UR10][R34.64] ;  /* 0x0000000a2212d981 */ /* 0x0000e2000c1e1900 */
[----:B------:R-:W-:-:S04]  /*1950*/  MOV R19, 0xff800000 ;  /* 0xff80000000137802 */ /* 0x000fc80000000f00 */
[----:B------:R-:W1:Y:S01]  /*1960*/  @!P6 LDC.64 R12, c[0x0][0x428] ;  /* 0x00010a00ff0ceb82 */ /* 0x000e620000000a00 */
[----:B------:R-:W-:Y:S01]  /*1970*/  @!P6 IMAD.MOV.U32 R50, RZ, RZ, R26 ;  /* 0x000000ffff32e224 */ /* 0x000fe200078e001a */
[----:B------:R1:W5:Y:S01]  /*1980*/  @!P4 LDG.E R19, desc[UR10][R32.64] ;  /* 0x0000000a2013c981 */ /* 0x000362000c1e1900 */
[----:B------:R-:W-:Y:S02]  /*1990*/  @!P6 IMAD.MOV.U32 R51, RZ, RZ, R27 ;  /* 0x000000ffff33e224 */ /* 0x000fe400078e001b */
[----:B------:R-:W-:Y:S02]  /*19a0*/  @!P0 IMAD R26, R31, R4, R49 ;  /* 0x000000041f1a8224 */ /* 0x000fe400078e0231 */
[----:B------:R-:W-:-:S04]  /*19b0*/  @!P6 IMAD.WIDE.U32 R50, R30, R43, R50 ;  /* 0x0000002b1e32e225 */ /* 0x000fc800078e0032 */
[----:B------:R-:W-:Y:S02]  /*19c0*/  @!P6 IMAD R4, R43, R4, R51 ;  /* 0x000000042b04e224 */ /* 0x000fe400078e0233 */
[----:B------:R-:W-:-:S06]  /*19d0*/  IMAD.MOV.U32 R36, RZ, RZ, -0x800000 ;  /* 0xff800000ff247424 */ /* 0x000fcc00078e00ff */
[----:B------:R-:W5:Y:S01]  /*19e0*/  @!P3 LDG.E R36, desc[UR10][R46.64] ;  /* 0x0000000a2e24b981 */ /* 0x000f62000c1e1900 */
[C---:B0-----:R-:W-:Y:S02]  /*19f0*/  @!P0 LEA R34, P1, R48.reuse, R16, 0x2 ;  /* 0x0000001030228211 */ /* 0x041fe400078210ff */
[----:B------:R-:W-:Y:S02]  /*1a00*/  MOV R16, 0xff800000 ;  /* 0xff80000000107802 */ /* 0x000fe40000000f00 */
[----:B------:R-:W-:Y:S01]  /*1a10*/  @!P0 LEA.HI.X R35, R48, R17, R26, 0x2, P1 ;  /* 0x0000001130238211 */ /* 0x000fe200008f141a */
[----:B------:R-:W-:Y:S01]  /*1a20*/  IMAD.MOV.U32 R17, RZ, RZ, -0x800000 ;  /* 0xff800000ff117424 */ /* 0x000fe200078e00ff */
[C---:B-1----:R-:W-:Y:S01]  /*1a30*/  @!P6 LEA R32, P1, R50.reuse, R12, 0x2 ;  /* 0x0000000c3220e211 */ /* 0x042fe200078210ff */
[----:B------:R-:W-:Y:S01]  /*1a40*/  IMAD.MOV.U32 R12, RZ, RZ, -0x800000 ;  /* 0xff800000ff0c7424 */ /* 0x000fe200078e00ff */
[----:B------:R-:W5:Y:S02]  /*1a50*/  @!P2 LDG.E R16, desc[UR10][R40.64] ;  /* 0x0000000a2810a981 */ /* 0x000f64000c1e1900 */
[----:B------:R-:W-:-:S02]  /*1a60*/  @!P6 LEA.HI.X R33, R50, R13, R4, 0x2, P1 ;  /* 0x0000000d3221e211 */ /* 0x000fc400008f1404 */
[----:B------:R0:W5:Y:S01]  /*1a70*/  @!P0 LDG.E R17, desc[UR10][R34.64] ;  /* 0x0000000a22118981 */ /* 0x000162000c1e1900 */
[----:B------:R-:W1:Y:S03]  /*1a80*/  S2UR UR4, SR_CgaCtaId ;  /* 0x00000000000479c3 */ /* 0x000e660000008800 */
[----:B------:R0:W5:Y:S01]  /*1a90*/  @!P6 LDG.E R12, desc[UR10][R32.64] ;  /* 0x0000000a200ce981 */ /* 0x000162000c1e1900 */
[----:B------:R-:W-:Y:S01]  /*1aa0*/  UMOV UR5, 0x400 ;  /* 0x0000040000057882 */ /* 0x000fe20000000000 */
[C---:B------:R-:W-:Y:S01]  /*1ab0*/  ISETP.GT.U32.AND P0, PT, R20.reuse, 0x37f, PT ;  /* 0x0000037f1400780c */ /* 0x040fe20003f04070 */
[----:B------:R-:W-:Y:S01]  /*1ac0*/  IMAD.MOV.U32 R37, RZ, RZ, -0x800000 ;  /* 0xff800000ff257424 */ /* 0x000fe200078e00ff */
[C---:B------:R-:W-:Y:S01]  /*1ad0*/  ISETP.GT.U32.AND P5, PT, R20.reuse, 0x2ff, PT ;  /* 0x000002ff1400780c */ /* 0x040fe20003fa4070 */
[----:B------:R-:W0:Y:S01]  /*1ae0*/  LDC R13, c[0x0][0x434] ;  /* 0x00010d00ff0d7b82 */ /* 0x000e220000000800 */
[C---:B------:R-:W-:Y:S01]  /*1af0*/  ISETP.GT.U32.AND P4, PT, R20.reuse, 0x27f, PT ;  /* 0x0000027f1400780c */ /* 0x040fe20003f84070 */
[----:B------:R-:W-:Y:S01]  /*1b00*/  IMAD.MOV.U32 R31, RZ, RZ, -0x800000 ;  /* 0xff800000ff1f7424 */ /* 0x000fe200078e00ff */
[C---:B------:R-:W-:Y:S01]  /*1b10*/  ISETP.GT.U32.AND P3, PT, R20.reuse, 0x1ff, PT ;  /* 0x000001ff1400780c */ /* 0x040fe20003f64070 */
[----:B------:R-:W-:Y:S01]  /*1b20*/  BSSY.RECONVERGENT B1, `(.L_x_246) ;  /* 0x00001d8000017945 */ /* 0x000fe20003800200 */
[----:B------:R-:W-:-:S02]  /*1b30*/  ISETP.GT.U32.AND P2, PT, R20, 0x17f, PT ;  /* 0x0000017f1400780c */ /* 0x000fc40003f44070 */
[C---:B------:R-:W-:Y:S02]  /*1b40*/  ISETP.GT.U32.AND P1, PT, R20.reuse, 0xff, PT ;  /* 0x000000ff1400780c */ /* 0x040fe40003f24070 */
[----:B------:R-:W-:Y:S02]  /*1b50*/  SHF.R.U32.HI R28, RZ, 0x4, R20 ;  /* 0x00000004ff1c7819 */ /* 0x000fe40000011614 */
[----:B------:R-:W-:Y:S01]  /*1b60*/  LOP3.LUT R38, R20, 0xf, RZ, 0xc0, !PT ;  /* 0x0000000f14267812 */ /* 0x000fe200078ec0ff */
[----:B-1----:R-:W-:Y:S01]  /*1b70*/  ULEA UR4, UR4, UR5, 0x18 ;  /* 0x0000000504047291 */ /* 0x002fe2000f8ec0ff */
[----:B0-----:R-:W-:Y:S01]  /*1b80*/  IMAD.MOV.U32 R34, RZ, RZ, -0x800000 ;  /* 0xff800000ff227424 */ /* 0x001fe200078e00ff */
[----:B------:R-:W-:Y:S01]  /*1b90*/  MOV R35, 0xff800000 ;  /* 0xff80000000237802 */ /* 0x000fe20000000f00 */
[----:B------:R-:W-:-:S03]  /*1ba0*/  IMAD.MOV.U32 R32, RZ, RZ, -0x800000 ;  /* 0xff800000ff207424 */ /* 0x000fc600078e00ff */
[----:B------:R-:W-:Y:S01]  /*1bb0*/  LEA R0, R0, UR4, 0x2 ;  /* 0x0000000400007c11 */ /* 0x000fe2000f8e10ff */
[----:B------:R-:W-:Y:S01]  /*1bc0*/  IMAD.MOV.U32 R33, RZ, RZ, -0x800000 ;  /* 0xff800000ff217424 */ /* 0x000fe200078e00ff */
[----:B------:R-:W-:Y:S02]  /*1bd0*/  IABS R4, R13 ;  /* 0x0000000d00047213 */ /* 0x000fe40000000000 */
[----:B------:R-:W-:Y:S01]  /*1be0*/  LEA R27, R28, UR4, 0x2 ;  /* 0x000000041c1b7c11 */ /* 0x000fe2000f8e10ff */
[----:B------:R-:W-:Y:S01]  /*1bf0*/  IMAD R25, R25, 0x24, R0 ;  /* 0x0000002419197824 */ /* 0x000fe200078e0200 */
[----:B------:R-:W0:Y:S01]  /*1c00*/  I2F.RP R26, R4 ;  /* 0x00000004001a7306 */ /* 0x000e220000209400 */
[----:B------:R-:W1:Y:S07]  /*1c10*/  LDCU UR4, c[0x0][0x430] ;  /* 0x00008600ff0477ac */ /* 0x000e6e0008000800 */
[----:B0-----:R-:W0:Y:S02]  /*1c20*/  MUFU.RCP R0, R26 ;  /* 0x0000001a00007308 */ /* 0x001e240000001000 */
[----:B0-----:R-:W-:-:S02]  /*1c30*/  IADD3 R0, PT, PT, R0, 0xffffffe, RZ ;  /* 0x0ffffffe00007810 */ /* 0x001fc40007ffe0ff */
[----:B------:R-:W-:Y:S01]  /*1c40*/  MOV R26, 0xff800000 ;  /* 0xff800000001a7802 */ /* 0x000fe20000000f00 */
[----:B--2---:R0:W-:Y:S02]  /*1c50*/  STS [R25], R14 ;  /* 0x0000000e19007388 */ /* 0x0041e40000000800 */
[----:B0-----:R-:W0:Y:S02]  /*1c60*/  LDC R14, c[0x0][0x3e0] ;  /* 0x0000f800ff0e7b82 */ /* 0x001e240000000800 */
[----:B----4-:R-:W-:Y:S01]  /*1c70*/  @!P0 STS [R25+0x240], R24 ;  /* 0x0002401819008388 */ /* 0x010fe20000000800 */
[----:B------:R-:W-:-:S03]  /*1c80*/  ISETP.GT.U32.AND P0, PT, R20, 0x7f, PT ;  /* 0x0000007f1400780c */ /* 0x000fc60003f04070 */
[----:B---3--:R2:W-:Y:S04]  /*1c90*/  @!P5 STS [R25+0x480], R18 ;  /* 0x000480121900d388 */ /* 0x0085e80000000800 */
[----:B-----5:R3:W-:Y:S04]  /*1ca0*/  @!P4 STS [R25+0x6c0], R19 ;  /* 0x0006c0131900c388 */ /* 0x0207e80000000800 */
[----:B------:R4:W-:Y:S01]  /*1cb0*/  @!P3 STS [R25+0x900], R36 ;  /* 0x000900241900b388 */ /* 0x0009e20000000800 */
[----:B--2---:R-:W-:Y:S01]  /*1cc0*/  IMAD.MOV.U32 R18, RZ, RZ, RZ ;  /* 0x000000ffff127224 */ /* 0x004fe200078e00ff */
[----:B---3--:R-:W2:Y:S02]  /*1cd0*/  F2I.FTZ.U32.TRUNC.NTZ R19, R0 ;  /* 0x0000000000137305 */ /* 0x008ea4000021f000 */
[----:B------:R-:W-:Y:S04]  /*1ce0*/  @!P2 STS [R25+0xb40], R16 ;  /* 0x000b40101900a388 */ /* 0x000fe80000000800 */
[----:B------:R-:W-:Y:S01]  /*1cf0*/  @!P1 STS [R25+0xd80], R17 ;  /* 0x000d801119009388 */ /* 0x000fe20000000800 */
[----:B------:R-:W-:-:S03]  /*1d00*/  LOP3.LUT P1, RZ, R20, 0x380, RZ, 0xc0, !PT ;  /* 0x0000038014ff7812 */ /* 0x000fc6000782c0ff */
[----:B------:R3:W-:Y:S01]  /*1d10*/  @!P0 STS [R25+0xfc0], R12 ;  /* 0x000fc00c19008388 */ /* 0x0007e20000000800 */
[----:B--2---:R-:W-:Y:S01]  /*1d20*/  IADD3 R0, PT, PT, RZ, -R19, RZ ;  /* 0x80000013ff007210 */ /* 0x004fe20007ffe0ff */
[----:B----4-:R-:W-:Y:S01]  /*1d30*/  IMAD R36, R38, 0x24, R27 ;  /* 0x0000002426247824 */ /* 0x010fe200078e021b */
[----:B------:R-:W-:Y:S01]  /*1d40*/  BAR.SYNC.DEFER_BLOCKING 0x0 ;  /* 0x0000000000007b1d */ /* 0x000fe20000010000 */
[----:B------:R-:W-:Y:S02]  /*1d50*/  IMAD.MOV.U32 R27, RZ, RZ, -0x800000 ;  /* 0xff800000ff1b7424 */ /* 0x000fe400078e00ff */
[----:B---3--:R-:W-:Y:S01]  /*1d60*/  IMAD R12, R0, R4, RZ ;  /* 0x00000004000c7224 */ /* 0x008fe200078e02ff */
[----:B------:R-:W-:Y:S02]  /*1d70*/  IABS R0, R2 ;  /* 0x0000000200007213 */ /* 0x000fe40000000000 */
[----:B------:R-:W-:Y:S01]  /*1d80*/  LOP3.LUT R2, R2, R13, RZ, 0x3c, !PT ;  /* 0x0000000d02027212 */ /* 0x000fe200078e3cff */
[----:B------:R-:W-:Y:S01]  /*1d90*/  IMAD.HI.U32 R19, R19, R12, R18 ;  /* 0x0000000c13137227 */ /* 0x000fe200078e0012 */
[----:B------:R-:W-:Y:S05]  /*1da0*/  @!P1 LDS R37, [R36] ;  /* 0x0000000024259984 */ /* 0x000fea0000000800 */
[----:B------:R-:W-:Y:S01]  /*1db0*/  IMAD.HI.U32 R12, R19, R0, RZ ;  /* 0x00000000130c7227 */ /* 0x000fe200078e00ff */
[----:B------:R-:W-:Y:S03]  /*1dc0*/  @!P1 LDS R34, [R36+0x240] ;  /* 0x0002400024229984 */ /* 0x000fe60000000800 */
[----:B------:R-:W-:Y:S01]  /*1dd0*/  IMAD.MOV R17, RZ, RZ, -R12 ;  /* 0x000000ffff117224 */ /* 0x000fe200078e0a0c */
[----:B------:R-:W2:Y:S03]  /*1de0*/  @!P1 LDS R35, [R36+0x480] ;  /* 0x0004800024239984 */ /* 0x000ea60000000800 */
[C---:B------:R-:W-:Y:S01]  /*1df0*/  IMAD R17, R4.reuse, R17, R0 ;  /* 0x0000001104117224 */ /* 0x040fe200078e0200 */
[----:B------:R-:W-:Y:S04]  /*1e00*/  @!P1 LDS R32, [R36+0x6c0] ;  /* 0x0006c00024209984 */ /* 0x000fe80000000800 */
[----:B------:R-:W3:Y:S01]  /*1e10*/  @!P1 LDS R33, [R36+0x900] ;  /* 0x0009000024219984 */ /* 0x000ee20000000800 */
[----:B------:R-:W-:-:S03]  /*1e20*/  ISETP.GT.U32.AND P0, PT, R4, R17, PT ;  /* 0x000000110400720c */ /* 0x000fc60003f04070 */
[----:B------:R-:W-:Y:S04]  /*1e30*/  @!P1 LDS R26, [R36+0xb40] ;  /* 0x000b4000241a9984 */ /* 0x000fe80000000800 */
[----:B------:R-:W4:Y:S04]  /*1e40*/  @!P1 LDS R31, [R36+0xd80] ;  /* 0x000d8000241f9984 */ /* 0x000f280000000800 */
[----:B------:R-:W5:Y:S01]  /*1e50*/  @!P1 LDS R27, [R36+0xfc0] ;  /* 0x000fc000241b9984 */ /* 0x000f620000000800 */
[----:B------:R-:W-:Y:S01]  /*1e60*/  ISETP.GE.AND P1, PT, R2, RZ, PT ;  /* 0x000000ff0200720c */ /* 0x000fe20003f26270 */
[----:B------:R-:W-:Y:S01]  /*1e70*/  @!P0 VIADD R12, R12, 0x1 ;  /* 0x000000010c0c8836 */ /* 0x000fe20000000000 */
[----:B------:R-:W-:-:S02]  /*1e80*/  @!P0 IADD3 R17, PT, PT, R17, -R4, RZ ;  /* 0x8000000411118210 */ /* 0x000fc40007ffe0ff */
[----:B------:R-:W-:Y:S02]  /*1e90*/  ISETP.NE.AND P0, PT, R13, RZ, PT ;  /* 0x000000ff0d00720c */ /* 0x000fe40003f05270 */
[----:B------:R-:W-:Y:S02]  /*1ea0*/  ISETP.GE.U32.AND P2, PT, R17, R4, PT ;  /* 0x000000041100720c */ /* 0x000fe40003f46070 */
[----:B------:R-:W-:Y:S02]  /*1eb0*/  SHF.R.S32.HI R17, RZ, 0x1f, R29 ;  /* 0x0000001fff117819 */ /* 0x000fe4000001141d */
[----:B0-----:R-:W-:Y:S02]  /*1ec0*/  IABS R4, R14 ;  /* 0x0000000e00047213 */ /* 0x001fe40000000000 */
[----:B------:R-:W-:Y:S02]  /*1ed0*/  LOP3.LUT R17, R17, 0x1, RZ, 0xfc, !PT ;  /* 0x0000000111117812 */ /* 0x000fe400078efcff */
[----:B--2---:R-:W-:-:S05]  /*1ee0*/  FMNMX3.FTZ R0, R37, R34, R35, !PT ;  /* 0x0000002225007276 */ /* 0x004fca0007810023 */
[----:B------:R-:W-:-:S05]  /*1ef0*/  @P2 VIADD R12, R12, 0x1 ;  /* 0x000000010c0c2836 */ /* 0x000fca0000000000 */
[----:B------:R-:W-:Y:S02]  /*1f00*/  @!P1 IADD3 R12, PT, PT, -R12, RZ, RZ ;  /* 0x000000ff0c0c9210 */ /* 0x000fe40007ffe1ff */
[----:B---3--:R-:W-:Y:S02]  /*1f10*/  FMNMX3.FTZ R0, R0, R32, R33, !PT ;  /* 0x0000002000007276 */ /* 0x008fe40007810021 */
[----:B------:R-:W-:-:S05]  /*1f20*/  @!P0 LOP3.LUT R12, RZ, R13, RZ, 0x33, !PT ;  /* 0x0000000dff0c8212 */ /* 0x000fca00078e33ff */
[----:B------:R-:W-:Y:S01]  /*1f30*/  IMAD R2, R12, R17, RZ ;  /* 0x000000110c027224 */ /* 0x000fe200078e02ff */
[----:B----4-:R-:W-:-:S04]  /*1f40*/  FMNMX3.FTZ R0, R0, R26, R31, !PT ;  /* 0x0000001a00007276 */ /* 0x010fc8000781001f */
[----:B-----5:R-:W-:Y:S02]  /*1f50*/  FMNMX.FTZ R0, R0, R27, !PT ;  /* 0x0000001b00007209 */ /* 0x020fe40007810000 */
[----:B------:R-:W-:Y:S02]  /*1f60*/  IABS R16, R2 ;  /* 0x0000000200107213 */ /* 0x000fe40000000000 */
[----:B------:R-:W-:Y:S01]  /*1f70*/  ISETP.NE.AND P5, PT, R2, RZ, PT ;  /* 0x000000ff0200720c */ /* 0x000fe20003fa5270 */
[----:B------:R-:W0:Y:S01]  /*1f80*/  SHFL.BFLY PT, R19, R0, 0x8, 0x1f ;  /* 0x0d001f0000137f89 */ /* 0x000e2200000e0000 */
[----:B------:R-:W2:Y:S01]  /*1f90*/  I2F.RP R43, R16 ;  /* 0x00000010002b7306 */ /* 0x000ea20000209400 */
[----:B------:R-:W-:-:S07]  /*1fa0*/  IMAD.IADD R3, R3, 0x1, R16 ;  /* 0x0000000103037824 */ /* 0x000fce00078e0210 */
[----:B--2---:R-:W2:Y:S01]  /*1fb0*/  MUFU.RCP R40, R43 ;  /* 0x0000002b00287308 */ /* 0x004ea20000001000 */
[----:B0-----:R-:W-:-:S07]  /*1fc0*/  FMNMX.FTZ R19, R0, R19, !PT ;  /* 0x0000001300137209 */ /* 0x001fce0007810000 */
[----:B------:R-:W0:Y:S01]  /*1fd0*/  I2F.RP R0, R4 ;  /* 0x0000000400007306 */ /* 0x000e220000209400 */
[----:B------:R-:W3:Y:S01]  /*1fe0*/  SHFL.BFLY PT, R42, R19, 0x4, 0x1f ;  /* 0x0c801f00132a7f89 */ /* 0x000ee200000e0000 */
[----:B--2---:R-:W-:-:S06]  /*1ff0*/  VIADD R40, R40, 0xffffffe ;  /* 0x0ffffffe28287836 */ /* 0x004fcc0000000000 */
[----:B------:R2:W-:Y:S08]  /*2000*/  F2I.FTZ.U32.TRUNC.NTZ R41, R40 ;  /* 0x0000002800297305 */ /* 0x0005f0000021f000 */
[----:B0-----:R-:W0:Y:S01]  /*2010*/  MUFU.RCP R24, R0 ;  /* 0x0000000000187308 */ /* 0x001e220000001000 */
[----:B--2---:R-:W-:Y:S01]  /*2020*/  HFMA2 R40, -RZ, RZ, 0, 0 ;  /* 0x00000000ff287431 */ /* 0x004fe200000001ff */
[----:B---3--:R-:W-:-:S05]  /*2030*/  FMNMX.FTZ R42, R19, R42, !PT ;  /* 0x0000002a132a7209 */ /* 0x008fca0007810000 */
[----:B------:R-:W2:Y:S01]  /*2040*/  SHFL.BFLY PT, R17, R42, 0x2, 0x1f ;  /* 0x0c401f002a117f89 */ /* 0x000ea200000e0000 */
[----:B0-----:R-:W-:-:S04]  /*2050*/  VIADD R24, R24, 0xffffffe ;  /* 0x0ffffffe18187836 */ /* 0x001fc80000000000 */
[----:B------:R-:W0:Y:S02]  /*2060*/  F2I.FTZ.U32.TRUNC.NTZ R25, R24 ;  /* 0x0000001800197305 */ /* 0x000e24000021f000 */
[----:B0-----:R-:W-:Y:S01]  /*2070*/  IADD3 R19, PT, PT, RZ, -R25, RZ ;  /* 0x80000019ff137210 */ /* 0x001fe20007ffe0ff */
[----:B------:R-:W-:Y:S01]  /*2080*/  IMAD.MOV.U32 R24, RZ, RZ, RZ ;  /* 0x000000ffff187224 */ /* 0x000fe200078e00ff */
[----:B--2---:R-:W-:-:S03]  /*2090*/  FMNMX.FTZ R17, R42, R17, !PT ;  /* 0x000000112a117209 */ /* 0x004fc60007810000 */
[----:B------:R-:W-:Y:S02]  /*20a0*/  IMAD R18, R19, R4, RZ ;  /* 0x0000000413127224 */ /* 0x000fe400078e02ff */
[----:B------:R-:W0:Y:S01]  /*20b0*/  SHFL.BFLY PT, R0, R17, 0x1, 0x1f ;  /* 0x0c201f0011007f89 */ /* 0x000e2200000e0000 */
[----:B------:R-:W-:Y:S02]  /*20c0*/  IMAD.MOV R19, RZ, RZ, -R41 ;  /* 0x000000ffff137224 */ /* 0x000fe400078e0a29 */
[----:B------:R-:W-:-:S04]  /*20d0*/  IMAD.HI.U32 R18, R25, R18, R24 ;  /* 0x0000001219127227 */ /* 0x000fc800078e0018 */
[----:B------:R-:W-:-:S04]  /*20e0*/  IMAD R19, R19, R16, RZ ;  /* 0x0000001013137224 */ /* 0x000fc800078e02ff */
[----:B------:R-:W-:Y:S01]  /*20f0*/  IMAD.HI.U32 R40, R41, R19, R40 ;  /* 0x0000001329287227 */ /* 0x000fe200078e0028 */
[----:B------:R-:W-:-:S05]  /*2100*/  IABS R19, R3 ;  /* 0x0000000300137213 */ /* 0x000fca0000000000 */
[----:B------:R-:W-:-:S04]  /*2110*/  IMAD.HI.U32 R25, R18, R19, RZ ;  /* 0x0000001312197227 */ /* 0x000fc800078e00ff */
[----:B------:R-:W-:Y:S01]  /*2120*/  IMAD.HI.U32 R40, R40, R19, RZ ;  /* 0x0000001328287227 */ /* 0x000fe200078e00ff */
[----:B0-----:R-:W-:Y:S02]  /*2130*/  FMNMX.FTZ R0, R17, R0, !PT ;  /* 0x0000000011007209 */ /* 0x001fe40007810000 */
[----:B------:R-:W-:Y:S02]  /*2140*/  IABS R17, R2 ;  /* 0x0000000200117213 */ /* 0x000fe40000000000 */
[----:B------:R-:W-:-:S03]  /*2150*/  FSETP.NEU.FTZ.AND P0, PT, R0, -INF , PT ;  /* 0xff8000000000780b */ /* 0x000fc60003f1d000 */
[----:B------:R-:W-:Y:S01]  /*2160*/  IMAD.MOV R17, RZ, RZ, -R17 ;  /* 0x000000ffff117224 */ /* 0x000fe200078e0a11 */
[----:B------:R-:W-:-:S04]  /*2170*/  FSEL R0, R0, RZ, P0 ;  /* 0x000000ff00007208 */ /* 0x000fc80000000000 */
[----:B------:R-:W-:Y:S01]  /*2180*/  MOV R18, R17 ;  /* 0x0000001100127202 */ /* 0x000fe20000000f00 */
[C---:B------:R-:W-:Y:S01]  /*2190*/  FADD.FTZ R24, -R0.reuse, R37 ;  /* 0x0000002500187221 */ /* 0x040fe20000010100 */
[C---:B------:R-:W-:Y:S01]  /*21a0*/  FADD.FTZ R47, -R0.reuse, R34 ;  /* 0x00000022002f7221 */ /* 0x040fe20000010100 */
[----:B------:R-:W-:Y:S02]  /*21b0*/  IMAD.MOV R17, RZ, RZ, -R25 ;  /* 0x000000ffff117224 */ /* 0x000fe400078e0a19 */
[----:B------:R-:W-:Y:S01]  /*21c0*/  FADD.FTZ R46, -R0, R35 ;  /* 0x00000023002e7221 */ /* 0x000fe20000010100 */
[----:B------:R-:W-:Y:S01]  /*21d0*/  FMUL.FTZ R24, R24, 1.4426950216293334961 ;  /* 0x3fb8aa3b18187820 */ /* 0x000fe20000410000 */
[----:B------:R-:W-:Y:S01]  /*21e0*/  FMUL.FTZ R47, R47, 1.4426950216293334961 ;  /* 0x3fb8aa3b2f2f7820 */ /* 0x000fe20000410000 */
[--C-:B------:R-:W-:Y:S02]  /*21f0*/  IMAD R41, R40, R18, R19.reuse ;  /* 0x0000001228297224 */ /* 0x100fe400078e0213 */
[----:B------:R-:W-:Y:S01]  /*2200*/  FMUL.FTZ R46, R46, 1.4426950216293334961 ;  /* 0x3fb8aa3b2e2e7820 */ /* 0x000fe20000410000 */
[----:B------:R-:W-:Y:S01]  /*2210*/  IMAD R17, R4, R17, R19 ;  /* 0x0000001104117224 */ /* 0x000fe200078e0213 */
[----:B------:R0:W-:Y:S01]  /*2220*/  MUFU.EX2 R18, R47 ;  /* 0x0000002f00127308 */ /* 0x0001e20000000800 */
[C---:B------:R-:W-:Y:S01]  /*2230*/  FADD.FTZ R43, -R0.reuse, R32 ;  /* 0x00000020002b7221 */ /* 0x040fe20000010100 */
[----:B------:R-:W-:Y:S01]  /*2240*/  FADD.FTZ R42, -R0, R33 ;  /* 0x00000021002a7221 */ /* 0x000fe20000010100 */
[----:B------:R-:W-:-:S02]  /*2250*/  ISETP.GT.U32.AND P2, PT, R16, R41, PT ;  /* 0x000000291000720c */ /* 0x000fc40003f44070 */
[----:B------:R-:W-:Y:S01]  /*2260*/  FMUL.FTZ R43, R43, 1.4426950216293334961 ;  /* 0x3fb8aa3b2b2b7820 */ /* 0x000fe20000410000 */
[----:B------:R-:W-:Y:S01]  /*2270*/  FMUL.FTZ R42, R42, 1.4426950216293334961 ;  /* 0x3fb8aa3b2a2a7820 */ /* 0x000fe20000410000 */
[----:B------:R-:W-:Y:S01]  /*2280*/  ISETP.GT.U32.AND P0, PT, R4, R17, PT ;  /* 0x000000110400720c */ /* 0x000fe20003f04070 */
[----:B------:R-:W2:Y:S08]  /*2290*/  MUFU.EX2 R19, R24 ;  /* 0x0000001800137308 */ /* 0x000eb00000000800 */
[----:B------:R-:W-:-:S02]  /*22a0*/  @!P2 IMAD.IADD R41, R41, 0x1, -R16 ;  /* 0x000000012929a824 */ /* 0x000fc400078e0a10 */
[----:B0-----:R-:W-:Y:S01]  /*22b0*/  FADD.FTZ R47, -R0, R31 ;  /* 0x0000001f002f7221 */ /* 0x001fe20000010100 */
[----:B------:R-:W-:Y:S01]  /*22c0*/  @!P2 VIADD R40, R40, 0x1 ;  /* 0x000000012828a836 */ /* 0x000fe20000000000 */
[----:B------:R-:W-:Y:S02]  /*22d0*/  @!P0 IADD3 R17, PT, PT, R17, -R4, RZ ;  /* 0x8000000411118210 */ /* 0x000fe40007ffe0ff */
[----:B------:R-:W-:Y:S01]  /*22e0*/  FMUL.FTZ R47, R47, 1.4426950216293334961 ;  /* 0x3fb8aa3b2f2f7820 */ /* 0x000fe20000410000 */
[----:B------:R-:W-:Y:S02]  /*22f0*/  ISETP.GE.U32.AND P1, PT, R41, R16, PT ;  /* 0x000000102900720c */ /* 0x000fe40003f26070 */
[----:B------:R-:W-:Y:S01]  /*2300*/  ISETP.GE.U32.AND P4, PT, R17, R4, PT ;  /* 0x000000041100720c */ /* 0x000fe20003f86070 */
[----:B--2---:R-:W-:Y:S01]  /*2310*/  FADD.FTZ R18, R19, R18 ;  /* 0x0000001213127221 */ /* 0x004fe20000010000 */
[----:B------:R-:W-:Y:S01]  /*2320*/  FADD.FTZ R24, -R0, R26 ;  /* 0x0000001a00187221 */ /* 0x000fe20000010100 */
[----:B------:R-:W0:Y:S01]  /*2330*/  MUFU.EX2 R19, R46 ;  /* 0x0000002e00137308 */ /* 0x000e220000000800 */
[----:B------:R-:W-:-:S02]  /*2340*/  LOP3.LUT R4, R3, R16, RZ, 0x3c, !PT ;  /* 0x0000001003047212 */ /* 0x000fc400078e3cff */
[----:B------:R-:W-:Y:S01]  /*2350*/  FMUL.FTZ R24, R24, 1.4426950216293334961 ;  /* 0x3fb8aa3b18187820 */ /* 0x000fe20000410000 */
[----:B------:R-:W-:Y:S02]  /*2360*/  LOP3.LUT R3, R3, R14, RZ, 0x3c, !PT ;  /* 0x0000000e03037212 */ /* 0x000fe400078e3cff */
[----:B------:R-:W-:Y:S02]  /*2370*/  @!P0 IADD3 R25, PT, PT, R25, 0x1, RZ ;  /* 0x0000000119198810 */ /* 0x000fe40007ffe0ff */
[----:B------:R-:W-:Y:S01]  /*2380*/  @P1 VIADD R40, R40, 0x1 ;  /* 0x0000000128281836 */ /* 0x000fe20000000000 */
[----:B------:R-:W-:Y:S02]  /*2390*/  ISETP.GE.AND P2, PT, R3, RZ, PT ;  /* 0x000000ff0300720c */ /* 0x000fe40003f46270 */
[----:B------:R-:W-:Y:S01]  /*23a0*/  ISETP.NE.AND P0, PT, R14, RZ, PT ;  /* 0x000000ff0e00720c */ /* 0x000fe20003f05270 */
[----:B------:R-:W-:Y:S01]  /*23b0*/  @P4 VIADD R25, R25, 0x1 ;  /* 0x0000000119194836 */ /* 0x000fe20000000000 */
[----:B------:R-:W-:Y:S01]  /*23c0*/  ISETP.GE.AND P3, PT, R4, RZ, PT ;  /* 0x000000ff0400720c */ /* 0x000fe20003f66270 */
[----:B0-----:R-:W-:Y:S01]  /*23d0*/  FADD.FTZ R19, R18, R19 ;  /* 0x0000001312137221 */ /* 0x001fe20000010000 */
[----:B------:R-:W-:Y:S01]  /*23e0*/  FADD.FTZ R46, -R0, R27 ;  /* 0x0000001b002e7221 */ /* 0x000fe20000010100 */
[----:B------:R-:W0:Y:S03]  /*23f0*/  MUFU.EX2 R18, R43 ;  /* 0x0000002b00127308 */ /* 0x000e260000000800 */
[----:B------:R-:W-:-:S03]  /*2400*/  FMUL.FTZ R46, R46, 1.4426950216293334961 ;  /* 0x3fb8aa3b2e2e7820 */ /* 0x000fc60000410000 */
[----:B------:R-:W-:Y:S02]  /*2410*/  @!P2 IADD3 R25, PT, PT, -R25, RZ, RZ ;  /* 0x000000ff1919a210 */ /* 0x000fe40007ffe1ff */
[----:B------:R-:W-:Y:S02]  /*2420*/  @!P0 LOP3.LUT R25, RZ, R14, RZ, 0x33, !PT ;  /* 0x0000000eff198212 */ /* 0x000fe400078e33ff */
[----:B------:R-:W-:Y:S01]  /*2430*/  @!P3 IMAD.MOV R40, RZ, RZ, -R40 ;  /* 0x000000ffff28b224 */ /* 0x000fe200078e0a28 */
[----:B------:R-:W-:Y:S02]  /*2440*/  LOP3.LUT P0, RZ, R20, 0x38f, RZ, 0xc0, !PT ;  /* 0x0000038f14ff7812 */ /* 0x000fe4000780c0ff */
[----:B------:R-:W-:Y:S02]  /*2450*/  @!P5 LOP3.LUT R40, RZ, R16, RZ, 0x33, !PT ;  /* 0x00000010ff28d212 */ /* 0x000fe400078e33ff */
[----:B------:R-:W-:Y:S02]  /*2460*/  ISETP.NE.AND P3, PT, R12, RZ, PT ;  /* 0x000000ff0c00720c */ /* 0x000fe40003f65270 */
[----:B------:R-:W-:-:S02]  /*2470*/  ISETP.LT.U32.AND P2, PT, R22, R40, PT ;  /* 0x000000281600720c */ /* 0x000fc40003f41070 */
[----:B------:R-:W-:Y:S01]  /*2480*/  SHF.R.S32.HI R3, RZ, 0x1f, R40 ;  /* 0x0000001fff037819 */ /* 0x000fe20000011428 */
[----:B0-----:R-:W-:Y:S01]  /*2490*/  FADD.FTZ R18, R19, R18 ;  /* 0x0000001213127221 */ /* 0x001fe20000010000 */
[----:B------:R-:W-:Y:S01]  /*24a0*/  SEL R12, RZ, 0x1, !P3 ;  /* 0x00000001ff0c7807 */ /* 0x000fe20005800000 */
[----:B------:R-:W0:Y:S01]  /*24b0*/  MUFU.EX2 R19, R42 ;  /* 0x0000002a00137308 */ /* 0x000e220000000800 */
[----:B------:R-:W-:Y:S01]  /*24c0*/  ISETP.LT.AND.EX P2, PT, R23, R3, PT, P2 ;  /* 0x000000031700720c */ /* 0x000fe20003f41320 */
[----:B-1----:R-:W-:Y:S02]  /*24d0*/  IMAD R3, R13, UR4, RZ ;  /* 0x000000040d037c24 */ /* 0x002fe4000f8e02ff */
[----:B------:R-:W-:Y:S01]  /*24e0*/  IMAD R13, R25, R21, RZ ;  /* 0x00000015190d7224 */ /* 0x000fe200078e02ff */
[----:B------:R-:W-:Y:S01]  /*24f0*/  SEL R4, R22, R40, P2 ;  /* 0x0000002816047207 */ /* 0x000fe20001000000 */
[----:B------:R-:W-:Y:S02]  /*2500*/  IMAD R3, R2, R3, RZ ;  /* 0x0000000302037224 */ /* 0x000fe400078e02ff */
[----:B------:R-:W-:Y:S01]  /*2510*/  MUFU.EX2 R42, R46 ;  /* 0x0000002e002a7308 */ /* 0x000fe20000000800 */
[----:B0-----:R-:W-:-:S07]  /*2520*/  FADD.FTZ R19, R18, R19 ;  /* 0x0000001312137221 */ /* 0x001fce0000010000 */
[----:B------:R-:W0:Y:S02]  /*2530*/  MUFU.EX2 R18, R24 ;  /* 0x0000001800127308 */ /* 0x000e240000000800 */
[----:B0-----:R-:W-:-:S06]  /*2540*/  FADD.FTZ R18, R19, R18 ;  /* 0x0000001213127221 */ /* 0x001fcc0000010000 */
[----:B------:R-:W0:Y:S02]  /*2550*/  MUFU.EX2 R19, R47 ;  /* 0x0000002f00137308 */ /* 0x000e240000000800 */
[----:B0-----:R-:W-:-:S04]  /*2560*/  FADD.FTZ R19, R18, R19 ;  /* 0x0000001312137221 */ /* 0x001fc80000010000 */
[----:B------:R-:W-:-:S05]  /*2570*/  FADD.FTZ R42, R19, R42 ;  /* 0x0000002a132a7221 */ /* 0x000fca0000010000 */
[----:B------:R-:W0:Y:S02]  /*2580*/  SHFL.BFLY PT, R43, R42, 0x8, 0x1f ;  /* 0x0d001f002a2b7f89 */ /* 0x000e2400000e0000 */
[----:B0-----:R-:W-:-:S05]  /*2590*/  FADD.FTZ R43, R42, R43 ;  /* 0x0000002b2a2b7221 */ /* 0x001fca0000010000 */
[----:B------:R-:W0:Y:S02]  /*25a0*/  SHFL.BFLY PT, R24, R43, 0x4, 0x1f ;  /* 0x0c801f002b187f89 */ /* 0x000e2400000e0000 */
[----:B0-----:R-:W-:-:S05]  /*25b0*/  FADD.FTZ R24, R43, R24 ;  /* 0x000000182b187221 */ /* 0x001fca0000010000 */
[----:B------:R-:W0:Y:S02]  /*25c0*/  SHFL.BFLY PT, R19, R24, 0x2, 0x1f ;  /* 0x0c401f0018137f89 */ /* 0x000e2400000e0000 */
[----:B0-----:R-:W-:Y:S01]  /*25d0*/  FADD.FTZ R19, R24, R19 ;  /* 0x0000001318137221 */ /* 0x001fe20000010000 */
[----:B------:R-:W-:-:S04]  /*25e0*/  IMAD.MOV.U32 R24, RZ, RZ, 0x7f800000 ;  /* 0x7f800000ff187424 */ /* 0x000fc800078e00ff */
[----:B------:R-:W0:Y:S02]  /*25f0*/  SHFL.BFLY PT, R18, R19, 0x1, 0x1f ;  /* 0x0c201f0013127f89 */ /* 0x000e2400000e0000 */
[----:B0-----:R-:W-:Y:S01]  /*2600*/  FADD.FTZ R18, R19, R18 ;  /* 0x0000001213127221 */ /* 0x001fe20000010000 */
[----:B------:R-:W-:-:S04]  /*2610*/  SHF.R.S32.HI R19, RZ, 0x1f, R2 ;  /* 0x0000001fff137819 */ /* 0x000fc80000011402 */
[----:B------:R-:W-:Y:S02]  /*2620*/  FSETP.NE.FTZ.AND P1, PT, R18, RZ, PT ;  /* 0x000000ff1200720b */ /* 0x000fe40003f35000 */
[----:B------:R-:W-:-:S05]  /*2630*/  LOP3.LUT R12, R19, R12, RZ, 0xfc, !PT ;  /* 0x0000000c130c7212 */ /* 0x000fca00078efcff */
[----:B------:R-:W-:-:S06]  /*2640*/  IMAD R2, R12, R13, RZ ;  /* 0x0000000d0c027224 */ /* 0x000fcc00078e02ff */
        /* <DEDUP_REMOVED lines=9> */
[----:B------:R-:W-:Y:S02]  /*26e0*/  ISETP.GE.AND P1, PT, R25, R30, PT ;  /* 0x0000001e1900720c */ /* 0x000fe40003f26270 */
[----:B------:R-:W-:-:S04]  /*26f0*/  ISETP.LT.AND.EX P0, PT, R0, RZ, PT, P0 ;  /* 0x000000ff0000720c */ /* 0x000fc80003f01300 */
[----:B------:R-:W-:Y:S02]  /*2700*/  SEL R14, R14, 0x1, P0 ;  /* 0x000000010e0e7807 */ /* 0x000fe40000000000 */
[----:B------:R-:W-:-:S05]  /*2710*/  SEL R0, R0, RZ, P0 ;  /* 0x000000ff00007207 */ /* 0x000fca0000000000 */
[----:B------:R-:W-:Y:S05]  /*2720*/  @P1 BRA `(.L_x_247) ;  /* 0x00000010005c1947 */ /* 0x000fea0003800000 */
[----:B------:R-:W-:Y:S01]  /*2730*/  IADD3 R13, P1, PT, R14, 0x1, RZ ;  /* 0x000000010e0d7810 */ /* 0x000fe20007f3e0ff */
[----:B------:R-:W-:-:S03]  /*2740*/  IMAD R12, R0, R39, RZ ;  /* 0x00000027000c7224 */ /* 0x000fc600078e02ff */
[----:B------:R-:W-:Y:S01]  /*2750*/  ISETP.GE.U32.AND P0, PT, R13, 0x3, PT ;  /* 0x000000030d00780c */ /* 0x000fe20003f06070 */
[----:B------:R-:W-:Y:S01]  /*2760*/  IMAD R15, R15, R14, R12 ;  /* 0x0000000e0f0f7224 */ /* 0x000fe200078e020c */
[----:B------:R-:W-:Y:S01]  /*2770*/  IADD3.X R16, PT, PT, RZ, R0, RZ, P1, !PT ;  /* 0x00000000ff107210 */ /* 0x000fe20000ffe4ff */
[----:B------:R-:W-:-:S03]  /*2780*/  IMAD.WIDE.U32 R12, R14, R39, RZ ;  /* 0x000000270e0c7225 */ /* 0x000fc600078e00ff */
        /* <DEDUP_REMOVED lines=33> */
.L_x_249:
[----:B------:R-:W-:Y:S01]  /*29a0*/  IMAD.MOV.U32 R19, RZ, RZ, RZ ;  /* 0x000000ffff137224 */ /* 0x000fe200078e00ff */
[----:B------:R-:W-:Y:S02]  /*29b0*/  MOV R18, R48 ;  /* 0x0000003000127202 */ /* 0x000fe40000000f00 */
[----:B------:R-:W-:Y:S02]  /*29c0*/  MOV R16, 0x29e0 ;  /* 0x000029e000107802 */ /* 0x000fe40000000f00 */
[----:B------:R-:W-:Y:S05]  /*29d0*/  CALL.REL.NOINC `($__internal_7_$__cuda_sm20_div_s64) ;  /* 0x0000002000607944 */ /* 0x000fea0003c00000 */
[----:B------:R-:W-:Y:S02]  /*29e0*/  IADD3 R12, PT, PT, -R0, RZ, RZ ;  /* 0x000000ff000c7210 */ /* 0x000fe40007ffe1ff */
[----:B------:R-:W-:-:S03]  /*29f0*/  MOV R49, R19 ;  /* 0x0000001300317202 */ /* 0x000fc60000000f00 */
[----:B------:R-:W-:Y:S01]  /*2a00*/  IMAD R12, R48, R12, R25 ;  /* 0x0000000c300c7224 */ /* 0x000fe200078e0219 */
[----:B------:R-:W-:-:S07]  /*2a10*/  MOV R48, R0 ;  /* 0x0000000000307202 */ /* 0x000fce0000000f00 */
.L_x_250:
[-C--:B------:R-:W-:Y:S01]  /*2a20*/  IABS R16, R39.reuse ;  /* 0x0000002700107213 */ /* 0x080fe20000000000 */
[----:B------:R-:W-:Y:S01]  /*2a30*/  IMAD R7, R7, R10, RZ ;  /* 0x0000000a07077224 */ /* 0x000fe200078e02ff */
[----:B------:R-:W-:Y:S01]  /*2a40*/  IABS R15, R12 ;  /* 0x0000000c000f7213 */ /* 0x000fe20000000000 */
[----:B------:R-:W-:Y:S01]  /*2a50*/  BSSY.RECONVERGENT B0, `(.L_x_251) ;  /* 0x0000040000007945 */ /* 0x000fe20003800200 */
[----:B------:R-:W0:Y:S01]  /*2a60*/  I2F.U32.RP R17, R16 ;  /* 0x0000001000117306 */ /* 0x000e220000209000 */
[----:B------:R-:W-:Y:S01]  /*2a70*/  IABS R13, R39 ;  /* 0x00000027000d7213 */ /* 0x000fe20000000000 */
[----:B------:R-:W-:Y:S01]  /*2a80*/  IMAD R7, R8, R11, R7 ;  /* 0x0000000b08077224 */ /* 0x000fe200078e0207 */
[----:B------:R-:W-:-:S03]  /*2a90*/  LOP3.LUT R11, R12, R39, RZ, 0x3c, !PT ;  /* 0x000000270c0b7212 */ /* 0x000fc600078e3cff */
[----:B------:R-:W-:Y:S01]  /*2aa0*/  IMAD.MOV R13, RZ, RZ, -R13 ;  /* 0x000000ffff0d7224 */ /* 0x000fe200078e0a0d */
        /* <DEDUP_REMOVED lines=8> */
[----:B------:R-:W-:-:S04]  /*2b30*/  IMAD.WIDE.U32 R18, R8, R10, RZ ;  /* 0x0000000a08127225 */ /* 0x000fc800078e00ff */
[----:B------:R-:W-:-:S04]  /*2b40*/  IMAD.HI.U32 R0, R0, R15, RZ ;  /* 0x0000000f00007227 */ /* 0x000fc800078e00ff */
[----:B------:R-:W-:Y:S02]  /*2b50*/  IMAD R13, R0, R13, R15 ;  /* 0x0000000d000d7224 */ /* 0x000fe400078e020f */
[----:B------:R-:W-:Y:S02]  /*2b60*/  IMAD.IADD R7, R19, 0x1, R7 ;  /* 0x0000000113077824 */ /* 0x000fe400078e0207 */
[----:B------:R-:W-:Y:S01]  /*2b70*/  IMAD.WIDE.U32 R50, R18, R44, RZ ;  /* 0x0000002c12327225 */ /* 0x000fe200078e00ff */
[----:B------:R-:W-:-:S03]  /*2b80*/  ISETP.GT.U32.AND P1, PT, R16, R13, PT ;  /* 0x0000000d1000720c */ /* 0x000fc60003f24070 */
[----:B------:R-:W-:-:S04]  /*2b90*/  IMAD R7, R7, R44, RZ ;  /* 0x0000002c07077224 */ /* 0x000fc800078e02ff */
[----:B------:R-:W-:-:S04]  /*2ba0*/  IMAD R17, R45, R18, R7 ;  /* 0x000000122d117224 */ /* 0x000fc800078e0207 */
[----:B------:R-:W-:Y:S02]  /*2bb0*/  IMAD.IADD R17, R51, 0x1, R17 ;  /* 0x0000000133117824 */ /* 0x000fe400078e0211 */
[-C--:B------:R-:W-:Y:S02]  /*2bc0*/  @!P1 IADD3 R13, PT, PT, R13, -R16.reuse, RZ ;  /* 0x800000100d0d9210 */ /* 0x080fe40007ffe0ff */
[----:B------:R-:W-:Y:S02]  /*2bd0*/  @!P1 IADD3 R0, PT, PT, R0, 0x1, RZ ;  /* 0x0000000100009810 */ /* 0x000fe40007ffe0ff */
[----:B------:R-:W-:Y:S02]  /*2be0*/  ISETP.GE.U32.AND P2, PT, R13, R16, PT ;  /* 0x000000100d00720c */ /* 0x000fe40003f46070 */
[----:B------:R-:W-:-:S11]  /*2bf0*/  ISETP.NE.AND P1, PT, R39, RZ, PT ;  /* 0x000000ff2700720c */ /* 0x000fd60003f25270 */
[----:B------:R-:W-:-:S05]  /*2c00*/  @P2 VIADD R0, R0, 0x1 ;  /* 0x0000000100002836 */ /* 0x000fca0000000000 */
[----:B------:R-:W-:Y:S02]  /*2c10*/  MOV R7, R0 ;  /* 0x0000000000077202 */ /* 0x000fe40000000f00 */
[----:B------:R-:W-:Y:S02]  /*2c20*/  LOP3.LUT R0, R49, R17, RZ, 0xfc, !PT ;  /* 0x0000001131007212 */ /* 0x000fe400078efcff */
[----:B------:R-:W-:Y:S02]  /*2c30*/  @!P0 IADD3 R7, PT, PT, -R7, RZ, RZ ;  /* 0x000000ff07078210 */ /* 0x000fe40007ffe1ff */
[----:B------:R-:W-:Y:S02]  /*2c40*/  ISETP.NE.U32.AND P0, PT, R0, RZ, PT ;  /* 0x000000ff0000720c */ /* 0x000fe40003f05070 */
[----:B------:R-:W-:-:S04]  /*2c50*/  @!P1 LOP3.LUT R7, RZ, R39, RZ, 0x33, !PT ;  /* 0x00000027ff079212 */ /* 0x000fc800078e33ff */
[----:B------:R-:W-:-:S05]  /*2c60*/  IADD3 R0, PT, PT, -R7, RZ, RZ ;  /* 0x000000ff07007210 */ /* 0x000fca0007ffe1ff */
[----:B------:R-:W-:Y:S02]  /*2c70*/  IMAD R39, R39, R0, R12 ;  /* 0x0000000027277224 */ /* 0x000fe400078e020c */
        /* <DEDUP_REMOVED lines=22> */
.L_x_252:
[----:B------:R-:W-:Y:S01]  /*2de0*/  IMAD.MOV.U32 R25, RZ, RZ, R48 ;  /* 0x000000ffff197224 */ /* 0x000fe200078e0030 */
[----:B------:R-:W-:Y:S01]  /*2df0*/  MOV R19, R49 ;  /* 0x0000003100137202 */ /* 0x000fe20000000f00 */
[----:B------:R-:W-:Y:S01]  /*2e00*/  IMAD.MOV.U32 R18, RZ, RZ, R50 ;  /* 0x000000ffff127224 */ /* 0x000fe200078e0032 */
[----:B------:R-:W-:Y:S02]  /*2e10*/  MOV R16, 0x2e30 ;  /* 0x00002e3000107802 */ /* 0x000fe40000000f00 */
[----:B------:R-:W-:Y:S05]  /*2e20*/  CALL.REL.NOINC `($__internal_7_$__cuda_sm20_div_s64) ;  /* 0x0000001c004c7944 */ /* 0x000fea0003c00000 */
[----:B------:R-:W-:-:S05]  /*2e30*/  IADD3 R49, PT, PT, -R0, RZ, RZ ;  /* 0x000000ff00317210 */ /* 0x000fca0007ffe1ff */
[----:B------:R-:W-:Y:S02]  /*2e40*/  IMAD R49, R49, R50, R48 ;  /* 0x0000003231317224 */ /* 0x000fe400078e0230 */
.L_x_253:
[----:B------:R-:W-:Y:S05]  /*2e50*/  BSYNC.RECONVERGENT B0 ;  /* 0x0000000000007941 */ /* 0x000fea0003800200 */
.L_x_251:
[----:B------:R-:W-:Y:S01]  /*2e60*/  IABS R17, R10 ;  /* 0x0000000a00117213 */ /* 0x000fe20000000000 */
[----:B------:R-:W0:Y:S01]  /*2e70*/  LDCU.U8 UR7, c[0x0][0x549] ;  /* 0x0000a920ff0777ac */ /* 0x000e220008000000 */
[----:B------:R-:W-:Y:S02]  /*2e80*/  IABS R16, R8 ;  /* 0x0000000800107213 */ /* 0x000fe40000000000 */
[----:B------:R-:W1:Y:S01]  /*2e90*/  I2F.U32.RP R11, R17 ;  /* 0x00000011000b7306 */ /* 0x000e620000209000 */
[----:B------:R-:W-:Y:S01]  /*2ea0*/  IABS R15, R5 ;  /* 0x00000005000f7213 */ /* 0x000fe20000000000 */
[----:B------:R-:W2:Y:S01]  /*2eb0*/  LDCU.64 UR4, c[0x0][0x430] ;  /* 0x00008600ff0477ac */ /* 0x000ea20008000a00 */
[----:B------:R-:W-:Y:S02]  /*2ec0*/  IABS R13, R4 ;  /* 0x00000004000d7213 */ /* 0x000fe40000000000 */
[----:B------:R-:W-:-:S03]  /*2ed0*/  ISETP.NE.AND P2, PT, R10, RZ, PT ;  /* 0x000000ff0a00720c */ /* 0x000fc60003f45270 */
[----:B------:R-:W3:Y:S01]  /*2ee0*/  I2F.U32.RP R43, R16 ;  /* 0x00000010002b7306 */ /* 0x000ee20000209000 */
[----:B0-----:R-:W-:-:S07]  /*2ef0*/  UISETP.NE.AND UP0, UPT, UR7, URZ, UPT ;  /* 0x000000ff0700728c */ /* 0x001fce000bf05270 */
[----:B------:R-:W0:Y:S01]  /*2f00*/  I2F.U32.RP R42, R15 ;  /* 0x0000000f002a7306 */ /* 0x000e220000209000 */
[----:B--2---:R-:W-:Y:S02]  /*2f10*/  USEL UR8, UR4, 0x1, UP0 ;  /* 0x0000000104087887 */ /* 0x004fe40008000000 */
[----:B------:R-:W-:-:S05]  /*2f20*/  UIMAD UR7, UR5, UR4, URZ ;  /* 0x00000004050772a4 */ /* 0x000fca000f8e02ff */
[----:B------:R-:W-:Y:S01]  /*2f30*/  I2F.U32.RP R25, R13 ;  /* 0x0000000d00197306 */ /* 0x000fe20000209000 */
[----:B------:R-:W-:Y:S02]  /*2f40*/  USHF.R.S32.HI UR4, URZ, 0x1f, UR8 ;  /* 0x0000001fff047899 */ /* 0x000fe40008011408 */
[----:B------:R-:W-:-:S05]  /*2f50*/  UIMAD UR5, UR8, UR5, URZ ;  /* 0x00000005080572a4 */ /* 0x000fca000f8e02ff */
[----:B-1----:R-:W1:Y:S08]  /*2f60*/  MUFU.RCP R11, R11 ;  /* 0x0000000b000b7308 */ /* 0x002e700000001000 */
[----:B---3--:R-:W2:Y:S08]  /*2f70*/  MUFU.RCP R22, R43 ;  /* 0x0000002b00167308 */ /* 0x008eb00000001000 */
[----:B0-----:R-:W0:Y:S01]  /*2f80*/  MUFU.RCP R19, R42 ;  /* 0x0000002a00137308 */ /* 0x001e220000001000 */
[----:B-1----:R-:W-:-:S07]  /*2f90*/  VIADD R40, R11, 0xffffffe ;  /* 0x0ffffffe0b287836 */ /* 0x002fce0000000000 */
[----:B------:R-:W1:Y:S01]  /*2fa0*/  MUFU.RCP R18, R25 ;  /* 0x0000001900127308 */ /* 0x000e620000001000 */
[----:B--2---:R-:W-:-:S07]  /*2fb0*/  VIADD R22, R22, 0xffffffe ;  /* 0x0ffffffe16167836 */ /* 0x004fce0000000000 */
[----:B------:R-:W2:Y:S01]  /*2fc0*/  F2I.FTZ.U32.TRUNC.NTZ R41, R40 ;  /* 0x0000002800297305 */ /* 0x000ea2000021f000 */
[----:B0-----:R-:W-:Y:S01]  /*2fd0*/  IADD3 R19, PT, PT, R19, 0xffffffe, RZ ;  /* 0x0ffffffe13137810 */ /* 0x001fe20007ffe0ff */
[----:B------:R-:W-:-:S06]  /*2fe0*/  HFMA2 R42, -RZ, RZ, 0, 0 ;  /* 0x00000000ff2a7431 */ /* 0x000fcc00000001ff */
[----:B------:R-:W0:Y:S01]  /*2ff0*/  F2I.FTZ.U32.TRUNC.NTZ R23, R22 ;  /* 0x0000001600177305 */ /* 0x000e22000021f000 */
[----:B-1----:R-:W-:Y:S02]  /*3000*/  VIADD R18, R18, 0xffffffe ;  /* 0x0ffffffe12127836 */ /* 0x002fe40000000000 */
[----:B--2---:R-:W-:-:S05]  /*3010*/  IMAD.MOV R12, RZ, RZ, -R41 ;  /* 0x000000ffff0c7224 */ /* 0x004fca00078e0a29 */
[----:B------:R-:W1:Y:S01]  /*3020*/  F2I.FTZ.U32.TRUNC.NTZ R19, R19 ;  /* 0x0000001300137305 */ /* 0x000e62000021f000 */
[----:B------:R-:W-:Y:S02]  /*3030*/  IMAD.MOV.U32 R40, RZ, RZ, RZ ;  /* 0x000000ffff287224 */ /* 0x000fe400078e00ff */
[----:B------:R-:W-:Y:S01]  /*3040*/  IMAD R25, R12, R17, RZ ;  /* 0x000000110c197224 */ /* 0x000fe200078e02ff */
[----:B0-----:R-:W-:-:S04]  /*3050*/  IADD3 R11, PT, PT, RZ, -R23, RZ ;  /* 0x80000017ff0b7210 */ /* 0x001fc80007ffe0ff */
[----:B------:R0:W2:Y:S01]  /*3060*/  F2I.FTZ.U32.TRUNC.NTZ R43, R18 ;  /* 0x00000012002b7305 */ /* 0x0000a2000021f000 */
[----:B------:R-:W-:-:S04]  /*3070*/  IMAD.HI.U32 R25, R41, R25, R40 ;  /* 0x0000001929197227 */ /* 0x000fc800078e0028 */
[----:B------:R-:W-:Y:S02]  /*3080*/  IMAD R11, R11, R16, RZ ;  /* 0x000000100b0b7224 */ /* 0x000fe400078e02ff */
[----:B------:R-:W-:Y:S01]  /*3090*/  IMAD.MOV.U32 R22, RZ, RZ, RZ ;  /* 0x000000ffff167224 */ /* 0x000fe200078e00ff */
[----:B-1----:R-:W-:-:S03]  /*30a0*/  IADD3 R40, PT, PT, RZ, -R19, RZ ;  /* 0x80000013ff287210 */ /* 0x002fc60007ffe0ff */
[----:B------:R-:W-:Y:S01]  /*30b0*/  IMAD.HI.U32 R22, R23, R11, R22 ;  /* 0x0000000b17167227 */ /* 0x000fe200078e0016 */
[----:B------:R-:W-:-:S03]  /*30c0*/  IABS R23, R0 ;  /* 0x0000000000177213 */ /* 0x000fc60000000000 */
[----:B------:R-:W-:Y:S01]  /*30d0*/  IMAD R11, R40, R15, RZ ;  /* 0x0000000f280b7224 */ /* 0x000fe200078e02ff */
[----:B------:R-:W-:Y:S01]  /*30e0*/  IABS R40, R49 ;  /* 0x0000003100287213 */ /* 0x000fe20000000000 */
[----:B0-----:R-:W-:Y:S02]  /*30f0*/  IMAD.MOV.U32 R18, RZ, RZ, RZ ;  /* 0x000000ffff127224 */ /* 0x001fe400078e00ff */
[----:B--2---:R-:W-:Y:S02]  /*3100*/  IMAD.MOV R12, RZ, RZ, -R43 ;  /* 0x000000ffff0c7224 */ /* 0x004fe400078e0a2b */
[----:B------:R-:W-:-:S04]  /*3110*/  IMAD.HI.U32 R18, R19, R11, R18 ;  /* 0x0000000b13127227 */ /* 0x000fc800078e0012 */
[----:B------:R-:W-:Y:S01]  /*3120*/  IMAD R11, R12, R13, RZ ;  /* 0x0000000d0c0b7224 */ /* 0x000fe200078e02ff */
[----:B------:R-:W-:Y:S01]  /*3130*/  IABS R12, R10 ;  /* 0x0000000a000c7213 */ /* 0x000fe20000000000 */
[----:B------:R-:W-:-:S04]  /*3140*/  IMAD.HI.U32 R25, R25, R40, RZ ;  /* 0x0000002819197227 */ /* 0x000fc800078e00ff */
[----:B------:R-:W-:Y:S01]  /*3150*/  IMAD.HI.U32 R42, R43, R11, R42 ;  /* 0x0000000b2b2a7227 */ /* 0x000fe200078e002a */
[----:B------:R-:W-:-:S03]  /*3160*/  IABS R11, R14 ;  /* 0x0000000e000b7213 */ /* 0x000fc60000000000 */
[----:B------:R-:W-:Y:S01]  /*3170*/  IMAD.MOV R12, RZ, RZ, -R12 ;  /* 0x000000ffff0c7224 */ /* 0x000fe200078e0a0c */
[----:B------:R-:W0:Y:S03]  /*3180*/  I2F.U32.RP R41, R11 ;  /* 0x0000000b00297306 */ /* 0x000e260000209000 */
[----:B------:R-:W-:Y:S01]  /*3190*/  IMAD R12, R25, R12, R40 ;  /* 0x0000000c190c7224 */ /* 0x000fe200078e0228 */
[----:B------:R-:W-:-:S04]  /*31a0*/  IABS R40, R5 ;  /* 0x0000000500287213 */ /* 0x000fc80000000000 */
[----:B------:R-:W-:Y:S01]  /*31b0*/  ISETP.GT.U32.AND P1, PT, R17, R12, PT ;  /* 0x0000000c1100720c */ /* 0x000fe20003f24070 */
[----:B------:R-:W-:Y:S01]  /*31c0*/  IMAD.MOV R40, RZ, RZ, -R40 ;  /* 0x000000ffff287224 */ /* 0x000fe200078e0a28 */
[----:B0-----:R-:W0:Y:S11]  /*31d0*/  MUFU.RCP R19, R41 ;  /* 0x0000002900137308 */ /* 0x001e360000001000 */
[----:B------:R-:W-:-:S02]  /*31e0*/  @!P1 IMAD.IADD R12, R12, 0x1, -R17 ;  /* 0x000000010c0c9824 */ /* 0x000fc400078e0a11 */
[----:B------:R-:W-:-:S03]  /*31f0*/  @!P1 VIADD R25, R25, 0x1 ;  /* 0x0000000119199836 */ /* 0x000fc60000000000 */
[----:B------:R-:W-:Y:S01]  /*3200*/  ISETP.GE.U32.AND P3, PT, R12, R17, PT ;  /* 0x000000110c00720c */ /* 0x000fe20003f66070 */
[----:B------:R-:W-:Y:S01]  /*3210*/  IMAD.HI.U32 R17, R18, R23, RZ ;  /* 0x0000001712117227 */ /* 0x000fe200078e00ff */
[----:B------:R-:W-:-:S03]  /*3220*/  LOP3.LUT R18, R49, R10, RZ, 0x3c, !PT ;  /* 0x0000000a31127212 */ /* 0x000fc600078e3cff */
[----:B------:R-:W-:Y:S01]  /*3230*/  IMAD R40, R17, R40, R23 ;  /* 0x0000002811287224 */ /* 0x000fe200078e0217 */
[----:B0-----:R-:W-:Y:S02]  /*3240*/  IADD3 R19, PT, PT, R19, 0xffffffe, RZ ;  /* 0x0ffffffe13137810 */ /* 0x001fe40007ffe0ff */
[----:B------:R-:W-:Y:S02]  /*3250*/  ISETP.GE.AND P0, PT, R18, RZ, PT ;  /* 0x000000ff1200720c */ /* 0x000fe40003f06270 */
[----:B------:R-:W-:Y:S02]  /*3260*/  ISETP.GT.U32.AND P1, PT, R15, R40, PT ;  /* 0x000000280f00720c */ /* 0x000fe40003f24070 */
[----:B------:R-:W0:Y:S01]  /*3270*/  F2I.FTZ.U32.TRUNC.NTZ R19, R19 ;  /* 0x0000001300137305 */ /* 0x000e22000021f000 */
[----:B------:R-:W-:Y:S01]  /*3280*/  @P3 VIADD R25, R25, 0x1 ;  /* 0x0000000119193836 */ /* 0x000fe20000000000 */
[----:B------:R-:W-:-:S07]  /*3290*/  MOV R18, RZ ;  /* 0x000000ff00127202 */ /* 0x000fce0000000f00 */
[----:B------:R-:W-:Y:S02]  /*32a0*/  @!P0 IADD3 R25, PT, PT, -R25, RZ, RZ ;  /* 0x000000ff19198210 */ /* 0x000fe40007ffe1ff */
[----:B------:R-:W-:Y:S01]  /*32b0*/  @!P1 IMAD.IADD R40, R40, 0x1, -R15 ;  /* 0x0000000128289824 */ /* 0x000fe200078e0a0f */
[----:B------:R-:W-:Y:S02]  /*32c0*/  @!P2 LOP3.LUT R25, RZ, R10, RZ, 0x33, !PT ;  /* 0x0000000aff19a212 */ /* 0x000fe400078e33ff */
[----:B------:R-:W-:Y:S01]  /*32d0*/  ISETP.NE.AND P2, PT, R5, RZ, PT ;  /* 0x000000ff0500720c */ /* 0x000fe20003f45270 */
[----:B0-----:R-:W-:Y:S01]  /*32e0*/  IMAD.MOV R12, RZ, RZ, -R19 ;  /* 0x000000ffff0c7224 */ /* 0x001fe200078e0a13 */
[----:B------:R-:W-:Y:S02]  /*32f0*/  ISETP.GE.U32.AND P3, PT, R40, R15, PT ;  /* 0x0000000f2800720c */ /* 0x000fe40003f66070 */
[----:B------:R-:W-:Y:S01]  /*3300*/  LOP3.LUT R15, R0, R5, RZ, 0x3c, !PT ;  /* 0x00000005000f7212 */ /* 0x000fe200078e3cff */
[----:B------:R-:W-:Y:S01]  /*3310*/  IMAD R23, R12, R11, RZ ;  /* 0x0000000b0c177224 */ /* 0x000fe200078e02ff */
[----:B------:R-:W-:Y:S01]  /*3320*/  @!P1 IADD3 R17, PT, PT, R17, 0x1, RZ ;  /* 0x0000000111119810 */ /* 0x000fe20007ffe0ff */
[----:B------:R-:W-:Y:S01]  /*3330*/  IMAD.MOV R12, RZ, RZ, -R25 ;  /* 0x000000ffff0c7224 */ /* 0x000fe200078e0a19 */
[----:B------:R-:W-:Y:S01]  /*3340*/  ISETP.GE.AND P0, PT, R15, RZ, PT ;  /* 0x000000ff0f00720c */ /* 0x000fe20003f06270 */
[----:B------:R-:W-:Y:S01]  /*3350*/  IMAD.HI.U32 R23, R19, R23, R18 ;  /* 0x0000001713177227 */ /* 0x000fe200078e0012 */
[----:B------:R-:W-:-:S02]  /*3360*/  IABS R18, R7 ;  /* 0x0000000700127213 */ /* 0x000fc40000000000 */
[----:B------:R-:W-:Y:S01]  /*3370*/  IABS R15, R25 ;  /* 0x00000019000f7213 */ /* 0x000fe20000000000 */
[----:B------:R-:W-:Y:S01]  /*3380*/  IMAD R49, R10, R12, R49 ;  /* 0x0000000c0a317224 */ /* 0x000fe200078e0231 */
[----:B------:R-:W-:Y:S01]  /*3390*/  IABS R10, R14 ;  /* 0x0000000e000a7213 */ /* 0x000fe20000000000 */
[----:B------:R-:W-:Y:S01]  /*33a0*/  IMAD.HI.U32 R23, R23, R18, RZ ;  /* 0x0000001217177227 */ /* 0x000fe200078e00ff */
[----:B------:R-:W-:Y:S02]  /*33b0*/  IABS R12, R8 ;  /* 0x00000008000c7213 */ /* 0x000fe40000000000 */
[----:B------:R-:W-:Y:S01]  /*33c0*/  @P3 IADD3 R17, PT, PT, R17, 0x1, RZ ;  /* 0x0000000111113810 */ /* 0x000fe20007ffe0ff */
[----:B------:R-:W-:Y:S02]  /*33d0*/  IMAD.MOV R10, RZ, RZ, -R10 ;  /* 0x000000ffff0a7224 */ /* 0x000fe400078e0a0a */
[----:B------:R-:W-:Y:S02]  /*33e0*/  IMAD.MOV R12, RZ, RZ, -R12 ;  /* 0x000000ffff0c7224 */ /* 0x000fe400078e0a0c */
[----:B------:R-:W-:Y:S01]  /*33f0*/  @!P0 IMAD.MOV R17, RZ, RZ, -R17 ;  /* 0x000000ffff118224 */ /* 0x000fe200078e0a11 */
[----:B------:R-:W-:Y:S01]  /*3400*/  @!P2 LOP3.LUT R17, RZ, R5, RZ, 0x33, !PT ;  /* 0x00000005ff11a212 */ /* 0x000fe200078e33ff */
[----:B------:R-:W-:-:S04]  /*3410*/  IMAD.HI.U32 R22, R22, R15, RZ ;  /* 0x0000000f16167227 */ /* 0x000fc800078e00ff */
[----:B------:R-:W-:Y:S02]  /*3420*/  IMAD R10, R23, R10, R18 ;  /* 0x0000000a170a7224 */ /* 0x000fe400078e0212 */
[----:B------:R-:W-:Y:S01]  /*3430*/  IMAD R19, R22, R12, R15 ;  /* 0x0000000c16137224 */ /* 0x000fe200078e020f */
[----:B------:R-:W-:Y:S02]  /*3440*/  IABS R12, R4 ;  /* 0x00000004000c7213 */ /* 0x000fe40000000000 */
[----:B------:R-:W-:Y:S02]  /*3450*/  IABS R15, R17 ;  /* 0x00000011000f7213 */ /* 0x000fe40000000000 */
[----:B------:R-:W-:Y:S01]  /*3460*/  ISETP.GT.U32.AND P4, PT, R11, R10, PT ;  /* 0x0000000a0b00720c */ /* 0x000fe20003f84070 */
[----:B------:R-:W-:Y:S01]  /*3470*/  IMAD.MOV R12, RZ, RZ, -R12 ;  /* 0x000000ffff0c7224 */ /* 0x000fe200078e0a0c */
[----:B------:R-:W-:Y:S01]  /*3480*/  ISETP.GT.U32.AND P3, PT, R16, R19, PT ;  /* 0x000000131000720c */ /* 0x000fe20003f64070 */
[----:B------:R-:W-:-:S04]  /*3490*/  IMAD.HI.U32 R42, R42, R15, RZ ;  /* 0x0000000f2a2a7227 */ /* 0x000fc800078e00ff */
[----:B------:R-:W-:-:S05]  /*34a0*/  IMAD R12, R42, R12, R15 ;  /* 0x0000000c2a0c7224 */ /* 0x000fca00078e020f */
[----:B------:R-:W-:Y:S01]  /*34b0*/  ISETP.GT.U32.AND P1, PT, R13, R12, PT ;  /* 0x0000000c0d00720c */ /* 0x000fe20003f24070 */
[----:B------:R-:W-:Y:S01]  /*34c0*/  @!P4 VIADD R23, R23, 0x1 ;  /* 0x000000011717c836 */ /* 0x000fe20000000000 */
[-C--:B------:R-:W-:Y:S02]  /*34d0*/  @!P4 IADD3 R10, PT, PT, R10, -R11.reuse, RZ ;  /* 0x8000000b0a0ac210 */ /* 0x080fe40007ffe0ff */
[----:B------:R-:W-:Y:S02]  /*34e0*/  ISETP.NE.AND P4, PT, R14, RZ, PT ;  /* 0x000000ff0e00720c */ /* 0x000fe40003f85270 */
[----:B------:R-:W-:Y:S02]  /*34f0*/  ISETP.GE.U32.AND P2, PT, R10, R11, PT ;  /* 0x0000000b0a00720c */ /* 0x000fe40003f46070 */
[----:B------:R-:W-:Y:S02]  /*3500*/  LOP3.LUT R10, R7, R14, RZ, 0x3c, !PT ;  /* 0x0000000e070a7212 */ /* 0x000fe400078e3cff */
[----:B------:R-:W-:-:S02]  /*3510*/  @!P3 IADD3 R19, PT, PT, R19, -R16, RZ ;  /* 0x800000101313b210 */ /* 0x000fc40007ffe0ff */
[----:B------:R-:W-:Y:S01]  /*3520*/  ISETP.GE.AND P0, PT, R10, RZ, PT ;  /* 0x000000ff0a00720c */ /* 0x000fe20003f06270 */
[----:B------:R-:W-:Y:S01]  /*3530*/  @!P1 IMAD.IADD R12, R12, 0x1, -R13 ;  /* 0x000000010c0c9824 */ /* 0x000fe200078e0a0d */
[----:B------:R-:W-:Y:S01]  /*3540*/  LOP3.LUT R10, R25, R8, RZ, 0x3c, !PT ;  /* 0x00000008190a7212 */ /* 0x000fe200078e3cff */
[----:B------:R-:W-:Y:S01]  /*3550*/  @!P1 VIADD R42, R42, 0x1 ;  /* 0x000000012a2a9836 */ /* 0x000fe20000000000 */
[----:B------:R-:W-:Y:S02]  /*3560*/  ISETP.GE.U32.AND P6, PT, R19, R16, PT ;  /* 0x000000101300720c */ /* 0x000fe40003fc6070 */
[----:B------:R-:W-:Y:S01]  /*3570*/  ISETP.GE.U32.AND P5, PT, R12, R13, PT ;  /* 0x0000000d0c00720c */ /* 0x000fe20003fa6070 */
[----:B------:R-:W-:Y:S01]  /*3580*/  @P2 VIADD R23, R23, 0x1 ;  /* 0x0000000117172836 */ /* 0x000fe20000000000 */
[----:B------:R-:W-:Y:S02]  /*3590*/  ISETP.GE.AND P2, PT, R10, RZ, PT ;  /* 0x000000ff0a00720c */ /* 0x000fe40003f46270 */
[----:B------:R-:W-:-:S02]  /*35a0*/  LOP3.LUT R10, R17, R4, RZ, 0x3c, !PT ;  /* 0x00000004110a7212 */ /* 0x000fc400078e3cff */
[----:B------:R-:W-:Y:S01]  /*35b0*/  @!P3 IADD3 R22, PT, PT, R22, 0x1, RZ ;  /* 0x000000011616b810 */ /* 0x000fe20007ffe0ff */
[----:B------:R-:W-:Y:S01]  /*35c0*/  @!P0 IMAD.MOV R23, RZ, RZ, -R23 ;  /* 0x000000ffff178224 */ /* 0x000fe200078e0a17 */
[----:B------:R-:W-:Y:S02]  /*35d0*/  ISETP.GE.AND P0, PT, R10, RZ, PT ;  /* 0x000000ff0a00720c */ /* 0x000fe40003f06270 */
[----:B------:R-:W-:Y:S02]  /*35e0*/  @!P4 LOP3.LUT R23, RZ, R14, RZ, 0x33, !PT ;  /* 0x0000000eff17c212 */ /* 0x000fe400078e33ff */
[----:B------:R-:W-:Y:S01]  /*35f0*/  ISETP.NE.AND P4, PT, R4, RZ, PT ;  /* 0x000000ff0400720c */ /* 0x000fe20003f85270 */
[----:B------:R-:W-:Y:S01]  /*3600*/  @P5 VIADD R42, R42, 0x1 ;  /* 0x000000012a2a5836 */ /* 0x000fe20000000000 */
[----:B------:R-:W-:Y:S01]  /*3610*/  ISETP.NE.AND P3, PT, R8, RZ, PT ;  /* 0x000000ff0800720c */ /* 0x000fe20003f65270 */
[----:B------:R-:W-:Y:S01]  /*3620*/  IMAD.MOV R10, RZ, RZ, -R23 ;  /* 0x000000ffff0a7224 */ /* 0x000fe200078e0a17 */
[----:B------:R-:W-:Y:S01]  /*3630*/  @P6 IADD3 R22, PT, PT, R22, 0x1, RZ ;  /* 0x0000000116166810 */ /* 0x000fe20007ffe0ff */
[----:B------:R-:W-:-:S03]  /*3640*/  IMAD.WIDE R12, R23, R21, RZ ;  /* 0x00000015170c7225 */ /* 0x000fc600078e02ff */
[----:B------:R-:W-:Y:S01]  /*3650*/  @!P2 IADD3 R22, PT, PT, -R22, RZ, RZ ;  /* 0x000000ff1616a210 */ /* 0x000fe20007ffe1ff */
[----:B------:R-:W-:Y:S01]  /*3660*/  IMAD R10, R14, R10, R7 ;  /* 0x0000000a0e0a7224 */ /* 0x000fe200078e0207 */
[----:B------:R-:W-:Y:S01]  /*3670*/  @!P0 IADD3 R42, PT, PT, -R42, RZ, RZ ;  /* 0x000000ff2a2a8210 */ /* 0x000fe20007ffe1ff */
[----:B------:R-:W-:Y:S02]  /*3680*/  IMAD.MOV R7, RZ, RZ, -R17 ;  /* 0x000000ffff077224 */ /* 0x000fe400078e0a11 */
[----:B------:R-:W-:Y:S01]  /*3690*/  @!P4 LOP3.LUT R42, RZ, R4, RZ, 0x33, !PT ;  /* 0x00000004ff2ac212 */ /* 0x000fe200078e33ff */
[----:B------:R-:W-:Y:S01]  /*36a0*/  IMAD.WIDE.U32 R12, R39, UR8, R12 ;  /* 0x00000008270c7c25 */ /* 0x000fe2000f8e000c */
[----:B------:R-:W-:-:S03]  /*36b0*/  @!P3 LOP3.LUT R22, RZ, R8, RZ, 0x33, !PT ;  /* 0x00000008ff16b212 */ /* 0x000fc600078e33ff */
[----:B------:R-:W-:Y:S01]  /*36c0*/  IMAD R7, R5, R7, R0 ;  /* 0x0000000705077224 */ /* 0x000fe200078e0200 */
[----:B------:R-:W-:Y:S01]  /*36d0*/  IADD3 R0, PT, PT, -R42, RZ, RZ ;  /* 0x000000ff2a007210 */ /* 0x000fe20007ffe1ff */
[----:B------:R-:W-:Y:S02]  /*36e0*/  IMAD R13, R39, UR4, R13 ;  /* 0x00000004270d7c24 */ /* 0x000fe4000f8e020d */
[----:B------:R-:W-:Y:S02]  /*36f0*/  IMAD.MOV R11, RZ, RZ, -R22 ;  /* 0x000000ffff0b7224 */ /* 0x000fe400078e0a16 */
[----:B------:R-:W-:Y:S02]  /*3700*/  IMAD R0, R4, R0, R17 ;  /* 0x0000000004007224 */ /* 0x000fe400078e0211 */
[----:B------:R-:W-:-:S04]  /*3710*/  IMAD.WIDE R12, R10, UR7, R12 ;  /* 0x000000070a0c7c25 */ /* 0x000fc8000f8e020c */
[----:B------:R-:W-:Y:S01]  /*3720*/  IMAD.WIDE R14, R49, UR5, RZ ;  /* 0x00000005310e7c25 */ /* 0x000fe2000f8e02ff */
[----:B------:R-:W0:Y:S03]  /*3730*/  LDCU.64 UR4, c[0x0][0x420] ;  /* 0x00008400ff0477ac */ /* 0x000e260008000a00 */
[----:B------:R-:W-:-:S04]  /*3740*/  IMAD.WIDE R22, R22, R6, RZ ;  /* 0x0000000616167225 */ /* 0x000fc800078e02ff */
[----:B------:R-:W-:Y:S01]  /*3750*/  IMAD R4, R29, UR8, RZ ;  /* 0x000000081d047c24 */ /* 0x000fe2000f8e02ff */
[----:B------:R-:W-:Y:S01]  /*3760*/  IADD3 R5, P1, P0, R22, R12, R14 ;  /* 0x0000000c16057210 */ /* 0x000fe2000783e00e */
[----:B------:R-:W-:Y:S02]  /*3770*/  IMAD R11, R8, R11, R25 ;  /* 0x0000000b080b7224 */ /* 0x000fe400078e0219 */
[----:B------:R-:W-:Y:S01]  /*3780*/  IMAD R6, R9, UR7, RZ ;  /* 0x0000000709067c24 */ /* 0x000fe2000f8e02ff */
[----:B------:R-:W-:Y:S01]  /*3790*/  IADD3.X R13, PT, PT, R23, R13, R15, P1, P0 ;  /* 0x0000000d170d7210 */ /* 0x000fe20000fe040f */
[----:B------:R-:W-:-:S04]  /*37a0*/  IMAD.WIDE R8, R7, R4, RZ ;  /* 0x0000000407087225 */ /* 0x000fc800078e02ff */
        /* <DEDUP_REMOVED lines=11> */
.L_x_248:
[----:B------:R-:W0:Y:S01]  /*3860*/  LDC.64 R2, c[0x0][0x420] ;  /* 0x00010800ff027b82 */ /* 0x000e220000000a00 */
[----:B------:R-:W-:-:S05]  /*3870*/  IADD3 R0, PT, PT, R28, UR6, RZ ;  /* 0x000000061c007c10 */ /* 0x000fca000fffe0ff */
[----:B0-----:R-:W-:-:S05]  /*3880*/  IMAD.WIDE.U32 R2, R0, 0x4, R2 ;  /* 0x0000000400027825 */ /* 0x001fca00078e0002 */
[----:B------:R1:W-:Y:S02]  /*3890*/  STG.E desc[UR10][R2.64], R24 ;  /* 0x0000001802007986 */ /* 0x0003e4000c10190a */
.L_x_247:
[----:B------:R-:W-:Y:S05]  /*38a0*/  BSYNC.RECONVERGENT B1 ;  /* 0x0000000000017941 */ /* 0x000fea0003800200 */
.L_x_246:
[----:B------:R-:W2:Y:S01]  /*38b0*/  LDCU UR8, c[0x0][0x534] ;  /* 0x0000a680ff0877ac */ /* 0x000ea20008000800 */
[C---:B------:R-:W-:Y:S01]  /*38c0*/  LOP3.LUT R0, R38.reuse, 0x10, RZ, 0xfc, !PT ;  /* 0x0000001026007812 */ /* 0x040fe200078efcff */
[----:B------:R-:W3:Y:S01]  /*38d0*/  LDC R17, c[0x0][0x44c] ;  /* 0x00011300ff117b82 */ /* 0x000ee20000000800 */
[----:B-1----:R-:W-:Y:S01]  /*38e0*/  LOP3.LUT R2, R38, 0x50, RZ, 0xfc, !PT ;  /* 0x0000005026027812 */ /* 0x002fe200078efcff */
[----:B------:R-:W-:-:S05]  /*38f0*/  IMAD.SHL.U32 R15, R20, 0x4, RZ ;  /* 0x00000004140f7824 */ /* 0x000fca00078e00ff */
[----:B------:R-:W-:Y:S02]  /*3900*/  LOP3.LUT R15, R15, 0x3c, RZ, 0xc0, !PT ;  /* 0x0000003c0f0f7812 */ /* 0x000fe400078ec0ff */
[----:B--2---:R-:W-:Y:S01]  /*3910*/  ISETP.GE.AND P0, PT, R38, UR8, PT ;  /* 0x0000000826007c0c */ /* 0x004fe2000bf06270 */
[----:B------:R-:W-:Y:S01]  /*3920*/  UISETP.GE.AND UP0, UPT, UR8, 0x1, UPT ;  /* 0x000000010800788c */ /* 0x000fe2000bf06270 */
[----:B------:R-:W-:Y:S02]  /*3930*/  ISETP.GE.AND P6, PT, R0, UR8, PT ;  /* 0x0000000800007c0c */ /* 0x000fe4000bfc6270 */
[----:B------:R-:W-:Y:S02]  /*3940*/  ISETP.GT.U32.OR P0, PT, R20, 0x7f, P0 ;  /* 0x0000007f1400780c */ /* 0x000fe40000704470 */
[----:B------:R-:W-:Y:S02]  /*3950*/  LOP3.LUT R0, R38, 0x20, RZ, 0xfc, !PT ;  /* 0x0000002026007812 */ /* 0x000fe400078efcff */
[----:B------:R-:W-:-:S02]  /*3960*/  ISETP.GE.AND P2, PT, R2, UR8, PT ;  /* 0x0000000802007c0c */ /* 0x000fc4000bf46270 */
[----:B------:R-:W-:Y:S02]  /*3970*/  ISETP.GE.AND P5, PT, R0, UR8, PT ;  /* 0x0000000800007c0c */ /* 0x000fe4000bfa6270 */
[----:B------:R-:W-:Y:S02]  /*3980*/  LOP3.LUT R0, R38, 0x30, RZ, 0xfc, !PT ;  /* 0x0000003026007812 */ /* 0x000fe400078efcff */
[----:B------:R-:W-:Y:S02]  /*3990*/  ISETP.GT.U32.OR P6, PT, R20, 0x7f, P6 ;  /* 0x0000007f1400780c */ /* 0x000fe400037c4470 */
[----:B------:R-:W-:Y:S01]  /*39a0*/  ISETP.GE.AND P4, PT, R0, UR8, PT ;  /* 0x0000000800007c0c */ /* 0x000fe2000bf86270 */
[----:B0-----:R-:W-:Y:S01]  /*39b0*/  @!P0 FADD.FTZ R5, -R24, R37 ;  /* 0x0000002518058221 */ /* 0x001fe20000010100 */
[----:B------:R-:W-:Y:S02]  /*39c0*/  LOP3.LUT R0, R38, 0x40, RZ, 0xfc, !PT ;  /* 0x0000004026007812 */ /* 0x000fe400078efcff */
[----:B------:R-:W-:Y:S01]  /*39d0*/  ISETP.GT.U32.OR P5, PT, R20, 0x7f, P5 ;  /* 0x0000007f1400780c */ /* 0x000fe20002fa4470 */
[----:B------:R-:W-:Y:S01]  /*39e0*/  @!P0 FMUL.FTZ R5, R5, 1.4426950216293334961 ;  /* 0x3fb8aa3b05058820 */ /* 0x000fe20000410000 */
[----:B------:R-:W-:-:S02]  /*39f0*/  ISETP.GE.AND P3, PT, R0, UR8, PT ;  /* 0x0000000800007c0c */ /* 0x000fc4000bf66270 */
[C---:B------:R-:W-:Y:S02]  /*3a00*/  LOP3.LUT R0, R38.reuse, 0x60, RZ, 0xfc, !PT ;  /* 0x0000006026007812 */ /* 0x040fe400078efcff */
[----:B------:R-:W-:Y:S01]  /*3a10*/  LOP3.LUT R38, R38, 0x70, RZ, 0xfc, !PT ;  /* 0x0000007026267812 */ /* 0x000fe200078efcff */
[----:B------:R-:W0:Y:S01]  /*3a20*/  @!P0 MUFU.EX2 R5, R5 ;  /* 0x0000000500058308 */ /* 0x000e220000000800 */
[----:B------:R-:W-:Y:S01]  /*3a30*/  ISETP.GE.AND P1, PT, R0, UR8, PT ;  /* 0x0000000800007c0c */ /* 0x000fe2000bf26270 */
[----:B------:R-:W-:Y:S01]  /*3a40*/  @!P6 FADD.FTZ R3, -R24, R34 ;  /* 0x000000221803e221 */ /* 0x000fe20000010100 */
[----:B------:R-:W-:Y:S01]  /*3a50*/  ISETP.GT.U32.OR P4, PT, R20, 0x7f, P4 ;  /* 0x0000007f1400780c */ /* 0x000fe20002784470 */
[----:B------:R-:W-:Y:S01]  /*3a60*/  IMAD R34, R28, 0xc0, R15 ;  /* 0x000000c01c227824 */ /* 0x000fe200078e020f */
[----:B------:R-:W-:Y:S01]  /*3a70*/  ISETP.GT.U32.OR P3, PT, R20, 0x7f, P3 ;  /* 0x0000007f1400780c */ /* 0x000fe20001f64470 */
[----:B------:R-:W-:Y:S01]  /*3a80*/  @!P5 FADD.FTZ R35, -R24, R35 ;  /* 0x000000231823d221 */ /* 0x000fe20000010100 */
[C---:B------:R-:W-:Y:S01]  /*3a90*/  ISETP.GT.U32.OR P2, PT, R20.reuse, 0x7f, P2 ;  /* 0x0000007f1400780c */ /* 0x040fe20001744470 */
[----:B------:R-:W-:Y:S01]  /*3aa0*/  @!P6 FMUL.FTZ R3, R3, 1.4426950216293334961 ;  /* 0x3fb8aa3b0303e820 */ /* 0x000fe20000410000 */
[----:B------:R-:W-:Y:S01]  /*3ab0*/  ISETP.GT.U32.OR P1, PT, R20, 0x7f, P1 ;  /* 0x0000007f1400780c */ /* 0x000fe20000f24470 */
[----:B------:R-:W-:Y:S01]  /*3ac0*/  @!P5 FMUL.FTZ R35, R35, 1.4426950216293334961 ;  /* 0x3fb8aa3b2323d820 */ /* 0x000fe20000410000 */
[----:B------:R-:W-:-:S03]  /*3ad0*/  IMAD.MOV.U32 R0, RZ, RZ, RZ ;  /* 0x000000ffff007224 */ /* 0x000fc600078e00ff */
[----:B------:R-:W1:Y:S02]  /*3ae0*/  @!P6 MUFU.EX2 R3, R3 ;  /* 0x000000030003e308 */ /* 0x000e640000000800 */
[----:B------:R-:W-:Y:S01]  /*3af0*/  @!P4 FADD.FTZ R32, -R24, R32 ;  /* 0x000000201820c221 */ /* 0x000fe20000010100 */
[----:B0-----:R0:W-:Y:S01]  /*3b00*/  @!P0 STS [R36], R5 ;  /* 0x0000000524008388 */ /* 0x0011e20000000800 */
[----:B------:R-:W-:Y:S01]  /*3b10*/  ISETP.GE.AND P0, PT, R38, UR8, PT ;  /* 0x0000000826007c0c */ /* 0x000fe2000bf06270 */
[C---:B------:R-:W-:Y:S01]  /*3b20*/  @!P3 FADD.FTZ R9, -R24.reuse, R33 ;  /* 0x000000211809b221 */ /* 0x040fe20000010100 */
[----:B------:R-:W-:Y:S01]  /*3b30*/  @!P2 FADD.FTZ R11, -R24, R26 ;  /* 0x0000001a180ba221 */ /* 0x000fe20000010100 */
[----:B------:R-:W-:Y:S01]  /*3b40*/  @!P4 FMUL.FTZ R7, R32, 1.4426950216293334961 ;  /* 0x3fb8aa3b2007c820 */ /* 0x000fe20000410000 */
[----:B------:R-:W-:Y:S01]  /*3b50*/  ISETP.GT.U32.OR P0, PT, R20, 0x7f, P0 ;  /* 0x0000007f1400780c */ /* 0x000fe20000704470 */
[C---:B------:R-:W-:Y:S01]  /*3b60*/  @!P1 FADD.FTZ R31, -R24.reuse, R31 ;  /* 0x0000001f181f9221 */ /* 0x040fe20000010100 */
[----:B------:R-:W-:Y:S01]  /*3b70*/  @!P3 FMUL.FTZ R9, R9, 1.4426950216293334961 ;  /* 0x3fb8aa3b0909b820 */ /* 0x000fe20000410000 */
[----:B------:R-:W-:Y:S01]  /*3b80*/  @!P2 FMUL.FTZ R11, R11, 1.4426950216293334961 ;  /* 0x3fb8aa3b0b0ba820 */ /* 0x000fe20000410000 */
[----:B------:R-:W2:Y:S01]  /*3b90*/  @!P5 MUFU.EX2 R35, R35 ;  /* 0x000000230023d308 */ /* 0x000ea20000000800 */
[----:B------:R-:W-:Y:S01]  /*3ba0*/  @!P1 FMUL.FTZ R19, R31, 1.4426950216293334961 ;  /* 0x3fb8aa3b1f139820 */ /* 0x000fe20000410000 */
[----:B-1----:R1:W-:Y:S06]  /*3bb0*/  @!P6 STS [R36+0x240], R3 ;  /* 0x000240032400e388 */ /* 0x0023ec0000000800 */
[----:B------:R-:W4:Y:S01]  /*3bc0*/  @!P4 MUFU.EX2 R7, R7 ;  /* 0x000000070007c308 */ /* 0x000f220000000800 */
[----:B------:R-:W-:-:S04]  /*3bd0*/  @!P0 FADD.FTZ R13, -R24, R27 ;  /* 0x0000001b180d8221 */ /* 0x000fc80000010100 */
[----:B------:R-:W-:-:S03]  /*3be0*/  @!P0 FMUL.FTZ R13, R13, 1.4426950216293334961 ;  /* 0x3fb8aa3b0d0d8820 */ /* 0x000fc60000410000 */
[----:B------:R-:W5:Y:S01]  /*3bf0*/  @!P3 MUFU.EX2 R9, R9 ;  /* 0x000000090009b308 */ /* 0x000f620000000800 */
[----:B--2---:R3:W-:Y:S01]  /*3c00*/  @!P5 STS [R36+0x480], R35 ;  /* 0x000480232400d388 */ /* 0x0047e20000000800 */
[----:B0-----:R-:W-:-:S06]  /*3c10*/  CS2R R4, SRZ ;  /* 0x0000000000047805 */ /* 0x001fcc000001ff00 */
[----:B------:R-:W0:Y:S01]  /*3c20*/  @!P2 MUFU.EX2 R11, R11 ;  /* 0x0000000b000ba308 */ /* 0x000e220000000800 */
[----:B----4-:R2:W-:Y:S01]  /*3c30*/  @!P4 STS [R36+0x6c0], R7 ;  /* 0x0006c0072400c388 */ /* 0x0105e20000000800 */
[----:B-1----:R-:W-:-:S06]  /*3c40*/  CS2R R2, SRZ ;  /* 0x0000000000027805 */ /* 0x002fcc000001ff00 */
[----:B------:R-:W1:Y:S01]  /*3c50*/  @!P1 MUFU.EX2 R19, R19 ;  /* 0x0000001300139308 */ /* 0x000e620000000800 */
[----:B-----5:R4:W-:Y:S07]  /*3c60*/  @!P3 STS [R36+0x900], R9 ;  /* 0x000900092400b388 */ /* 0x0209ee0000000800 */
[----:B------:R-:W5:Y:S01]  /*3c70*/  @!P0 MUFU.EX2 R13, R13 ;  /* 0x0000000d000d8308 */ /* 0x000f620000000800 */
[----:B0-----:R0:W-:Y:S01]  /*3c80*/  @!P2 STS [R36+0xb40], R11 ;  /* 0x000b400b2400a388 */ /* 0x0011e20000000800 */
[----:B---3--:R-:W-:-:S03]  /*3c90*/  IMAD R35, R17, UR6, RZ ;  /* 0x0000000611237c24 */ /* 0x008fc6000f8e02ff */
[----:B-1----:R-:W-:Y:S01]  /*3ca0*/  @!P1 STS [R36+0xd80], R19 ;  /* 0x000d801324009388 */ /* 0x002fe20000000800 */
[----:B--2---:R-:W-:-:S03]  /*3cb0*/  CS2R R6, SRZ ;  /* 0x0000000000067805 */ /* 0x004fc6000001ff00 */
[----:B-----5:R1:W-:Y:S01]  /*3cc0*/  @!P0 STS [R36+0xfc0], R13 ;  /* 0x000fc00d24008388 */ /* 0x0203e20000000800 */
[----:B------:R-:W-:Y:S01]  /*3cd0*/  BAR.SYNC.DEFER_BLOCKING 0x0 ;  /* 0x0000000000007b1d */ /* 0x000fe20000010000 */
[C---:B------:R-:W-:Y:S02]  /*3ce0*/  IADD3 R34, P0, PT, R35.reuse, R34, RZ ;  /* 0x0000002223227210 */ /* 0x040fe40007f1e0ff */
[----:B----4-:R-:W-:Y:S02]  /*3cf0*/  CS2R R8, SRZ ;  /* 0x0000000000087805 */ /* 0x010fe4000001ff00 */
[----:B0-----:R-:W-:Y:S02]  /*3d00*/  CS2R R10, SRZ ;  /* 0x00000000000a7805 */ /* 0x001fe4000001ff00 */
[----:B------:R-:W-:Y:S01]  /*3d10*/  LEA.HI.X.SX32 R35, R35, RZ, 0x1, P0 ;  /* 0x000000ff23237211 */ /* 0x000fe200000f0eff */
[----:B-1----:R-:W-:Y:S01]  /*3d20*/  IMAD.MOV.U32 R13, RZ, RZ, RZ ;  /* 0x000000ffff0d7224 */ /* 0x002fe200078e00ff */
[----:B------:R-:W-:Y:S06]  /*3d30*/  BRA.U !UP0, `(.L_x_254) ;  /* 0x0000000908307547 */ /* 0x000fec000b800000 */
[----:B------:R-:W0:Y:S01]  /*3d40*/  LDCU.64 UR4, c[0x0][0x3f8] ;  /* 0x00007f00ff0477ac */ /* 0x000e220008000a00 */
[----:B------:R-:W-:Y:S01]  /*3d50*/  SHF.L.U64.HI R35, R34, 0x2, R35 ;  /* 0x0000000222237819 */ /* 0x000fe20000010223 */
[C---:B------:R-:W-:Y:S01]  /*3d60*/  IMAD R32, R30.reuse, R17, RZ ;  /* 0x000000111e207224 */ /* 0x040fe200078e02ff */
[----:B------:R-:W-:Y:S01]  /*3d70*/  CS2R R26, SRZ ;  /* 0x00000000001a7805 */ /* 0x000fe2000001ff00 */
[----:B------:R-:W1:Y:S01]  /*3d80*/  LDCU UR7, c[0x0][0x534] ;  /* 0x0000a680ff0777ac */ /* 0x000e620008000800 */
[----:B------:R-:W-:Y:S01]  /*3d90*/  VIADD R33, R30, -UR6 ;  /* 0x800000061e217c36 */ /* 0x000fe20008000000 */
[----:B------:R-:W-:Y:S01]  /*3da0*/  CS2R R24, SRZ ;  /* 0x0000000000187805 */ /* 0x000fe2000001ff00 */
[----:B------:R-:W-:Y:S01]  /*3db0*/  IMAD.MOV.U32 R31, RZ, RZ, RZ ;  /* 0x000000ffff1f7224 */ /* 0x000fe200078e00ff */
[----:B------:R-:W-:Y:S01]  /*3dc0*/  UISETP.GE.U32.AND UP1, UPT, UR8, 0x4, UPT ;  /* 0x000000040800788c */ /* 0x000fe2000bf26070 */
[----:B------:R-:W-:Y:S01]  /*3dd0*/  IMAD.MOV.U32 R0, RZ, RZ, RZ ;  /* 0x000000ffff007224 */ /* 0x000fe200078e00ff */
[----:B------:R-:W-:-:S02]  /*3de0*/  CS2R R22, SRZ ;  /* 0x0000000000167805 */ /* 0x000fc4000001ff00 */
[----:B------:R-:W-:Y:S02]  /*3df0*/  CS2R R20, SRZ ;  /* 0x0000000000147805 */ /* 0x000fe4000001ff00 */
[----:B------:R-:W-:Y:S02]  /*3e00*/  CS2R R18, SRZ ;  /* 0x0000000000127805 */ /* 0x000fe4000001ff00 */
[----:B------:R-:W-:Y:S02]  /*3e10*/  CS2R R16, SRZ ;  /* 0x0000000000107805 */ /* 0x000fe4000001ff00 */
[----:B0-----:R-:W-:-:S04]  /*3e20*/  LEA R34, P0, R34, UR4, 0x2 ;  /* 0x0000000422227c11 */ /* 0x001fc8000f8010ff */
[----:B------:R-:W-:Y:S01]  /*3e30*/  IADD3.X R35, PT, PT, R35, UR5, RZ, P0, !PT ;  /* 0x0000000523237c10 */ /* 0x000fe200087fe4ff */
[----:B-1----:R-:W-:Y:S01]  /*3e40*/  ULOP3.LUT UP0, UR7, UR7, 0x3, URZ, 0xc0, !UPT ;  /* 0x0000000307077892 */ /* 0x002fe2000f80c0ff */
[----:B------:R-:W-:Y:S11]  /*3e50*/  BRA.U !UP1, `(.L_x_255) ;  /* 0x0000000509647547 */ /* 0x000ff6000b800000 */
[----:B------:R-:W0:Y:S01]  /*3e60*/  S2UR UR4, SR_CgaCtaId ;  /* 0x00000000000479c3 */ /* 0x000e220000008800 */
[----:B------:R-:W-:Y:S01]  /*3e70*/  UMOV UR5, 0x400 ;  /* 0x0000040000057882 */ /* 0x000fe20000000000 */
[----:B------:R-:W-:Y:S01]  /*3e80*/  ULOP3.LUT UR8, UR8, 0x7ffffffc, URZ, 0xc0, !UPT ;  /* 0x7ffffffc08087892 */ /* 0x000fe2000f8ec0ff */
[----:B------:R-:W-:Y:S01]  /*3e90*/  ISETP.GE.AND P1, PT, R28, R33, PT ;  /* 0x000000211c00720c */ /* 0x000fe20003f26270 */
[----:B------:R-:W-:Y:S01]  /*3ea0*/  IMAD.MOV.U32 R0, RZ, RZ, RZ ;  /* 0x000000ffff007224 */ /* 0x000fe200078e00ff */
[----:B------:R-:W-:Y:S02]  /*3eb0*/  CS2R R2, SRZ ;  /* 0x0000000000027805 */ /* 0x000fe4000001ff00 */
[----:B------:R-:W-:Y:S02]  /*3ec0*/  CS2R R4, SRZ ;  /* 0x0000000000047805 */ /* 0x000fe4000001ff00 */
[----:B------:R-:W-:Y:S02]  /*3ed0*/  CS2R R6, SRZ ;  /* 0x0000000000067805 */ /* 0x000fe4000001ff00 */
[----:B------:R-:W-:-:S02]  /*3ee0*/  CS2R R8, SRZ ;  /* 0x0000000000087805 */ /* 0x000fc4000001ff00 */
[----:B------:R-:W-:Y:S01]  /*3ef0*/  CS2R R10, SRZ ;  /* 0x00000000000a7805 */ /* 0x000fe2000001ff00 */
[----:B------:R-:W-:Y:S02]  /*3f00*/  IMAD.MOV.U32 R13, RZ, RZ, RZ ;  /* 0x000000ffff0d7224 */ /* 0x000fe400078e00ff */
[----:B------:R-:W-:Y:S01]  /*3f10*/  IMAD.U32 R31, RZ, RZ, UR8 ;  /* 0x00000008ff1f7e24 */ /* 0x000fe2000f8e00ff */
[----:B0-----:R-:W-:Y:S02]  /*3f20*/  ULEA UR4, UR4, UR5, 0x18 ;  /* 0x0000000504047291 */ /* 0x001fe4000f8ec0ff */
[----:B------:R-:W-:-:S04]  /*3f30*/  UIADD3 UR5, UPT, UPT, -UR8, URZ, URZ ;  /* 0x000000ff08057290 */ /* 0x000fc8000fffe1ff */
[----:B------:R-:W-:-:S05]  /*3f40*/  LEA R14, R28, UR4, 0x2 ;  /* 0x000000041c0e7c11 */ /* 0x000fca000f8e10ff */
[----:B------:R-:W-:-:S07]  /*3f50*/  VIADD R14, R14, 0x48 ;  /* 0x000000480e0e7836 */ /* 0x000fce0000000000 */
.L_x_256:
[----:B------:R-:W2:Y:S01]  /*3f60*/  @!P1 LDG.E.128 R16, desc[UR10][R34.64] ;  /* 0x0000000a22109981 */ /* 0x000ea2000c1e1d00 */
[C-C-:B------:R-:W-:Y:S01]  /*3f70*/  @!P1 IMAD.WIDE R36, R32.reuse, 0x4, R34.reuse ;  /* 0x0000000420249825 */ /* 0x140fe200078e0222 */
[----:B------:R-:W-:Y:S02]  /*3f80*/  UIADD3 UR5, UPT, UPT, UR5, 0x4, URZ ;  /* 0x0000000405057890 */ /* 0x000fe4000fffe0ff */
[----:B------:R-:W2:Y:S01]  /*3f90*/  LDS R12, [R14+-0x48] ;  /* 0xffffb8000e0c7984 */ /* 0x000ea20000000800 */
[----:B------:R-:W-:Y:S01]  /*3fa0*/  @!P1 IMAD.WIDE R38, R32, 0x8, R34 ;  /* 0x0000000820269825 */ /* 0x000fe200078e0222 */
[----:B------:R-:W-:Y:S02]  /*3fb0*/  UISETP.NE.AND UP1, UPT, UR5, URZ, UPT ;  /* 0x000000ff0500728c */ /* 0x000fe4000bf25270 */
[----:B------:R-:W3:Y:S04]  /*3fc0*/  @!P1 LDG.E.128 R20, desc[UR10][R34.64+0x100] ;  /* 0x0001000a22149981 */ /* 0x000ee8000c1e1d00 */
[----:B------:R-:W4:Y:S01]  /*3fd0*/  @!P1 LDG.E.128 R24, desc[UR10][R34.64+0x200] ;  /* 0x0002000a22189981 */ /* 0x000f22000c1e1d00 */
[C---:B--2---:R-:W-:Y:S01]  /*3fe0*/  FFMA.FTZ R13, R12.reuse, R16, R13 ;  /* 0x000000100c0d7223 */ /* 0x044fe2000001000d */
[C---:B------:R-:W-:Y:S01]  /*3ff0*/  FFMA.FTZ R10, R12.reuse, R17, R10 ;  /* 0x000000110c0a7223 */ /* 0x040fe2000001000a */
[C---:B------:R-:W-:Y:S01]  /*4000*/  FFMA.FTZ R11, R12.reuse, R18, R11 ;  /* 0x000000120c0b7223 */ /* 0x040fe2000001000b */
[C---:B------:R-:W-:Y:S02]  /*4010*/  FFMA.FTZ R8, R12.reuse, R19, R8 ;  /* 0x000000130c087223 */ /* 0x040fe40000010008 */
[----:B------:R-:W2:Y:S01]  /*4020*/  @!P1 LDG.E.128 R16, desc[UR10][R36.64] ;  /* 0x0000000a24109981 */ /* 0x000ea2000c1e1d00 */
[C---:B---3--:R-:W-:Y:S01]  /*4030*/  FFMA.FTZ R9, R12.reuse, R20, R9 ;  /* 0x000000140c097223 */ /* 0x048fe20000010009 */
[C---:B------:R-:W-:Y:S01]  /*4040*/  FFMA.FTZ R6, R12.reuse, R21, R6 ;  /* 0x000000150c067223 */ /* 0x040fe20000010006 */
[C---:B------:R-:W-:Y:S01]  /*4050*/  FFMA.FTZ R7, R12.reuse, R22, R7 ;  /* 0x000000160c077223 */ /* 0x040fe20000010007 */
[C---:B------:R-:W-:Y:S01]  /*4060*/  FFMA.FTZ R4, R12.reuse, R23, R4 ;  /* 0x000000170c047223 */ /* 0x040fe20000010004 */
[C---:B----4-:R-:W-:Y:S01]  /*4070*/  FFMA.FTZ R5, R12.reuse, R24, R5 ;  /* 0x000000180c057223 */ /* 0x050fe20000010005 */
[----:B------:R-:W3:Y:S01]  /*4080*/  @!P1 LDG.E.128 R20, desc[UR10][R36.64+0x100] ;  /* 0x0001000a24149981 */ /* 0x000ee2000c1e1d00 */
[C---:B------:R-:W-:Y:S01]  /*4090*/  FFMA.FTZ R2, R12.reuse, R25, R2 ;  /* 0x000000190c027223 */ /* 0x040fe20000010002 */
[C---:B------:R-:W-:Y:S01]  /*40a0*/  FFMA.FTZ R3, R12.reuse, R26, R3 ;  /* 0x0000001a0c037223 */ /* 0x040fe20000010003 */
[----:B------:R-:W-:Y:S02]  /*40b0*/  FFMA.FTZ R0, R12, R27, R0 ;  /* 0x0000001b0c007223 */ /* 0x000fe40000010000 */
[----:B------:R-:W2:Y:S04]  /*40c0*/  LDS R12, [R14+-0x24] ;  /* 0xffffdc000e0c7984 */ /* 0x000ea80000000800 */
[----:B------:R0:W4:Y:S02]  /*40d0*/  @!P1 LDG.E.128 R24, desc[UR10][R36.64+0x200] ;  /* 0x0002000a24189981 */ /* 0x000124000c1e1d00 */
[C---:B0-----:R-:W-:Y:S01]  /*40e0*/  @!P1 IMAD.WIDE R36, R32.reuse, 0xc, R34 ;  /* 0x0000000c20249825 */ /* 0x041fe200078e0222 */
[C---:B------:R-:W-:Y:S04]  /*40f0*/  LEA R34, P0, R32.reuse, R34, 0x4 ;  /* 0x0000002220227211 */ /* 0x040fe800078020ff */
[----:B------:R-:W-:Y:S01]  /*4100*/  LEA.HI.X.SX32 R35, R32, R35, 0x4, P0 ;  /* 0x0000002320237211 */ /* 0x000fe200000f26ff */
        /* <DEDUP_REMOVED lines=8> */
[C---:B------:R-:W-:Y:S02]  /*4190*/  FFMA.FTZ R4, R12.reuse, R23, R4 ;  /* 0x000000170c047223 */ /* 0x040fe40000010004 */
[----:B------:R-:W3:Y:S01]  /*41a0*/  @!P1 LDG.E.128 R20, desc[UR10][R38.64+0x100] ;  /* 0x0001000a26149981 */ /* 0x000ee2000c1e1d00 */
[C---:B----4-:R-:W-:Y:S01]  /*41b0*/  FFMA.FTZ R5, R12.reuse, R24, R5 ;  /* 0x000000180c057223 */ /* 0x050fe20000010005 */
[C---:B------:R-:W-:Y:S01]  /*41c0*/  FFMA.FTZ R2, R12.reuse, R25, R2 ;  /* 0x000000190c027223 */ /* 0x040fe20000010002 */
[C---:B------:R-:W-:Y:S01]  /*41d0*/  FFMA.FTZ R3, R12.reuse, R26, R3 ;  /* 0x0000001a0c037223 */ /* 0x040fe20000010003 */
[----:B------:R-:W-:Y:S02]  /*41e0*/  FFMA.FTZ R0, R12, R27, R0 ;  /* 0x0000001b0c007223 */ /* 0x000fe40000010000 */
[----:B------:R-:W4:Y:S04]  /*41f0*/  @!P1 LDG.E.128 R24, desc[UR10][R38.64+0x200] ;  /* 0x0002000a26189981 */ /* 0x000f28000c1e1d00 */
[----:B------:R-:W2:Y:S02]  /*4200*/  LDS R12, [R14] ;  /* 0x000000000e0c7984 */ /* 0x000ea40000000800 */
        /* <DEDUP_REMOVED lines=15> */
[----:B------:R0:W2:Y:S02]  /*4300*/  LDS R12, [R14+0x24] ;  /* 0x000024000e0c7984 */ /* 0x0000a40000000800 */
[----:B0-----:R-:W-:Y:S01]  /*4310*/  IADD3 R14, PT, PT, R14, 0x90, RZ ;  /* 0x000000900e0e7810 */ /* 0x001fe20007ffe0ff */
[C---:B--2---:R-:W-:Y:S01]  /*4320*/  FFMA.FTZ R13, R12.reuse, R16, R13 ;  /* 0x000000100c0d7223 */ /* 0x044fe2000001000d */
[C---:B------:R-:W-:Y:S01]  /*4330*/  FFMA.FTZ R10, R12.reuse, R17, R10 ;  /* 0x000000110c0a7223 */ /* 0x040fe2000001000a */
[C---:B------:R-:W-:Y:S01]  /*4340*/  FFMA.FTZ R11, R12.reuse, R18, R11 ;  /* 0x000000120c0b7223 */ /* 0x040fe2000001000b */
[C---:B------:R-:W-:Y:S01]  /*4350*/  FFMA.FTZ R8, R12.reuse, R19, R8 ;  /* 0x000000130c087223 */ /* 0x040fe20000010008 */
[C---:B---3--:R-:W-:Y:S01]  /*4360*/  FFMA.FTZ R9, R12.reuse, R20, R9 ;  /* 0x000000140c097223 */ /* 0x048fe20000010009 */
[C---:B------:R-:W-:Y:S01]  /*4370*/  FFMA.FTZ R6, R12.reuse, R21, R6 ;  /* 0x000000150c067223 */ /* 0x040fe20000010006 */
[C---:B------:R-:W-:Y:S01]  /*4380*/  FFMA.FTZ R7, R12.reuse, R22, R7 ;  /* 0x000000160c077223 */ /* 0x040fe20000010007 */
[C---:B------:R-:W-:Y:S01]  /*4390*/  FFMA.FTZ R4, R12.reuse, R23, R4 ;  /* 0x000000170c047223 */ /* 0x040fe20000010004 */
[C---:B----4-:R-:W-:Y:S01]  /*43a0*/  FFMA.FTZ R5, R12.reuse, R24, R5 ;  /* 0x000000180c057223 */ /* 0x050fe20000010005 */
[C---:B------:R-:W-:Y:S01]  /*43b0*/  FFMA.FTZ R2, R12.reuse, R25, R2 ;  /* 0x000000190c027223 */ /* 0x040fe20000010002 */
[C---:B------:R-:W-:Y:S01]  /*43c0*/  FFMA.FTZ R3, R12.reuse, R26, R3 ;  /* 0x0000001a0c037223 */ /* 0x040fe20000010003 */
[----:B------:R-:W-:Y:S01]  /*43d0*/  FFMA.FTZ R0, R12, R27, R0 ;  /* 0x0000001b0c007223 */ /* 0x000fe20000010000 */
[----:B------:R-:W-:Y:S09]  /*43e0*/  BRA.U UP1, `(.L_x_256) ;  /* 0xfffffff901dc7547 */ /* 0x000ff2000b83ffff */
.L_x_255:
[----:B------:R-:W-:Y:S05]  /*43f0*/  BRA.U !UP0, `(.L_x_254) ;  /* 0x0000000108807547 */ /* 0x000fea000b800000 */
[----:B------:R-:W0:Y:S01]  /*4400*/  S2UR UR4, SR_CgaCtaId ;  /* 0x00000000000479c3 */ /* 0x000e220000008800 */
[----:B------:R-:W-:Y:S01]  /*4410*/  UMOV UR5, 0x400 ;  /* 0x0000040000057882 */ /* 0x000fe20000000000 */
[----:B------:R-:W-:Y:S01]  /*4420*/  IMAD R31, R31, 0x9, R28 ;  /* 0x000000091f1f7824 */ /* 0x000fe200078e021c */
[----:B------:R-:W-:Y:S01]  /*4430*/  IADD3 R34, P1, PT, R34, 0x200, RZ ;  /* 0x0000020022227810 */ /* 0x000fe20007f3e0ff */
[----:B------:R-:W-:Y:S01]  /*4440*/  UIADD3 UR7, UPT, UPT, -UR7, URZ, URZ ;  /* 0x000000ff07077290 */ /* 0x000fe2000fffe1ff */
[----:B------:R-:W-:Y:S01]  /*4450*/  ISETP.GE.AND P0, PT, R28, R33, PT ;  /* 0x000000211c00720c */ /* 0x000fe20003f06270 */
[----:B------:R-:W-:Y:S01]  /*4460*/  IMAD.WIDE R32, R32, 0x4, RZ ;  /* 0x0000000420207825 */ /* 0x000fe200078e02ff */
[----:B------:R-:W-:Y:S01]  /*4470*/  IADD3.X R35, PT, PT, RZ, R35, RZ, P1, !PT ;  /* 0x00000023ff237210 */ /* 0x000fe20000ffe4ff */
[----:B0-----:R-:W-:-:S06]  /*4480*/  ULEA UR4, UR4, UR5, 0x18 ;  /* 0x0000000504047291 */ /* 0x001fcc000f8ec0ff */
[----:B------:R-:W-:-:S07]  /*4490*/  LEA R14, R31, UR4, 0x2 ;  /* 0x000000041f0e7c11 */ /* 0x000fce000f8e10ff */
.L_x_257:
[----:B------:R-:W2:Y:S01]  /*44a0*/  @!P0 LDG.E.128 R16, desc[UR10][R34.64+-0x200] ;  /* 0xfffe000a22108981 */ /* 0x000ea2000c1e1d00 */
[----:B------:R-:W-:Y:S03]  /*44b0*/  UIADD3 UR7, UPT, UPT, UR7, 0x1, URZ ;  /* 0x0000000107077890 */ /* 0x000fe6000fffe0ff */
[----:B------:R-:W3:Y:S01]  /*44c0*/  @!P0 LDG.E.128 R20, desc[UR10][R34.64+-0x100] ;  /* 0xffff000a22148981 */ /* 0x000ee2000c1e1d00 */
[----:B------:R-:W-:Y:S03]  /*44d0*/  UISETP.NE.AND UP0, UPT, UR7, URZ, UPT ;  /* 0x000000ff0700728c */ /* 0x000fe6000bf05270 */
[----:B------:R0:W4:Y:S04]  /*44e0*/  @!P0 LDG.E.128 R24, desc[UR10][R34.64] ;  /* 0x0000000a22188981 */ /* 0x000128000c1e1d00 */
[----:B------:R1:W2:Y:S01]  /*44f0*/  LDS R12, [R14] ;  /* 0x000000000e0c7984 */ /* 0x0002a20000000800 */
[----:B0-----:R-:W-:Y:S02]  /*4500*/  IADD3 R34, P1, PT, R32, R34, RZ ;  /* 0x0000002220227210 */ /* 0x001fe40007f3e0ff */
[----:B-1----:R-:W-:Y:S02]  /*4510*/  IADD3 R14, PT, PT, R14, 0x24, RZ ;  /* 0x000000240e0e7810 */ /* 0x002fe40007ffe0ff */
[----:B------:R-:W-:Y:S01]  /*4520*/  IADD3.X R35, PT, PT, R33, R35, RZ, P1, !PT ;  /* 0x0000002321237210 */ /* 0x000fe20000ffe4ff */
        /* <DEDUP_REMOVED lines=13> */
.L_x_254:
[----:B------:R-:W-:-:S04]  /*4600*/  IADD3 R28, PT, PT, R28, UR6, RZ ;  /* 0x000000061c1c7c10 */ /* 0x000fc8000fffe0ff */
[----:B------:R-:W-:-:S13]  /*4610*/  ISETP.GE.AND P0, PT, R28, R30, PT ;  /* 0x0000001e1c00720c */ /* 0x000fda0003f06270 */
[----:B------:R-:W-:Y:S05]  /*4620*/  @P0 EXIT ;  /* 0x000000000000094d */ /* 0x000fea0003800000 */
[-C--:B------:R-:W-:Y:S01]  /*4630*/  IABS R18, R29.reuse ;  /* 0x0000001d00127213 */ /* 0x080fe20000000000 */
[----:B------:R-:W0:Y:S01]  /*4640*/  LDC R14, c[0x0][0x434] ;  /* 0x00010d00ff0e7b82 */ /* 0x000e220000000800 */
[----:B------:R-:W-:Y:S01]  /*4650*/  IABS R20, R28 ;  /* 0x0000001c00147213 */ /* 0x000fe20000000000 */
[----:B------:R-:W1:Y:S01]  /*4660*/  LDCU.128 UR4, c[0x0][0x400] ;  /* 0x00008000ff0477ac */ /* 0x000e620008000c00 */
[----:B------:R-:W2:Y:S01]  /*4670*/  I2F.RP R16, R18 ;  /* 0x0000001200107306 */ /* 0x000ea20000209400 */
[----:B------:R-:W-:Y:S01]  /*4680*/  IABS R19, R29 ;  /* 0x0000001d00137213 */ /* 0x000fe20000000000 */
[----:B------:R-:W3:Y:S01]  /*4690*/  LDCU.64 UR8, c[0x0][0x410] ;  /* 0x00008200ff0877ac */ /* 0x000ee20008000a00 */
[----:B------:R-:W-:Y:S02]  /*46a0*/  F2FP.F16.F32.PACK_AB R10, R10, R13 ;  /* 0x0000000d0a0a723e */ /* 0x000fe400000000ff */
[----:B------:R-:W-:Y:S02]  /*46b0*/  IADD3 R19, PT, PT, RZ, -R19, RZ ;  /* 0x80000013ff137210 */ /* 0x000fe40007ffe0ff */
[----:B------:R-:W-:-:S02]  /*46c0*/  F2FP.F16.F32.PACK_AB R11, R8, R11 ;  /* 0x0000000b080b723e */ /* 0x000fc400000000ff */
[----:B------:R-:W-:Y:S02]  /*46d0*/  F2FP.F16.F32.PACK_AB R6, R6, R9 ;  /* 0x000000090606723e */ /* 0x000fe400000000ff */
[----:B------:R-:W-:Y:S02]  /*46e0*/  F2FP.F16.F32.PACK_AB R7, R4, R7 ;  /* 0x000000070407723e */ /* 0x000fe400000000ff */
[----:B------:R-:W-:Y:S01]  /*46f0*/  F2FP.F16.F32.PACK_AB R2, R2, R5 ;  /* 0x000000050202723e */ /* 0x000fe200000000ff */
[----:B--2---:R-:W2:Y:S01]  /*4700*/  MUFU.RCP R22, R16 ;  /* 0x0000001000167308 */ /* 0x004ea20000001000 */
[----:B------:R-:W-:Y:S01]  /*4710*/  F2FP.F16.F32.PACK_AB R3, R0, R3 ;  /* 0x000000030003723e */ /* 0x000fe200000000ff */
[----:B--2---:R-:W-:-:S06]  /*4720*/  VIADD R22, R22, 0xffffffe ;  /* 0x0ffffffe16167836 */ /* 0x004fcc0000000000 */
[----:B------:R-:W2:Y:S02]  /*4730*/  F2I.FTZ.U32.TRUNC.NTZ R23, R22 ;  /* 0x0000001600177305 */ /* 0x000ea4000021f000 */
[----:B--2---:R-:W-:Y:S02]  /*4740*/  IMAD.MOV R12, RZ, RZ, -R23 ;  /* 0x000000ffff0c7224 */ /* 0x004fe400078e0a17 */
[----:B------:R-:W-:Y:S02]  /*4750*/  IMAD.MOV.U32 R22, RZ, RZ, RZ ;  /* 0x000000ffff167224 */ /* 0x000fe400078e00ff */
[----:B------:R-:W-:Y:S01]  /*4760*/  IMAD R17, R12, R18, RZ ;  /* 0x000000120c117224 */ /* 0x000fe200078e02ff */
[----:B0-----:R-:W-:-:S03]  /*4770*/  IABS R12, R14 ;  /* 0x0000000e000c7213 */ /* 0x001fc60000000000 */
[----:B------:R-:W-:-:S06]  /*4780*/  IMAD.HI.U32 R17, R23, R17, R22 ;  /* 0x0000001117117227 */ /* 0x000fcc00078e0016 */
[----:B------:R-:W-:Y:S02]  /*4790*/  IMAD.HI.U32 R16, R17, R20, RZ ;  /* 0x0000001411107227 */ /* 0x000fe400078e00ff */
[----:B------:R-:W0:Y:S02]  /*47a0*/  I2F.RP R17, R12 ;  /* 0x0000000c00117306 */ /* 0x000e240000209400 */
[----:B------:R-:W-:-:S05]  /*47b0*/  IMAD R19, R16, R19, R20 ;  /* 0x0000001310137224 */ /* 0x000fca00078e0214 */
[----:B------:R-:W-:Y:S01]  /*47c0*/  ISETP.GT.U32.AND P1, PT, R18, R19, PT ;  /* 0x000000131200720c */ /* 0x000fe20003f24070 */
[----:B0-----:R-:W0:-:S12]  /*47d0*/  MUFU.RCP R17, R17 ;  /* 0x0000001100117308 */ /* 0x001e180000001000 */
[----:B------:R-:W-:Y:S02]  /*47e0*/  @!P1 IMAD.IADD R19, R19, 0x1, -R18 ;  /* 0x0000000113139824 */ /* 0x000fe400078e0a12 */
[----:B------:R-:W-:Y:S01]  /*47f0*/  @!P1 VIADD R16, R16, 0x1 ;  /* 0x0000000110109836 */ /* 0x000fe20000000000 */
[----:B------:R-:W-:Y:S02]  /*4800*/  ISETP.NE.AND P1, PT, R29, RZ, PT ;  /* 0x000000ff1d00720c */ /* 0x000fe40003f25270 */
[----:B------:R-:W-:Y:S02]  /*4810*/  ISETP.GE.U32.AND P2, PT, R19, R18, PT ;  /* 0x000000121300720c */ /* 0x000fe40003f46070 */
[----:B------:R-:W-:-:S04]  /*4820*/  LOP3.LUT R18, R28, R29, RZ, 0x3c, !PT ;  /* 0x0000001d1c127212 */ /* 0x000fc800078e3cff */
[----:B------:R-:W-:Y:S02]  /*4830*/  ISETP.GE.AND P0, PT, R18, RZ, PT ;  /* 0x000000ff1200720c */ /* 0x000fe40003f06270 */
[----:B0-----:R-:W-:-:S04]  /*4840*/  IADD3 R18, PT, PT, R17, 0xffffffe, RZ ;  /* 0x0ffffffe11127810 */ /* 0x001fc80007ffe0ff */
[----:B------:R-:W0:Y:S01]  /*4850*/  F2I.FTZ.U32.TRUNC.NTZ R19, R18 ;  /* 0x0000001200137305 */ /* 0x000e22000021f000 */
[----:B------:R-:W-:-:S06]  /*4860*/  @P2 VIADD R16, R16, 0x1 ;  /* 0x0000000110102836 */ /* 0x000fcc0000000000 */
[----:B------:R-:W-:Y:S01]  /*4870*/  @!P0 IMAD.MOV R16, RZ, RZ, -R16 ;  /* 0x000000ffff108224 */ /* 0x000fe200078e0a10 */
[----:B------:R-:W-:-:S05]  /*4880*/  @!P1 LOP3.LUT R16, RZ, R29, RZ, 0x33, !PT ;  /* 0x0000001dff109212 */ /* 0x000fca00078e33ff */
[----:B------:R-:W-:Y:S01]  /*4890*/  IMAD R29, R29, R16, RZ ;  /* 0x000000101d1d7224 */ /* 0x000fe200078e02ff */
[----:B0-----:R-:W-:Y:S01]  /*48a0*/  IADD3 R17, PT, PT, RZ, -R19, RZ ;  /* 0x80000013ff117210 */ /* 0x001fe20007ffe0ff */
[----:B------:R-:W-:Y:S02]  /*48b0*/  IMAD.MOV.U32 R18, RZ, RZ, RZ ;  /* 0x000000ffff127224 */ /* 0x000fe400078e00ff */
[----:B------:R-:W-:Y:S02]  /*48c0*/  IMAD.IADD R23, R28, 0x1, -R29 ;  /* 0x000000011c177824 */ /* 0x000fe400078e0a1d */
[----:B------:R-:W-:-:S03]  /*48d0*/  IMAD R21, R17, R12, RZ ;  /* 0x0000000c11157224 */ /* 0x000fc600078e02ff */
[----:B------:R-:W-:Y:S01]  /*48e0*/  IABS R17, R23 ;  /* 0x0000001700117213 */ /* 0x000fe20000000000 */
[----:B------:R-:W-:Y:S01]  /*48f0*/  IMAD.HI.U32 R21, R19, R21, R18 ;  /* 0x0000001513157227 */ /* 0x000fe200078e0012 */
[----:B------:R-:W-:-:S04]  /*4900*/  LOP3.LUT R23, R23, R14, RZ, 0x3c, !PT ;  /* 0x0000000e17177212 */ /* 0x000fc800078e3cff */
[----:B------:R-:W-:Y:S01]  /*4910*/  ISETP.GE.AND P1, PT, R23, RZ, PT ;  /* 0x000000ff1700720c */ /* 0x000fe20003f26270 */
[----:B------:R-:W-:-:S05]  /*4920*/  IMAD.HI.U32 R21, R21, R17, RZ ;  /* 0x0000001115157227 */ /* 0x000fca00078e00ff */
[----:B------:R-:W-:-:S05]  /*4930*/  IADD3 R18, PT, PT, -R21, RZ, RZ ;  /* 0x000000ff15127210 */ /* 0x000fca0007ffe1ff */
[----:B------:R-:W-:Y:S02]  /*4940*/  IMAD R17, R12, R18, R17 ;  /* 0x000000120c117224 */ /* 0x000fe400078e0211 */
[----:B-1----:R-:W-:-:S03]  /*4950*/  IMAD.WIDE.U32 R18, R16, UR4, RZ ;  /* 0x0000000410127c25 */ /* 0x002fc6000f8e00ff */
        /* <DEDUP_REMOVED lines=9> */
[----:B------:R-:W-:Y:S02]  /*49f0*/  @P2 IADD3 R21, PT, PT, R21, 0x1, RZ ;  /* 0x0000000115152810 */ /* 0x000fe40007ffe0ff */
[----:B------:R-:W-:-:S03]  /*4a00*/  IMAD.IADD R19, R19, 0x1, R12 ;  /* 0x0000000113137824 */ /* 0x000fc600078e020c */
[----:B------:R-:W-:Y:S01]  /*4a10*/  @!P1 IMAD.MOV R21, RZ, RZ, -R21 ;  /* 0x000000ffff159224 */ /* 0x000fe200078e0a15 */
[----:B------:R-:W-:-:S04]  /*4a20*/  @!P0 LOP3.LUT R21, RZ, R14, RZ, 0x33, !PT ;  /* 0x0000000eff158212 */ /* 0x000fc800078e33ff */
[----:B------:R-:W-:Y:S01]  /*4a30*/  SHF.R.S32.HI R16, RZ, 0x1f, R21 ;  /* 0x0000001fff107819 */ /* 0x000fe20000011415 */
[C---:B------:R-:W-:Y:S02]  /*4a40*/  IMAD R29, R21.reuse, R14, R29 ;  /* 0x0000000e151d7224 */ /* 0x040fe400078e021d */
[----:B---3--:R-:W-:-:S03]  /*4a50*/  IMAD.WIDE.U32 R18, R21, UR8, R18 ;  /* 0x0000000815127c25 */ /* 0x008fc6000f8e0012 */
[----:B------:R-:W-:Y:S01]  /*4a60*/  IADD3 R29, PT, PT, R28, -R29, RZ ;  /* 0x8000001d1c1d7210 */ /* 0x000fe20007ffe0ff */
[----:B------:R-:W-:-:S03]  /*4a70*/  IMAD R16, R16, UR8, RZ ;  /* 0x0000000810107c24 */ /* 0x000fc6000f8e02ff */
[----:B------:R-:W-:Y:S01]  /*4a80*/  SHF.R.S32.HI R12, RZ, 0x1f, R29 ;  /* 0x0000001fff0c7819 */ /* 0x000fe2000001141d */
[----:B------:R-:W-:-:S04]  /*4a90*/  IMAD R21, R21, UR9, R16 ;  /* 0x0000000915157c24 */ /* 0x000fc8000f8e0210 */
[----:B------:R-:W-:Y:S02]  /*4aa0*/  IMAD.IADD R19, R19, 0x1, R21 ;  /* 0x0000000113137824 */ /* 0x000fe400078e0215 */
[----:B------:R-:W-:Y:S02]  /*4ab0*/  IMAD R12, R12, UR6, RZ ;  /* 0x000000060c0c7c24 */ /* 0x000fe4000f8e02ff */
[----:B------:R-:W-:-:S04]  /*4ac0*/  IMAD.WIDE.U32 R18, R29, UR6, R18 ;  /* 0x000000061d127c25 */ /* 0x000fc8000f8e0012 */
[----:B------:R-:W-:Y:S01]  /*4ad0*/  IMAD R29, R29, UR7, R12 ;  /* 0x000000071d1d7c24 */ /* 0x000fe2000f8e020c */
[----:B------:R-:W-:-:S04]  /*4ae0*/  IADD3 R15, P0, PT, R15, R18, RZ ;  /* 0x000000120f0f7210 */ /* 0x000fc80007f1e0ff */
[----:B------:R-:W-:Y:S02]  /*4af0*/  IADD3.X R14, PT, PT, R19, R29, RZ, P0, !PT ;  /* 0x0000001d130e7210 */ /* 0x000fe400007fe4ff */
[----:B0-----:R-:W-:-:S04]  /*4b00*/  LEA R12, P0, R15, UR4, 0x1 ;  /* 0x000000040f0c7c11 */ /* 0x001fc8000f8008ff */
[----:B------:R-:W-:-:S05]  /*4b10*/  LEA.HI.X R13, R15, UR5, R14, 0x1, P0 ;  /* 0x000000050f0d7c11 */ /* 0x000fca00080f0c0e */
[----:B------:R-:W-:Y:S04]  /*4b20*/  STG.E.64 desc[UR10][R12.64], R10 ;  /* 0x0000000a0c007986 */ /* 0x000fe8000c101b0a */
[----:B------:R-:W-:Y:S04]  /*4b30*/  STG.E.64 desc[UR10][R12.64+0x80], R6 ;  /* 0x000080060c007986 */ /* 0x000fe8000c101b0a */
[----:B------:R-:W-:Y:S01]  /*4b40*/  STG.E.64 desc[UR10][R12.64+0x100], R2 ;  /* 0x000100020c007986 */ /* 0x000fe2000c101b0a */
[----:B------:R-:W-:Y:S05]  /*4b50*/  EXIT ;  /* 0x000000000000794d */ /* 0x000fea0003800000 */
        .weak           $__internal_7_$__cuda_sm20_div_s64
        .type           $__internal_7_$__cuda_sm20_div_s64,@function
        .size           $__internal_7_$__cuda_sm20_div_s64,(.L_x_3724 - $__internal_7_$__cuda_sm20_div_s64)
$__internal_7_$__cuda_sm20_div_s64:
        /* <DEDUP_REMOVED lines=10> */
[----:B------:R-:W-:Y:S01]  /*4c00*/  IMAD R23, R42, R41, R23 ;  /* 0x000000292a177224 */ /* 0x000fe200078e0217 */
[----:B------:R-:W-:-:S03]  /*4c10*/  IADD3 R13, P0, PT, RZ, -R22, RZ ;  /* 0x80000016ff0d7210 */ /* 0x000fc60007f1e0ff */
[----:B------:R-:W-:Y:S02]  /*4c20*/  IMAD R0, R43, R40, R23 ;  /* 0x000000282b007224 */ /* 0x000fe400078e0217 */
[----:B------:R-:W-:-:S04]  /*4c30*/  IMAD.HI.U32 R22, R42, R13, RZ ;  /* 0x0000000d2a167227 */ /* 0x000fc800078e00ff */
[----:B------:R-:W-:Y:S02]  /*4c40*/  IMAD.X R0, RZ, RZ, ~R0, P0 ;  /* 0x000000ffff007224 */ /* 0x000fe400000e0e00 */
[----:B------:R-:W-:Y:S02]  /*4c50*/  IMAD.MOV.U32 R23, RZ, RZ, R42 ;  /* 0x000000ffff177224 */ /* 0x000fe400078e002a */
[----:B------:R-:W-:-:S04]  /*4c60*/  IMAD.HI.U32 R12, R43, R0, RZ ;  /* 0x000000002b0c7227 */ /* 0x000fc800078e00ff */
[----:B------:R-:W-:-:S04]  /*4c70*/  IMAD.WIDE.U32 R22, P0, R42, R0, R22 ;  /* 0x000000002a167225 */ /* 0x000fc80007800016 */
[C---:B------:R-:W-:Y:S02]  /*4c80*/  IMAD R0, R43.reuse, R0, RZ ;  /* 0x000000002b007224 */ /* 0x040fe400078e02ff */
[----:B------:R-:W-:-:S04]  /*4c90*/  IMAD.HI.U32 R13, P1, R43, R13, R22 ;  /* 0x0000000d2b0d7227 */ /* 0x000fc80007820016 */
[----:B------:R-:W-:Y:S01]  /*4ca0*/  IMAD.X R12, R12, 0x1, R43, P0 ;  /* 0x000000010c0c7824 */ /* 0x000fe200000e062b */
[----:B------:R-:W-:-:S04]  /*4cb0*/  IADD3 R23, P0, PT, R0, R13, RZ ;  /* 0x0000000d00177210 */ /* 0x000fc80007f1e0ff */
[----:B------:R-:W-:Y:S01]  /*4cc0*/  IADD3.X R13, PT, PT, RZ, RZ, R12, P0, P1 ;  /* 0x000000ffff0d7210 */ /* 0x000fe200007e240c */
[----:B------:R-:W-:Y:S01]  /*4cd0*/  IMAD.WIDE.U32 R42, R23, R40, RZ ;  /* 0x00000028172a7225 */ /* 0x000fe200078e00ff */
[----:B------:R-:W-:-:S03]  /*4ce0*/  ISETP.GE.AND P1, PT, R19, RZ, PT ;  /* 0x000000ff1300720c */ /* 0x000fc60003f26270 */
[----:B------:R-:W-:Y:S01]  /*4cf0*/  IMAD R0, R23, R41, R43 ;  /* 0x0000002917007224 */ /* 0x000fe200078e022b */
[----:B------:R-:W-:-:S03]  /*4d00*/  IADD3 R12, P0, PT, RZ, -R42, RZ ;  /* 0x8000002aff0c7210 */ /* 0x000fc60007f1e0ff */
[----:B------:R-:W-:Y:S02]  /*4d10*/  IMAD R0, R13, R40, R0 ;  /* 0x000000280d007224 */ /* 0x000fe400078e0200 */
[----:B------:R-:W-:-:S04]  /*4d20*/  IMAD.HI.U32 R22, R23, R12, RZ ;  /* 0x0000000c17167227 */ /* 0x000fc800078e00ff */
[----:B------:R-:W-:-:S04]  /*4d30*/  IMAD.X R0, RZ, RZ, ~R0, P0 ;  /* 0x000000ffff007224 */ /* 0x000fc800000e0e00 */
[----:B------:R-:W-:-:S04]  /*4d40*/  IMAD.WIDE.U32 R22, P0, R23, R0, R22 ;  /* 0x0000000017167225 */ /* 0x000fc80007800016 */
[----:B------:R-:W-:-:S04]  /*4d50*/  IMAD.HI.U32 R12, P3, R13, R12, R22 ;  /* 0x0000000c0d0c7227 */ /* 0x000fc80007860016 */
[----:B------:R-:W-:-:S04]  /*4d60*/  IMAD.HI.U32 R22, R13, R0, RZ ;  /* 0x000000000d167227 */ /* 0x000fc800078e00ff */
[----:B------:R-:W-:Y:S01]  /*4d70*/  IMAD.MOV.U32 R23, RZ, RZ, RZ ;  /* 0x000000ffff177224 */ /* 0x000fe200078e00ff */
[----:B------:R-:W-:Y:S01]  /*4d80*/  IADD3.X R43, PT, PT, R22, R13, RZ, P0, !PT ;  /* 0x0000000d162b7210 */ /* 0x000fe200007fe4ff */
[----:B------:R-:W-:Y:S01]  /*4d90*/  IMAD R13, R13, R0, RZ ;  /* 0x000000000d0d7224 */ /* 0x000fe200078e02ff */
[----:B------:R-:W-:-:S04]  /*4da0*/  IADD3 R0, P0, PT, RZ, -R25, RZ ;  /* 0x80000019ff007210 */ /* 0x000fc80007f1e0ff */
[----:B------:R-:W-:Y:S01]  /*4db0*/  IADD3 R13, P2, PT, R13, R12, RZ ;  /* 0x0000000c0d0d7210 */ /* 0x000fe20007f5e0ff */
[----:B------:R-:W-:Y:S01]  /*4dc0*/  IMAD.X R12, RZ, RZ, ~R19, P0 ;  /* 0x000000ffff0c7224 */ /* 0x000fe200000e0e13 */
[----:B------:R-:W-:Y:S02]  /*4dd0*/  SEL R0, R0, R25, !P1 ;  /* 0x0000001900007207 */ /* 0x000fe40004800000 */
[----:B------:R-:W-:Y:S02]  /*4de0*/  IADD3.X R43, PT, PT, RZ, RZ, R43, P2, P3 ;  /* 0x000000ffff2b7210 */ /* 0x000fe400017e642b */
[-C--:B------:R-:W-:Y:S01]  /*4df0*/  SEL R12, R12, R19.reuse, !P1 ;  /* 0x000000130c0c7207 */ /* 0x080fe20004800000 */
[----:B------:R-:W-:Y:S01]  /*4e00*/  IMAD.HI.U32 R22, R13, R0, RZ ;  /* 0x000000000d167227 */ /* 0x000fe200078e00ff */
[----:B------:R-:W-:-:S03]  /*4e10*/  LOP3.LUT R19, R17, R19, RZ, 0x3c, !PT ;  /* 0x0000001311137212 */ /* 0x000fc600078e3cff */
[----:B------:R-:W-:-:S04]  /*4e20*/  IMAD.WIDE.U32 R22, R13, R12, R22 ;  /* 0x0000000c0d167225 */ /* 0x000fc800078e0016 */
[----:B------:R-:W-:-:S04]  /*4e30*/  IMAD.HI.U32 R22, P2, R43, R0, R22 ;  /* 0x000000002b167227 */ /* 0x000fc80007840016 */
[----:B------:R-:W-:-:S05]  /*4e40*/  IMAD R23, R43, R12, RZ ;  /* 0x0000000c2b177224 */ /* 0x000fca00078e02ff */
[----:B------:R-:W-:-:S05]  /*4e50*/  IADD3 R23, P1, PT, R23, R22, RZ ;  /* 0x0000001617177210 */ /* 0x000fca0007f3e0ff */
[----:B------:R-:W-:-:S04]  /*4e60*/  IMAD.WIDE.U32 R46, R23, R40, RZ ;  /* 0x00000028172e7225 */ /* 0x000fc800078e00ff */
[----:B------:R-:W-:Y:S01]  /*4e70*/  IMAD R22, R23, R41, R47 ;  /* 0x0000002917167224 */ /* 0x000fe200078e022f */
[----:B------:R-:W-:Y:S01]  /*4e80*/  IADD3 R13, P0, PT, -R46, R0, RZ ;  /* 0x000000002e0d7210 */ /* 0x000fe20007f1e1ff */
[----:B------:R-:W-:-:S04]  /*4e90*/  IMAD.HI.U32 R0, R43, R12, RZ ;  /* 0x0000000c2b007227 */ /* 0x000fc800078e00ff */
[----:B------:R-:W-:Y:S01]  /*4ea0*/  IMAD.X R0, RZ, RZ, R0, P2 ;  /* 0x000000ffff007224 */ /* 0x000fe200010e0600 */
[----:B------:R-:W-:-:S03]  /*4eb0*/  ISETP.GE.U32.AND P2, PT, R13, R40, PT ;  /* 0x000000280d00720c */ /* 0x000fc60003f46070 */
[----:B------:R-:W-:-:S04]  /*4ec0*/  IMAD.X R43, RZ, RZ, R0, P1 ;  /* 0x000000ffff2b7224 */ /* 0x000fc800008e0600 */
[----:B------:R-:W-:-:S05]  /*4ed0*/  IMAD R47, R43, R40, R22 ;  /* 0x000000282b2f7224 */ /* 0x000fca00078e0216 */
[----:B------:R-:W-:Y:S02]  /*4ee0*/  IADD3.X R47, PT, PT, ~R47, R12, RZ, P0, !PT ;  /* 0x0000000c2f2f7210 */ /* 0x000fe400007fe5ff */
[----:B------:R-:W-:Y:S02]  /*4ef0*/  IADD3 R0, P0, PT, R13, -R40, RZ ;  /* 0x800000280d007210 */ /* 0x000fe40007f1e0ff */
[----:B------:R-:W-:-:S04]  /*4f00*/  ISETP.GE.U32.AND.EX P2, PT, R47, R41, PT, P2 ;  /* 0x000000292f00720c */ /* 0x000fc80003f46120 */
[----:B------:R-:W-:Y:S01]  /*4f10*/  SEL R13, R0, R13, P2 ;  /* 0x0000000d000d7207 */ /* 0x000fe20001000000 */
[----:B------:R-:W-:-:S03]  /*4f20*/  IMAD.X R0, R47, 0x1, ~R41, P0 ;  /* 0x000000012f007824 */ /* 0x000fc600000e0e29 */
[----:B------:R-:W-:Y:S02]  /*4f30*/  ISETP.GE.U32.AND P1, PT, R13, R40, PT ;  /* 0x000000280d00720c */ /* 0x000fe40003f26070 */
[----:B------:R-:W-:Y:S02]  /*4f40*/  SEL R47, R0, R47, P2 ;  /* 0x0000002f002f7207 */ /* 0x000fe40001000000 */
[----:B------:R-:W-:Y:S02]  /*4f50*/  IADD3 R0, P0, PT, R23, 0x1, RZ ;  /* 0x0000000117007810 */ /* 0x000fe40007f1e0ff */
[----:B------:R-:W-:Y:S02]  /*4f60*/  ISETP.GE.U32.AND.EX P1, PT, R47, R41, PT, P1 ;  /* 0x000000292f00720c */ /* 0x000fe40003f26110 */
[----:B------:R-:W-:Y:S01]  /*4f70*/  SEL R23, R0, R23, P2 ;  /* 0x0000001700177207 */ /* 0x000fe20001000000 */
[----:B------:R-:W-:-:S03]  /*4f80*/  IMAD.X R0, RZ, RZ, R43, P0 ;  /* 0x000000ffff007224 */ /* 0x000fc600000e062b */
[----:B------:R-:W-:Y:S02]  /*4f90*/  IADD3 R12, P0, PT, R23, 0x1, RZ ;  /* 0x00000001170c7810 */ /* 0x000fe40007f1e0ff */
[----:B------:R-:W-:Y:S02]  /*4fa0*/  SEL R0, R0, R43, P2 ;  /* 0x0000002b00007207 */ /* 0x000fe40001000000 */
[----:B------:R-:W-:Y:S02]  /*4fb0*/  SEL R12, R12, R23, P1 ;  /* 0x000000170c0c7207 */ /* 0x000fe40000800000 */
[----:B------:R-:W-:Y:S01]  /*4fc0*/  ISETP.GE.AND P2, PT, R19, RZ, PT ;  /* 0x000000ff1300720c */ /* 0x000fe20003f46270 */
[----:B------:R-:W-:Y:S01]  /*4fd0*/  IMAD.X R13, RZ, RZ, R0, P0 ;  /* 0x000000ffff0d7224 */ /* 0x000fe200000e0600 */
[----:B------:R-:W-:-:S04]  /*4fe0*/  ISETP.NE.U32.AND P0, PT, R18, RZ, PT ;  /* 0x000000ff1200720c */ /* 0x000fc80003f05070 */
[----:B------:R-:W-:Y:S02]  /*4ff0*/  SEL R0, R13, R0, P1 ;  /* 0x000000000d007207 */ /* 0x000fe40000800000 */
[----:B------:R-:W-:Y:S02]  /*5000*/  IADD3 R13, P1, PT, RZ, -R12, RZ ;  /* 0x8000000cff0d7210 */ /* 0x000fe40007f3e0ff */
[----:B------:R-:W-:Y:S02]  /*5010*/  ISETP.NE.AND.EX P0, PT, R17, RZ, PT, P0 ;  /* 0x000000ff1100720c */ /* 0x000fe40003f05300 */
[----:B------:R-:W-:Y:S02]  /*5020*/  IADD3.X R19, PT, PT, RZ, ~R0, RZ, P1, !PT ;  /* 0x80000000ff137210 */ /* 0x000fe40000ffe4ff */
[----:B------:R-:W-:Y:S01]  /*5030*/  SEL R13, R13, R12, !P2 ;  /* 0x0000000c0d0d7207 */ /* 0x000fe20005000000 */
[----:B------:R-:W-:Y:S01]  /*5040*/  IMAD.MOV.U32 R12, RZ, RZ, R16 ;  /* 0x000000ffff0c7224 */ /* 0x000fe200078e0010 */
[----:B------:R-:W-:-:S02]  /*5050*/  SEL R19, R19, R0, !P2 ;  /* 0x0000000013137207 */ /* 0x000fc40005000000 */
[----:B------:R-:W-:Y:S01]  /*5060*/  SEL R0, R13, 0xffffffff, P0 ;  /* 0xffffffff0d007807 */ /* 0x000fe20000000000 */
[----:B------:R-:W-:Y:S01]  /*5070*/  IMAD.MOV.U32 R13, RZ, RZ, 0x0 ;  /* 0x00000000ff0d7424 */ /* 0x000fe200078e00ff */
[----:B------:R-:W-:-:S03]  /*5080*/  SEL R19, R19, 0xffffffff, P0 ;  /* 0xffffffff13137807 */ /* 0x000fc60000000000 */
[----:B------:R-:W-:Y:S05]  /*5090*/  RET.REL.NODEC R12 `(_ZN5flash32flash_fwd_splitkv_combine_kernelI23Flash_fwd_kernel_traitsILi192ELi64ELi64ELi4ELb0ELb0EN7cutlass6half_tE19Flash_kernel_traitsILi192ELi64ELi64ELi4ES3_EELi8ELi7ELb1EEEvNS_16Flash_fwd_paramsE) ;  /* 0xffffffac0cd87950 */ /* 0x000fea0003c3ffff */
.L_x_258:
        /* <DEDUP_REMOVED lines=14> */
.L_x_3724:


//--------------------- .text._ZN5flash32flash_fwd_splitkv_combine_kernelI23Flash_fwd_kernel_traitsILi192ELi64ELi64ELi4ELb0ELb0EN7cutlass6half_tE19Flash_kernel_traitsILi192ELi64ELi64ELi4ES3_EELi8ELi6ELb1EEEvNS_16Flash_fwd_paramsE --------------------------
	.section	.text._ZN5flash32flash_fwd_splitkv_combine_kernelI23Flash_fwd_kernel_traitsILi192ELi64ELi64ELi4ELb0ELb0EN7cutlass6half_tE19Flash_kernel_traitsILi192ELi64ELi64ELi4ES3_EELi8ELi6ELb1EEEvNS_16Flash_fwd_paramsE,"ax",@progbits
	.align	128
        .global         _ZN5flash32flash_fwd_splitkv_combine_kernelI23Flash_fwd_kernel_traitsILi192ELi64ELi64ELi4ELb0ELb0EN7cutlass6half_tE19Flash_kernel_traitsILi192ELi64ELi64ELi4ES3_EELi8ELi6ELb1EEEvNS_16Flash_fwd_paramsE
        .type           _ZN5flash32flash_fwd_splitkv_combine_kernelI23Flash_fwd_kernel_traitsILi192ELi64ELi64ELi4ELb0ELb0EN7cutlass6half_tE19Flash_kernel_traitsILi192ELi64ELi64ELi4ES3_EELi8ELi6ELb1EEEvNS_16Flash_fwd_paramsE,@function
        .size           _ZN5flash32flash_fwd_splitkv_combine_kernelI23Flash_fwd_kernel_traitsILi192ELi64ELi64ELi4ELb0ELb0EN7cutlass6half_tE19Flash_kernel_traitsILi192ELi64ELi64ELi4ES3_EELi8ELi6ELb1EEEvNS_16Flash_fwd_paramsE,(.L_x_3725 - _ZN5flash32flash_fwd_splitkv_combine_kernelI23Flash_fwd_kernel_traitsILi192ELi64ELi64ELi4ELb0ELb0EN7cutlass6half_tE19Flash_kernel_traitsILi192ELi64ELi64ELi4ES3_EELi8ELi6ELb1EEEvNS_16Flash_fwd_paramsE)
        .other          _ZN5flash32flash_fwd_splitkv_combine_kernelI23Flash_fwd_kernel_traitsILi192ELi64ELi64ELi4ELb0ELb0EN7cutlass6half_tE19Flash_kernel_traitsILi192ELi64ELi64ELi4ES3_EELi8ELi6ELb1EEEvNS_16Flash_fwd_paramsE,@"STO_CUDA_ENTRY STV_DEFAULT"
_ZN5flash32flash_fwd_splitkv_combine_kernelI23Flash_fwd_kernel_traitsILi192ELi64ELi64ELi4ELb0ELb0EN7cutlass6half_tE19Flash_kernel_traitsILi192ELi64ELi64ELi4ES3_EELi8ELi6ELb1EEEvNS_16Flash_fwd_paramsE:
.text._ZN5flash32flash_fwd_splitkv_combine_kernelI23Flash_fwd_kernel_traitsILi192ELi64ELi64ELi4ELb0ELb0EN7cutlass6half_tE19Flash_kernel_traitsILi192ELi64ELi64ELi4ES3_EELi8ELi6ELb1EEEvNS_16Flash_fwd_paramsE:
        /* <DEDUP_REMOVED lines=14> */
[----:B------:R-:W-:Y:S01]  /*00e0*/  IMAD.MOV R0, RZ, RZ, -R35 ;  /* 0x000000ffff007224 */ /* 0x000fe200078e0a23 */
[----:B------:R-:W-:Y:S02]  /*00f0*/  ISETP.NE.U32.AND P0, PT, R35, RZ, PT ;  /* 0x000000ff2300720c */ /* 0x000fe40003f05070 */
[----:B------:R-:W-:-:S04]  /*0100*/  MOV R13, RZ ;  /* 0x000000ff000d7202 */ /* 0x000fc80000000f00 */
[----:B0-----:R-:W0:Y:S02]  /*0110*/  MUFU.RCP R6, R2 ;  /* 0x0000000200067308 */ /* 0x001e240000001000 */
[----:B0-----:R-:W-:-:S06]  /*0120*/  VIADD R6, R6, 0xffffffe ;  /* 0x0ffffffe06067836 */ /* 0x001fcc0000000000 */
[----:B------:R0:W1:Y:S02]  /*0130*/  F2I.FTZ.U32.TRUNC.NTZ R7, R6 ;  /* 0x0000000600077305 */ /* 0x000064000021f000 */
[----:B0-----:R-:W-:Y:S02]  /*0140*/  HFMA2 R6, -RZ, RZ, 0, 0 ;  /* 0x00000000ff067431 */ /* 0x001fe400000001ff */
[----:B-1----:R-:W-:-:S04]  /*0150*/  IMAD R5, R0, R7, RZ ;  /* 0x0000000700057224 */ /* 0x002fc800078e02ff */
[----:B------:R-:W-:-:S06]  /*0160*/  IMAD.HI.U32 R5, R7, R5, R6 ;  /* 0x0000000507057227 */ /* 0x000fcc00078e0006 */
        /* <DEDUP_REMOVED lines=10> */
.L_x_259:
[----:B------:R-:W-:Y:S01]  /*0210*/  IMAD.MOV.U32 R25, RZ, RZ, R30 ;  /* 0x000000ffff197224 */ /* 0x000fe200078e001e */
[----:B------:R-:W-:Y:S01]  /*0220*/  MOV R18, R35 ;  /* 0x0000002300127202 */ /* 0x000fe20000000f00 */
[----:B------:R-:W-:Y:S01]  /*0230*/  IMAD.MOV.U32 R17, RZ, RZ, R4 ;  /* 0x000000ffff117224 */ /* 0x000fe200078e0004 */
[----:B------:R-:W-:Y:S02]  /*0240*/  MOV R15, R3 ;  /* 0x00000003000f7202 */ /* 0x000fe40000000f00 */
[----:B------:R-:W-:Y:S02]  /*0250*/  MOV R16, 0x270 ;  /* 0x0000027000107802 */ /* 0x000fe40000000f00 */
[----:B------:R-:W-:Y:S05]  /*0260*/  CALL.REL.NOINC `($__internal_8_$__cuda_sm20_div_s64) ;  /* 0x0000004000847944 */ /* 0x000fea0003c00000 */
.L_x_260:
        /* <DEDUP_REMOVED lines=30> */
.L_x_262:
[----:B------:R-:W-:Y:S01]  /*0450*/  IMAD.MOV.U32 R25, RZ, RZ, R12 ;  /* 0x000000ffff197224 */ /* 0x000fe200078e000c */
[----:B------:R-:W-:Y:S02]  /*0460*/  MOV R17, R13 ;  /* 0x0000000d00117202 */ /* 0x000fe40000000f00 */
[----:B------:R-:W-:Y:S02]  /*0470*/  MOV R16, 0x490 ;  /* 0x0000049000107802 */ /* 0x000fe40000000f00 */
[----:B------:R-:W-:Y:S05]  /*0480*/  CALL.REL.NOINC `($__internal_8_$__cuda_sm20_div_s64) ;  /* 0x0000003c00fc7944 */ /* 0x000fea0003c00000 */
[----:B------:R-:W-:Y:S02]  /*0490*/  MOV R26, R12 ;  /* 0x0000000c001a7202 */ /* 0x000fe40000000f00 */
[----:B------:R-:W-:Y:S02]  /*04a0*/  MOV R27, R13 ;  /* 0x0000000d001b7202 */ /* 0x000fe40000000f00 */
.L_x_263:
[----:B------:R-:W-:Y:S05]  /*04b0*/  BSYNC.RECONVERGENT B0 ;  /* 0x0000000000007941 */ /* 0x000fea0003800200 */
.L_x_261:
        /* <DEDUP_REMOVED lines=55> */
.L_x_265:
[----:B------:R-:W-:Y:S01]  /*0830*/  IMAD.MOV.U32 R25, RZ, RZ, R18 ;  /* 0x000000ffff197224 */ /* 0x000fe200078e0012 */
[----:B------:R-:W-:Y:S01]  /*0840*/  MOV R18, R10 ;  /* 0x0000000a00127202 */ /* 0x000fe20000000f00 */
[----:B------:R-:W-:Y:S01]  /*0850*/  IMAD.MOV.U32 R17, RZ, RZ, R15 ;  /* 0x000000ffff117224 */ /* 0x000fe200078e000f */
[----:B------:R-:W-:Y:S02]  /*0860*/  MOV R15, R11 ;  /* 0x0000000b000f7202 */ /* 0x000fe40000000f00 */
[----:B------:R-:W-:Y:S02]  /*0870*/  MOV R16, 0x890 ;  /* 0x0000089000107802 */ /* 0x000fe40000000f00 */
[----:B------:R-:W-:Y:S05]  /*0880*/  CALL.REL.NOINC `($__internal_8_$__cuda_sm20_div_s64) ;  /* 0x0000003800fc7944 */ /* 0x000fea0003c00000 */
.L_x_266:
[----:B------:R-:W-:Y:S05]  /*0890*/  BSYNC.RECONVERGENT B0 ;  /* 0x0000000000007941 */ /* 0x000fea0003800200 */
.L_x_264:
[----:B------:R-:W0:Y:S01]  /*08a0*/  LDC R21, c[0x0][0x434] ;  /* 0x00010d00ff157b82 */ /* 0x000e220000000800 */
[----:B------:R-:W-:Y:S01]  /*08b0*/  IMAD.MOV.U32 R8, RZ, RZ, RZ ;  /* 0x000000ffff087224 */ /* 0x000fe200078e00ff */
[----:B------:R-:W-:Y:S01]  /*08c0*/  BSSY.RECONVERGENT B0, `(.L_x_267) ;  /* 0x0000078000007945 */ /* 0x000fe20003800200 */
[----:B0-----:R-:W-:-:S04]  /*08d0*/  IABS R6, R21 ;  /* 0x0000001500067213 */ /* 0x001fc80000000000 */
[----:B------:R-:W0:Y:S08]  /*08e0*/  I2F.RP R14, R6 ;  /* 0x00000006000e7306 */ /* 0x000e300000209400 */
        /* <DEDUP_REMOVED lines=9> */
[----:B------:R-:W-:Y:S01]  /*0980*/  IMAD.MOV.U32 R7, RZ, RZ, R2 ;  /* 0x000000ffff077224 */ /* 0x000fe200078e0002 */
[----:B------:R-:W-:-:S03]  /*0990*/  SHF.R.S32.HI R0, RZ, 0x1f, R21 ;  /* 0x0000001fff007819 */ /* 0x000fc60000011415 */
[----:B------:R-:W-:Y:S01]  /*09a0*/  IMAD.HI.U32 R2, R8, R7, RZ ;  /* 0x0000000708027227 */ /* 0x000fe200078e00ff */
[----:B------:R-:W-:-:S03]  /*09b0*/  LOP3.LUT R0, R0, 0x1, RZ, 0xfc, !PT ;  /* 0x0000000100007812 */ /* 0x000fc600078efcff */
[----:B------:R-:W-:-:S04]  /*09c0*/  IMAD.MOV R5, RZ, RZ, -R2 ;  /* 0x000000ffff057224 */ /* 0x000fc800078e0a02 */
[----:B------:R-:W-:-:S05]  /*09d0*/  IMAD R5, R6, R5, R7 ;  /* 0x0000000506057224 */ /* 0x000fca00078e0207 */
[----:B------:R-:W-:-:S13]  /*09e0*/  ISETP.GT.U32.AND P1, PT, R6, R5, PT ;  /* 0x000000050600720c */ /* 0x000fda0003f24070 */
[----:B------:R-:W-:Y:S02]  /*09f0*/  @!P1 IMAD.IADD R5, R5, 0x1, -R6 ;  /* 0x0000000105059824 */ /* 0x000fe400078e0a06 */
[----:B------:R-:W-:Y:S01]  /*0a00*/  @!P1 VIADD R2, R2, 0x1 ;  /* 0x0000000102029836 */ /* 0x000fe20000000000 */
[----:B------:R-:W-:Y:S02]  /*0a10*/  ISETP.NE.AND P1, PT, R21, RZ, PT ;  /* 0x000000ff1500720c */ /* 0x000fe40003f25270 */
[----:B------:R-:W-:-:S13]  /*0a20*/  ISETP.GE.U32.AND P0, PT, R5, R6, PT ;  /* 0x000000060500720c */ /* 0x000fda0003f06070 */
[----:B------:R-:W-:-:S04]  /*0a30*/  @P0 VIADD R2, R2, 0x1 ;  /* 0x0000000102020836 */ /* 0x000fc80000000000 */
[----:B------:R-:W-:-:S04]  /*0a40*/  IMAD.MOV.U32 R5, RZ, RZ, R2 ;  /* 0x000000ffff057224 */ /* 0x000fc800078e0002 */
[----:B------:R-:W-:Y:S01]  /*0a50*/  @!P2 IMAD.MOV R5, RZ, RZ, -R5 ;  /* 0x000000ffff05a224 */ /* 0x000fe200078e0a05 */
[----:B------:R-:W-:-:S05]  /*0a60*/  @!P1 LOP3.LUT R5, RZ, R21, RZ, 0x33, !PT ;  /* 0x00000015ff059212 */ /* 0x000fca00078e33ff */
[----:B------:R-:W-:Y:S02]  /*0a70*/  IMAD R9, R5, R0, RZ ;  /* 0x0000000005097224 */ /* 0x000fe400078e02ff */
[----:B------:R-:W0:Y:S03]  /*0a80*/  LDC R0, c[0x0][0x3e0] ;  /* 0x0000f800ff007b82 */ /* 0x000e260000000800 */
[-C--:B------:R-:W-:Y:S02]  /*0a90*/  IABS R14, R9.reuse ;  /* 0x00000009000e7213 */ /* 0x080fe40000000000 */
[----:B------:R-:W-:Y:S02]  /*0aa0*/  IABS R17, R9 ;  /* 0x0000000900117213 */ /* 0x000fe40000000000 */
[----:B------:R-:W1:Y:S03]  /*0ab0*/  I2F.RP R7, R14 ;  /* 0x0000000e00077306 */ /* 0x000e660000209400 */
[----:B------:R-:W-:-:S05]  /*0ac0*/  IMAD.MOV R17, RZ, RZ, -R17 ;  /* 0x000000ffff117224 */ /* 0x000fca00078e0a11 */
[----:B-1----:R-:W1:Y:S01]  /*0ad0*/  MUFU.RCP R2, R7 ;  /* 0x0000000700027308 */ /* 0x002e620000001000 */
[----:B0-----:R-:W-:Y:S02]  /*0ae0*/  IABS R8, R0 ;  /* 0x0000000000087213 */ /* 0x001fe40000000000 */
[----:B------:R-:W-:-:S05]  /*0af0*/  ISETP.NE.AND P5, PT, R0, RZ, PT ;  /* 0x000000ff0000720c */ /* 0x000fca0003fa5270 */
[----:B------:R-:W0:Y:S01]  /*0b00*/  I2F.RP R6, R8 ;  /* 0x0000000800067306 */ /* 0x000e220000209400 */
[----:B-1----:R-:W-:Y:S02]  /*0b10*/  VIADD R22, R2, 0xffffffe ;  /* 0x0ffffffe02167836 */ /* 0x002fe40000000000 */
[----:B------:R-:W-:-:S05]  /*0b20*/  VIADD R2, R0, 0xffffffff ;  /* 0xffffffff00027836 */ /* 0x000fca0000000000 */
[----:B------:R-:W1:Y:S01]  /*0b30*/  F2I.FTZ.U32.TRUNC.NTZ R23, R22 ;  /* 0x0000001600177305 */ /* 0x000e62000021f000 */
[----:B------:R-:W-:-:S07]  /*0b40*/  IADD3 R7, PT, PT, R2, R14, RZ ;  /* 0x0000000e02077210 */ /* 0x000fce0007ffe0ff */
[----:B0-----:R-:W0:Y:S01]  /*0b50*/  MUFU.RCP R18, R6 ;  /* 0x0000000600127308 */ /* 0x001e220000001000 */
[----:B-1----:R-:W-:Y:S02]  /*0b60*/  IMAD.MOV R15, RZ, RZ, -R23 ;  /* 0x000000ffff0f7224 */ /* 0x002fe400078e0a17 */
[----:B------:R-:W-:Y:S02]  /*0b70*/  IMAD.MOV.U32 R22, RZ, RZ, RZ ;  /* 0x000000ffff167224 */ /* 0x000fe400078e00ff */
[----:B------:R-:W-:Y:S01]  /*0b80*/  IMAD R16, R15, R14, RZ ;  /* 0x0000000e0f107224 */ /* 0x000fe200078e02ff */
[----:B------:R-:W-:-:S03]  /*0b90*/  IABS R15, R7 ;  /* 0x00000007000f7213 */ /* 0x000fc60000000000 */
[----:B------:R-:W-:-:S04]  /*0ba0*/  IMAD.HI.U32 R16, R23, R16, R22 ;  /* 0x0000001017107227 */ /* 0x000fc800078e0016 */
[----:B0-----:R-:W-:Y:S02]  /*0bb0*/  VIADD R18, R18, 0xffffffe ;  /* 0x0ffffffe12127836 */ /* 0x001fe40000000000 */
[----:B------:R-:W-:Y:S02]  /*0bc0*/  IMAD.HI.U32 R16, R16, R15, RZ ;  /* 0x0000000f10107227 */ /* 0x000fe400078e00ff */
[----:B------:R-:W0:Y:S02]  /*0bd0*/  F2I.FTZ.U32.TRUNC.NTZ R19, R18 ;  /* 0x0000001200137305 */ /* 0x000e24000021f000 */
[----:B------:R-:W-:-:S05]  /*0be0*/  IMAD R17, R16, R17, R15 ;  /* 0x0000001110117224 */ /* 0x000fca00078e020f */
[----:B------:R-:W-:Y:S01]  /*0bf0*/  ISETP.GT.U32.AND P1, PT, R14, R17, PT ;  /* 0x000000110e00720c */ /* 0x000fe20003f24070 */
[----:B0-----:R-:W-:Y:S02]  /*0c00*/  IMAD.MOV R6, RZ, RZ, -R19 ;  /* 0x000000ffff067224 */ /* 0x001fe400078e0a13 */
[----:B------:R-:W-:Y:S02]  /*0c10*/  IMAD.MOV.U32 R18, RZ, RZ, RZ ;  /* 0x000000ffff127224 */ /* 0x000fe400078e00ff */
[----:B------:R-:W-:-:S08]  /*0c20*/  IMAD R6, R6, R8, RZ ;  /* 0x0000000806067224 */ /* 0x000fd000078e02ff */
[----:B------:R-:W-:Y:S02]  /*0c30*/  @!P1 IMAD.IADD R17, R17, 0x1, -R14 ;  /* 0x0000000111119824 */ /* 0x000fe400078e0a0e */
[----:B------:R-:W-:-:S03]  /*0c40*/  IMAD.HI.U32 R6, R19, R6, R18 ;  /* 0x0000000613067227 */ /* 0x000fc600078e0012 */
[-C--:B------:R-:W-:Y:S01]  /*0c50*/  ISETP.GE.U32.AND P2, PT, R17, R14.reuse, PT ;  /* 0x0000000e1100720c */ /* 0x080fe20003f46070 */
[----:B------:R-:W-:Y:S01]  /*0c60*/  @!P1 VIADD R16, R16, 0x1 ;  /* 0x0000000110109836 */ /* 0x000fe20000000000 */
[----:B------:R-:W-:Y:S01]  /*0c70*/  ISETP.NE.AND P1, PT, R9, RZ, PT ;  /* 0x000000ff0900720c */ /* 0x000fe20003f25270 */
[----:B------:R-:W-:Y:S01]  /*0c80*/  IMAD.HI.U32 R20, R6, R15, RZ ;  /* 0x0000000f06147227 */ /* 0x000fe200078e00ff */
[C---:B------:R-:W-:Y:S02]  /*0c90*/  LOP3.LUT R6, R7.reuse, R14, RZ, 0x3c, !PT ;  /* 0x0000000e07067212 */ /* 0x040fe400078e3cff */
[----:B------:R-:W-:Y:S01]  /*0ca0*/  LOP3.LUT R7, R7, R0, RZ, 0x3c, !PT ;  /* 0x0000000007077212 */ /* 0x000fe200078e3cff */
[----:B------:R-:W-:Y:S01]  /*0cb0*/  IMAD.MOV R17, RZ, RZ, -R20 ;  /* 0x000000ffff117224 */ /* 0x000fe200078e0a14 */
[----:B------:R-:W-:Y:S02]  /*0cc0*/  ISETP.GE.AND P0, PT, R6, RZ, PT ;  /* 0x000000ff0600720c */ /* 0x000fe40003f06270 */
[----:B------:R-:W0:Y:S01]  /*0cd0*/  LDC.U8 R6, c[0x0][0x549] ;  /* 0x00015240ff067b82 */ /* 0x000e220000000000 */
[----:B------:R-:W-:-:S02]  /*0ce0*/  IMAD R15, R8, R17, R15 ;  /* 0x00000011080f7224 */ /* 0x000fc400078e020f */
[----:B------:R-:W-:Y:S02]  /*0cf0*/  @P2 IADD3 R16, PT, PT, R16, 0x1, RZ ;  /* 0x0000000110102810 */ /* 0x000fe40007ffe0ff */
[----:B------:R-:W-:Y:S02]  /*0d00*/  ISETP.GE.AND P2, PT, R7, RZ, PT ;  /* 0x000000ff0700720c */ /* 0x000fe40003f46270 */
[----:B------:R-:W-:-:S04]  /*0d10*/  ISETP.GT.U32.AND P3, PT, R8, R15, PT ;  /* 0x0000000f0800720c */ /* 0x000fc80003f64070 */
[----:B------:R-:W-:Y:S01]  /*0d20*/  @!P0 IMAD.MOV R16, RZ, RZ, -R16 ;  /* 0x000000ffff108224 */ /* 0x000fe200078e0a10 */
[----:B------:R-:W-:-:S04]  /*0d30*/  @!P1 LOP3.LUT R16, RZ, R14, RZ, 0x33, !PT ;  /* 0x0000000eff109212 */ /* 0x000fc800078e33ff */
[----:B------:R-:W-:-:S04]  /*0d40*/  ISETP.LT.U32.AND P0, PT, R12, R16, PT ;  /* 0x000000100c00720c */ /* 0x000fc80003f01070 */
[----:B------:R-:W-:Y:S02]  /*0d50*/  @!P3 IMAD.IADD R15, R15, 0x1, -R8 ;  /* 0x000000010f0fb824 */ /* 0x000fe400078e0a08 */
[----:B------:R-:W-:Y:S01]  /*0d60*/  @!P3 VIADD R20, R20, 0x1 ;  /* 0x000000011414b836 */ /* 0x000fe20000000000 */
[----:B------:R-:W-:Y:S02]  /*0d70*/  ISETP.NE.AND P3, PT, R5, RZ, PT ;  /* 0x000000ff0500720c */ /* 0x000fe40003f65270 */
[----:B------:R-:W-:Y:S02]  /*0d80*/  ISETP.GE.U32.AND P1, PT, R15, R8, PT ;  /* 0x000000080f00720c */ /* 0x000fe40003f26070 */
[----:B------:R-:W-:Y:S02]  /*0d90*/  SHF.R.S32.HI R15, RZ, 0x1f, R16 ;  /* 0x0000001fff0f7819 */ /* 0x000fe40000011410 */
[----:B0-----:R-:W-:Y:S02]  /*0da0*/  ISETP.NE.AND P4, PT, R6, RZ, PT ;  /* 0x000000ff0600720c */ /* 0x001fe40003f85270 */
[----:B------:R-:W-:-:S02]  /*0db0*/  ISETP.LT.AND.EX P0, PT, R13, R15, PT, P0 ;  /* 0x0000000f0d00720c */ /* 0x000fc40003f01300 */
[----:B------:R-:W-:Y:S02]  /*0dc0*/  SEL R6, RZ, 0x1, !P3 ;  /* 0x00000001ff067807 */ /* 0x000fe40005800000 */
[C---:B------:R-:W-:Y:S02]  /*0dd0*/  SEL R7, R13.reuse, R15, P0 ;  /* 0x0000000f0d077207 */ /* 0x040fe40000000000 */
[----:B------:R-:W-:Y:S01]  /*0de0*/  SHF.R.S32.HI R5, RZ, 0x1f, R9 ;  /* 0x0000001fff057819 */ /* 0x000fe20000011409 */
[----:B------:R-:W-:Y:S01]  /*0df0*/  @P1 VIADD R20, R20, 0x1 ;  /* 0x0000000114141836 */ /* 0x000fe20000000000 */
[----:B------:R-:W-:Y:S02]  /*0e00*/  LOP3.LUT R8, R13, R7, RZ, 0xfc, !PT ;  /* 0x000000070d087212 */ /* 0x000fe400078efcff */
[----:B------:R-:W-:Y:S01]  /*0e10*/  LOP3.LUT R6, R5, R6, RZ, 0xfc, !PT ;  /* 0x0000000605067212 */ /* 0x000fe200078efcff */
[----:B------:R-:W-:Y:S01]  /*0e20*/  @!P2 IMAD.MOV R20, RZ, RZ, -R20 ;  /* 0x000000ffff14a224 */ /* 0x000fe200078e0a14 */
[----:B------:R-:W-:-:S02]  /*0e30*/  ISETP.NE.U32.AND P1, PT, R8, RZ, PT ;  /* 0x000000ff0800720c */ /* 0x000fc40003f25070 */
[----:B------:R-:W-:Y:S02]  /*0e40*/  @!P5 LOP3.LUT R20, RZ, R0, RZ, 0x33, !PT ;  /* 0x00000000ff14d212 */ /* 0x000fe400078e33ff */
[----:B------:R-:W-:Y:S02]  /*0e50*/  SEL R21, R21, 0x1, !P4 ;  /* 0x0000000115157807 */ /* 0x000fe40006000000 */
[----:B------:R-:W-:-:S07]  /*0e60*/  SEL R8, R12, R16, P0 ;  /* 0x000000100c087207 */ /* 0x000fce0000000000 */
        /* <DEDUP_REMOVED lines=21> */
.L_x_268:
[----:B------:R-:W-:Y:S01]  /*0fc0*/  IMAD.MOV.U32 R25, RZ, RZ, R12 ;  /* 0x000000ffff197224 */ /* 0x000fe200078e000c */
[----:B------:R-:W-:Y:S01]  /*0fd0*/  MOV R18, R8 ;  /* 0x0000000800127202 */ /* 0x000fe20000000f00 */
[----:B------:R-:W-:Y:S01]  /*0fe0*/  IMAD.MOV.U32 R17, RZ, RZ, R13 ;  /* 0x000000ffff117224 */ /* 0x000fe200078e000d */
[----:B------:R-:W-:Y:S02]  /*0ff0*/  MOV R15, R7 ;  /* 0x00000007000f7202 */ /* 0x000fe40000000f00 */
[----:B------:R-:W-:Y:S02]  /*1000*/  MOV R16, 0x1020 ;  /* 0x0000102000107802 */ /* 0x000fe40000000f00 */
[----:B------:R-:W-:Y:S05]  /*1010*/  CALL.REL.NOINC `($__internal_8_$__cuda_sm20_div_s64) ;  /* 0x0000003400187944 */ /* 0x000fea0003c00000 */
[----:B------:R-:W-:Y:S02]  /*1020*/  MOV R38, R12 ;  /* 0x0000000c00267202 */ /* 0x000fe40000000f00 */
[----:B------:R-:W-:Y:S02]  /*1030*/  MOV R39, R13 ;  /* 0x0000000d00277202 */ /* 0x000fe40000000f00 */
.L_x_269:
[----:B------:R-:W-:Y:S05]  /*1040*/  BSYNC.RECONVERGENT B0 ;  /* 0x0000000000007941 */ /* 0x000fea0003800200 */
.L_x_267:
[-C--:B------:R-:W-:Y:S01]  /*1050*/  IABS R15, R29.reuse ;  /* 0x0000001d000f7213 */ /* 0x080fe20000000000 */
[----:B------:R-:W0:Y:S01]  /*1060*/  LDC R0, c[0x0][0x434] ;  /* 0x00010d00ff007b82 */ /* 0x000e220000000800 */
[----:B------:R-:W-:Y:S01]  /*1070*/  IABS R5, R29 ;  /* 0x0000001d00057213 */ /* 0x000fe20000000000 */
[----:B------:R-:W-:Y:S01]  /*1080*/  BSSY.RECONVERGENT B0, `(.L_x_270) ;  /* 0x000003e000007945 */ /* 0x000fe20003800200 */
[----:B------:R-:W1:Y:S03]  /*1090*/  I2F.RP R14, R15 ;  /* 0x0000000f000e7306 */ /* 0x000e660000209400 */
[----:B------:R-:W-:-:S05]  /*10a0*/  IMAD.MOV R5, RZ, RZ, -R5 ;  /* 0x000000ffff057224 */ /* 0x000fca00078e0a05 */
[----:B-1----:R-:W1:Y:S01]  /*10b0*/  MUFU.RCP R16, R14 ;  /* 0x0000000e00107308 */ /* 0x002e620000001000 */
[----:B0-----:R-:W-:Y:S01]  /*10c0*/  IADD3 R0, PT, PT, R0, -0x1, R15 ;  /* 0xffffffff00007810 */ /* 0x001fe20007ffe00f */
[----:B-1----:R-:W-:-:S06]  /*10d0*/  VIADD R16, R16, 0xffffffe ;  /* 0x0ffffffe10107836 */ /* 0x002fcc0000000000 */
[----:B------:R-:W0:Y:S02]  /*10e0*/  F2I.FTZ.U32.TRUNC.NTZ R17, R16 ;  /* 0x0000001000117305 */ /* 0x000e24000021f000 */
[----:B0-----:R-:W-:Y:S02]  /*10f0*/  IMAD.MOV R12, RZ, RZ, -R17 ;  /* 0x000000ffff0c7224 */ /* 0x001fe400078e0a11 */
[----:B------:R-:W-:Y:S02]  /*1100*/  IMAD.MOV.U32 R16, RZ, RZ, RZ ;  /* 0x000000ffff107224 */ /* 0x000fe400078e00ff */
[----:B------:R-:W-:Y:S01]  /*1110*/  IMAD R13, R12, R15, RZ ;  /* 0x0000000f0c0d7224 */ /* 0x000fe200078e02ff */
[----:B------:R-:W-:-:S03]  /*1120*/  IABS R12, R0 ;  /* 0x00000000000c7213 */ /* 0x000fc60000000000 */
        /* <DEDUP_REMOVED lines=11> */
[----:B------:R-:W-:Y:S02]  /*11e0*/  IMAD.MOV.U32 R5, RZ, RZ, R13 ;  /* 0x000000ffff057224 */ /* 0x000fe400078e000d */
[----:B------:R-:W-:Y:S02]  /*11f0*/  IMAD R13, R20, R21, RZ ;  /* 0x00000015140d7224 */ /* 0x000fe400078e02ff */
        /* <DEDUP_REMOVED lines=31> */
.L_x_271:
[----:B------:R-:W-:Y:S01]  /*13f0*/  IMAD.MOV.U32 R25, RZ, RZ, R26 ;  /* 0x000000ffff197224 */ /* 0x000fe200078e001a */
[----:B------:R-:W-:Y:S01]  /*1400*/  MOV R17, R27 ;  /* 0x0000001b00117202 */ /* 0x000fe20000000f00 */
[----:B------:R-:W-:Y:S01]  /*1410*/  IMAD.MOV.U32 R18, RZ, RZ, R5 ;  /* 0x000000ffff127224 */ /* 0x000fe200078e0005 */
[----:B------:R-:W-:Y:S02]  /*1420*/  MOV R16, 0x1440 ;  /* 0x0000144000107802 */ /* 0x000fe40000000f00 */
[----:B------:R-:W-:Y:S05]  /*1430*/  CALL.REL.NOINC `($__internal_8_$__cuda_sm20_div_s64) ;  /* 0x0000003000107944 */ /* 0x000fea0003c00000 */
[----:B------:R-:W-:Y:S02]  /*1440*/  MOV R36, R12 ;  /* 0x0000000c00247202 */ /* 0x000fe40000000f00 */
[----:B------:R-:W-:Y:S02]  /*1450*/  MOV R37, R13 ;  /* 0x0000000d00257202 */ /* 0x000fe40000000f00 */
.L_x_272:
[----:B------:R-:W-:Y:S05]  /*1460*/  BSYNC.RECONVERGENT B0 ;  /* 0x0000000000007941 */ /* 0x000fea0003800200 */
.L_x_270:
        /* <DEDUP_REMOVED lines=11> */
[C---:B------:R-:W-:Y:S02]  /*1520*/  VIADD R27, R33.reuse, 0x20 ;  /* 0x00000020211b7836 */ /* 0x040fe40000000000 */
[C---:B------:R-:W-:Y:S01]  /*1530*/  VIADD R25, R33.reuse, 0x30 ;  /* 0x0000003021197836 */ /* 0x040fe20000000000 */
[----:B-1----:R-:W-:Y:S01]  /*1540*/  ISETP.GE.OR P0, PT, R33, UR4, !P3 ;  /* 0x0000000421007c0c */ /* 0x002fe2000df06670 */
[----:B------:R-:W-:Y:S01]  /*1550*/  IMAD.X R41, RZ, RZ, RZ, P1 ;  /* 0x000000ffff297224 */ /* 0x000fe200008e06ff */
[----:B------:R-:W-:-:S02]  /*1560*/  ISETP.GE.OR P6, PT, R31, UR4, !P3 ;  /* 0x000000041f007c0c */ /* 0x000fc4000dfc6670 */
[----:B------:R-:W-:Y:S02]  /*1570*/  ISETP.GE.OR P5, PT, R27, UR4, !P3 ;  /* 0x000000041b007c0c */ /* 0x000fe4000dfa6670 */
[----:B------:R-:W-:-:S07]  /*1580*/  ISETP.GE.OR P3, PT, R25, UR4, !P3 ;  /* 0x0000000419007c0c */ /* 0x000fce000df66670 */
[----:B------:R-:W0:Y:S01]  /*1590*/  @!P0 LDC.64 R22, c[0x0][0x428] ;  /* 0x00010a00ff168b82 */ /* 0x000e220000000a00 */
[----:B------:R-:W-:Y:S01]  /*15a0*/  @!P0 IMAD.WIDE.U32 R42, R30, R33, R40 ;  /* 0x000000211e2a8225 */ /* 0x000fe200078e0028 */
[----:B------:R-:W-:-:S03]  /*15b0*/  @!P6 MOV R45, R41 ;  /* 0x00000029002de202 */ /* 0x000fc60000000f00 */
[----:B------:R-:W-:Y:S02]  /*15c0*/  @!P0 IMAD R20, R33, R4, R43 ;  /* 0x0000000421148224 */ /* 0x000fe400078e022b */
[----:B------:R-:W-:Y:S01]  /*15d0*/  @!P6 IMAD.MOV.U32 R44, RZ, RZ, R40 ;  /* 0x000000ffff2ce224 */ /* 0x000fe200078e0028 */
[----:B------:R-:W1:Y:S01]  /*15e0*/  @!P6 LDC.64 R16, c[0x0][0x428] ;  /* 0x00010a00ff10eb82 */ /* 0x000e620000000a00 */
[----:B------:R-:W-:Y:S02]  /*15f0*/  @!P5 IMAD.MOV.U32 R43, RZ, RZ, R41 ;  /* 0x000000ffff2bd224 */ /* 0x000fe400078e0029 */
[----:B------:R-:W-:-:S05]  /*1600*/  @!P6 IMAD.WIDE.U32 R44, R30, R31, R44 ;  /* 0x0000001f1e2ce225 */ /* 0x000fca00078e002c */
[----:B------:R-:W3:Y:S08]  /*1610*/  @!P3 LDC.64 R12, c[0x0][0x428] ;  /* 0x00010a00ff0cbb82 */ /* 0x000ef00000000a00 */
[----:B------:R-:W4:Y:S01]  /*1620*/  @!P5 LDC.64 R14, c[0x0][0x428] ;  /* 0x00010a00ff0edb82 */ /* 0x000f220000000a00 */
[----:B0-----:R-:W-:-:S04]  /*1630*/  @!P0 LEA R22, P1, R42, R22, 0x2 ;  /* 0x000000162a168211 */ /* 0x001fc800078210ff */
[----:B------:R-:W-:Y:S01]  /*1640*/  @!P0 LEA.HI.X R23, R42, R23, R20, 0x2, P1 ;  /* 0x000000172a178211 */ /* 0x000fe200008f1414 */
[--C-:B------:R-:W-:Y:S02]  /*1650*/  @!P5 IMAD.MOV.U32 R42, RZ, RZ, R40.reuse ;  /* 0x000000ffff2ad224 */ /* 0x100fe400078e0028 */
[----:B------:R-:W-:Y:S01]  /*1660*/  @!P3 IMAD.WIDE.U32 R40, R30, R25, R40 ;  /* 0x000000191e28b225 */ /* 0x000fe200078e0028 */
[----:B-1----:R-:W-:-:S03]  /*1670*/  @!P6 LEA R16, P2, R44, R16, 0x2 ;  /* 0x000000102c10e211 */ /* 0x002fc600078410ff */
[----:B------:R-:W-:-:S04]  /*1680*/  @!P5 IMAD.WIDE.U32 R42, R30, R27, R42 ;  /* 0x0000001b1e2ad225 */ /* 0x000fc800078e002a */
[-C--:B------:R-:W-:Y:S02]  /*1690*/  @!P6 IMAD R20, R31, R4.reuse, R45 ;  /* 0x000000041f14e224 */ /* 0x080fe400078e022d */
[-C--:B------:R-:W-:Y:S02]  /*16a0*/  @!P5 IMAD R24, R27, R4.reuse, R43 ;  /* 0x000000041b18d224 */ /* 0x080fe400078e022b */
[----:B------:R-:W-:Y:S02]  /*16b0*/  @!P3 IMAD R25, R25, R4, R41 ;  /* 0x000000041919b224 */ /* 0x000fe400078e0229 */
[----:B------:R-:W-:Y:S01]  /*16c0*/  IMAD.MOV.U32 R4, RZ, RZ, -0x800000 ;  /* 0xff800000ff047424 */ /* 0x000fe200078e00ff */
[----:B----4-:R-:W-:-:S05]  /*16d0*/  @!P5 LEA R14, P1, R42, R14, 0x2 ;  /* 0x0000000e2a0ed211 */ /* 0x010fca00078210ff */
[----:B--2---:R-:W2:Y:S01]  /*16e0*/  @!P0 LDG.E R4, desc[UR10][R22.64] ;  /* 0x0000000a16048981 */ /* 0x004ea2000c1e1900 */
[----:B---3--:R-:W-:Y:S01]  /*16f0*/  @!P3 LEA R26, P0, R40, R12, 0x2 ;  /* 0x0000000c281ab211 */ /* 0x008fe200078010ff */
[----:B------:R-:W-:Y:S01]  /*1700*/  IMAD.MOV.U32 R12, RZ, RZ, -0x800000 ;  /* 0xff800000ff0c7424 */ /* 0x000fe200078e00ff */
[----:B------:R-:W-:Y:S02]  /*1710*/  @!P6 LEA.HI.X R17, R44, R17, R20, 0x2, P2 ;  /* 0x000000112c11e211 */ /* 0x000fe400010f1414 */
[----:B------:R-:W-:Y:S01]  /*1720*/  @!P3 LEA.HI.X R27, R40, R13, R25, 0x2, P0 ;  /* 0x0000000d281bb211 */ /* 0x000fe200000f1419 */
[----:B------:R-:W-:Y:S01]  /*1730*/  IMAD.MOV.U32 R13, RZ, RZ, -0x800000 ;  /* 0xff800000ff0d7424 */ /* 0x000fe200078e00ff */
[----:B------:R-:W-:Y:S01]  /*1740*/  MOV R20, 0xff800000 ;  /* 0xff80000000147802 */ /* 0x000fe20000000f00 */
[----:B------:R0:W3:Y:S01]  /*1750*/  @!P6 LDG.E R12, desc[UR10][R16.64] ;  /* 0x0000000a100ce981 */ /* 0x0000e2000c1e1900 */
[----:B------:R-:W-:-:S03]  /*1760*/  @!P5 LEA.HI.X R15, R42, R15, R24, 0x2, P1 ;  /* 0x0000000f2a0fd211 */ /* 0x000fc600008f1418 */
[----:B------:R-:W4:Y:S04]  /*1770*/  @!P3 LDG.E R13, desc[UR10][R26.64] ;  /* 0x0000000a1a0db981 */ /* 0x000f28000c1e1900 */
[----:B------:R1:W5:Y:S01]  /*1780*/  @!P5 LDG.E R20, desc[UR10][R14.64] ;  /* 0x0000000a0e14d981 */ /* 0x000362000c1e1900 */
[----:B------:R-:W0:Y:S01]  /*1790*/  S2UR UR4, SR_CgaCtaId ;  /* 0x00000000000479c3 */ /* 0x000e220000008800 */
[----:B------:R-:W-:Y:S01]  /*17a0*/  UMOV UR5, 0x400 ;  /* 0x0000040000057882 */ /* 0x000fe20000000000 */
[C---:B------:R-:W-:Y:S02]  /*17b0*/  ISETP.GT.U32.AND P3, PT, R19.reuse, 0x1ff, PT ;  /* 0x000001ff1300780c */ /* 0x040fe40003f64070 */
[C---:B------:R-:W-:Y:S02]  /*17c0*/  ISETP.GT.U32.AND P2, PT, R19.reuse, 0x17f, PT ;  /* 0x0000017f1300780c */ /* 0x040fe40003f44070 */
[----:B------:R-:W-:-:S02]  /*17d0*/  ISETP.GT.U32.AND P1, PT, R19, 0xff, PT ;  /* 0x000000ff1300780c */ /* 0x000fc40003f24070 */
[----:B------:R-:W-:Y:S01]  /*17e0*/  ISETP.GT.U32.AND P0, PT, R19, 0x7f, PT ;  /* 0x0000007f1300780c */ /* 0x000fe20003f04070 */
[----:B0-----:R-:W-:-:S06]  /*17f0*/  ULEA UR4, UR4, UR5, 0x18 ;  /* 0x0000000504047291 */ /* 0x001fcc000f8ec0ff */
[----:B------:R-:W-:-:S05]  /*1800*/  LEA R18, R18, UR4, 0x2 ;  /* 0x0000000412127c11 */ /* 0x000fca000f8e10ff */
[----:B------:R-:W-:Y:S01]  /*1810*/  IMAD R17, R33, 0x24, R18 ;  /* 0x0000002421117824 */ /* 0x000fe200078e0212 */
[----:B------:R-:W-:Y:S02]  /*1820*/  SHF.R.U32.HI R28, RZ, 0x4, R19 ;  /* 0x00000004ff1c7819 */ /* 0x000fe40000011613 */
[----:B------:R-:W-:Y:S02]  /*1830*/  LOP3.LUT R34, R19, 0xf, RZ, 0xc0, !PT ;  /* 0x0000000f13227812 */ /* 0x000fe400078ec0ff */
[----:B-1----:R-:W-:Y:S01]  /*1840*/  LEA R15, R28, UR4, 0x2 ;  /* 0x000000041c0f7c11 */ /* 0x002fe2000f8e10ff */
[----:B------:R-:W-:Y:S02]  /*1850*/  IMAD.MOV.U32 R33, RZ, RZ, -0x800000 ;  /* 0xff800000ff217424 */ /* 0x000fe400078e00ff */
[----:B------:R-:W-:Y:S01]  /*1860*/  IMAD.MOV.U32 R31, RZ, RZ, -0x800000 ;  /* 0xff800000ff1f7424 */ /* 0x000fe200078e00ff */
[----:B------:R-:W-:Y:S01]  /*1870*/  MOV R27, 0xff800000 ;  /* 0xff800000001b7802 */ /* 0x000fe20000000f00 */
[----:B------:R-:W-:Y:S01]  /*1880*/  IMAD.MOV.U32 R26, RZ, RZ, -0x800000 ;  /* 0xff800000ff1a7424 */ /* 0x000fe200078e00ff */
[----:B------:R-:W0:Y:S01]  /*1890*/  LDCU UR4, c[0x0][0x430] ;  /* 0x00008600ff0477ac */ /* 0x000e220008000800 */
[----:B------:R-:W-:-:S02]  /*18a0*/  IMAD R32, R34, 0x24, R15 ;  /* 0x0000002422207824 */ /* 0x000fc400078e020f */
[----:B------:R-:W1:Y:S01]  /*18b0*/  LDC R15, c[0x0][0x434] ;  /* 0x00010d00ff0f7b82 */ /* 0x000e620000000800 */
[----:B--2---:R-:W-:Y:S04]  /*18c0*/  @!P3 STS [R17], R4 ;  /* 0x000000041100b388 */ /* 0x004fe80000000800 */
[----:B---3--:R-:W-:Y:S04]  /*18d0*/  @!P2 STS [R17+0x240], R12 ;  /* 0x0002400c1100a388 */ /* 0x008fe80000000800 */
[----:B----4-:R-:W-:Y:S04]  /*18e0*/  @!P0 STS [R17+0x6c0], R13 ;  /* 0x0006c00d11008388 */ /* 0x010fe80000000800 */
[----:B-----5:R-:W-:Y:S01]  /*18f0*/  @!P1 STS [R17+0x480], R20 ;  /* 0x0004801411009388 */ /* 0x020fe20000000800 */
[----:B------:R-:W-:Y:S06]  /*1900*/  BAR.SYNC.DEFER_BLOCKING 0x0 ;  /* 0x0000000000007b1d */ /* 0x000fec0000010000 */
[----:B------:R-:W-:Y:S04]  /*1910*/  @!P0 LDS R33, [R32] ;  /* 0x0000000020218984 */ /* 0x000fe80000000800 */
[----:B------:R-:W-:Y:S04]  /*1920*/  @!P0 LDS R26, [R32+0x240] ;  /* 0x00024000201a8984 */ /* 0x000fe80000000800 */
[----:B------:R-:W2:Y:S04]  /*1930*/  @!P0 LDS R31, [R32+0x480] ;  /* 0x00048000201f8984 */ /* 0x000ea80000000800 */
[----:B------:R-:W3:Y:S01]  /*1940*/  @!P0 LDS R27, [R32+0x6c0] ;  /* 0x0006c000201b8984 */ /* 0x000ee20000000800 */
[----:B--2---:R-:W-:-:S04]  /*1950*/  FMNMX3.FTZ R4, R33, R26, R31, !PT ;  /* 0x0000001a21047276 */ /* 0x004fc8000781001f */
[----:B---3--:R-:W-:-:S05]  /*1960*/  FMNMX.FTZ R13, R4, R27, !PT ;  /* 0x0000001b040d7209 */ /* 0x008fca0007810000 */
[----:B------:R-:W2:Y:S01]  /*1970*/  SHFL.BFLY PT, R18, R13, 0x8, 0x1f ;  /* 0x0d001f000d127f89 */ /* 0x000ea200000e0000 */
[----:B-1----:R-:W-:-:S04]  /*1980*/  IABS R4, R15 ;  /* 0x0000000f00047213 */ /* 0x002fc80000000000 */
[----:B------:R-:W1:Y:S01]  /*1990*/  I2F.RP R20, R4 ;  /* 0x0000000400147306 */ /* 0x000e620000209400 */
[----:B--2---:R-:W-:-:S05]  /*19a0*/  FMNMX.FTZ R18, R13, R18, !PT ;  /* 0x000000120d127209 */ /* 0x004fca0007810000 */
[----:B------:R-:W2:Y:S02]  /*19b0*/  SHFL.BFLY PT, R17, R18, 0x4, 0x1f ;  /* 0x0c801f0012117f89 */ /* 0x000ea400000e0000 */
[----:B-1----:R-:W1:Y:S02]  /*19c0*/  MUFU.RCP R22, R20 ;  /* 0x0000001400167308 */ /* 0x002e640000001000 */
[----:B-1----:R-:W-:Y:S01]  /*19d0*/  VIADD R22, R22, 0xffffffe ;  /* 0x0ffffffe16167836 */ /* 0x002fe20000000000 */
[----:B--2---:R-:W-:-:S05]  /*19e0*/  FMNMX.FTZ R17, R18, R17, !PT ;  /* 0x0000001112117209 */ /* 0x004fca0007810000 */
[----:B------:R-:W1:Y:S01]  /*19f0*/  F2I.FTZ.U32.TRUNC.NTZ R23, R22 ;  /* 0x0000001600177305 */ /* 0x000e62000021f000 */
[----:B------:R-:W2:Y:S01]  /*1a00*/  SHFL.BFLY PT, R14, R17, 0x2, 0x1f ;  /* 0x0c401f00110e7f89 */ /* 0x000ea200000e0000 */
[----:B-1----:R-:W-:Y:S02]  /*1a10*/  IMAD.MOV R12, RZ, RZ, -R23 ;  /* 0x000000ffff0c7224 */ /* 0x002fe400078e0a17 */
[----:B------:R-:W-:Y:S02]  /*1a20*/  IMAD.MOV.U32 R22, RZ, RZ, RZ ;  /* 0x000000ffff167224 */ /* 0x000fe400078e00ff */
[----:B------:R-:W-:Y:S01]  /*1a30*/  IMAD R13, R12, R4, RZ ;  /* 0x000000040c0d7224 */ /* 0x000fe200078e02ff */
[----:B------:R-:W-:-:S03]  /*1a40*/  IABS R12, R0 ;  /* 0x00000000000c7213 */ /* 0x000fc60000000000 */
[----:B------:R-:W-:Y:S01]  /*1a50*/  IMAD.HI.U32 R13, R23, R13, R22 ;  /* 0x0000000d170d7227 */ /* 0x000fe200078e0016 */
[----:B--2---:R-:W-:-:S05]  /*1a60*/  FMNMX.FTZ R16, R17, R14, !PT ;  /* 0x0000000e11107209 */ /* 0x004fca0007810000 */
[----:B------:R-:W-:Y:S01]  /*1a70*/  IMAD.HI.U32 R17, R13, R12, RZ ;  /* 0x0000000c0d117227 */ /* 0x000fe200078e00ff */
[----:B------:R-:W1:Y:S03]  /*1a80*/  SHFL.BFLY PT, R23, R16, 0x1, 0x1f ;  /* 0x0c201f0010177f89 */ /* 0x000e6600000e0000 */
[----:B------:R-:W-:-:S04]  /*1a90*/  IMAD.MOV R13, RZ, RZ, -R17 ;  /* 0x000000ffff0d7224 */ /* 0x000fc800078e0a11 */
[----:B------:R-:W-:Y:S01]  /*1aa0*/  IMAD R13, R4, R13, R12 ;  /* 0x0000000d040d7224 */ /* 0x000fe200078e020c */
[----:B------:R-:W-:Y:S01]  /*1ab0*/  LOP3.LUT R0, R0, R15, RZ, 0x3c, !PT ;  /* 0x0000000f00007212 */ /* 0x000fe200078e3cff */
[----:B------:R-:W2:Y:S03]  /*1ac0*/  LDC R12, c[0x0][0x3e0] ;  /* 0x0000f800ff0c7b82 */ /* 0x000ea60000000800 */
[----:B------:R-:W-:Y:S02]  /*1ad0*/  ISETP.GT.U32.AND P0, PT, R4, R13, PT ;  /* 0x0000000d0400720c */ /* 0x000fe40003f04070 */
[----:B-1----:R-:W-:-:S11]  /*1ae0*/  FMNMX.FTZ R23, R16, R23, !PT ;  /* 0x0000001710177209 */ /* 0x002fd60007810000 */
[-C--:B------:R-:W-:Y:S02]  /*1af0*/  @!P0 IADD3 R13, PT, PT, R13, -R4.reuse, RZ ;  /* 0x800000040d0d8210 */ /* 0x080fe40007ffe0ff */
[----:B------:R-:W-:Y:S02]  /*1b00*/  FSETP.NEU.FTZ.AND P1, PT, R23, -INF , PT ;  /* 0xff8000001700780b */ /* 0x000fe40003f3d000 */
[----:B------:R-:W-:Y:S02]  /*1b10*/  ISETP.GE.U32.AND P2, PT, R13, R4, PT ;  /* 0x000000040d00720c */ /* 0x000fe40003f46070 */
[----:B------:R-:W-:Y:S01]  /*1b20*/  FSEL R14, R23, RZ, P1 ;  /* 0x000000ff170e7208 */ /* 0x000fe20000800000 */
[----:B------:R-:W-:Y:S01]  /*1b30*/  @!P0 VIADD R17, R17, 0x1 ;  /* 0x0000000111118836 */ /* 0x000fe20000000000 */
[----:B------:R-:W-:Y:S02]  /*1b40*/  ISETP.GE.AND P1, PT, R0, RZ, PT ;  /* 0x000000ff0000720c */ /* 0x000fe40003f26270 */
[----:B------:R-:W-:Y:S01]  /*1b50*/  ISETP.NE.AND P0, PT, R15, RZ, PT ;  /* 0x000000ff0f00720c */ /* 0x000fe20003f05270 */
[C---:B------:R-:W-:Y:S01]  /*1b60*/  FADD.FTZ R41, -R14.reuse, R33 ;  /* 0x000000210e297221 */ /* 0x040fe20000010100 */
[C---:B------:R-:W-:Y:S01]  /*1b70*/  FADD.FTZ R4, -R14.reuse, R26 ;  /* 0x0000001a0e047221 */ /* 0x040fe20000010100 */
[----:B------:R-:W-:-:S02]  /*1b80*/  FADD.FTZ R20, -R14, R31 ;  /* 0x0000001f0e147221 */ /* 0x000fc40000010100 */
[----:B------:R-:W-:Y:S01]  /*1b90*/  FMUL.FTZ R41, R41, 1.4426950216293334961 ;  /* 0x3fb8aa3b29297820 */ /* 0x000fe20000410000 */
[----:B------:R-:W-:Y:S01]  /*1ba0*/  FMUL.FTZ R4, R4, 1.4426950216293334961 ;  /* 0x3fb8aa3b04047820 */ /* 0x000fe20000410000 */
[----:B------:R-:W-:Y:S01]  /*1bb0*/  @P2 VIADD R17, R17, 0x1 ;  /* 0x0000000111112836 */ /* 0x000fe20000000000 */
[----:B------:R-:W-:Y:S01]  /*1bc0*/  SHF.R.S32.HI R0, RZ, 0x1f, R29 ;  /* 0x0000001fff007819 */ /* 0x000fe2000001141d */
[----:B------:R-:W-:Y:S01]  /*1bd0*/  FMUL.FTZ R20, R20, 1.4426950216293334961 ;  /* 0x3fb8aa3b14147820 */ /* 0x000fe20000410000 */
[----:B------:R-:W-:Y:S01]  /*1be0*/  FADD.FTZ R18, -R14, R27 ;  /* 0x0000001b0e127221 */ /* 0x000fe20000010100 */
[----:B------:R-:W-:Y:S01]  /*1bf0*/  MUFU.EX2 R41, R41 ;  /* 0x0000002900297308 */ /* 0x000fe20000000800 */
[----:B------:R-:W-:Y:S01]  /*1c00*/  @!P1 IMAD.MOV R17, RZ, RZ, -R17 ;  /* 0x000000ffff119224 */ /* 0x000fe200078e0a11 */
[----:B------:R-:W-:Y:S02]  /*1c10*/  LOP3.LUT R0, R0, 0x1, RZ, 0xfc, !PT ;  /* 0x0000000100007812 */ /* 0x000fe400078efcff */
[----:B------:R-:W-:-:S04]  /*1c20*/  @!P0 LOP3.LUT R17, RZ, R15, RZ, 0x33, !PT ;  /* 0x0000000fff118212 */ /* 0x000fc800078e33ff */
[----:B------:R-:W1:Y:S01]  /*1c30*/  MUFU.EX2 R4, R4 ;  /* 0x0000000400047308 */ /* 0x000e620000000800 */
[----:B------:R-:W-:Y:S01]  /*1c40*/  FMUL.FTZ R18, R18, 1.4426950216293334961 ;  /* 0x3fb8aa3b12127820 */ /* 0x000fe20000410000 */
[----:B------:R-:W-:-:S06]  /*1c50*/  IMAD R13, R17, R0, RZ ;  /* 0x00000000110d7224 */ /* 0x000fcc00078e02ff */
[----:B------:R-:W3:Y:S08]  /*1c60*/  MUFU.EX2 R25, R20 ;  /* 0x0000001400197308 */ /* 0x000ef00000000800 */
[----:B------:R-:W4:Y:S01]  /*1c70*/  MUFU.EX2 R0, R18 ;  /* 0x0000001200007308 */ /* 0x000f220000000800 */
[----:B-1----:R-:W-:-:S04]  /*1c80*/  FADD.FTZ R4, R41, R4 ;  /* 0x0000000429047221 */ /* 0x002fc80000010000 */
[----:B---3--:R-:W-:Y:S01]  /*1c90*/  FADD.FTZ R25, R4, R25 ;  /* 0x0000001904197221 */ /* 0x008fe20000010000 */
[----:B------:R-:W-:-:S03]  /*1ca0*/  IABS R23, R13 ;  /* 0x0000000d00177213 */ /* 0x000fc60000000000 */
[----:B----4-:R-:W-:-:S05]  /*1cb0*/  FADD.FTZ R0, R25, R0 ;  /* 0x0000000019007221 */ /* 0x010fca0000010000 */
[----:B------:R-:W1:Y:S01]  /*1cc0*/  SHFL.BFLY PT, R25, R0, 0x8, 0x1f ;  /* 0x0d001f0000197f89 */ /* 0x000e6200000e0000 */
[----:B------:R-:W3:Y:S01]  /*1cd0*/  I2F.RP R22, R23 ;  /* 0x0000001700167306 */ /* 0x000ee20000209400 */
[----:B--2---:R-:W-:-:S07]  /*1ce0*/  IABS R16, R12 ;  /* 0x0000000c00107213 */ /* 0x004fce0000000000 */
[----:B------:R-:W2:Y:S08]  /*1cf0*/  I2F.RP R20, R16 ;  /* 0x0000001000147306 */ /* 0x000eb00000209400 */
[----:B---3--:R-:W3:Y:S01]  /*1d00*/  MUFU.RCP R42, R22 ;  /* 0x00000016002a7308 */ /* 0x008ee20000001000 */
[----:B-1----:R-:W-:-:S07]  /*1d10*/  FADD.FTZ R25, R0, R25 ;  /* 0x0000001900197221 */ /* 0x002fce0000010000 */
[----:B--2---:R-:W1:Y:S01]  /*1d20*/  MUFU.RCP R40, R20 ;  /* 0x0000001400287308 */ /* 0x004e620000001000 */
[----:B------:R-:W2:Y:S01]  /*1d30*/  SHFL.BFLY PT, R18, R25, 0x4, 0x1f ;  /* 0x0c801f0019127f89 */ /* 0x000ea200000e0000 */
[----:B---3--:R-:W-:-:S06]  /*1d40*/  VIADD R42, R42, 0xffffffe ;  /* 0x0ffffffe2a2a7836 */ /* 0x008fcc0000000000 */
[----:B------:R-:W3:Y:S01]  /*1d50*/  F2I.FTZ.U32.TRUNC.NTZ R43, R42 ;  /* 0x0000002a002b7305 */ /* 0x000ee2000021f000 */
[----:B-1----:R-:W-:-:S07]  /*1d60*/  IADD3 R40, PT, PT, R40, 0xffffffe, RZ ;  /* 0x0ffffffe28287810 */ /* 0x002fce0007ffe0ff */
[----:B------:R1:W4:Y:S01]  /*1d70*/  F2I.FTZ.U32.TRUNC.NTZ R41, R40 ;  /* 0x0000002800297305 */ /* 0x000322000021f000 */
[----:B--2---:R-:W-:Y:S01]  /*1d80*/  FADD.FTZ R18, R25, R18 ;  /* 0x0000001219127221 */ /* 0x004fe20000010000 */
[----:B---3--:R-:W-:Y:S02]  /*1d90*/  IMAD.MOV R4, RZ, RZ, -R43 ;  /* 0x000000ffff047224 */ /* 0x008fe400078e0a2b */
[----:B------:R-:W-:Y:S02]  /*1da0*/  IMAD.MOV.U32 R42, RZ, RZ, RZ ;  /* 0x000000ffff2a7224 */ /* 0x000fe400078e00ff */
[----:B------:R-:W2:Y:S01]  /*1db0*/  SHFL.BFLY PT, R25, R18, 0x2, 0x1f ;  /* 0x0c401f0012197f89 */ /* 0x000ea200000e0000 */
[----:B------:R-:W-:Y:S02]  /*1dc0*/  IMAD R4, R4, R23, RZ ;  /* 0x0000001704047224 */ /* 0x000fe400078e02ff */
[----:B-1----:R-:W-:Y:S02]  /*1dd0*/  HFMA2 R40, -RZ, RZ, 0, 0 ;  /* 0x00000000ff287431 */ /* 0x002fe400000001ff */
[----:B----4-:R-:W-:-:S02]  /*1de0*/  IMAD.MOV R0, RZ, RZ, -R41 ;  /* 0x000000ffff007224 */ /* 0x010fc400078e0a29 */
[----:B------:R-:W-:-:S04]  /*1df0*/  IMAD.HI.U32 R4, R43, R4, R42 ;  /* 0x000000042b047227 */ /* 0x000fc800078e002a */
[----:B------:R-:W-:Y:S02]  /*1e00*/  IMAD R43, R0, R16, RZ ;  /* 0x00000010002b7224 */ /* 0x000fe400078e02ff */
[----:B------:R-:W-:Y:S01]  /*1e10*/  IMAD.IADD R2, R2, 0x1, R23 ;  /* 0x0000000102027824 */ /* 0x000fe200078e0217 */
[----:B------:R-:W-:Y:S01]  /*1e20*/  IABS R0, R13 ;  /* 0x0000000d00007213 */ /* 0x000fe20000000000 */
[----:B------:R-:W-:-:S03]  /*1e30*/  IMAD.HI.U32 R43, R41, R43, R40 ;  /* 0x0000002b292b7227 */ /* 0x000fc600078e0028 */
[----:B------:R-:W-:Y:S01]  /*1e40*/  IABS R41, R2 ;  /* 0x0000000200297213 */ /* 0x000fe20000000000 */
[----:B------:R-:W-:-:S04]  /*1e50*/  IMAD.MOV R0, RZ, RZ, -R0 ;  /* 0x000000ffff007224 */ /* 0x000fc800078e0a00 */
[----:B------:R-:W-:-:S04]  /*1e60*/  IMAD.HI.U32 R4, R4, R41, RZ ;  /* 0x0000002904047227 */ /* 0x000fc800078e00ff */
[----:B------:R-:W-:-:S04]  /*1e70*/  IMAD.HI.U32 R43, R43, R41, RZ ;  /* 0x000000292b2b7227 */ /* 0x000fc800078e00ff */
[----:B--2---:R-:W-:Y:S01]  /*1e80*/  FADD.FTZ R25, R18, R25 ;  /* 0x0000001912197221 */ /* 0x004fe20000010000 */
[----:B------:R-:W-:Y:S02]  /*1e90*/  IMAD R20, R4, R0, R41 ;  /* 0x0000000004147224 */ /* 0x000fe400078e0229 */
[----:B------:R-:W-:-:S03]  /*1ea0*/  IMAD.MOV R0, RZ, RZ, -R43 ;  /* 0x000000ffff007224 */ /* 0x000fc600078e0a2b */
[----:B------:R-:W-:Y:S01]  /*1eb0*/  ISETP.GT.U32.AND P1, PT, R23, R20, PT ;  /* 0x000000141700720c */ /* 0x000fe20003f24070 */
[C---:B------:R-:W-:Y:S02]  /*1ec0*/  IMAD R41, R16.reuse, R0, R41 ;  /* 0x0000000010297224 */ /* 0x040fe400078e0229 */
[----:B------:R-:W1:Y:S03]  /*1ed0*/  SHFL.BFLY PT, R0, R25, 0x1, 0x1f ;  /* 0x0c201f0019007f89 */ /* 0x000e6600000e0000 */
[----:B------:R-:W-:-:S07]  /*1ee0*/  ISETP.GT.U32.AND P2, PT, R16, R41, PT ;  /* 0x000000291000720c */ /* 0x000fce0003f44070 */
[----:B------:R-:W-:-:S05]  /*1ef0*/  @!P1 IMAD.IADD R20, R20, 0x1, -R23 ;  /* 0x0000000114149824 */ /* 0x000fca00078e0a17 */
[-C--:B------:R-:W-:Y:S01]  /*1f00*/  ISETP.GE.U32.AND P0, PT, R20, R23.reuse, PT ;  /* 0x000000171400720c */ /* 0x080fe20003f06070 */
[----:B------:R-:W-:Y:S01]  /*1f10*/  @!P2 IMAD.IADD R41, R41, 0x1, -R16 ;  /* 0x000000012929a824 */ /* 0x000fe200078e0a10 */
[----:B------:R-:W-:Y:S02]  /*1f20*/  LOP3.LUT R18, R2, R23, RZ, 0x3c, !PT ;  /* 0x0000001702127212 */ /* 0x000fe400078e3cff */
[----:B------:R-:W-:Y:S02]  /*1f30*/  @!P1 IADD3 R4, PT, PT, R4, 0x1, RZ ;  /* 0x0000000104049810 */ /* 0x000fe40007ffe0ff */
[----:B------:R-:W-:Y:S02]  /*1f40*/  ISETP.GE.U32.AND P5, PT, R41, R16, PT ;  /* 0x000000102900720c */ /* 0x000fe40003fa6070 */
[----:B------:R-:W-:Y:S01]  /*1f50*/  LOP3.LUT R2, R2, R12, RZ, 0x3c, !PT ;  /* 0x0000000c02027212 */ /* 0x000fe200078e3cff */
[----:B-1----:R-:W-:Y:S01]  /*1f60*/  FADD.FTZ R0, R25, R0 ;  /* 0x0000000019007221 */ /* 0x002fe20000010000 */
[----:B------:R-:W-:Y:S01]  /*1f70*/  ISETP.GE.AND P3, PT, R18, RZ, PT ;  /* 0x000000ff1200720c */ /* 0x000fe20003f66270 */
[----:B------:R-:W-:Y:S01]  /*1f80*/  @!P2 VIADD R43, R43, 0x1 ;  /* 0x000000012b2ba836 */ /* 0x000fe20000000000 */
[----:B------:R-:W-:Y:S01]  /*1f90*/  ISETP.GE.AND P1, PT, R2, RZ, PT ;  /* 0x000000ff0200720c */ /* 0x000fe20003f26270 */
[----:B------:R-:W-:Y:S01]  /*1fa0*/  @P0 VIADD R4, R4, 0x1 ;  /* 0x0000000104040836 */ /* 0x000fe20000000000 */
[----:B------:R-:W-:-:S02]  /*1fb0*/  FSETP.NE.FTZ.AND P0, PT, R0, RZ, PT ;  /* 0x000000ff0000720b */ /* 0x000fc40003f15000 */
[----:B------:R-:W-:Y:S02]  /*1fc0*/  ISETP.NE.AND P2, PT, R12, RZ, PT ;  /* 0x000000ff0c00720c */ /* 0x000fe40003f45270 */
[----:B------:R-:W-:Y:S02]  /*1fd0*/  ISETP.NE.AND P6, PT, R13, RZ, PT ;  /* 0x000000ff0d00720c */ /* 0x000fe40003fc5270 */
[----:B------:R-:W-:-:S03]  /*1fe0*/  @P5 IADD3 R43, PT, PT, R43, 0x1, RZ ;  /* 0x000000012b2b5810 */ /* 0x000fc60007ffe0ff */
[----:B------:R-:W-:Y:S01]  /*1ff0*/  @!P3 IMAD.MOV R4, RZ, RZ, -R4 ;  /* 0x000000ffff04b224 */ /* 0x000fe200078e0a04 */
[----:B------:R-:W-:Y:S01]  /*2000*/  ISETP.NE.AND P3, PT, R17, RZ, PT ;  /* 0x000000ff1100720c */ /* 0x000fe20003f65270 */
[----:B------:R-:W-:Y:S02]  /*2010*/  @!P1 IMAD.MOV R43, RZ, RZ, -R43 ;  /* 0x000000ffff2b9224 */ /* 0x000fe400078e0a2b */
[----:B------:R-:W1:Y:S02]  /*2020*/  @P0 MUFU.LG2 R17, R0 ;  /* 0x0000000000110308 */ /* 0x000e640000000c00 */
[----:B------:R-:W-:Y:S02]  /*2030*/  @!P2 LOP3.LUT R43, RZ, R12, RZ, 0x33, !PT ;  /* 0x0000000cff2ba212 */ /* 0x000fe400078e33ff */
[----:B------:R-:W-:Y:S02]  /*2040*/  LOP3.LUT P2, RZ, R19, 0x38f, RZ, 0xc0, !PT ;  /* 0x0000038f13ff7812 */ /* 0x000fe4000784c0ff */
[----:B------:R-:W-:-:S02]  /*2050*/  @!P6 LOP3.LUT R4, RZ, R23, RZ, 0x33, !PT ;  /* 0x00000017ff04e212 */ /* 0x000fc400078e33ff */
[----:B------:R-:W-:Y:S02]  /*2060*/  SEL R23, RZ, 0x1, !P3 ;  /* 0x00000001ff177807 */ /* 0x000fe40005800000 */
[----:B------:R-:W-:Y:S02]  /*2070*/  SHF.R.S32.HI R2, RZ, 0x1f, R13 ;  /* 0x0000001fff027819 */ /* 0x000fe4000001140d */
[-C--:B------:R-:W-:Y:S02]  /*2080*/  ISETP.LT.U32.AND P1, PT, R36, R4.reuse, PT ;  /* 0x000000042400720c */ /* 0x080fe40003f21070 */
[----:B------:R-:W-:Y:S02]  /*2090*/  SHF.R.S32.HI R25, RZ, 0x1f, R4 ;  /* 0x0000001fff197819 */ /* 0x000fe40000011404 */
[----:B------:R-:W-:Y:S01]  /*20a0*/  LOP3.LUT R23, R2, R23, RZ, 0xfc, !PT ;  /* 0x0000001702177212 */ /* 0x000fe200078efcff */
[----:B------:R-:W-:Y:S01]  /*20b0*/  IMAD R2, R43, R21, RZ ;  /* 0x000000152b027224 */ /* 0x000fe200078e02ff */
[----:B------:R-:W-:Y:S01]  /*20c0*/  ISETP.LT.AND.EX P1, PT, R37, R25, PT, P1 ;  /* 0x000000192500720c */ /* 0x000fe20003f21310 */
[----:B0-----:R-:W-:Y:S01]  /*20d0*/  IMAD R20, R15, UR4, RZ ;  /* 0x000000040f147c24 */ /* 0x001fe2000f8e02ff */
[----:B------:R-:W-:Y:S01]  /*20e0*/  BSSY.RECONVERGENT B1, `(.L_x_273) ;  /* 0x000012a000017945 */ /* 0x000fe20003800200 */
[----:B------:R-:W-:Y:S01]  /*20f0*/  IMAD.MOV.U32 R24, RZ, RZ, 0x7f800000 ;  /* 0x7f800000ff187424 */ /* 0x000fe200078e00ff */
[----:B------:R-:W-:Y:S01]  /*2100*/  SEL R4, R36, R4, P1 ;  /* 0x0000000424047207 */ /* 0x000fe20000800000 */
[----:B------:R-:W-:-:S02]  /*2110*/  IMAD R2, R23, R2, RZ ;  /* 0x0000000217027224 */ /* 0x000fc400078e02ff */
[----:B-1----:R-:W-:Y:S01]  /*2120*/  @P0 FFMA.FTZ R24, R17, 0.69314718246459960938, R14 ;  /* 0x3f31721811180823 */ /* 0x002fe2000001000e */
        /* <DEDUP_REMOVED lines=24> */
[----:B------:R-:W-:Y:S02]  /*22b0*/  IMAD R15, R12, R14, R3 ;  /* 0x0000000e0c0f7224 */ /* 0x000fe400078e0203 */
[----:B------:R-:W-:-:S03]  /*22c0*/  IMAD R3, R13, R20, RZ ;  /* 0x000000140d037224 */ /* 0x000fc600078e02ff */
        /* <DEDUP_REMOVED lines=26> */
.L_x_276:
[----:B------:R-:W-:Y:S01]  /*2470*/  IMAD.MOV.U32 R17, RZ, RZ, RZ ;  /* 0x000000ffff117224 */ /* 0x000fe200078e00ff */
[----:B------:R-:W-:Y:S02]  /*2480*/  MOV R18, R40 ;  /* 0x0000002800127202 */ /* 0x000fe40000000f00 */
[----:B------:R-:W-:Y:S02]  /*2490*/  MOV R16, 0x24b0 ;  /* 0x000024b000107802 */ /* 0x000fe40000000f00 */
[----:B------:R-:W-:Y:S05]  /*24a0*/  CALL.REL.NOINC `($__internal_8_$__cuda_sm20_div_s64) ;  /* 0x0000001c00f47944 */ /* 0x000fea0003c00000 */
[----:B------:R-:W-:Y:S02]  /*24b0*/  IADD3 R14, PT, PT, -R12, RZ, RZ ;  /* 0x000000ff0c0e7210 */ /* 0x000fe40007ffe1ff */
[----:B------:R-:W-:-:S03]  /*24c0*/  MOV R41, R13 ;  /* 0x0000000d00297202 */ /* 0x000fc60000000f00 */
[----:B------:R-:W-:Y:S01]  /*24d0*/  IMAD R14, R40, R14, R25 ;  /* 0x0000000e280e7224 */ /* 0x000fe200078e0219 */
[----:B------:R-:W-:-:S07]  /*24e0*/  MOV R40, R12 ;  /* 0x0000000c00287202 */ /* 0x000fce0000000f00 */
.L_x_277:
[-C--:B------:R-:W-:Y:S01]  /*24f0*/  IABS R16, R35.reuse ;  /* 0x0000002300107213 */ /* 0x080fe20000000000 */
[----:B------:R-:W-:Y:S01]  /*2500*/  IMAD R7, R7, R10, RZ ;  /* 0x0000000a07077224 */ /* 0x000fe200078e02ff */
[----:B------:R-:W-:Y:S01]  /*2510*/  MOV R22, RZ ;  /* 0x000000ff00167202 */ /* 0x000fe20000000f00 */
[----:B------:R-:W-:Y:S01]  /*2520*/  BSSY.RECONVERGENT B0, `(.L_x_278) ;  /* 0x0000040000007945 */ /* 0x000fe20003800200 */
[----:B------:R-:W0:Y:S01]  /*2530*/  I2F.U32.RP R17, R16 ;  /* 0x0000001000117306 */ /* 0x000e220000209000 */
[----:B------:R-:W-:Y:S01]  /*2540*/  IABS R12, R35 ;  /* 0x00000023000c7213 */ /* 0x000fe20000000000 */
[----:B------:R-:W-:Y:S01]  /*2550*/  IMAD R7, R8, R11, R7 ;  /* 0x0000000b08077224 */ /* 0x000fe200078e0207 */
[----:B------:R-:W-:Y:S02]  /*2560*/  IABS R13, R14 ;  /* 0x0000000e000d7213 */ /* 0x000fe40000000000 */
[----:B------:R-:W-:-:S04]  /*2570*/  LOP3.LUT R11, R14, R35, RZ, 0x3c, !PT ;  /* 0x000000230e0b7212 */ /* 0x000fc800078e3cff */
[----:B------:R-:W-:Y:S01]  /*2580*/  ISETP.GE.AND P0, PT, R11, RZ, PT ;  /* 0x000000ff0b00720c */ /* 0x000fe20003f06270 */
[----:B0-----:R-:W0:Y:S02]  /*2590*/  MUFU.RCP R23, R17 ;  /* 0x0000001100177308 */ /* 0x001e240000001000 */
[----:B0-----:R-:W-:-:S06]  /*25a0*/  VIADD R23, R23, 0xffffffe ;  /* 0x0ffffffe17177836 */ /* 0x001fcc0000000000 */
[----:B------:R-:W0:Y:S02]  /*25b0*/  F2I.FTZ.U32.TRUNC.NTZ R23, R23 ;  /* 0x0000001700177305 */ /* 0x000e24000021f000 */
[----:B0-----:R-:W-:-:S04]  /*25c0*/  IMAD.MOV R15, RZ, RZ, -R23 ;  /* 0x000000ffff0f7224 */ /* 0x001fc800078e0a17 */
        /* <DEDUP_REMOVED lines=15> */
[----:B------:R-:W-:Y:S02]  /*26c0*/  ISETP.NE.AND P1, PT, R35, RZ, PT ;  /* 0x000000ff2300720c */ /* 0x000fe40003f25270 */
[----:B------:R-:W-:-:S09]  /*26d0*/  LOP3.LUT R11, R41, R15, RZ, 0xfc, !PT ;  /* 0x0000000f290b7212 */ /* 0x000fd200078efcff */
[----:B------:R-:W-:-:S05]  /*26e0*/  @P2 VIADD R12, R12, 0x1 ;  /* 0x000000010c0c2836 */ /* 0x000fca0000000000 */
[----:B------:R-:W-:-:S04]  /*26f0*/  MOV R7, R12 ;  /* 0x0000000c00077202 */ /* 0x000fc80000000f00 */
[----:B------:R-:W-:Y:S02]  /*2700*/  @!P0 IADD3 R7, PT, PT, -R7, RZ, RZ ;  /* 0x000000ff07078210 */ /* 0x000fe40007ffe1ff */
[----:B------:R-:W-:Y:S02]  /*2710*/  ISETP.NE.U32.AND P0, PT, R11, RZ, PT ;  /* 0x000000ff0b00720c */ /* 0x000fe40003f05070 */
[----:B------:R-:W-:-:S04]  /*2720*/  @!P1 LOP3.LUT R7, RZ, R35, RZ, 0x33, !PT ;  /* 0x00000023ff079212 */ /* 0x000fc800078e33ff */
[----:B------:R-:W-:-:S05]  /*2730*/  IADD3 R11, PT, PT, -R7, RZ, RZ ;  /* 0x000000ff070b7210 */ /* 0x000fca0007ffe1ff */
[----:B------:R-:W-:Y:S02]  /*2740*/  IMAD R35, R35, R11, R14 ;  /* 0x0000000b23237224 */ /* 0x000fe400078e020e */
        /* <DEDUP_REMOVED lines=22> */
.L_x_279:
[----:B------:R-:W-:Y:S01]  /*28b0*/  IMAD.MOV.U32 R25, RZ, RZ, R40 ;  /* 0x000000ffff197224 */ /* 0x000fe200078e0028 */
[----:B------:R-:W-:Y:S01]  /*28c0*/  MOV R17, R41 ;  /* 0x0000002900117202 */ /* 0x000fe20000000f00 */
[----:B------:R-:W-:Y:S01]  /*28d0*/  IMAD.MOV.U32 R18, RZ, RZ, R44 ;  /* 0x000000ffff127224 */ /* 0x000fe200078e002c */
[----:B------:R-:W-:Y:S02]  /*28e0*/  MOV R16, 0x2900 ;  /* 0x0000290000107802 */ /* 0x000fe40000000f00 */
[----:B------:R-:W-:Y:S05]  /*28f0*/  CALL.REL.NOINC `($__internal_8_$__cuda_sm20_div_s64) ;  /* 0x0000001800e07944 */ /* 0x000fea0003c00000 */
[----:B------:R-:W-:-:S05]  /*2900*/  IADD3 R41, PT, PT, -R12, RZ, RZ ;  /* 0x000000ff0c297210 */ /* 0x000fca0007ffe1ff */
[----:B------:R-:W-:Y:S02]  /*2910*/  IMAD R41, R41, R44, R40 ;  /* 0x0000002c29297224 */ /* 0x000fe400078e0228 */
.L_x_280:
[----:B------:R-:W-:Y:S05]  /*2920*/  BSYNC.RECONVERGENT B0 ;  /* 0x0000000000007941 */ /* 0x000fea0003800200 */
.L_x_278:
[----:B------:R-:W-:Y:S01]  /*2930*/  IABS R14, R10 ;  /* 0x0000000a000e7213 */ /* 0x000fe20000000000 */
[----:B------:R-:W0:Y:S01]  /*2940*/  LDC R16, c[0x0][0x3e0] ;  /* 0x0000f800ff107b82 */ /* 0x000e220000000800 */
[----:B------:R-:W-:Y:S01]  /*2950*/  IABS R11, R5 ;  /* 0x00000005000b7213 */ /* 0x000fe20000000000 */
[----:B------:R-:W1:Y:S01]  /*2960*/  LDCU UR4, c[0x0][0x434] ;  /* 0x00008680ff0477ac */ /* 0x000e620008000800 */
[----:B------:R-:W2:Y:S01]  /*2970*/  I2F.U32.RP R18, R14 ;  /* 0x0000000e00127306 */ /* 0x000ea20000209000 */
[----:B------:R-:W-:Y:S01]  /*2980*/  IABS R13, R8 ;  /* 0x00000008000d7213 */ /* 0x000fe20000000000 */
[----:B------:R-:W-:Y:S01]  /*2990*/  IMAD R9, R9, R20, RZ ;  /* 0x0000001409097224 */ /* 0x000fe200078e02ff */
[----:B------:R-:W-:-:S05]  /*29a0*/  IABS R22, R12 ;  /* 0x0000000c00167213 */ /* 0x000fca0000000000 */
[----:B------:R-:W3:Y:S08]  /*29b0*/  I2F.U32.RP R17, R11 ;  /* 0x0000000b00117306 */ /* 0x000ef00000209000 */
[----:B--2---:R-:W2:Y:S01]  /*29c0*/  MUFU.RCP R42, R18 ;  /* 0x00000012002a7308 */ /* 0x004ea20000001000 */
[----:B0-----:R-:W-:-:S07]  /*29d0*/  ISETP.LT.U32.AND P0, PT, R16, 0x1, PT ;  /* 0x000000011000780c */ /* 0x001fce0003f01070 */
[----:B---3--:R-:W0:Y:S01]  /*29e0*/  MUFU.RCP R38, R17 ;  /* 0x0000001100267308 */ /* 0x008e220000001000 */
[----:B------:R-:W-:-:S04]  /*29f0*/  ISETP.LT.AND.EX P0, PT, R0, RZ, PT, P0 ;  /* 0x000000ff0000720c */ /* 0x000fc80003f01300 */
[----:B------:R-:W-:-:S03]  /*2a00*/  SEL R16, R16, 0x1, P0 ;  /* 0x0000000110107807 */ /* 0x000fc60000000000 */
[----:B------:R-:W-:Y:S01]  /*2a10*/  I2F.U32.RP R15, R13 ;  /* 0x0000000d000f7306 */ /* 0x000fe20000209000 */
[----:B--2---:R-:W-:Y:S01]  /*2a20*/  VIADD R42, R42, 0xffffffe ;  /* 0x0ffffffe2a2a7836 */ /* 0x004fe20000000000 */
[----:B------:R-:W-:-:S06]  /*2a30*/  IABS R18, R4 ;  /* 0x0000000400127213 */ /* 0x000fcc0000000000 */
[----:B------:R-:W2:Y:S01]  /*2a40*/  F2I.FTZ.U32.TRUNC.NTZ R43, R42 ;  /* 0x0000002a002b7305 */ /* 0x000ea2000021f000 */
[----:B0-----:R-:W-:Y:S01]  /*2a50*/  VIADD R38, R38, 0xffffffe ;  /* 0x0ffffffe26267836 */ /* 0x001fe20000000000 */
[----:B------:R-:W-:-:S06]  /*2a60*/  IABS R17, R16 ;  /* 0x0000001000117213 */ /* 0x000fcc0000000000 */
[----:B------:R-:W0:Y:S01]  /*2a70*/  F2I.FTZ.U32.TRUNC.NTZ R39, R38 ;  /* 0x0000002600277305 */ /* 0x000e22000021f000 */
[----:B--2---:R-:W-:-:S07]  /*2a80*/  IMAD.MOV R23, RZ, RZ, -R43 ;  /* 0x000000ffff177224 */ /* 0x004fce00078e0a2b */
[----:B------:R-:W2:Y:S01]  /*2a90*/  MUFU.RCP R15, R15 ;  /* 0x0000000f000f7308 */ /* 0x000ea20000001000 */
[----:B------:R-:W-:Y:S02]  /*2aa0*/  IMAD.MOV.U32 R42, RZ, RZ, RZ ;  /* 0x000000ffff2a7224 */ /* 0x000fe400078e00ff */
[----:B------:R-:W-:Y:S01]  /*2ab0*/  IMAD R36, R23, R14, RZ ;  /* 0x0000000e17247224 */ /* 0x000fe200078e02ff */
[----:B0-----:R-:W-:-:S04]  /*2ac0*/  IADD3 R0, PT, PT, RZ, -R39, RZ ;  /* 0x80000027ff007210 */ /* 0x001fc80007ffe0ff */
[----:B------:R-:W0:Y:S01]  /*2ad0*/  I2F.U32.RP R23, R17 ;  /* 0x0000001100177306 */ /* 0x000e220000209000 */
[----:B------:R-:W-:Y:S02]  /*2ae0*/  IMAD.MOV.U32 R38, RZ, RZ, RZ ;  /* 0x000000ffff267224 */ /* 0x000fe400078e00ff */
[----:B------:R-:W-:-:S04]  /*2af0*/  IMAD.HI.U32 R36, R43, R36, R42 ;  /* 0x000000242b247227 */ /* 0x000fc800078e002a */
[----:B------:R-:W-:Y:S01]  /*2b00*/  IMAD R37, R0, R11, RZ ;  /* 0x0000000b00257224 */ /* 0x000fe200078e02ff */
[----:B------:R-:W-:Y:S01]  /*2b10*/  IABS R0, R10 ;  /* 0x0000000a00007213 */ /* 0x000fe20000000000 */
[----:B--2---:R-:W-:Y:S01]  /*2b20*/  VIADD R42, R15, 0xffffffe ;  /* 0x0ffffffe0f2a7836 */ /* 0x004fe20000000000 */
[----:B------:R-:W-:Y:S01]  /*2b30*/  IABS R15, R41 ;  /* 0x00000029000f7213 */ /* 0x000fe20000000000 */
[----:B------:R-:W-:Y:S01]  /*2b40*/  IMAD.HI.U32 R37, R39, R37, R38 ;  /* 0x0000002527257227 */ /* 0x000fe200078e0026 */
[----:B------:R-:W-:Y:S01]  /*2b50*/  IADD3 R39, PT, PT, RZ, -R0, RZ ;  /* 0x80000000ff277210 */ /* 0x000fe20007ffe0ff */
[----:B------:R-:W2:Y:S01]  /*2b60*/  I2F.U32.RP R25, R18 ;  /* 0x0000001200197306 */ /* 0x000ea20000209000 */
[----:B------:R-:W-:Y:S01]  /*2b70*/  IABS R0, R5 ;  /* 0x0000000500007213 */ /* 0x000fe20000000000 */
[----:B------:R-:W-:-:S04]  /*2b80*/  IMAD.HI.U32 R36, R36, R15, RZ ;  /* 0x0000000f24247227 */ /* 0x000fc800078e00ff */
[----:B------:R-:W-:Y:S02]  /*2b90*/  IMAD.MOV R0, RZ, RZ, -R0 ;  /* 0x000000ffff007224 */ /* 0x000fe400078e0a00 */
[----:B0-----:R-:W0:Y:S01]  /*2ba0*/  MUFU.RCP R23, R23 ;  /* 0x0000001700177308 */ /* 0x001e220000001000 */
[----:B------:R-:W-:-:S04]  /*2bb0*/  IMAD.HI.U32 R37, R37, R22, RZ ;  /* 0x0000001625257227 */ /* 0x000fc800078e00ff */
[----:B------:R-:W-:Y:S02]  /*2bc0*/  IMAD R39, R36, R39, R15 ;  /* 0x0000002724277224 */ /* 0x000fe400078e020f */
[----:B------:R-:W-:Y:S01]  /*2bd0*/  IMAD R0, R37, R0, R22 ;  /* 0x0000000025007224 */ /* 0x000fe200078e0216 */
[----:B------:R3:W4:Y:S01]  /*2be0*/  F2I.FTZ.U32.TRUNC.NTZ R43, R42 ;  /* 0x0000002a002b7305 */ /* 0x000722000021f000 */
[----:B------:R-:W-:Y:S02]  /*2bf0*/  LOP3.LUT R22, R12, R5, RZ, 0x3c, !PT ;  /* 0x000000050c167212 */ /* 0x000fe400078e3cff */
[----:B------:R-:W-:Y:S02]  /*2c00*/  ISETP.GT.U32.AND P2, PT, R14, R39, PT ;  /* 0x000000270e00720c */ /* 0x000fe40003f44070 */
[----:B------:R-:W-:Y:S02]  /*2c10*/  ISETP.GT.U32.AND P3, PT, R11, R0, PT ;  /* 0x000000000b00720c */ /* 0x000fe40003f64070 */
[----:B------:R-:W-:Y:S01]  /*2c20*/  ISETP.GE.AND P0, PT, R22, RZ, PT ;  /* 0x000000ff1600720c */ /* 0x000fe20003f06270 */
[----:B--2---:R-:W2:Y:S01]  /*2c30*/  MUFU.RCP R25, R25 ;  /* 0x0000001900197308 */ /* 0x004ea20000001000 */
[----:B0-----:R-:W-:-:S02]  /*2c40*/  VIADD R23, R23, 0xffffffe ;  /* 0x0ffffffe17177836 */ /* 0x001fc40000000000 */
[----:B------:R-:W-:Y:S02]  /*2c50*/  IMAD.MOV.U32 R22, RZ, RZ, RZ ;  /* 0x000000ffff167224 */ /* 0x000fe400078e00ff */
[----:B---3--:R-:W-:-:S03]  /*2c60*/  HFMA2 R42, -RZ, RZ, 0, 0 ;  /* 0x00000000ff2a7431 */ /* 0x008fc600000001ff */
[----:B------:R-:W0:Y:S01]  /*2c70*/  F2I.FTZ.U32.TRUNC.NTZ R23, R23 ;  /* 0x0000001700177305 */ /* 0x000e22000021f000 */
[--C-:B----4-:R-:W-:Y:S01]  /*2c80*/  IMAD.MOV R15, RZ, RZ, -R43.reuse ;  /* 0x000000ffff0f7224 */ /* 0x110fe200078e0a2b */
[----:B------:R-:W-:Y:S01]  /*2c90*/  @!P3 IADD3 R0, PT, PT, R0, -R11, RZ ;  /* 0x8000000b0000b210 */ /* 0x000fe20007ffe0ff */
[----:B------:R-:W-:Y:S01]  /*2ca0*/  @!P2 IMAD.IADD R39, R39, 0x1, -R14 ;  /* 0x000000012727a824 */ /* 0x000fe200078e0a0e */
[----:B------:R-:W-:Y:S01]  /*2cb0*/  @!P3 IADD3 R37, PT, PT, R37, 0x1, RZ ;  /* 0x000000012525b810 */ /* 0x000fe20007ffe0ff */
[----:B------:R-:W-:Y:S01]  /*2cc0*/  IMAD R15, R15, R13, RZ ;  /* 0x0000000d0f0f7224 */ /* 0x000fe200078e02ff */
[----:B------:R-:W-:Y:S01]  /*2cd0*/  ISETP.GE.U32.AND P6, PT, R0, R11, PT ;  /* 0x0000000b0000720c */ /* 0x000fe20003fc6070 */
[----:B------:R-:W-:Y:S01]  /*2ce0*/  @!P2 VIADD R36, R36, 0x1 ;  /* 0x000000012424a836 */ /* 0x000fe20000000000 */
[----:B------:R-:W-:Y:S01]  /*2cf0*/  ISETP.GE.U32.AND P1, PT, R39, R14, PT ;  /* 0x0000000e2700720c */ /* 0x000fe20003f26070 */
[----:B------:R-:W-:Y:S01]  /*2d00*/  IMAD.HI.U32 R42, R43, R15, R42 ;  /* 0x0000000f2b2a7227 */ /* 0x000fe200078e002a */
[----:B------:R-:W-:-:S02]  /*2d10*/  LOP3.LUT R14, R41, R10, RZ, 0x3c, !PT ;  /* 0x0000000a290e7212 */ /* 0x000fc400078e3cff */
[----:B------:R-:W-:Y:S01]  /*2d20*/  IABS R0, R16 ;  /* 0x0000001000007213 */ /* 0x000fe20000000000 */
[----:B--2---:R-:W-:Y:S01]  /*2d30*/  VIADD R25, R25, 0xffffffe ;  /* 0x0ffffffe19197836 */ /* 0x004fe20000000000 */
[----:B------:R-:W-:Y:S01]  /*2d40*/  ISETP.GE.AND P5, PT, R14, RZ, PT ;  /* 0x000000ff0e00720c */ /* 0x000fe20003fa6270 */
[--C-:B0-----:R-:W-:Y:S01]  /*2d50*/  IMAD.MOV R15, RZ, RZ, -R23.reuse ;  /* 0x000000ffff0f7224 */ /* 0x101fe200078e0a17 */
[----:B------:R-:W-:Y:S01]  /*2d60*/  IABS R14, R7 ;  /* 0x00000007000e7213 */ /* 0x000fe20000000000 */
[----:B------:R-:W0:Y:S01]  /*2d70*/  F2I.FTZ.U32.TRUNC.NTZ R39, R25 ;  /* 0x0000001900277305 */ /* 0x000e22000021f000 */
[----:B------:R-:W-:Y:S01]  /*2d80*/  ISETP.NE.AND P2, PT, R10, RZ, PT ;  /* 0x000000ff0a00720c */ /* 0x000fe20003f45270 */
[----:B------:R-:W-:Y:S01]  /*2d90*/  IMAD R15, R15, R17, RZ ;  /* 0x000000110f0f7224 */ /* 0x000fe200078e02ff */
[----:B------:R-:W-:Y:S01]  /*2da0*/  IADD3 R0, PT, PT, RZ, -R0, RZ ;  /* 0x80000000ff007210 */ /* 0x000fe20007ffe0ff */
[----:B------:R-:W-:Y:S01]  /*2db0*/  @P1 VIADD R36, R36, 0x1 ;  /* 0x0000000124241836 */ /* 0x000fe20000000000 */
[----:B------:R-:W-:Y:S01]  /*2dc0*/  ISETP.NE.AND P1, PT, R5, RZ, PT ;  /* 0x000000ff0500720c */ /* 0x000fe20003f25270 */
[----:B------:R-:W-:Y:S01]  /*2dd0*/  IMAD.HI.U32 R11, R23, R15, R22 ;  /* 0x0000000f170b7227 */ /* 0x000fe200078e0016 */
[----:B------:R-:W-:-:S03]  /*2de0*/  IABS R22, R8 ;  /* 0x0000000800167213 */ /* 0x000fc60000000000 */
[----:B------:R-:W-:Y:S02]  /*2df0*/  @P6 VIADD R37, R37, 0x1 ;  /* 0x0000000125256836 */ /* 0x000fe40000000000 */
[----:B------:R-:W-:-:S03]  /*2e00*/  IMAD.HI.U32 R11, R11, R14, RZ ;  /* 0x0000000e0b0b7227 */ /* 0x000fc600078e00ff */
[----:B------:R-:W-:Y:S01]  /*2e10*/  @!P0 IADD3 R37, PT, PT, -R37, RZ, RZ ;  /* 0x000000ff25258210 */ /* 0x000fe20007ffe1ff */
[----:B------:R-:W-:Y:S01]  /*2e20*/  IMAD R0, R11, R0, R14 ;  /* 0x000000000b007224 */ /* 0x000fe200078e020e */
[----:B------:R-:W-:Y:S01]  /*2e30*/  IABS R14, R4 ;  /* 0x00000004000e7213 */ /* 0x000fe20000000000 */
[--C-:B0-----:R-:W-:Y:S01]  /*2e40*/  IMAD.MOV R15, RZ, RZ, -R39.reuse ;  /* 0x000000ffff0f7224 */ /* 0x101fe200078e0a27 */
[----:B------:R-:W-:Y:S01]  /*2e50*/  @!P1 LOP3.LUT R37, RZ, R5, RZ, 0x33, !PT ;  /* 0x00000005ff259212 */ /* 0x000fe200078e33ff */
[----:B------:R-:W-:Y:S01]  /*2e60*/  @!P5 IMAD.MOV R36, RZ, RZ, -R36 ;  /* 0x000000ffff24d224 */ /* 0x000fe200078e0a24 */
[----:B------:R-:W-:Y:S01]  /*2e70*/  ISETP.GT.U32.AND P0, PT, R17, R0, PT ;  /* 0x000000001100720c */ /* 0x000fe20003f04070 */
[----:B------:R-:W-:Y:S01]  /*2e80*/  IMAD R15, R15, R18, RZ ;  /* 0x000000120f0f7224 */ /* 0x000fe200078e02ff */
[----:B------:R-:W-:Y:S01]  /*2e90*/  @!P2 LOP3.LUT R36, RZ, R10, RZ, 0x33, !PT ;  /* 0x0000000aff24a212 */ /* 0x000fe200078e33ff */
[----:B------:R-:W-:Y:S02]  /*2ea0*/  IMAD.MOV R22, RZ, RZ, -R22 ;  /* 0x000000ffff167224 */ /* 0x000fe400078e0a16 */
[----:B------:R-:W-:Y:S01]  /*2eb0*/  IMAD.HI.U32 R38, R39, R15, R38 ;  /* 0x0000000f27267227 */ /* 0x000fe200078e0026 */
[----:B------:R-:W-:-:S02]  /*2ec0*/  IABS R23, R36 ;  /* 0x0000002400177213 */ /* 0x000fc40000000000 */
[----:B------:R-:W-:Y:S01]  /*2ed0*/  IABS R15, R37 ;  /* 0x00000025000f7213 */ /* 0x000fe20000000000 */
[----:B------:R-:W-:Y:S02]  /*2ee0*/  IMAD.MOV R14, RZ, RZ, -R14 ;  /* 0x000000ffff0e7224 */ /* 0x000fe400078e0a0e */
[----:B------:R-:W-:Y:S02]  /*2ef0*/  IMAD.HI.U32 R42, R42, R23, RZ ;  /* 0x000000172a2a7227 */ /* 0x000fe400078e00ff */
[----:B------:R-:W-:Y:S02]  /*2f00*/  @!P0 IADD3 R0, PT, PT, R0, -R17, RZ ;  /* 0x8000001100008210 */ /* 0x000fe40007ffe0ff */
[----:B------:R-:W-:Y:S02]  /*2f10*/  IMAD.HI.U32 R38, R38, R15, RZ ;  /* 0x0000000f26267227 */ /* 0x000fe400078e00ff */
[----:B------:R-:W-:Y:S02]  /*2f20*/  ISETP.GE.U32.AND P2, PT, R0, R17, PT ;  /* 0x000000110000720c */ /* 0x000fe40003f46070 */
[----:B------:R-:W-:Y:S01]  /*2f30*/  IMAD R22, R42, R22, R23 ;  /* 0x000000162a167224 */ /* 0x000fe200078e0217 */
[----:B------:R-:W0:Y:S01]  /*2f40*/  LDC R0, c[0x0][0x430] ;  /* 0x00010c00ff007b82 */ /* 0x000e220000000800 */
[----:B------:R-:W-:Y:S01]  /*2f50*/  IMAD R15, R38, R14, R15 ;  /* 0x0000000e260f7224 */ /* 0x000fe200078e020f */
[----:B------:R-:W-:Y:S01]  /*2f60*/  LOP3.LUT R14, R7, R16, RZ, 0x3c, !PT ;  /* 0x00000010070e7212 */ /* 0x000fe200078e3cff */
[----:B------:R-:W-:Y:S01]  /*2f70*/  @!P0 VIADD R11, R11, 0x1 ;  /* 0x000000010b0b8836 */ /* 0x000fe20000000000 */
[----:B------:R-:W-:-:S02]  /*2f80*/  ISETP.GT.U32.AND P3, PT, R13, R22, PT ;  /* 0x000000160d00720c */ /* 0x000fc40003f64070 */
[----:B------:R-:W-:Y:S02]  /*2f90*/  ISETP.GT.U32.AND P1, PT, R18, R15, PT ;  /* 0x0000000f1200720c */ /* 0x000fe40003f24070 */
[----:B------:R-:W-:Y:S01]  /*2fa0*/  ISETP.GE.AND P5, PT, R14, RZ, PT ;  /* 0x000000ff0e00720c */ /* 0x000fe20003fa6270 */
[----:B------:R-:W-:Y:S01]  /*2fb0*/  IMAD.MOV R14, RZ, RZ, -R36 ;  /* 0x000000ffff0e7224 */ /* 0x000fe200078e0a24 */
[----:B------:R-:W-:Y:S02]  /*2fc0*/  ISETP.NE.AND P0, PT, R16, RZ, PT ;  /* 0x000000ff1000720c */ /* 0x000fe40003f05270 */
[----:B------:R-:W-:Y:S01]  /*2fd0*/  @P2 IADD3 R11, PT, PT, R11, 0x1, RZ ;  /* 0x000000010b0b2810 */ /* 0x000fe20007ffe0ff */
[----:B------:R-:W-:Y:S01]  /*2fe0*/  IMAD R14, R10, R14, R41 ;  /* 0x0000000e0a0e7224 */ /* 0x000fe200078e0229 */
[----:B------:R-:W-:Y:S02]  /*2ff0*/  LOP3.LUT R17, R36, R8, RZ, 0x3c, !PT ;  /* 0x0000000824117212 */ /* 0x000fe400078e3cff */
[----:B------:R-:W-:Y:S01]  /*3000*/  LOP3.LUT R10, R37, R4, RZ, 0x3c, !PT ;  /* 0x00000004250a7212 */ /* 0x000fe200078e3cff */
[----:B------:R-:W-:Y:S01]  /*3010*/  @!P3 IMAD.IADD R22, R22, 0x1, -R13 ;  /* 0x000000011616b824 */ /* 0x000fe200078e0a0d */
[----:B------:R-:W-:Y:S01]  /*3020*/  ISETP.GE.AND P2, PT, R17, RZ, PT ;  /* 0x000000ff1100720c */ /* 0x000fe20003f46270 */
[----:B------:R-:W-:-:S02]  /*3030*/  @!P1 IMAD.IADD R15, R15, 0x1, -R18 ;  /* 0x000000010f0f9824 */ /* 0x000fc400078e0a12 */
[----:B------:R-:W-:Y:S01]  /*3040*/  @!P5 IADD3 R11, PT, PT, -R11, RZ, RZ ;  /* 0x000000ff0b0bd210 */ /* 0x000fe20007ffe1ff */
[----:B------:R-:W-:Y:S01]  /*3050*/  @!P3 VIADD R42, R42, 0x1 ;  /* 0x000000012a2ab836 */ /* 0x000fe20000000000 */
[----:B------:R-:W-:Y:S01]  /*3060*/  ISETP.GE.U32.AND P6, PT, R22, R13, PT ;  /* 0x0000000d1600720c */ /* 0x000fe20003fc6070 */
[----:B------:R-:W-:Y:S01]  /*3070*/  @!P1 VIADD R38, R38, 0x1 ;  /* 0x0000000126269836 */ /* 0x000fe20000000000 */
[----:B------:R-:W-:Y:S02]  /*3080*/  ISETP.GE.U32.AND P5, PT, R15, R18, PT ;  /* 0x000000120f00720c */ /* 0x000fe40003fa6070 */
[----:B0-----:R-:W-:Y:S02]  /*3090*/  SEL R0, R0, 0x1, P4 ;  /* 0x0000000100007807 */ /* 0x001fe40002000000 */
[----:B------:R-:W-:Y:S02]  /*30a0*/  ISETP.NE.AND P4, PT, R8, RZ, PT ;  /* 0x000000ff0800720c */ /* 0x000fe40003f85270 */
[----:B------:R-:W-:-:S02]  /*30b0*/  @!P0 LOP3.LUT R11, RZ, R16, RZ, 0x33, !PT ;  /* 0x00000010ff0b8212 */ /* 0x000fc400078e33ff */
[----:B------:R-:W-:Y:S02]  /*30c0*/  ISETP.GE.AND P0, PT, R10, RZ, PT ;  /* 0x000000ff0a00720c */ /* 0x000fe40003f06270 */
[----:B------:R-:W-:Y:S01]  /*30d0*/  ISETP.NE.AND P3, PT, R4, RZ, PT ;  /* 0x000000ff0400720c */ /* 0x000fe20003f65270 */
[----:B------:R-:W-:Y:S01]  /*30e0*/  IMAD.WIDE R22, R11, R21, RZ ;  /* 0x000000150b167225 */ /* 0x000fe200078e02ff */
[----:B------:R-:W-:Y:S02]  /*30f0*/  IADD3 R10, PT, PT, -R37, RZ, RZ ;  /* 0x000000ff250a7210 */ /* 0x000fe40007ffe1ff */
[----:B------:R-:W-:Y:S01]  /*3100*/  IADD3 R11, PT, PT, -R11, RZ, RZ ;  /* 0x000000ff0b0b7210 */ /* 0x000fe20007ffe1ff */
[----:B------:R-:W-:Y:S01]  /*3110*/  @P6 VIADD R42, R42, 0x1 ;  /* 0x000000012a2a6836 */ /* 0x000fe20000000000 */
[----:B------:R-:W-:Y:S01]  /*3120*/  SHF.R.S32.HI R18, RZ, 0x1f, R0 ;  /* 0x0000001fff127819 */ /* 0x000fe20000011400 */
[----:B------:R-:W-:Y:S02]  /*3130*/  @P5 VIADD R38, R38, 0x1 ;  /* 0x0000000126265836 */ /* 0x000fe40000000000 */
[----:B------:R-:W-:Y:S01]  /*3140*/  @!P2 IMAD.MOV R42, RZ, RZ, -R42 ;  /* 0x000000ffff2aa224 */ /* 0x000fe200078e0a2a */
[----:B------:R-:W-:Y:S01]  /*3150*/  @!P4 LOP3.LUT R42, RZ, R8, RZ, 0x33, !PT ;  /* 0x00000008ff2ac212 */ /* 0x000fe200078e33ff */
[----:B------:R-:W-:-:S04]  /*3160*/  IMAD.WIDE.U32 R22, R35, R0, R22 ;  /* 0x0000000023167225 */ /* 0x000fc800078e0016 */
[----:B------:R-:W-:Y:S01]  /*3170*/  IMAD R10, R5, R10, R12 ;  /* 0x0000000a050a7224 */ /* 0x000fe200078e020c */
[----:B------:R-:W-:Y:S01]  /*3180*/  IADD3 R5, PT, PT, -R42, RZ, RZ ;  /* 0x000000ff2a057210 */ /* 0x000fe20007ffe1ff */
[----:B------:R-:W-:Y:S02]  /*3190*/  IMAD R11, R16, R11, R7 ;  /* 0x0000000b100b7224 */ /* 0x000fe400078e0207 */
[----:B------:R-:W-:Y:S01]  /*31a0*/  @!P0 IMAD.MOV R38, RZ, RZ, -R38 ;  /* 0x000000ffff268224 */ /* 0x000fe200078e0a26 */
[----:B------:R-:W-:Y:S01]  /*31b0*/  @!P3 LOP3.LUT R38, RZ, R4, RZ, 0x33, !PT ;  /* 0x00000004ff26b212 */ /* 0x000fe200078e33ff */
[----:B------:R-:W-:Y:S02]  /*31c0*/  IMAD R23, R35, R18, R23 ;  /* 0x0000001223177224 */ /* 0x000fe400078e0217 */
[----:B-1----:R-:W-:Y:S01]  /*31d0*/  IMAD R7, R0, UR4, RZ ;  /* 0x0000000400077c24 */ /* 0x002fe2000f8e02ff */
[----:B------:R-:W0:Y:S01]  /*31e0*/  LDCU.64 UR4, c[0x0][0x420] ;  /* 0x00008400ff0477ac */ /* 0x000e220008000a00 */
[----:B------:R-:W-:-:S04]  /*31f0*/  IMAD.WIDE R20, R11, R20, R22 ;  /* 0x000000140b147225 */ /* 0x000fc800078e0216 */
[----:B------:R-:W-:-:S04]  /*3200*/  IMAD.WIDE R14, R14, R7, RZ ;  /* 0x000000070e0e7225 */ /* 0x000fc800078e02ff */
[----:B------:R-:W-:Y:S02]  /*3210*/  IMAD.MOV R11, RZ, RZ, -R38 ;  /* 0x000000ffff0b7224 */ /* 0x000fe400078e0a26 */
[----:B------:R-:W-:-:S04]  /*3220*/  IMAD.WIDE R6, R42, R6, RZ ;  /* 0x000000062a067225 */ /* 0x000fc800078e02ff */
[----:B------:R-:W-:Y:S02]  /*3230*/  IMAD R8, R8, R5, R36 ;  /* 0x0000000508087224 */ /* 0x000fe400078e0224 */
[----:B------:R-:W-:Y:S01]  /*3240*/  IMAD R5, R29, R0, RZ ;  /* 0x000000001d057224 */ /* 0x000fe200078e02ff */
[----:B------:R-:W-:Y:S01]  /*3250*/  IADD3 R0, P1, P0, R6, R20, R14 ;  /* 0x0000001406007210 */ /* 0x000fe2000783e00e */
[----:B------:R-:W-:Y:S02]  /*3260*/  IMAD R4, R4, R11, R37 ;  /* 0x0000000b04047224 */ /* 0x000fe400078e0225 */
[----:B------:R-:W-:Y:S01]  /*3270*/  IMAD.WIDE R10, R10, R5, RZ ;  /* 0x000000050a0a7225 */ /* 0x000fe200078e02ff */
        /* <DEDUP_REMOVED lines=12> */
.L_x_275:
[----:B------:R-:W0:Y:S01]  /*3340*/  LDC.64 R2, c[0x0][0x420] ;  /* 0x00010800ff027b82 */ /* 0x000e220000000a00 */
[----:B------:R-:W-:-:S05]  /*3350*/  IADD3 R0, PT, PT, R28, UR6, RZ ;  /* 0x000000061c007c10 */ /* 0x000fca000fffe0ff */
[----:B0-----:R-:W-:-:S05]  /*3360*/  IMAD.WIDE.U32 R2, R0, 0x4, R2 ;  /* 0x0000000400027825 */ /* 0x001fca00078e0002 */
[----:B------:R0:W-:Y:S02]  /*3370*/  STG.E desc[UR10][R2.64], R24 ;  /* 0x0000001802007986 */ /* 0x0001e4000c10190a */
.L_x_274:
[----:B------:R-:W-:Y:S05]  /*3380*/  BSYNC.RECONVERGENT B1 ;  /* 0x0000000000017941 */ /* 0x000fea0003800200 */
.L_x_273:
[----:B------:R-:W2:Y:S01]  /*3390*/  LDCU UR7, c[0x0][0x534] ;  /* 0x0000a680ff0777ac */ /* 0x000ea20008000800 */
[----:B------:R-:W-:Y:S01]  /*33a0*/  LOP3.LUT R0, R34, 0x10, RZ, 0xfc, !PT ;  /* 0x0000001022007812 */ /* 0x000fe200078efcff */
[----:B------:R-:W3:Y:S01]  /*33b0*/  LDC R17, c[0x0][0x44c] ;  /* 0x00011300ff117b82 */ /* 0x000ee20000000800 */
[----:B------:R-:W-:Y:S01]  /*33c0*/  IMAD.SHL.U32 R15, R19, 0x4, RZ ;  /* 0x00000004130f7824 */ /* 0x000fe200078e00ff */
[----:B01----:R-:W-:Y:S02]  /*33d0*/  CS2R R2, SRZ ;  /* 0x0000000000027805 */ /* 0x003fe4000001ff00 */
[----:B------:R-:W-:Y:S02]  /*33e0*/  CS2R R4, SRZ ;  /* 0x0000000000047805 */ /* 0x000fe4000001ff00 */
[----:B------:R-:W-:Y:S02]  /*33f0*/  LOP3.LUT R15, R15, 0x3c, RZ, 0xc0, !PT ;  /* 0x0000003c0f0f7812 */ /* 0x000fe400078ec0ff */
[----:B--2---:R-:W-:Y:S01]  /*3400*/  ISETP.GE.AND P2, PT, R0, UR7, PT ;  /* 0x0000000700007c0c */ /* 0x004fe2000bf46270 */
[----:B------:R-:W-:Y:S01]  /*3410*/  UISETP.GE.AND UP0, UPT, UR7, 0x1, UPT ;  /* 0x000000010700788c */ /* 0x000fe2000bf06270 */
[----:B------:R-:W-:-:S02]  /*3420*/  ISETP.GE.AND P3, PT, R34, UR7, PT ;  /* 0x0000000722007c0c */ /* 0x000fc4000bf66270 */
[C---:B------:R-:W-:Y:S02]  /*3430*/  LOP3.LUT R0, R34.reuse, 0x20, RZ, 0xfc, !PT ;  /* 0x0000002022007812 */ /* 0x040fe400078efcff */
[----:B------:R-:W-:Y:S02]  /*3440*/  LOP3.LUT R34, R34, 0x30, RZ, 0xfc, !PT ;  /* 0x0000003022227812 */ /* 0x000fe400078efcff */
[----:B------:R-:W-:Y:S01]  /*3450*/  ISETP.GE.AND P1, PT, R0, UR7, PT ;  /* 0x0000000700007c0c */ /* 0x000fe2000bf26270 */
[----:B---3--:R-:W-:Y:S01]  /*3460*/  IMAD R35, R17, UR6, RZ ;  /* 0x0000000611237c24 */ /* 0x008fe2000f8e02ff */
[----:B------:R-:W-:Y:S01]  /*3470*/  ISETP.GE.AND P0, PT, R34, UR7, PT ;  /* 0x0000000722007c0c */ /* 0x000fe2000bf06270 */
[----:B------:R-:W-:Y:S01]  /*3480*/  IMAD R34, R28, 0xc0, R15 ;  /* 0x000000c01c227824 */ /* 0x000fe200078e020f */
[C---:B------:R-:W-:Y:S01]  /*3490*/  ISETP.GT.U32.OR P3, PT, R19.reuse, 0x7f, P3 ;  /* 0x0000007f1300780c */ /* 0x040fe20001f64470 */
[----:B------:R-:W-:Y:S01]  /*34a0*/  IMAD.MOV.U32 R0, RZ, RZ, RZ ;  /* 0x000000ffff007224 */ /* 0x000fe200078e00ff */
[----:B------:R-:W-:-:S02]  /*34b0*/  ISETP.GT.U32.OR P2, PT, R19, 0x7f, P2 ;  /* 0x0000007f1300780c */ /* 0x000fc40001744470 */
[C---:B------:R-:W-:Y:S02]  /*34c0*/  ISETP.GT.U32.OR P1, PT, R19.reuse, 0x7f, P1 ;  /* 0x0000007f1300780c */ /* 0x040fe40000f24470 */
[----:B------:R-:W-:-:S07]  /*34d0*/  ISETP.GT.U32.OR P0, PT, R19, 0x7f, P0 ;  /* 0x0000007f1300780c */ /* 0x000fce0000704470 */
[C---:B------:R-:W-:Y:S02]  /*34e0*/  @!P3 FADD.FTZ R7, -R24.reuse, R33 ;  /* 0x000000211807b221 */ /* 0x040fe40000010100 */
[C---:B------:R-:W-:Y:S02]  /*34f0*/  @!P2 FADD.FTZ R9, -R24.reuse, R26 ;  /* 0x0000001a1809a221 */ /* 0x040fe40000010100 */
[C---:B------:R-:W-:Y:S01]  /*3500*/  @!P1 FADD.FTZ R31, -R24.reuse, R31 ;  /* 0x0000001f181f9221 */ /* 0x040fe20000010100 */
[----:B------:R-:W-:Y:S01]  /*3510*/  @!P3 FMUL.FTZ R7, R7, 1.4426950216293334961 ;  /* 0x3fb8aa3b0707b820 */ /* 0x000fe20000410000 */
[----:B------:R-:W-:Y:S01]  /*3520*/  @!P0 FADD.FTZ R11, -R24, R27 ;  /* 0x0000001b180b8221 */ /* 0x000fe20000010100 */
[----:B------:R-:W-:Y:S01]  /*3530*/  @!P2 FMUL.FTZ R9, R9, 1.4426950216293334961 ;  /* 0x3fb8aa3b0909a820 */ /* 0x000fe20000410000 */
[----:B------:R-:W-:Y:S02]  /*3540*/  @!P1 FMUL.FTZ R13, R31, 1.4426950216293334961 ;  /* 0x3fb8aa3b1f0d9820 */ /* 0x000fe40000410000 */
[----:B------:R-:W-:Y:S01]  /*3550*/  @!P0 FMUL.FTZ R11, R11, 1.4426950216293334961 ;  /* 0x3fb8aa3b0b0b8820 */ /* 0x000fe20000410000 */
[----:B------:R-:W0:Y:S08]  /*3560*/  @!P3 MUFU.EX2 R7, R7 ;  /* 0x000000070007b308 */ /* 0x000e300000000800 */
[----:B------:R-:W1:Y:S08]  /*3570*/  @!P2 MUFU.EX2 R9, R9 ;  /* 0x000000090009a308 */ /* 0x000e700000000800 */
[----:B------:R-:W2:Y:S01]  /*3580*/  @!P1 MUFU.EX2 R13, R13 ;  /* 0x0000000d000d9308 */ /* 0x000ea20000000800 */
[----:B0-----:R0:W-:Y:S07]  /*3590*/  @!P3 STS [R32], R7 ;  /* 0x000000072000b388 */ /* 0x0011ee0000000800 */
[----:B------:R-:W3:Y:S01]  /*35a0*/  @!P0 MUFU.EX2 R11, R11 ;  /* 0x0000000b000b8308 */ /* 0x000ee20000000800 */
[----:B-1----:R1:W-:Y:S04]  /*35b0*/  @!P2 STS [R32+0x240], R9 ;  /* 0x000240092000a388 */ /* 0x0023e80000000800 */
[----:B--2---:R2:W-:Y:S04]  /*35c0*/  @!P1 STS [R32+0x480], R13 ;  /* 0x0004800d20009388 */ /* 0x0045e80000000800 */
[----:B---3--:R3:W-:Y:S01]  /*35d0*/  @!P0 STS [R32+0x6c0], R11 ;  /* 0x0006c00b20008388 */ /* 0x0087e20000000800 */
[----:B------:R-:W-:Y:S01]  /*35e0*/  BAR.SYNC.DEFER_BLOCKING 0x0 ;  /* 0x0000000000007b1d */ /* 0x000fe20000010000 */
[----:B------:R-:W-:-:S02]  /*35f0*/  IADD3 R34, P0, PT, R35, R34, RZ ;  /* 0x0000002223227210 */ /* 0x000fc40007f1e0ff */
[----:B0-----:R-:W-:Y:S02]  /*3600*/  CS2R R6, SRZ ;  /* 0x0000000000067805 */ /* 0x001fe4000001ff00 */
[----:B-1----:R-:W-:Y:S02]  /*3610*/  CS2R R8, SRZ ;  /* 0x0000000000087805 */ /* 0x002fe4000001ff00 */
[----:B------:R-:W-:Y:S01]  /*3620*/  LEA.HI.X.SX32 R35, R35, RZ, 0x1, P0 ;  /* 0x000000ff23237211 */ /* 0x000fe200000f0eff */
[----:B--2---:R-:W-:Y:S01]  /*3630*/  IMAD.MOV.U32 R13, RZ, RZ, RZ ;  /* 0x000000ffff0d7224 */ /* 0x004fe200078e00ff */
[----:B---3--:R-:W-:Y:S01]  /*3640*/  CS2R R10, SRZ ;  /* 0x00000000000a7805 */ /* 0x008fe2000001ff00 */
[----:B------:R-:W-:Y:S06]  /*3650*/  BRA.U !UP0, `(.L_x_281) ;  /* 0x0000000908307547 */ /* 0x000fec000b800000 */
[----:B------:R-:W0:Y:S01]  /*3660*/  LDCU.64 UR4, c[0x0][0x3f8] ;  /* 0x00007f00ff0477ac */ /* 0x000e220008000a00 */
[----:B------:R-:W-:Y:S01]  /*3670*/  SHF.L.U64.HI R35, R34, 0x2, R35 ;  /* 0x0000000222237819 */ /* 0x000fe20000010223 */
[C---:B------:R-:W-:Y:S01]  /*3680*/  IMAD R32, R30.reuse, R17, RZ ;  /* 0x000000111e207224 */ /* 0x040fe200078e02ff */
[----:B------:R-:W-:Y:S01]  /*3690*/  CS2R R26, SRZ ;  /* 0x00000000001a7805 */ /* 0x000fe2000001ff00 */
[----:B------:R-:W-:Y:S01]  /*36a0*/  UISETP.GE.U32.AND UP1, UPT, UR7, 0x4, UPT ;  /* 0x000000040700788c */ /* 0x000fe2000bf26070 */
[----:B------:R-:W-:Y:S01]  /*36b0*/  VIADD R33, R30, -UR6 ;  /* 0x800000061e217c36 */ /* 0x000fe20008000000 */
[----:B------:R-:W-:Y:S01]  /*36c0*/  CS2R R24, SRZ ;  /* 0x0000000000187805 */ /* 0x000fe2000001ff00 */
[----:B------:R-:W-:Y:S01]  /*36d0*/  IMAD.MOV.U32 R31, RZ, RZ, RZ ;  /* 0x000000ffff1f7224 */ /* 0x000fe200078e00ff */
[----:B------:R-:W-:Y:S01]  /*36e0*/  CS2R R22, SRZ ;  /* 0x0000000000167805 */ /* 0x000fe2000001ff00 */
[----:B------:R-:W-:Y:S01]  /*36f0*/  IMAD.MOV.U32 R0, RZ, RZ, RZ ;  /* 0x000000ffff007224 */ /* 0x000fe200078e00ff */
[----:B------:R-:W-:-:S02]  /*3700*/  CS2R R20, SRZ ;  /* 0x0000000000147805 */ /* 0x000fc4000001ff00 */
[----:B------:R-:W-:Y:S02]  /*3710*/  CS2R R18, SRZ ;  /* 0x0000000000127805 */ /* 0x000fe4000001ff00 */
[----:B------:R-:W-:Y:S02]  /*3720*/  CS2R R16, SRZ ;  /* 0x0000000000107805 */ /* 0x000fe4000001ff00 */
[----:B0-----:R-:W-:Y:S01]  /*3730*/  LEA R34, P0, R34, UR4, 0x2 ;  /* 0x0000000422227c11 */ /* 0x001fe2000f8010ff */
[----:B------:R-:W-:-:S03]  /*3740*/  ULOP3.LUT UR4, UR7, 0x3, URZ, 0xc0, !UPT ;  /* 0x0000000307047892 */ /* 0x000fc6000f8ec0ff */
[----:B------:R-:W-:Y:S01]  /*3750*/  IADD3.X R35, PT, PT, R35, UR5, RZ, P0, !PT ;  /* 0x0000000523237c10 */ /* 0x000fe200087fe4ff */
[----:B------:R-:W-:Y:S01]  /*3760*/  UISETP.NE.AND UP0, UPT, UR4, URZ, UPT ;  /* 0x000000ff0400728c */ /* 0x000fe2000bf05270 */
[----:B------:R-:W-:Y:S10]  /*3770*/  BRA.U !UP1, `(.L_x_282) ;  /* 0x0000000509647547 */ /* 0x000ff4000b800000 */
[----:B------:R-:W0:Y:S01]  /*3780*/  S2UR UR5, SR_CgaCtaId ;  /* 0x00000000000579c3 */ /* 0x000e220000008800 */
[----:B------:R-:W-:Y:S01]  /*3790*/  ULOP3.LUT UR8, UR7, 0x7ffffffc, URZ, 0xc0, !UPT ;  /* 0x7ffffffc07087892 */ /* 0x000fe2000f8ec0ff */
[----:B------:R-:W-:Y:S01]  /*37a0*/  ISETP.GE.AND P1, PT, R28, R33, PT ;  /* 0x000000211c00720c */ /* 0x000fe20003f26270 */
[----:B------:R-:W-:Y:S01]  /*37b0*/  IMAD.MOV.U32 R0, RZ, RZ, RZ ;  /* 0x000000ffff007224 */ /* 0x000fe200078e00ff */
[----:B------:R-:W-:Y:S01]  /*37c0*/  UMOV UR7, 0x400 ;  /* 0x0000040000077882 */ /* 0x000fe20000000000 */
        /* <DEDUP_REMOVED lines=11> */
.L_x_283:
        /* <DEDUP_REMOVED lines=73> */
.L_x_282:
        /* <DEDUP_REMOVED lines=11> */
.L_x_284:
        /* <DEDUP_REMOVED lines=22> */
.L_x_281:
        /* <DEDUP_REMOVED lines=86> */
        .weak           $__internal_8_$__cuda_sm20_div_s64
        .type           $__internal_8_$__cuda_sm20_div_s64,@function
        .size           $__internal_8_$__cuda_sm20_div_s64,(.L_x_3725 - $__internal_8_$__cuda_sm20_div_s64)
$__internal_8_$__cuda_sm20_div_s64:
        /* <DEDUP_REMOVED lines=25> */
[----:B------:R-:W-:Y:S01]  /*4610*/  IADD3 R14, P0, PT, RZ, -R46, RZ ;  /* 0x8000002eff0e7210 */ /* 0x000fe20007f1e0ff */
[----:B------:R-:W-:Y:S01]  /*4620*/  IMAD.MOV.U32 R47, RZ, RZ, RZ ;  /* 0x000000ffff2f7224 */ /* 0x000fe200078e00ff */
[----:B------:R-:W-:Y:S01]  /*4630*/  ISETP.GE.AND P1, PT, R17, RZ, PT ;  /* 0x000000ff1100720c */ /* 0x000fe20003f26270 */
[----:B------:R-:W-:Y:S02]  /*4640*/  IMAD R12, R23, R36, R12 ;  /* 0x00000024170c7224 */ /* 0x000fe400078e020c */
[----:B------:R-:W-:-:S03]  /*4650*/  IMAD.HI.U32 R42, R43, R14, RZ ;  /* 0x0000000e2b2a7227 */ /* 0x000fc600078e00ff */
[----:B------:R-:W-:-:S05]  /*4660*/  IADD3.X R12, PT, PT, RZ, ~R12, RZ, P0, !PT ;  /* 0x8000000cff0c7210 */ /* 0x000fca00007fe4ff */
[----:B------:R-:W-:-:S04]  /*4670*/  IMAD.WIDE.U32 R42, P5, R43, R12, R42 ;  /* 0x0000000c2b2a7225 */ /* 0x000fc800078a002a */
[----:B------:R-:W-:-:S04]  /*4680*/  IMAD.HI.U32 R13, P3, R23, R14, R42 ;  /* 0x0000000e170d7227 */ /* 0x000fc8000786002a */
[CC--:B------:R-:W-:Y:S02]  /*4690*/  IMAD R14, R23.reuse, R12.reuse, RZ ;  /* 0x0000000c170e7224 */ /* 0x0c0fe400078e02ff */
[----:B------:R-:W-:-:S03]  /*46a0*/  IMAD.HI.U32 R12, R23, R12, RZ ;  /* 0x0000000c170c7227 */ /* 0x000fc600078e00ff */
[----:B------:R-:W-:Y:S01]  /*46b0*/  IADD3 R14, P2, PT, R14, R13, RZ ;  /* 0x0000000d0e0e7210 */ /* 0x000fe20007f5e0ff */
[----:B------:R-:W-:Y:S01]  /*46c0*/  IMAD.X R43, R12, 0x1, R23, P5 ;  /* 0x000000010c2b7824 */ /* 0x000fe200028e0617 */
[----:B------:R-:W-:-:S04]  /*46d0*/  IADD3 R13, P0, PT, RZ, -R25, RZ ;  /* 0x80000019ff0d7210 */ /* 0x000fc80007f1e0ff */
[----:B------:R-:W-:Y:S01]  /*46e0*/  SEL R13, R13, R25, !P1 ;  /* 0x000000190d0d7207 */ /* 0x000fe20004800000 */
[----:B------:R-:W-:Y:S01]  /*46f0*/  IMAD.X R22, RZ, RZ, ~R17, P0 ;  /* 0x000000ffff167224 */ /* 0x000fe200000e0e11 */
[----:B------:R-:W-:-:S03]  /*4700*/  IADD3.X R43, PT, PT, RZ, RZ, R43, P2, P3 ;  /* 0x000000ffff2b7210 */ /* 0x000fc600017e642b */
[----:B------:R-:W-:Y:S01]  /*4710*/  IMAD.HI.U32 R46, R14, R13, RZ ;  /* 0x0000000d0e2e7227 */ /* 0x000fe200078e00ff */
[----:B------:R-:W-:-:S05]  /*4720*/  SEL R12, R22, R17, !P1 ;  /* 0x00000011160c7207 */ /* 0x000fca0004800000 */
        /* <DEDUP_REMOVED lines=11> */
[CC--:B------:R-:W-:Y:S02]  /*47e0*/  ISETP.GE.U32.AND P3, PT, R13.reuse, R36.reuse, PT ;  /* 0x000000240d00720c */ /* 0x0c0fe40003f66070 */
[----:B------:R-:W-:Y:S01]  /*47f0*/  IADD3 R14, P2, PT, R13, -R36, RZ ;  /* 0x800000240d0e7210 */ /* 0x000fe20007f5e0ff */
[----:B------:R-:W-:-:S05]  /*4800*/  IMAD.X R12, R12, 0x1, ~R43, P0 ;  /* 0x000000010c0c7824 */ /* 0x000fca00000e0e2b */
[----:B------:R-:W-:-:S04]  /*4810*/  ISETP.GE.U32.AND.EX P3, PT, R12, R37, PT, P3 ;  /* 0x000000250c00720c */ /* 0x000fc80003f66130 */
[----:B------:R-:W-:Y:S02]  /*4820*/  SEL R13, R14, R13, P3 ;  /* 0x0000000d0e0d7207 */ /* 0x000fe40001800000 */
[----:B------:R-:W-:Y:S02]  /*4830*/  IADD3 R14, P1, PT, R23, 0x1, RZ ;  /* 0x00000001170e7810 */ /* 0x000fe40007f3e0ff */
[----:B------:R-:W-:Y:S01]  /*4840*/  ISETP.GE.U32.AND P0, PT, R13, R36, PT ;  /* 0x000000240d00720c */ /* 0x000fe20003f06070 */
[----:B------:R-:W-:Y:S01]  /*4850*/  IMAD.X R13, R12, 0x1, ~R37, P2 ;  /* 0x000000010c0d7824 */ /* 0x000fe200010e0e25 */
[----:B------:R-:W-:Y:S01]  /*4860*/  SEL R14, R14, R23, P3 ;  /* 0x000000170e0e7207 */ /* 0x000fe20001800000 */
[----:B------:R-:W-:-:S03]  /*4870*/  IMAD.X R23, RZ, RZ, R22, P1 ;  /* 0x000000ffff177224 */ /* 0x000fc600008e0616 */
[----:B------:R-:W-:Y:S02]  /*4880*/  SEL R13, R13, R12, P3 ;  /* 0x0000000c0d0d7207 */ /* 0x000fe40001800000 */
[----:B------:R-:W-:Y:S02]  /*4890*/  SEL R23, R23, R22, P3 ;  /* 0x0000001617177207 */ /* 0x000fe40001800000 */
[----:B------:R-:W-:Y:S02]  /*48a0*/  IADD3 R43, P1, PT, R14, 0x1, RZ ;  /* 0x000000010e2b7810 */ /* 0x000fe40007f3e0ff */
[----:B------:R-:W-:Y:S02]  /*48b0*/  ISETP.GE.U32.AND.EX P0, PT, R13, R37, PT, P0 ;  /* 0x000000250d00720c */ /* 0x000fe40003f06100 */
[----:B------:R-:W-:Y:S02]  /*48c0*/  IADD3.X R12, PT, PT, RZ, R23, RZ, P1, !PT ;  /* 0x00000017ff0c7210 */ /* 0x000fe40000ffe4ff */
[----:B------:R-:W-:-:S02]  /*48d0*/  SEL R43, R43, R14, P0 ;  /* 0x0000000e2b2b7207 */ /* 0x000fc40000000000 */
[----:B------:R-:W-:Y:S02]  /*48e0*/  SEL R23, R12, R23, P0 ;  /* 0x000000170c177207 */ /* 0x000fe40000000000 */
[----:B------:R-:W-:Y:S02]  /*48f0*/  IADD3 R12, P1, PT, RZ, -R43, RZ ;  /* 0x8000002bff0c7210 */ /* 0x000fe40007f3e0ff */
[----:B------:R-:W-:Y:S01]  /*4900*/  LOP3.LUT R13, R15, R17, RZ, 0x3c, !PT ;  /* 0x000000110f0d7212 */ /* 0x000fe200078e3cff */
[----:B------:R-:W-:Y:S01]  /*4910*/  IMAD.MOV.U32 R17, RZ, RZ, 0x0 ;  /* 0x00000000ff117424 */ /* 0x000fe200078e00ff */
[----:B------:R-:W-:Y:S01]  /*4920*/  ISETP.NE.U32.AND P0, PT, R18, RZ, PT ;  /* 0x000000ff1200720c */ /* 0x000fe20003f05070 */
[----:B------:R-:W-:Y:S01]  /*4930*/  IMAD.X R14, RZ, RZ, ~R23, P1 ;  /* 0x000000ffff0e7224 */ /* 0x000fe200008e0e17 */
[----:B------:R-:W-:Y:S02]  /*4940*/  ISETP.GE.AND P2, PT, R13, RZ, PT ;  /* 0x000000ff0d00720c */ /* 0x000fe40003f46270 */
[----:B------:R-:W-:-:S02]  /*4950*/  ISETP.NE.AND.EX P0, PT, R15, RZ, PT, P0 ;  /* 0x000000ff0f00720c */ /* 0x000fc40003f05300 */
[----:B------:R-:W-:Y:S02]  /*4960*/  SEL R12, R12, R43, !P2 ;  /* 0x0000002b0c0c7207 */ /* 0x000fe40005000000 */
[----:B------:R-:W-:Y:S02]  /*4970*/  SEL R14, R14, R23, !P2 ;  /* 0x000000170e0e7207 */ /* 0x000fe40005000000 */
[----:B------:R-:W-:Y:S02]  /*4980*/  SEL R12, R12, 0xffffffff, P0 ;  /* 0xffffffff0c0c7807 */ /* 0x000fe40000000000 */
[----:B------:R-:W-:Y:S01]  /*4990*/  SEL R13, R14, 0xffffffff, P0 ;  /* 0xffffffff0e0d7807 */ /* 0x000fe20000000000 */
[----:B------:R-:W-:Y:S06]  /*49a0*/  RET.REL.NODEC R16 `(_ZN5flash32flash_fwd_splitkv_combine_kernelI23Flash_fwd_kernel_traitsILi192ELi64ELi64ELi4ELb0ELb0EN7cutlass6half_tE19Flash_kernel_traitsILi192ELi64ELi64ELi4ES3_EELi8ELi6ELb1EEEvNS_16Flash_fwd_paramsE) ;  /* 0xffffffb410947950 */ /* 0x000fec0003c3ffff */
.L_x_285:
        /* <DEDUP_REMOVED lines=13> */
.L_x_3725:


//--------------------- .text._ZN5flash32flash_fwd_splitkv_combine_kernelI23Flash_fwd_kernel_traitsILi192ELi64ELi64ELi4ELb0ELb0EN7cutlass6half_tE19Flash_kernel_traitsILi192ELi64ELi64ELi4ES3_EELi8ELi5ELb1EEEvNS_16Flash_fwd_paramsE --------------------------
	.section	.text._ZN5flash32flash_fwd_splitkv_combine_kernelI23Flash_fwd_kernel_traitsILi192ELi64ELi64ELi4ELb0ELb0EN7cutlass6half_tE19Flash_kernel_traitsILi192ELi64ELi64ELi4ES3_EELi8ELi5ELb1EEEvNS_16Flash_fwd_paramsE,"ax",@progbits
	.align	128
        .global         _ZN5flash32flash_fwd_splitkv_combine_kernelI23Flash_fwd_kernel_traitsILi192ELi64ELi64ELi4ELb0ELb0EN7cutlass6half_tE19Flash_kernel_traitsILi192ELi64ELi64ELi4ES3_EELi8ELi5ELb1EEEvNS_16Flash_fwd_paramsE
        .type           _ZN5flash32flash_fwd_splitkv_combine_kernelI23Flash_fwd_kernel_traitsILi192ELi64ELi64ELi4ELb0ELb0EN7cutlass6half_tE19Flash_kernel_traitsILi192ELi64ELi64ELi4ES3_EELi8ELi5ELb1EEEvNS_16Flash_fwd_paramsE,@function
        .size           _ZN5flash32flash_fwd_splitkv_combine_kernelI23Flash_fwd_kernel_traitsILi192ELi64ELi64ELi4ELb0ELb0EN7cutlass6half_tE19Flash_kernel_traitsILi192ELi64ELi64ELi4ES3_EELi8ELi5ELb1EEEvNS_16Flash_fwd_paramsE,(.L_x_3726 - _ZN5flash32flash_fwd_splitkv_combine_kernelI23Flash_fwd_kernel_traitsILi192ELi64ELi64ELi4ELb0ELb0EN7cutlass6half_tE19Flash_kernel_traitsILi192ELi64ELi64ELi4ES3_EELi8ELi5ELb1EEEvNS_16Flash_fwd_paramsE)
        .other          _ZN5flash32flash_fwd_splitkv_combine_kernelI23Flash_fwd_kernel_traitsILi192ELi64ELi64ELi4ELb0ELb0EN7cutlass6half_tE19Flash_kernel_traitsILi192ELi64ELi64ELi4ES3_EELi8ELi5ELb1EEEvNS_16Flash_fwd_paramsE,@"STO_CUDA_ENTRY STV_DEFAULT"
_ZN5flash32flash_fwd_splitkv_combine_kernelI23Flash_fwd_kernel_traitsILi192ELi64ELi64ELi4ELb0ELb0EN7cutlass6half_tE19Flash_kernel_traitsILi192ELi64ELi64ELi4ES3_EELi8ELi5ELb1EEEvNS_16Flash_fwd_paramsE:
.text._ZN5flash32flash_fwd_splitkv_combine_kernelI23Flash_fwd_kernel_traitsILi192ELi64ELi64ELi4ELb0ELb0EN7cutlass6half_tE19Flash_kernel_traitsILi192ELi64ELi64ELi4ES3_EELi8ELi5ELb1EEEvNS_16Flash_fwd_paramsE:
        /* <DEDUP_REMOVED lines=39> */
.L_x_286:
[----:B------:R-:W-:Y:S01]  /*0270*/  IMAD.U32 R29, RZ, RZ, UR7 ;  /* 0x00000007ff1d7e24 */ /* 0x000fe2000f8e00ff */
[----:B------:R-:W-:Y:S01]  /*0280*/  MOV R18, UR14 ;  /* 0x0000000e00127c02 */ /* 0x000fe20008000f00 */
[----:B------:R-:W-:Y:S01]  /*0290*/  IMAD.U32 R17, RZ, RZ, UR4 ;  /* 0x00000004ff117e24 */ /* 0x000fe2000f8e00ff */
[----:B------:R-:W-:Y:S02]  /*02a0*/  MOV R15, UR8 ;  /* 0x00000008000f7c02 */ /* 0x000fe40008000f00 */
[----:B------:R-:W-:Y:S02]  /*02b0*/  MOV R16, 0x2d0 ;  /* 0x000002d000107802 */ /* 0x000fe40000000f00 */
[----:B------:R-:W-:Y:S05]  /*02c0*/  CALL.REL.NOINC `($__internal_9_$__cuda_sm20_div_s64) ;  /* 0x0000003c00f87944 */ /* 0x000fea0003c00000 */
[----:B------:R-:W-:-:S07]  /*02d0*/  MOV R10, R14 ;  /* 0x0000000e000a7202 */ /* 0x000fce0000000f00 */
.L_x_287:
        /* <DEDUP_REMOVED lines=30> */
.L_x_289:
[----:B------:R-:W-:Y:S01]  /*04c0*/  IMAD.MOV.U32 R29, RZ, RZ, R10 ;  /* 0x000000ffff1d7224 */ /* 0x000fe200078e000a */
[----:B------:R-:W-:Y:S02]  /*04d0*/  MOV R17, R11 ;  /* 0x0000000b00117202 */ /* 0x000fe40000000f00 */
[----:B------:R-:W-:Y:S02]  /*04e0*/  MOV R16, 0x500 ;  /* 0x0000050000107802 */ /* 0x000fe40000000f00 */
[----:B------:R-:W-:Y:S05]  /*04f0*/  CALL.REL.NOINC `($__internal_9_$__cuda_sm20_div_s64) ;  /* 0x0000003c006c7944 */ /* 0x000fea0003c00000 */
[----:B------:R-:W-:Y:S02]  /*0500*/  MOV R22, R14 ;  /* 0x0000000e00167202 */ /* 0x000fe40000000f00 */
[----:B------:R-:W-:Y:S02]  /*0510*/  MOV R23, R11 ;  /* 0x0000000b00177202 */ /* 0x000fe40000000f00 */
.L_x_290:
[----:B------:R-:W-:Y:S05]  /*0520*/  BSYNC.RECONVERGENT B0 ;  /* 0x0000000000007941 */ /* 0x000fea0003800200 */
.L_x_288:
        /* <DEDUP_REMOVED lines=55> */
.L_x_292:
[----:B------:R-:W-:Y:S01]  /*08a0*/  IMAD.MOV.U32 R29, RZ, RZ, R18 ;  /* 0x000000ffff1d7224 */ /* 0x000fe200078e0012 */
[----:B------:R-:W-:Y:S01]  /*08b0*/  MOV R18, R12 ;  /* 0x0000000c00127202 */ /* 0x000fe20000000f00 */
[----:B------:R-:W-:Y:S01]  /*08c0*/  IMAD.MOV.U32 R17, RZ, RZ, R15 ;  /* 0x000000ffff117224 */ /* 0x000fe200078e000f */
[----:B------:R-:W-:Y:S02]  /*08d0*/  MOV R15, R2 ;  /* 0x00000002000f7202 */ /* 0x000fe40000000f00 */
[----:B------:R-:W-:Y:S02]  /*08e0*/  MOV R16, 0x900 ;  /* 0x0000090000107802 */ /* 0x000fe40000000f00 */
[----:B------:R-:W-:Y:S05]  /*08f0*/  CALL.REL.NOINC `($__internal_9_$__cuda_sm20_div_s64) ;  /* 0x00000038006c7944 */ /* 0x000fea0003c00000 */
[----:B------:R-:W-:Y:S02]  /*0900*/  MOV R15, R11 ;  /* 0x0000000b000f7202 */ /* 0x000fe40000000f00 */
.L_x_293:
[----:B------:R-:W-:Y:S05]  /*0910*/  BSYNC.RECONVERGENT B0 ;  /* 0x0000000000007941 */ /* 0x000fea0003800200 */
.L_x_291:
        /* <DEDUP_REMOVED lines=116> */
.L_x_295:
[----:B------:R-:W-:Y:S01]  /*1060*/  IMAD.MOV.U32 R17, RZ, RZ, R15 ;  /* 0x000000ffff117224 */ /* 0x000fe200078e000f */
[----:B------:R-:W-:Y:S01]  /*1070*/  MOV R18, R9 ;  /* 0x0000000900127202 */ /* 0x000fe20000000f00 */
[----:B------:R-:W-:Y:S01]  /*1080*/  IMAD.MOV.U32 R29, RZ, RZ, R14 ;  /* 0x000000ffff1d7224 */ /* 0x000fe200078e000e */
[----:B------:R-:W-:Y:S02]  /*1090*/  MOV R15, R3 ;  /* 0x00000003000f7202 */ /* 0x000fe40000000f00 */
[----:B------:R-:W-:Y:S02]  /*10a0*/  MOV R16, 0x10c0 ;  /* 0x000010c000107802 */ /* 0x000fe40000000f00 */
[----:B------:R-:W-:Y:S05]  /*10b0*/  CALL.REL.NOINC `($__internal_9_$__cuda_sm20_div_s64) ;  /* 0x00000030007c7944 */ /* 0x000fea0003c00000 */
[----:B------:R-:W-:Y:S02]  /*10c0*/  MOV R34, R14 ;  /* 0x0000000e00227202 */ /* 0x000fe40000000f00 */
[----:B------:R-:W-:Y:S02]  /*10d0*/  MOV R35, R11 ;  /* 0x0000000b00237202 */ /* 0x000fe40000000f00 */
.L_x_296:
[----:B------:R-:W-:Y:S05]  /*10e0*/  BSYNC.RECONVERGENT B0 ;  /* 0x0000000000007941 */ /* 0x000fea0003800200 */
.L_x_294:
        /* <DEDUP_REMOVED lines=58> */
.L_x_298:
[----:B------:R-:W-:Y:S01]  /*1490*/  IMAD.MOV.U32 R29, RZ, RZ, R22 ;  /* 0x000000ffff1d7224 */ /* 0x000fe200078e0016 */
[----:B------:R-:W-:Y:S01]  /*14a0*/  MOV R17, R23 ;  /* 0x0000001700117202 */ /* 0x000fe20000000f00 */
[----:B------:R-:W-:Y:S01]  /*14b0*/  IMAD.MOV.U32 R18, RZ, RZ, R7 ;  /* 0x000000ffff127224 */ /* 0x000fe200078e0007 */
[----:B------:R-:W-:Y:S02]  /*14c0*/  MOV R16, 0x14e0 ;  /* 0x000014e000107802 */ /* 0x000fe40000000f00 */
[----:B------:R-:W-:Y:S05]  /*14d0*/  CALL.REL.NOINC `($__internal_9_$__cuda_sm20_div_s64) ;  /* 0x0000002c00747944 */ /* 0x000fea0003c00000 */
[----:B------:R-:W-:Y:S02]  /*14e0*/  MOV R20, R14 ;  /* 0x0000000e00147202 */ /* 0x000fe40000000f00 */
[----:B------:R-:W-:Y:S02]  /*14f0*/  MOV R21, R11 ;  /* 0x0000000b00157202 */ /* 0x000fe40000000f00 */
.L_x_299:
[----:B------:R-:W-:Y:S05]  /*1500*/  BSYNC.RECONVERGENT B0 ;  /* 0x0000000000007941 */ /* 0x000fea0003800200 */
.L_x_297:
        /* <DEDUP_REMOVED lines=39> */
[----:B------:R-:W-:Y:S01]  /*1780*/  SHF.R.U32.HI R28, RZ, 0x4, R19 ;  /* 0x00000004ff1c7819 */ /* 0x000fe20000011613 */
[----:B-1----:R-:W-:-:S02]  /*1790*/  ULEA UR4, UR4, UR5, 0x18 ;  /* 0x0000000504047291 */ /* 0x002fc4000f8ec0ff */
[----:B------:R-:W-:-:S04]  /*17a0*/  USHF.R.S32.HI UR5, URZ, 0x1f, UR10 ;  /* 0x0000001fff057899 */ /* 0x000fc8000801140a */
[----:B------:R-:W-:Y:S01]  /*17b0*/  LEA R18, R6, UR4, 0x2 ;  /* 0x0000000406127c11 */ /* 0x000fe2000f8e10ff */
[----:B------:R-:W-:Y:S01]  /*17c0*/  ULOP3.LUT UR5, UR5, 0x1, URZ, 0xfc, !UPT ;  /* 0x0000000105057892 */ /* 0x000fe2000f8efcff */
[----:B------:R-:W-:Y:S02]  /*17d0*/  LEA R25, R28, UR4, 0x2 ;  /* 0x000000041c197c11 */ /* 0x000fe4000f8e10ff */
[----:B------:R-:W-:Y:S01]  /*17e0*/  @!P0 LOP3.LUT R6, R19, 0xf, RZ, 0xc0, !PT ;  /* 0x0000000f13068812 */ /* 0x000fe200078ec0ff */
[----:B0-----:R-:W-:Y:S01]  /*17f0*/  IMAD R16, R5, 0x24, R18 ;  /* 0x0000002405107824 */ /* 0x001fe200078e0212 */
[----:B------:R-:W0:Y:S03]  /*1800*/  LDCU UR4, c[0x0][0x434] ;  /* 0x00008680ff0477ac */ /* 0x000e260008000800 */
        /* <DEDUP_REMOVED lines=53> */
[----:B------:R-:W-:Y:S02]  /*1b60*/  ISETP.NE.AND P5, PT, R5, RZ, PT ;  /* 0x000000ff0500720c */ /* 0x000fe40003fa5270 */
[----:B------:R-:W-:Y:S01]  /*1b70*/  IADD3 R22, PT, PT, R4, R15, RZ ;  /* 0x0000000f04167210 */ /* 0x000fe20007ffe0ff */
[----:B------:R-:W1:Y:S01]  /*1b80*/  I2F.RP R18, R15 ;  /* 0x0000000f00127306 */ /* 0x000e620000209400 */
[----:B------:R-:W-:-:S05]  /*1b90*/  IABS R4, R5 ;  /* 0x0000000500047213 */ /* 0x000fca0000000000 */
[----:B------:R-:W-:Y:S02]  /*1ba0*/  IMAD.MOV R4, RZ, RZ, -R4 ;  /* 0x000000ffff047224 */ /* 0x000fe400078e0a04 */
[----:B0-----:R-:W-:Y:S02]  /*1bb0*/  FADD.FTZ R29, R14, R29 ;  /* 0x0000001d0e1d7221 */ /* 0x001fe40000010000 */
[----:B------:R-:W0:Y:S03]  /*1bc0*/  I2F.RP R14, R6 ;  /* 0x00000006000e7306 */ /* 0x000e260000209400 */
[----:B------:R-:W2:Y:S05]  /*1bd0*/  SHFL.BFLY PT, R16, R29, 0x8, 0x1f ;  /* 0x0d001f001d107f89 */ /* 0x000eaa00000e0000 */
[----:B-1----:R-:W1:Y:S08]  /*1be0*/  MUFU.RCP R32, R18 ;  /* 0x0000001200207308 */ /* 0x002e700000001000 */
[----:B0-----:R-:W0:Y:S01]  /*1bf0*/  MUFU.RCP R30, R14 ;  /* 0x0000000e001e7308 */ /* 0x001e220000001000 */
[----:B-1----:R-:W-:-:S02]  /*1c00*/  VIADD R32, R32, 0xffffffe ;  /* 0x0ffffffe20207836 */ /* 0x002fc40000000000 */
[----:B--2---:R-:W-:-:S05]  /*1c10*/  FADD.FTZ R16, R29, R16 ;  /* 0x000000101d107221 */ /* 0x004fca0000010000 */
[----:B------:R-:W1:Y:S01]  /*1c20*/  F2I.FTZ.U32.TRUNC.NTZ R33, R32 ;  /* 0x0000002000217305 */ /* 0x000e62000021f000 */
[----:B------:R-:W2:Y:S01]  /*1c30*/  SHFL.BFLY PT, R17, R16, 0x4, 0x1f ;  /* 0x0c801f0010117f89 */ /* 0x000ea200000e0000 */
[----:B0-----:R-:W-:-:S06]  /*1c40*/  VIADD R30, R30, 0xffffffe ;  /* 0x0ffffffe1e1e7836 */ /* 0x001fcc0000000000 */
[----:B------:R-:W0:Y:S01]  /*1c50*/  F2I.FTZ.U32.TRUNC.NTZ R31, R30 ;  /* 0x0000001e001f7305 */ /* 0x000e22000021f000 */
[----:B-1----:R-:W-:Y:S02]  /*1c60*/  IMAD.MOV R26, RZ, RZ, -R33 ;  /* 0x000000ffff1a7224 */ /* 0x002fe400078e0a21 */
[----:B------:R-:W-:Y:S02]  /*1c70*/  IMAD.MOV.U32 R32, RZ, RZ, RZ ;  /* 0x000000ffff207224 */ /* 0x000fe400078e00ff */
[----:B------:R-:W-:Y:S02]  /*1c80*/  IMAD R26, R26, R15, RZ ;  /* 0x0000000f1a1a7224 */ /* 0x000fe400078e02ff */
[----:B0-----:R-:W-:Y:S02]  /*1c90*/  IMAD.MOV R27, RZ, RZ, -R31 ;  /* 0x000000ffff1b7224 */ /* 0x001fe400078e0a1f */
[----:B------:R-:W-:-:S04]  /*1ca0*/  IMAD.HI.U32 R26, R33, R26, R32 ;  /* 0x0000001a211a7227 */ /* 0x000fc800078e0020 */
[----:B--2---:R-:W-:Y:S01]  /*1cb0*/  FADD.FTZ R17, R16, R17 ;  /* 0x0000001110117221 */ /* 0x004fe20000010000 */
[----:B------:R-:W-:Y:S01]  /*1cc0*/  IABS R16, R22 ;  /* 0x0000001600107213 */ /* 0x000fe20000000000 */
[----:B------:R-:W-:Y:S02]  /*1cd0*/  IMAD R18, R27, R6, RZ ;  /* 0x000000061b127224 */ /* 0x000fe400078e02ff */
[----:B------:R-:W-:Y:S01]  /*1ce0*/  IMAD.MOV.U32 R30, RZ, RZ, RZ ;  /* 0x000000ffff1e7224 */ /* 0x000fe200078e00ff */
        /* <DEDUP_REMOVED lines=96> */
.L_x_303:
[----:B------:R-:W-:Y:S01]  /*22f0*/  IMAD.MOV.U32 R17, RZ, RZ, RZ ;  /* 0x000000ffff117224 */ /* 0x000fe200078e00ff */
[----:B------:R-:W-:Y:S02]  /*2300*/  MOV R18, R32 ;  /* 0x0000002000127202 */ /* 0x000fe40000000f00 */
[----:B------:R-:W-:Y:S02]  /*2310*/  MOV R16, 0x2330 ;  /* 0x0000233000107802 */ /* 0x000fe40000000f00 */
[----:B------:R-:W-:Y:S05]  /*2320*/  CALL.REL.NOINC `($__internal_9_$__cuda_sm20_div_s64) ;  /* 0x0000001c00e07944 */ /* 0x000fea0003c00000 */
[----:B------:R-:W-:Y:S02]  /*2330*/  IADD3 R13, PT, PT, -R14, RZ, RZ ;  /* 0x000000ff0e0d7210 */ /* 0x000fe40007ffe1ff */
[----:B------:R-:W-:-:S03]  /*2340*/  MOV R33, R11 ;  /* 0x0000000b00217202 */ /* 0x000fc60000000f00 */
[----:B------:R-:W-:Y:S01]  /*2350*/  IMAD R29, R32, R13, R29 ;  /* 0x0000000d201d7224 */ /* 0x000fe200078e021d */
[----:B------:R-:W-:-:S07]  /*2360*/  MOV R32, R14 ;  /* 0x0000000e00207202 */ /* 0x000fce0000000f00 */
.L_x_304:
        /* <DEDUP_REMOVED lines=60> */
.L_x_306:
[----:B------:R-:W-:Y:S01]  /*2730*/  IMAD.MOV.U32 R29, RZ, RZ, R32 ;  /* 0x000000ffff1d7224 */ /* 0x000fe200078e0020 */
[----:B------:R-:W-:Y:S01]  /*2740*/  MOV R17, R33 ;  /* 0x0000002100117202 */ /* 0x000fe20000000f00 */
[----:B------:R-:W-:Y:S01]  /*2750*/  IMAD.MOV.U32 R18, RZ, RZ, R36 ;  /* 0x000000ffff127224 */ /* 0x000fe200078e0024 */
[----:B------:R-:W-:Y:S02]  /*2760*/  MOV R16, 0x2780 ;  /* 0x0000278000107802 */ /* 0x000fe40000000f00 */
[----:B------:R-:W-:Y:S05]  /*2770*/  CALL.REL.NOINC `($__internal_9_$__cuda_sm20_div_s64) ;  /* 0x0000001800cc7944 */ /* 0x000fea0003c00000 */
[----:B------:R-:W-:-:S05]  /*2780*/  IADD3 R33, PT, PT, -R14, RZ, RZ ;  /* 0x000000ff0e217210 */ /* 0x000fca0007ffe1ff */
[----:B------:R-:W-:Y:S02]  /*2790*/  IMAD R33, R33, R36, R32 ;  /* 0x0000002421217224 */ /* 0x000fe400078e0220 */
.L_x_307:
[----:B------:R-:W-:Y:S05]  /*27a0*/  BSYNC.RECONVERGENT B0 ;  /* 0x0000000000007941 */ /* 0x000fea0003800200 */
.L_x_305:
[----:B------:R-:W-:Y:S01]  /*27b0*/  IABS R15, R12 ;  /* 0x0000000c000f7213 */ /* 0x000fe20000000000 */
[----:B------:R-:W0:Y:S01]  /*27c0*/  LDC R18, c[0x0][0x3e0] ;  /* 0x0000f800ff127b82 */ /* 0x000e220000000800 */
[----:B------:R-:W-:Y:S01]  /*27d0*/  IABS R11, R7 ;  /* 0x00000007000b7213 */ /* 0x000fe20000000000 */
[----:B------:R-:W1:Y:S01]  /*27e0*/  LDCU UR15, c[0x0][0x430] ;  /* 0x00008600ff0f77ac */ /* 0x000e620008000800 */
[----:B------:R-:W2:Y:S01]  /*27f0*/  I2F.U32.RP R26, R15 ;  /* 0x0000000f001a7306 */ /* 0x000ea20000209000 */
[----:B------:R-:W-:Y:S02]  /*2800*/  IABS R13, R9 ;  /* 0x00000009000d7213 */ /* 0x000fe40000000000 */
        /* <DEDUP_REMOVED lines=16> */
[----:B0-----:R-:W-:Y:S01]  /*2910*/  VIADD R16, R16, 0xffffffe ;  /* 0x0ffffffe10107836 */ /* 0x001fe20000000000 */
[----:B------:R-:W-:-:S06]  /*2920*/  IABS R21, R6 ;  /* 0x0000000600157213 */ /* 0x000fcc0000000000 */
[----:B------:R-:W0:Y:S01]  /*2930*/  F2I.FTZ.U32.TRUNC.NTZ R17, R16 ;  /* 0x0000001000117305 */ /* 0x000e22000021f000 */
[----:B-1----:R-:W-:-:S07]  /*2940*/  IMAD.MOV R0, RZ, RZ, -R37 ;  /* 0x000000ffff007224 */ /* 0x002fce00078e0a25 */
[----:B------:R-:W1:Y:S01]  /*2950*/  I2F.U32.RP R27, R20 ;  /* 0x00000014001b7306 */ /* 0x000e620000209000 */
[----:B------:R-:W-:Y:S02]  /*2960*/  IMAD.MOV.U32 R36, RZ, RZ, RZ ;  /* 0x000000ffff247224 */ /* 0x000fe400078e00ff */
[----:B------:R-:W-:Y:S01]  /*2970*/  IMAD R31, R0, R15, RZ ;  /* 0x0000000f001f7224 */ /* 0x000fe200078e02ff */
[----:B------:R-:W-:Y:S01]  /*2980*/  IABS R0, R7 ;  /* 0x0000000700007213 */ /* 0x000fe20000000000 */
[----:B0-----:R-:W-:-:S03]  /*2990*/  IMAD.MOV R30, RZ, RZ, -R17 ;  /* 0x000000ffff1e7224 */ /* 0x001fc600078e0a11 */
[----:B------:R-:W0:Y:S01]  /*29a0*/  MUFU.RCP R34, R34 ;  /* 0x0000002200227308 */ /* 0x000e220000001000 */
[----:B------:R-:W-:Y:S02]  /*29b0*/  IMAD.MOV.U32 R16, RZ, RZ, RZ ;  /* 0x000000ffff107224 */ /* 0x000fe400078e00ff */
[----:B------:R-:W-:Y:S02]  /*29c0*/  IMAD R30, R30, R11, RZ ;  /* 0x0000000b1e1e7224 */ /* 0x000fe400078e02ff */
[----:B------:R-:W-:-:S03]  /*29d0*/  IMAD.HI.U32 R31, R37, R31, R36 ;  /* 0x0000001f251f7227 */ /* 0x000fc600078e0024 */
[----:B-1----:R-:W1:Y:S01]  /*29e0*/  MUFU.RCP R27, R27 ;  /* 0x0000001b001b7308 */ /* 0x002e620000001000 */
[----:B------:R-:W-:Y:S01]  /*29f0*/  IMAD.HI.U32 R30, R17, R30, R16 ;  /* 0x0000001e111e7227 */ /* 0x000fe200078e0010 */
[----:B------:R-:W-:Y:S02]  /*2a00*/  IABS R17, R12 ;  /* 0x0000000c00117213 */ /* 0x000fe40000000000 */
[----:B------:R-:W-:Y:S01]  /*2a10*/  IABS R16, R14 ;  /* 0x0000000e00107213 */ /* 0x000fe20000000000 */
[----:B------:R-:W-:Y:S01]  /*2a20*/  IMAD.HI.U32 R31, R31, R26, RZ ;  /* 0x0000001a1f1f7227 */ /* 0x000fe200078e00ff */
[----:B------:R-:W-:Y:S02]  /*2a30*/  IADD3 R17, PT, PT, RZ, -R17, RZ ;  /* 0x80000011ff117210 */ /* 0x000fe40007ffe0ff */
[----:B------:R-:W2:Y:S01]  /*2a40*/  I2F.U32.RP R29, R21 ;  /* 0x00000015001d7306 */ /* 0x000ea20000209000 */
[----:B0-----:R-:W-:Y:S01]  /*2a50*/  IADD3 R34, PT, PT, R34, 0xffffffe, RZ ;  /* 0x0ffffffe22227810 */ /* 0x001fe20007ffe0ff */
[----:B------:R-:W-:-:S02]  /*2a60*/  IMAD.MOV R0, RZ, RZ, -R0 ;  /* 0x000000ffff007224 */ /* 0x000fc400078e0a00 */
[----:B------:R-:W-:Y:S02]  /*2a70*/  IMAD R26, R31, R17, R26 ;  /* 0x000000111f1a7224 */ /* 0x000fe400078e021a */
[----:B------:R-:W-:Y:S02]  /*2a80*/  IMAD.HI.U32 R37, R30, R16, RZ ;  /* 0x000000101e257227 */ /* 0x000fe400078e00ff */
[----:B------:R0:W3:Y:S01]  /*2a90*/  F2I.FTZ.U32.TRUNC.NTZ R35, R34 ;  /* 0x0000002200237305 */ /* 0x0000e2000021f000 */
[----:B------:R-:W-:Y:S01]  /*2aa0*/  ISETP.GT.U32.AND P3, PT, R15, R26, PT ;  /* 0x0000001a0f00720c */ /* 0x000fe20003f64070 */
[----:B-1----:R-:W-:Y:S02]  /*2ab0*/  VIADD R27, R27, 0xffffffe ;  /* 0x0ffffffe1b1b7836 */ /* 0x002fe40000000000 */
[----:B------:R-:W-:-:S04]  /*2ac0*/  IMAD R0, R37, R0, R16 ;  /* 0x0000000025007224 */ /* 0x000fc800078e0210 */
[----:B--2---:R-:W1:Y:S01]  /*2ad0*/  MUFU.RCP R29, R29 ;  /* 0x0000001d001d7308 */ /* 0x004e620000001000 */
[----:B------:R-:W-:-:S05]  /*2ae0*/  ISETP.GT.U32.AND P1, PT, R11, R0, PT ;  /* 0x000000000b00720c */ /* 0x000fca0003f24070 */
[----:B------:R-:W-:Y:S02]  /*2af0*/  @!P3 IMAD.IADD R26, R26, 0x1, -R15 ;  /* 0x000000011a1ab824 */ /* 0x000fe400078e0a0f */
[----:B0-----:R-:W-:Y:S01]  /*2b00*/  HFMA2 R34, -RZ, RZ, 0, 0 ;  /* 0x00000000ff227431 */ /* 0x001fe200000001ff */
[----:B------:R-:W0:Y:S01]  /*2b10*/  F2I.FTZ.U32.TRUNC.NTZ R27, R27 ;  /* 0x0000001b001b7305 */ /* 0x000e22000021f000 */
[--C-:B---3--:R-:W-:Y:S01]  /*2b20*/  IMAD.MOV R16, RZ, RZ, -R35.reuse ;  /* 0x000000ffff107224 */ /* 0x108fe200078e0a23 */
[----:B------:R-:W-:Y:S01]  /*2b30*/  ISETP.GE.U32.AND P6, PT, R26, R15, PT ;  /* 0x0000000f1a00720c */ /* 0x000fe20003fc6070 */
[----:B------:R-:W-:Y:S01]  /*2b40*/  @!P3 VIADD R31, R31, 0x1 ;  /* 0x000000011f1fb836 */ /* 0x000fe20000000000 */
[----:B------:R-:W-:Y:S01]  /*2b50*/  LOP3.LUT R26, R33, R12, RZ, 0x3c, !PT ;  /* 0x0000000c211a7212 */ /* 0x000fe200078e3cff */
[----:B------:R-:W-:Y:S01]  /*2b60*/  IMAD R17, R16, R13, RZ ;  /* 0x0000000d10117224 */ /* 0x000fe200078e02ff */
[-C--:B------:R-:W-:Y:S01]  /*2b70*/  @!P1 IADD3 R0, PT, PT, R0, -R11.reuse, RZ ;  /* 0x8000000b00009210 */ /* 0x080fe20007ffe0ff */
[----:B------:R-:W-:Y:S01]  /*2b80*/  @!P1 VIADD R37, R37, 0x1 ;  /* 0x0000000125259836 */ /* 0x000fe20000000000 */
[----:B------:R-:W-:Y:S01]  /*2b90*/  ISETP.GE.AND P2, PT, R26, RZ, PT ;  /* 0x000000ff1a00720c */ /* 0x000fe20003f46270 */
[----:B-1----:R-:W-:Y:S01]  /*2ba0*/  VIADD R29, R29, 0xffffffe ;  /* 0x0ffffffe1d1d7836 */ /* 0x002fe20000000000 */
[----:B------:R-:W-:Y:S01]  /*2bb0*/  ISETP.GE.U32.AND P4, PT, R0, R11, PT ;  /* 0x0000000b0000720c */ /* 0x000fe20003f86070 */
[----:B------:R-:W-:Y:S01]  /*2bc0*/  IMAD.HI.U32 R17, R35, R17, R34 ;  /* 0x0000001123117227 */ /* 0x000fe200078e0022 */
[----:B------:R-:W-:Y:S01]  /*2bd0*/  LOP3.LUT R16, R14, R7, RZ, 0x3c, !PT ;  /* 0x000000070e107212 */ /* 0x000fe200078e3cff */
[----:B------:R-:W1:Y:S01]  /*2be0*/  F2I.FTZ.U32.TRUNC.NTZ R35, R29 ;  /* 0x0000001d00237305 */ /* 0x000e62000021f000 */
[----:B------:R-:W-:Y:S01]  /*2bf0*/  IABS R0, R18 ;  /* 0x0000001200007213 */ /* 0x000fe20000000000 */
[--C-:B0-----:R-:W-:Y:S01]  /*2c00*/  IMAD.MOV R15, RZ, RZ, -R27.reuse ;  /* 0x000000ffff0f7224 */ /* 0x101fe200078e0a1b */
[----:B------:R-:W-:Y:S01]  /*2c10*/  ISETP.GE.AND P0, PT, R16, RZ, PT ;  /* 0x000000ff1000720c */ /* 0x000fe20003f06270 */
[----:B------:R-:W-:Y:S01]  /*2c20*/  IMAD.MOV.U32 R26, RZ, RZ, RZ ;  /* 0x000000ffff1a7224 */ /* 0x000fe200078e00ff */
[----:B------:R-:W-:Y:S01]  /*2c30*/  IABS R11, R3 ;  /* 0x00000003000b7213 */ /* 0x000fe20000000000 */
[----:B------:R-:W-:Y:S01]  /*2c40*/  IMAD R15, R15, R20, RZ ;  /* 0x000000140f0f7224 */ /* 0x000fe200078e02ff */
[----:B------:R-:W-:Y:S01]  /*2c50*/  ISETP.NE.AND P1, PT, R7, RZ, PT ;  /* 0x000000ff0700720c */ /* 0x000fe20003f25270 */
[----:B------:R-:W-:Y:S01]  /*2c60*/  IMAD.MOV R0, RZ, RZ, -R0 ;  /* 0x000000ffff007224 */ /* 0x000fe200078e0a00 */
[----:B------:R-:W-:Y:S01]  /*2c70*/  @P6 IADD3 R31, PT, PT, R31, 0x1, RZ ;  /* 0x000000011f1f6810 */ /* 0x000fe20007ffe0ff */
[----:B------:R-:W-:Y:S01]  /*2c80*/  IMAD.HI.U32 R15, R27, R15, R26 ;  /* 0x0000000f1b0f7227 */ /* 0x000fe200078e001a */
[----:B------:R-:W-:-:S03]  /*2c90*/  IABS R26, R9 ;  /* 0x00000009001a7213 */ /* 0x000fc60000000000 */
[----:B------:R-:W-:Y:S01]  /*2ca0*/  @P4 VIADD R37, R37, 0x1 ;  /* 0x0000000125254836 */ /* 0x000fe20000000000 */
[----:B-1----:R-:W-:Y:S01]  /*2cb0*/  IADD3 R16, PT, PT, RZ, -R35, RZ ;  /* 0x80000023ff107210 */ /* 0x002fe20007ffe0ff */
[----:B------:R-:W-:-:S03]  /*2cc0*/  IMAD.HI.U32 R15, R15, R11, RZ ;  /* 0x0000000b0f0f7227 */ /* 0x000fc600078e00ff */
[----:B------:R-:W-:Y:S01]  /*2cd0*/  @!P0 IADD3 R37, PT, PT, -R37, RZ, RZ ;  /* 0x000000ff25258210 */ /* 0x000fe20007ffe1ff */
[----:B------:R-:W-:Y:S01]  /*2ce0*/  IMAD R11, R15, R0, R11 ;  /* 0x000000000f0b7224 */ /* 0x000fe200078e020b */
[----:B------:R-:W-:Y:S01]  /*2cf0*/  @!P1 LOP3.LUT R37, RZ, R7, RZ, 0x33, !PT ;  /* 0x00000007ff259212 */ /* 0x000fe200078e33ff */
[----:B------:R-:W-:Y:S01]  /*2d00*/  IMAD R27, R16, R21, RZ ;  /* 0x00000015101b7224 */ /* 0x000fe200078e02ff */
[----:B------:R-:W-:Y:S01]  /*2d10*/  IABS R0, R6 ;  /* 0x0000000600007213 */ /* 0x000fe20000000000 */
[----:B------:R-:W-:Y:S01]  /*2d20*/  @!P2 IMAD.MOV R31, RZ, RZ, -R31 ;  /* 0x000000ffff1fa224 */ /* 0x000fe200078e0a1f */
[----:B------:R-:W-:Y:S01]  /*2d30*/  @!P5 LOP3.LUT R31, RZ, R12, RZ, 0x33, !PT ;  /* 0x0000000cff1fd212 */ /* 0x000fe200078e33ff */
[----:B------:R-:W-:Y:S01]  /*2d40*/  IMAD.HI.U32 R34, R35, R27, R34 ;  /* 0x0000001b23227227 */ /* 0x000fe200078e0022 */
[----:B------:R-:W-:Y:S02]  /*2d50*/  ISETP.GT.U32.AND P4, PT, R20, R11, PT ;  /* 0x0000000b1400720c */ /* 0x000fe40003f84070 */
[----:B------:R-:W-:Y:S01]  /*2d60*/  IABS R27, R31 ;  /* 0x0000001f001b7213 */ /* 0x000fe20000000000 */
[----:B------:R-:W-:Y:S01]  /*2d70*/  IMAD.MOV R26, RZ, RZ, -R26 ;  /* 0x000000ffff1a7224 */ /* 0x000fe200078e0a1a */
[----:B------:R-:W-:Y:S01]  /*2d80*/  IABS R16, R37 ;  /* 0x0000002500107213 */ /* 0x000fe20000000000 */
[----:B------:R-:W-:-:S02]  /*2d90*/  IMAD.MOV R0, RZ, RZ, -R0 ;  /* 0x000000ffff007224 */ /* 0x000fc400078e0a00 */
[----:B------:R-:W-:-:S04]  /*2da0*/  IMAD.HI.U32 R17, R17, R27, RZ ;  /* 0x0000001b11117227 */ /* 0x000fc800078e00ff */
[----:B------:R-:W-:Y:S02]  /*2db0*/  IMAD.HI.U32 R29, R34, R16, RZ ;  /* 0x00000010221d7227 */ /* 0x000fe400078e00ff */
[----:B------:R-:W-:Y:S02]  /*2dc0*/  @!P4 IADD3 R11, PT, PT, R11, -R20, RZ ;  /* 0x800000140b0bc210 */ /* 0x000fe40007ffe0ff */
[----:B------:R-:W-:Y:S02]  /*2dd0*/  IMAD R26, R17, R26, R27 ;  /* 0x0000001a111a7224 */ /* 0x000fe400078e021b */
[----:B------:R-:W-:Y:S01]  /*2de0*/  IMAD R16, R29, R0, R16 ;  /* 0x000000001d107224 */ /* 0x000fe200078e0210 */
[----:B------:R-:W-:Y:S01]  /*2df0*/  ISETP.GE.U32.AND P2, PT, R11, R20, PT ;  /* 0x000000140b00720c */ /* 0x000fe20003f46070 */
[----:B------:R-:W-:Y:S01]  /*2e00*/  @!P4 VIADD R15, R15, 0x1 ;  /* 0x000000010f0fc836 */ /* 0x000fe20000000000 */
[----:B------:R-:W-:Y:S02]  /*2e10*/  ISETP.GT.U32.AND P3, PT, R13, R26, PT ;  /* 0x0000001a0d00720c */ /* 0x000fe40003f64070 */
[----:B------:R-:W-:-:S02]  /*2e20*/  LOP3.LUT R0, R3, R18, RZ, 0x3c, !PT ;  /* 0x0000001203007212 */ /* 0x000fc400078e3cff */
[----:B------:R-:W-:Y:S02]  /*2e30*/  ISETP.GT.U32.AND P1, PT, R21, R16, PT ;  /* 0x000000101500720c */ /* 0x000fe40003f24070 */
[----:B------:R-:W-:Y:S01]  /*2e40*/  ISETP.GE.AND P0, PT, R0, RZ, PT ;  /* 0x000000ff0000720c */ /* 0x000fe20003f06270 */
[----:B------:R-:W-:Y:S01]  /*2e50*/  IMAD.MOV R0, RZ, RZ, -R31 ;  /* 0x000000ffff007224 */ /* 0x000fe200078e0a1f */
[----:B------:R-:W-:Y:S02]  /*2e60*/  ISETP.NE.AND P4, PT, R18, RZ, PT ;  /* 0x000000ff1200720c */ /* 0x000fe40003f85270 */
[----:B------:R-:W-:Y:S01]  /*2e70*/  LOP3.LUT R11, R31, R9, RZ, 0x3c, !PT ;  /* 0x000000091f0b7212 */ /* 0x000fe200078e3cff */
[----:B------:R-:W-:Y:S01]  /*2e80*/  IMAD R0, R12, R0, R33 ;  /* 0x000000000c007224 */ /* 0x000fe200078e0221 */
[----:B------:R-:W-:Y:S01]  /*2e90*/  @P2 IADD3 R15, PT, PT, R15, 0x1, RZ ;  /* 0x000000010f0f2810 */ /* 0x000fe20007ffe0ff */
[----:B------:R-:W-:Y:S01]  /*2ea0*/  @!P3 IMAD.IADD R26, R26, 0x1, -R13 ;  /* 0x000000011a1ab824 */ /* 0x000fe200078e0a0d */
[----:B------:R-:W-:Y:S01]  /*2eb0*/  ISETP.GE.AND P2, PT, R11, RZ, PT ;  /* 0x000000ff0b00720c */ /* 0x000fe20003f46270 */
[----:B------:R-:W-:Y:S01]  /*2ec0*/  @!P3 VIADD R17, R17, 0x1 ;  /* 0x000000011111b836 */ /* 0x000fe20000000000 */
[----:B------:R-:W-:Y:S01]  /*2ed0*/  LOP3.LUT R11, R37, R6, RZ, 0x3c, !PT ;  /* 0x00000006250b7212 */ /* 0x000fe200078e3cff */
[----:B------:R-:W-:Y:S01]  /*2ee0*/  @!P1 IMAD.IADD R16, R16, 0x1, -R21 ;  /* 0x0000000110109824 */ /* 0x000fe200078e0a15 */
[----:B------:R-:W-:Y:S01]  /*2ef0*/  ISETP.GE.U32.AND P6, PT, R26, R13, PT ;  /* 0x0000000d1a00720c */ /* 0x000fe20003fc6070 */
[----:B------:R-:W-:Y:S01]  /*2f00*/  @!P1 VIADD R29, R29, 0x1 ;  /* 0x000000011d1d9836 */ /* 0x000fe20000000000 */
[----:B------:R-:W-:-:S02]  /*2f10*/  @!P0 IADD3 R15, PT, PT, -R15, RZ, RZ ;  /* 0x000000ff0f0f8210 */ /* 0x000fc40007ffe1ff */
[----:B------:R-:W-:Y:S02]  /*2f20*/  @!P4 LOP3.LUT R15, RZ, R18, RZ, 0x33, !PT ;  /* 0x00000012ff0fc212 */ /* 0x000fe400078e33ff */
        /* <DEDUP_REMOVED lines=26> */
[----:B------:R-:W-:Y:S02]  /*30d0*/  IMAD R3, R10, UR9, RZ ;  /* 0x000000090a037c24 */ /* 0x000fe4000f8e02ff */
[----:B------:R-:W-:Y:S01]  /*30e0*/  IMAD R2, R6, R2, R37 ;  /* 0x0000000206027224 */ /* 0x000fe200078e0225 */
        /* <DEDUP_REMOVED lines=13> */
.L_x_302:
[----:B------:R-:W0:Y:S01]  /*31c0*/  LDC.64 R2, c[0x0][0x420] ;  /* 0x00010800ff027b82 */ /* 0x000e220000000a00 */
[----:B------:R-:W-:-:S05]  /*31d0*/  IADD3 R0, PT, PT, R28, UR6, RZ ;  /* 0x000000061c007c10 */ /* 0x000fca000fffe0ff */
[----:B0-----:R-:W-:-:S05]  /*31e0*/  IMAD.WIDE.U32 R2, R0, 0x4, R2 ;  /* 0x0000000400027825 */ /* 0x001fca00078e0002 */
[----:B------:R1:W-:Y:S02]  /*31f0*/  STG.E desc[UR12][R2.64], R22 ;  /* 0x0000001602007986 */ /* 0x0003e4000c10190c */
.L_x_301:
[----:B------:R-:W-:Y:S05]  /*3200*/  BSYNC.RECONVERGENT B1 ;  /* 0x0000000000017941 */ /* 0x000fea0003800200 */
.L_x_300:
[----:B------:R-:W2:Y:S01]  /*3210*/  LDCU UR14, c[0x0][0x534] ;  /* 0x0000a680ff0e77ac */ /* 0x000ea20008000800 */
[C---:B------:R-:W-:Y:S01]  /*3220*/  LOP3.LUT R0, R19.reuse, 0xf, RZ, 0xc0, !PT ;  /* 0x0000000f13007812 */ /* 0x040fe200078ec0ff */
[----:B------:R-:W-:Y:S01]  /*3230*/  IMAD.SHL.U32 R15, R19, 0x4, RZ ;  /* 0x00000004130f7824 */ /* 0x000fe200078e00ff */
[----:B------:R-:W-:Y:S01]  /*3240*/  CS2R R4, SRZ ;  /* 0x0000000000047805 */ /* 0x000fe2000001ff00 */
[----:B------:R-:W3:Y:S01]  /*3250*/  LDCU UR9, c[0x0][0x44c] ;  /* 0x00008980ff0977ac */ /* 0x000ee20008000800 */
[----:B01----:R-:W-:Y:S02]  /*3260*/  LOP3.LUT R2, R0, 0x10, RZ, 0xfc, !PT ;  /* 0x0000001000027812 */ /* 0x003fe400078efcff */
[----:B------:R-:W-:Y:S02]  /*3270*/  CS2R R10, SRZ ;  /* 0x00000000000a7805 */ /* 0x000fe4000001ff00 */
[----:B------:R-:W-:Y:S01]  /*3280*/  LOP3.LUT R15, R15, 0x3c, RZ, 0xc0, !PT ;  /* 0x0000003c0f0f7812 */ /* 0x000fe200078ec0ff */
[----:B------:R-:W-:-:S04]  /*3290*/  IMAD.MOV.U32 R13, RZ, RZ, RZ ;  /* 0x000000ffff0d7224 */ /* 0x000fc800078e00ff */
[----:B------:R-:W-:Y:S01]  /*32a0*/  IMAD R30, R28, 0xc0, R15 ;  /* 0x000000c01c1e7824 */ /* 0x000fe200078e020f */
[----:B--2---:R-:W-:Y:S01]  /*32b0*/  ISETP.GE.AND P1, PT, R0, UR14, PT ;  /* 0x0000000e00007c0c */ /* 0x004fe2000bf26270 */
[----:B------:R-:W-:Y:S01]  /*32c0*/  UISETP.GE.AND UP0, UPT, UR14, 0x1, UPT ;  /* 0x000000010e00788c */ /* 0x000fe2000bf06270 */
[----:B------:R-:W-:Y:S02]  /*32d0*/  ISETP.GE.AND P0, PT, R2, UR14, PT ;  /* 0x0000000e02007c0c */ /* 0x000fe4000bf06270 */
[----:B------:R-:W-:Y:S02]  /*32e0*/  CS2R R2, SRZ ;  /* 0x0000000000027805 */ /* 0x000fe4000001ff00 */
[C---:B------:R-:W-:Y:S01]  /*32f0*/  ISETP.GT.U32.OR P1, PT, R19.reuse, 0x7f, P1 ;  /* 0x0000007f1300780c */ /* 0x040fe20000f24470 */
[----:B---3--:R-:W-:Y:S01]  /*3300*/  UIMAD UR4, UR6, UR9, URZ ;  /* 0x00000009060472a4 */ /* 0x008fe2000f8e02ff */
[----:B------:R-:W-:-:S05]  /*3310*/  ISETP.GT.U32.OR P0, PT, R19, 0x7f, P0 ;  /* 0x0000007f1300780c */ /* 0x000fca0000704470 */
[----:B------:R-:W-:-:S06]  /*3320*/  IMAD.U32 R12, RZ, RZ, UR4 ;  /* 0x00000004ff0c7e24 */ /* 0x000fcc000f8e00ff */
[----:B------:R-:W-:Y:S01]  /*3330*/  @!P1 FADD.FTZ R7, -R22, R24 ;  /* 0x0000001816079221 */ /* 0x000fe20000010100 */
[----:B------:R-:W-:Y:S02]  /*3340*/  @!P1 IMAD R6, R0, 0x24, R25 ;  /* 0x0000002400069824 */ /* 0x000fe400078e0219 */
[----:B------:R-:W-:Y:S01]  /*3350*/  @!P0 FADD.FTZ R22, -R22, R23 ;  /* 0x0000001716168221 */ /* 0x000fe20000010100 */
[----:B------:R-:W-:Y:S02]  /*3360*/  @!P0 IMAD R25, R0, 0x24, R25 ;  /* 0x0000002400198824 */ /* 0x000fe400078e0219 */
[----:B------:R-:W-:Y:S01]  /*3370*/  @!P1 FMUL.FTZ R7, R7, 1.4426950216293334961 ;  /* 0x3fb8aa3b07079820 */ /* 0x000fe20000410000 */
[----:B------:R-:W-:Y:S02]  /*3380*/  IMAD.MOV.U32 R0, RZ, RZ, RZ ;  /* 0x000000ffff007224 */ /* 0x000fe400078e00ff */
[----:B------:R-:W-:-:S03]  /*3390*/  @!P0 FMUL.FTZ R8, R22, 1.4426950216293334961 ;  /* 0x3fb8aa3b16088820 */ /* 0x000fc60000410000 */
[----:B------:R-:W0:Y:S08]  /*33a0*/  @!P1 MUFU.EX2 R7, R7 ;  /* 0x0000000700079308 */ /* 0x000e300000000800 */
[----:B------:R-:W1:Y:S01]  /*33b0*/  @!P0 MUFU.EX2 R8, R8 ;  /* 0x0000000800088308 */ /* 0x000e620000000800 */
[----:B0-----:R0:W-:Y:S04]  /*33c0*/  @!P1 STS [R6], R7 ;  /* 0x0000000706009388 */ /* 0x0011e80000000800 */
[----:B-1----:R1:W-:Y:S01]  /*33d0*/  @!P0 STS [R25+0x240], R8 ;  /* 0x0002400819008388 */ /* 0x0023e20000000800 */
[----:B------:R-:W-:Y:S01]  /*33e0*/  BAR.SYNC.DEFER_BLOCKING 0x0 ;  /* 0x0000000000007b1d */ /* 0x000fe20000010000 */
[----:B------:R-:W-:-:S04]  /*33f0*/  IADD3 R30, P0, PT, R30, UR4, RZ ;  /* 0x000000041e1e7c10 */ /* 0x000fc8000ff1e0ff */
        /* <DEDUP_REMOVED lines=8> */
[----:B------:R-:W-:Y:S01]  /*3480*/  UISETP.GE.U32.AND UP1, UPT, UR14, 0x4, UPT ;  /* 0x000000040e00788c */ /* 0x000fe2000bf26070 */
[----:B------:R-:W-:Y:S01]  /*3490*/  IMAD.MOV.U32 R0, RZ, RZ, RZ ;  /* 0x000000ffff007224 */ /* 0x000fe200078e00ff */
[----:B------:R-:W-:Y:S02]  /*34a0*/  CS2R R24, SRZ ;  /* 0x0000000000187805 */ /* 0x000fe4000001ff00 */
[----:B------:R-:W-:Y:S02]  /*34b0*/  CS2R R22, SRZ ;  /* 0x0000000000167805 */ /* 0x000fe4000001ff00 */
[----:B------:R-:W-:-:S02]  /*34c0*/  CS2R R20, SRZ ;  /* 0x0000000000147805 */ /* 0x000fc4000001ff00 */
[----:B------:R-:W-:Y:S01]  /*34d0*/  CS2R R18, SRZ ;  /* 0x0000000000127805 */ /* 0x000fe2000001ff00 */
[----:B------:R-:W-:Y:S02]  /*34e0*/  UIADD3 UR8, UPT, UPT, UR7, -UR6, URZ ;  /* 0x8000000607087290 */ /* 0x000fe4000fffe0ff */
[----:B------:R-:W-:Y:S01]  /*34f0*/  UIMAD UR9, UR7, UR9, URZ ;  /* 0x00000009070972a4 */ /* 0x000fe2000f8e02ff */
[----:B0-----:R-:W-:Y:S01]  /*3500*/  LEA R30, P0, R30, UR4, 0x2 ;  /* 0x000000041e1e7c11 */ /* 0x001fe2000f8010ff */
[----:B------:R-:W-:-:S03]  /*3510*/  ULOP3.LUT UR4, UR14, 0x3, URZ, 0xc0, !UPT ;  /* 0x000000030e047892 */ /* 0x000fc6000f8ec0ff */
[----:B------:R-:W-:Y:S02]  /*3520*/  IADD3.X R31, PT, PT, R17, UR5, RZ, P0, !PT ;  /* 0x00000005111f7c10 */ /* 0x000fe400087fe4ff */
[----:B------:R-:W-:Y:S01]  /*3530*/  CS2R R16, SRZ ;  /* 0x0000000000107805 */ /* 0x000fe2000001ff00 */
[----:B------:R-:W-:Y:S01]  /*3540*/  UISETP.NE.AND UP0, UPT, UR4, URZ, UPT ;  /* 0x000000ff0400728c */ /* 0x000fe2000bf05270 */
[----:B------:R-:W-:Y:S10]  /*3550*/  BRA.U !UP1, `(.L_x_309) ;  /* 0x0000000509787547 */ /* 0x000ff4000b800000 */
[----:B------:R-:W0:Y:S01]  /*3560*/  S2UR UR5, SR_CgaCtaId ;  /* 0x00000000000579c3 */ /* 0x000e220000008800 */
[----:B------:R-:W-:Y:S01]  /*3570*/  UMOV UR11, 0x400 ;  /* 0x00000400000b7882 */ /* 0x000fe20000000000 */
[----:B------:R-:W-:Y:S01]  /*3580*/  ULOP3.LUT UR14, UR14, 0x7ffffffc, URZ, 0xc0, !UPT ;  /* 0x7ffffffc0e0e7892 */ /* 0x000fe2000f8ec0ff */
[----:B------:R-:W-:Y:S01]  /*3590*/  ISETP.GE.AND P1, PT, R28, UR8, PT ;  /* 0x000000081c007c0c */ /* 0x000fe2000bf26270 */
[----:B------:R-:W-:Y:S01]  /*35a0*/  IMAD.MOV.U32 R0, RZ, RZ, RZ ;  /* 0x000000ffff007224 */ /* 0x000fe200078e00ff */
[----:B------:R-:W-:Y:S02]  /*35b0*/  CS2R R2, SRZ ;  /* 0x0000000000027805 */ /* 0x000fe4000001ff00 */
[----:B------:R-:W-:Y:S02]  /*35c0*/  CS2R R4, SRZ ;  /* 0x0000000000047805 */ /* 0x000fe4000001ff00 */
[----:B------:R-:W-:Y:S02]  /*35d0*/  CS2R R6, SRZ ;  /* 0x0000000000067805 */ /* 0x000fe4000001ff00 */
[----:B------:R-:W-:-:S02]  /*35e0*/  CS2R R8, SRZ ;  /* 0x0000000000087805 */ /* 0x000fc4000001ff00 */
[----:B------:R-:W-:Y:S01]  /*35f0*/  CS2R R10, SRZ ;  /* 0x00000000000a7805 */ /* 0x000fe2000001ff00 */
[----:B------:R-:W-:Y:S01]  /*3600*/  IMAD.MOV.U32 R13, RZ, RZ, RZ ;  /* 0x000000ffff0d7224 */ /* 0x000fe200078e00ff */
[----:B------:R-:W-:Y:S01]  /*3610*/  UIMAD.WIDE UR16, UR9, 0xc, URZ ;  /* 0x0000000c091078a5 */ /* 0x000fe2000f8e02ff */
[----:B------:R-:W-:Y:S01]  /*3620*/  IMAD.U32 R29, RZ, RZ, UR14 ;  /* 0x0000000eff1d7e24 */ /* 0x000fe2000f8e00ff */
[----:B0-----:R-:W-:Y:S02]  /*3630*/  ULEA UR5, UR5, UR11, 0x18 ;  /* 0x0000000b05057291 */ /* 0x001fe4000f8ec0ff */
[----:B------:R-:W-:-:S04]  /*3640*/  UIADD3 UR11, UPT, UPT, -UR14, URZ, URZ ;  /* 0x000000ff0e0b7290 */ /* 0x000fc8000fffe1ff */
[----:B------:R-:W-:-:S05]  /*3650*/  LEA R14, R28, UR5, 0x2 ;  /* 0x000000051c0e7c11 */ /* 0x000fca000f8e10ff */
[----:B------:R-:W-:-:S07]  /*3660*/  VIADD R14, R14, 0x48 ;  /* 0x000000480e0e7836 */ /* 0x000fce0000000000 */
.L_x_310:
[----:B------:R-:W2:Y:S01]  /*3670*/  @!P1 LDG.E.128 R16, desc[UR12][R30.64] ;  /* 0x0000000c1e109981 */ /* 0x000ea2000c1e1d00 */
[----:B------:R-:W-:Y:S01]  /*3680*/  MOV R35, UR9 ;  /* 0x0000000900237c02 */ /* 0x000fe20008000f00 */
[----:B------:R-:W-:Y:S01]  /*3690*/  UIADD3 UR11, UPT, UPT, UR11, 0x4, URZ ;  /* 0x000000040b0b7890 */ /* 0x000fe2000fffe0ff */
[----:B------:R-:W-:Y:S01]  /*36a0*/  MOV R37, UR9 ;  /* 0x0000000900257c02 */ /* 0x000fe20008000f00 */
[----:B------:R-:W2:Y:S02]  /*36b0*/  LDS R12, [R14+-0x48] ;  /* 0xffffb8000e0c7984 */ /* 0x000ea40000000800 */
[--C-:B------:R-:W-:Y:S01]  /*36c0*/  @!P1 IMAD.WIDE R32, R35, 0x4, R30.reuse ;  /* 0x0000000423209825 */ /* 0x100fe200078e021e */
[----:B------:R-:W-:Y:S01]  /*36d0*/  UISETP.NE.AND UP1, UPT, UR11, URZ, UPT ;  /* 0x000000ff0b00728c */ /* 0x000fe2000bf25270 */
[----:B------:R-:W3:Y:S02]  /*36e0*/  @!P1 LDG.E.128 R20, desc[UR12][R30.64+0x100] ;  /* 0x0001000c1e149981 */ /* 0x000ee4000c1e1d00 */
[----:B------:R-:W-:Y:S02]  /*36f0*/  @!P1 IMAD.WIDE R34, R37, 0x8, R30 ;  /* 0x0000000825229825 */ /* 0x000fe400078e021e */
[----:B------:R-:W4:Y:S02]  /*3700*/  @!P1 LDG.E.128 R24, desc[UR12][R30.64+0x200] ;  /* 0x0002000c1e189981 */ /* 0x000f24000c1e1d00 */
        /* <DEDUP_REMOVED lines=16> */
[----:B0-----:R-:W-:Y:S04]  /*3810*/  @!P1 IADD3 R32, P0, PT, R30, UR16, RZ ;  /* 0x000000101e209c10 */ /* 0x001fe8000ff1e0ff */
[----:B------:R-:W-:Y:S02]  /*3820*/  @!P1 IADD3.X R33, PT, PT, R31, UR17, RZ, P0, !PT ;  /* 0x000000111f219c10 */ /* 0x000fe400087fe4ff */
[----:B------:R-:W-:Y:S01]  /*3830*/  LEA R30, P0, R37, R30, 0x4 ;  /* 0x0000001e251e7211 */ /* 0x000fe200078020ff */
        /* <DEDUP_REMOVED lines=14> */
[----:B------:R0:W4:Y:S04]  /*3920*/  @!P1 LDG.E.128 R24, desc[UR12][R34.64+0x200] ;  /* 0x0002000c22189981 */ /* 0x000128000c1e1d00 */
[----:B------:R-:W2:Y:S01]  /*3930*/  LDS R12, [R14] ;  /* 0x000000000e0c7984 */ /* 0x000ea20000000800 */
[----:B0-----:R-:W-:Y:S04]  /*3940*/  MOV R35, UR9 ;  /* 0x0000000900237c02 */ /* 0x001fe80008000f00 */
        /* <DEDUP_REMOVED lines=31> */
.L_x_309:
[----:B------:R-:W-:Y:S05]  /*3b40*/  BRA.U !UP0, `(.L_x_308) ;  /* 0x0000000108807547 */ /* 0x000fea000b800000 */
[----:B------:R-:W0:Y:S01]  /*3b50*/  S2UR UR5, SR_CgaCtaId ;  /* 0x00000000000579c3 */ /* 0x000e220000008800 */
[----:B------:R-:W-:Y:S01]  /*3b60*/  UMOV UR11, 0x400 ;  /* 0x00000400000b7882 */ /* 0x000fe20000000000 */
[----:B------:R-:W-:Y:S01]  /*3b70*/  IMAD R29, R29, 0x9, R28 ;  /* 0x000000091d1d7824 */ /* 0x000fe200078e021c */
[----:B------:R-:W-:Y:S01]  /*3b80*/  IADD3 R30, P1, PT, R30, 0x200, RZ ;  /* 0x000002001e1e7810 */ /* 0x000fe20007f3e0ff */
[----:B------:R-:W-:Y:S01]  /*3b90*/  UIMAD.WIDE UR14, UR9, 0x4, URZ ;  /* 0x00000004090e78a5 */ /* 0x000fe2000f8e02ff */
[----:B------:R-:W-:Y:S01]  /*3ba0*/  ISETP.GE.AND P0, PT, R28, UR8, PT ;  /* 0x000000081c007c0c */ /* 0x000fe2000bf06270 */
[----:B------:R-:W-:Y:S02]  /*3bb0*/  UIADD3 UR4, UPT, UPT, -UR4, URZ, URZ ;  /* 0x000000ff04047290 */ /* 0x000fe4000fffe1ff */
[----:B------:R-:W-:Y:S01]  /*3bc0*/  IMAD.X R31, RZ, RZ, R31, P1 ;  /* 0x000000ffff1f7224 */ /* 0x000fe200008e061f */
[----:B0-----:R-:W-:-:S06]  /*3bd0*/  ULEA UR5, UR5, UR11, 0x18 ;  /* 0x0000000b05057291 */ /* 0x001fcc000f8ec0ff */
[----:B------:R-:W-:-:S07]  /*3be0*/  LEA R14, R29, UR5, 0x2 ;  /* 0x000000051d0e7c11 */ /* 0x000fce000f8e10ff */
.L_x_311:
[----:B------:R-:W2:Y:S01]  /*3bf0*/  @!P0 LDG.E.128 R16, desc[UR12][R30.64+-0x200] ;  /* 0xfffe000c1e108981 */ /* 0x000ea2000c1e1d00 */
[----:B------:R-:W-:Y:S03]  /*3c00*/  UIADD3 UR4, UPT, UPT, UR4, 0x1, URZ ;  /* 0x0000000104047890 */ /* 0x000fe6000fffe0ff */
[----:B------:R-:W3:Y:S01]  /*3c10*/  @!P0 LDG.E.128 R20, desc[UR12][R30.64+-0x100] ;  /* 0xffff000c1e148981 */ /* 0x000ee2000c1e1d00 */
[----:B------:R-:W-:Y:S03]  /*3c20*/  UISETP.NE.AND UP0, UPT, UR4, URZ, UPT ;  /* 0x000000ff0400728c */ /* 0x000fe6000bf05270 */
[----:B------:R0:W4:Y:S04]  /*3c30*/  @!P0 LDG.E.128 R24, desc[UR12][R30.64] ;  /* 0x0000000c1e188981 */ /* 0x000128000c1e1d00 */
[----:B------:R1:W2:Y:S01]  /*3c40*/  LDS R12, [R14] ;  /* 0x000000000e0c7984 */ /* 0x0002a20000000800 */
[----:B0-----:R-:W-:Y:S02]  /*3c50*/  IADD3 R30, P1, PT, R30, UR14, RZ ;  /* 0x0000000e1e1e7c10 */ /* 0x001fe4000ff3e0ff */
[----:B-1----:R-:W-:Y:S02]  /*3c60*/  IADD3 R14, PT, PT, R14, 0x24, RZ ;  /* 0x000000240e0e7810 */ /* 0x002fe40007ffe0ff */
[----:B------:R-:W-:Y:S01]  /*3c70*/  IADD3.X R31, PT, PT, R31, UR15, RZ, P1, !PT ;  /* 0x0000000f1f1f7c10 */ /* 0x000fe20008ffe4ff */
        /* <DEDUP_REMOVED lines=13> */
.L_x_308:
[----:B------:R-:W-:-:S04]  /*3d50*/  IADD3 R28, PT, PT, R28, UR6, RZ ;  /* 0x000000061c1c7c10 */ /* 0x000fc8000fffe0ff */
[----:B------:R-:W-:-:S13]  /*3d60*/  ISETP.GE.AND P0, PT, R28, UR7, PT ;  /* 0x000000071c007c0c */ /* 0x000fda000bf06270 */
[----:B------:R-:W-:Y:S05]  /*3d70*/  @P0 EXIT ;  /* 0x000000000000094d */ /* 0x000fea0003800000 */
[----:B------:R-:W-:Y:S01]  /*3d80*/  IABS R18, UR10 ;  /* 0x0000000a00127c13 */ /* 0x000fe20008000000 */
[----:B------:R-:W0:Y:S01]  /*3d90*/  LDC R17, c[0x0][0x434] ;  /* 0x00010d00ff117b82 */ /* 0x000e220000000800 */
[----:B------:R-:W-:Y:S01]  /*3da0*/  IABS R20, R28 ;  /* 0x0000001c00147213 */ /* 0x000fe20000000000 */
[----:B------:R-:W1:Y:S01]  /*3db0*/  LDCU.128 UR4, c[0x0][0x400] ;  /* 0x00008000ff0477ac */ /* 0x000e620008000c00 */
[----:B------:R-:W2:Y:S01]  /*3dc0*/  I2F.RP R16, R18 ;  /* 0x0000001200107306 */ /* 0x000ea20000209400 */
[----:B------:R-:W-:Y:S01]  /*3dd0*/  IABS R14, UR10 ;  /* 0x0000000a000e7c13 */ /* 0x000fe20008000000 */
        /* <DEDUP_REMOVED lines=9> */
[----:B--2---:R-:W-:Y:S01]  /*3e70*/  VIADD R22, R22, 0xffffffe ;  /* 0x0ffffffe16167836 */ /* 0x004fe20000000000 */
        /* <DEDUP_REMOVED lines=13> */
[----:B------:R-:W-:Y:S01]  /*3f50*/  @!P1 IMAD.IADD R21, R21, 0x1, -R18 ;  /* 0x0000000115159824 */ /* 0x000fe200078e0a12 */
[----:B0-----:R-:W-:Y:S01]  /*3f60*/  IADD3 R22, PT, PT, R12, 0xffffffe, RZ ;  /* 0x0ffffffe0c167810 */ /* 0x001fe20007ffe0ff */
[----:B------:R-:W-:Y:S01]  /*3f70*/  @!P1 VIADD R19, R19, 0x1 ;  /* 0x0000000113139836 */ /* 0x000fe20000000000 */
[----:B------:R-:W-:Y:S02]  /*3f80*/  ISETP.NE.AND P1, PT, RZ, UR10, PT ;  /* 0x0000000aff007c0c */ /* 0x000fe4000bf25270 */
[----:B------:R-:W-:Y:S01]  /*3f90*/  ISETP.GE.U32.AND P2, PT, R21, R18, PT ;  /* 0x000000121500720c */ /* 0x000fe20003f46070 */
[----:B------:R-:W0:-:S12]  /*3fa0*/  F2I.FTZ.U32.TRUNC.NTZ R23, R22 ;  /* 0x0000001600177305 */ /* 0x000e18000021f000 */
[----:B------:R-:W-:Y:S01]  /*3fb0*/  @P2 VIADD R19, R19, 0x1 ;  /* 0x0000000113132836 */ /* 0x000fe20000000000 */
[----:B0-----:R-:W-:-:S03]  /*3fc0*/  IADD3 R21, PT, PT, RZ, -R23, RZ ;  /* 0x80000017ff157210 */ /* 0x001fc60007ffe0ff */
[----:B------:R-:W-:Y:S01]  /*3fd0*/  @!P0 IMAD.MOV R19, RZ, RZ, -R19 ;  /* 0x000000ffff138224 */ /* 0x000fe200078e0a13 */
        /* <DEDUP_REMOVED lines=14> */
[----:B-1----:R-:W-:-:S04]  /*40c0*/  IMAD R12, R12, UR4, RZ ;  /* 0x000000040c0c7c24 */ /* 0x002fc8000f8e02ff */
        /* <DEDUP_REMOVED lines=8> */
[----:B------:R-:W-:-:S05]  /*4150*/  @P2 IADD3 R14, PT, PT, R14, 0x1, RZ ;  /* 0x000000010e0e2810 */ /* 0x000fca0007ffe0ff */
        /* <DEDUP_REMOVED lines=21> */
        .weak           $__internal_9_$__cuda_sm20_div_s64
        .type           $__internal_9_$__cuda_sm20_div_s64,@function
        .size           $__internal_9_$__cuda_sm20_div_s64,(.L_x_3726 - $__internal_9_$__cuda_sm20_div_s64)
$__internal_9_$__cuda_sm20_div_s64:
        /* <DEDUP_REMOVED lines=82> */
[----:B------:R-:W-:Y:S06]  /*47d0*/  RET.REL.NODEC R16 `(_ZN5flash32flash_fwd_splitkv_combine_kernelI23Flash_fwd_kernel_traitsILi192ELi64ELi64ELi4ELb0ELb0EN7cutlass6half_tE19Flash_kernel_traitsILi192ELi64ELi64ELi4ES3_EELi8ELi5ELb1EEEvNS_16Flash_fwd_paramsE) ;  /* 0xffffffb810087950 */ /* 0x000fec0003c3ffff */
.L_x_312:
        /* <DEDUP_REMOVED lines=10> */
.L_x_3726:


//--------------------- .text._ZN5flash32flash_fwd_splitkv_combine_kernelI23Flash_fwd_kernel_traitsILi192ELi64ELi64ELi4ELb0ELb0EN7cutlass6half_tE19Flash_kernel_traitsILi192ELi64ELi64ELi4ES3_EELi8ELi4ELb1EEEvNS_16Flash_fwd_paramsE --------------------------
	.section	.text._ZN5flash32flash_fwd_splitkv_combine_kernelI23Flash_fwd_kernel_traitsILi192ELi64ELi64ELi4ELb0ELb0EN7cutlass6half_tE19Flash_kernel_traitsILi192ELi64ELi64ELi4ES3_EELi8ELi4ELb1EEEvNS_16Flash_fwd_paramsE,"ax",@progbits
	.align	128
        .global         _ZN5flash32flash_fwd_splitkv_combine_kernelI23Flash_fwd_kernel_traitsILi192ELi64ELi64ELi4ELb0ELb0EN7cutlass6half_tE19Flash_kernel_traitsILi192ELi64ELi64ELi4ES3_EELi8ELi4ELb1EEEvNS_16Flash_fwd_paramsE
        .type           _ZN5flash32flash_fwd_splitkv_combine_kernelI23Flash_fwd_kernel_traitsILi192ELi64ELi64ELi4ELb0ELb0EN7cutlass6half_tE19Flash_kernel_traitsILi192ELi64ELi64ELi4ES3_EELi8ELi4ELb1EEEvNS_16Flash_fwd_paramsE,@function
        .size           _ZN5flash32flash_fwd_splitkv_combine_kernelI23Flash_fwd_kernel_traitsILi192ELi64ELi64ELi4ELb0ELb0EN7cutlass6half_tE19Flash_kernel_traitsILi192ELi64ELi64ELi4ES3_EELi8ELi4ELb1EEEvNS_16Flash_fwd_paramsE,(.L_x_3727 - _ZN5flash32flash_fwd_splitkv_combine_kernelI23Flash_fwd_kernel_traitsILi192ELi64ELi64ELi4ELb0ELb0EN7cutlass6half_tE19Flash_kernel_traitsILi192ELi64ELi64ELi4ES3_EELi8ELi4ELb1EEEvNS_16Flash_fwd_paramsE)
        .other          _ZN5flash32flash_fwd_splitkv_combine_kernelI23Flash_fwd_kernel_traitsILi192ELi64ELi64ELi4ELb0ELb0EN7cutlass6half_tE19Flash_kernel_traitsILi192ELi64ELi64ELi4ES3_EELi8ELi4ELb1EEEvNS_16Flash_fwd_paramsE,@"STO_CUDA_ENTRY STV_DEFAULT"
_ZN5flash32flash_fwd_splitkv_combine_kernelI23Flash_fwd_kernel_traitsILi192ELi64ELi64ELi4ELb0ELb0EN7cutlass6half_tE19Flash_kernel_traitsILi192ELi64ELi64ELi4ES3_EELi8ELi4ELb1EEEvNS_16Flash_fwd_paramsE:
.text._ZN5flash32flash_fwd_splitkv_combine_kernelI23Flash_fwd_kernel_traitsILi192ELi64ELi64ELi4ELb0ELb0EN7cutlass6half_tE19Flash_kernel_traitsILi192ELi64ELi64ELi4ES3_EELi8ELi4ELb1EEEvNS_16Flash_fwd_paramsE:
        /* <DEDUP_REMOVED lines=38> */
.L_x_313:
[----:B------:R-:W-:Y:S01]  /*0260*/  IMAD.U32 R22, RZ, RZ, UR7 ;  /* 0x00000007ff167e24 */ /* 0x000fe2000f8e00ff */
[----:B------:R-:W-:Y:S01]  /*0270*/  MOV R18, UR14 ;  /* 0x0000000e00127c02 */ /* 0x000fe20008000f00 */
[----:B------:R-:W-:Y:S01]  /*0280*/  IMAD.U32 R19, RZ, RZ, UR15 ;  /* 0x0000000fff137e24 */ /* 0x000fe2000f8e00ff */
[----:B------:R-:W-:Y:S02]  /*0290*/  MOV R17, UR8 ;  /* 0x0000000800117c02 */ /* 0x000fe40008000f00 */
[----:B------:R-:W-:Y:S02]  /*02a0*/  MOV R16, 0x2c0 ;  /* 0x000002c000107802 */ /* 0x000fe40000000f00 */
[----:B------:R-:W-:Y:S05]  /*02b0*/  CALL.REL.NOINC `($__internal_10_$__cuda_sm20_div_s64) ;  /* 0x0000003c00907944 */ /* 0x000fea0003c00000 */
[----:B------:R-:W-:-:S07]  /*02c0*/  MOV R13, R19 ;  /* 0x00000013000d7202 */ /* 0x000fce0000000f00 */
.L_x_314:
        /* <DEDUP_REMOVED lines=30> */
.L_x_316:
[----:B------:R-:W-:Y:S01]  /*04b0*/  IMAD.MOV.U32 R22, RZ, RZ, R12 ;  /* 0x000000ffff167224 */ /* 0x000fe200078e000c */
[----:B------:R-:W-:Y:S02]  /*04c0*/  MOV R19, R13 ;  /* 0x0000000d00137202 */ /* 0x000fe40000000f00 */
[----:B------:R-:W-:Y:S02]  /*04d0*/  MOV R16, 0x4f0 ;  /* 0x000004f000107802 */ /* 0x000fe40000000f00 */
[----:B------:R-:W-:Y:S05]  /*04e0*/  CALL.REL.NOINC `($__internal_10_$__cuda_sm20_div_s64) ;  /* 0x0000003c00047944 */ /* 0x000fea0003c00000 */
[----:B------:R-:W-:Y:S02]  /*04f0*/  MOV R24, R12 ;  /* 0x0000000c00187202 */ /* 0x000fe40000000f00 */
[----:B------:R-:W-:Y:S02]  /*0500*/  MOV R25, R19 ;  /* 0x0000001300197202 */ /* 0x000fe40000000f00 */
.L_x_317:
[----:B------:R-:W-:Y:S05]  /*0510*/  BSYNC.RECONVERGENT B0 ;  /* 0x0000000000007941 */ /* 0x000fea0003800200 */
.L_x_315:
        /* <DEDUP_REMOVED lines=36> */
[----:B------:R-:W-:Y:S01]  /*0760*/  IMAD.MOV.U32 R4, RZ, RZ, RZ ;  /* 0x000000ffff047224 */ /* 0x000fe200078e00ff */
[----:B------:R-:W-:Y:S01]  /*0770*/  ISETP.NE.U32.AND P0, PT, R13, RZ, PT ;  /* 0x000000ff0d00720c */ /* 0x000fe20003f05070 */
[----:B------:R-:W-:-:S05]  /*0780*/  IMAD.MOV.U32 R19, RZ, RZ, RZ ;  /* 0x000000ffff137224 */ /* 0x000fca00078e00ff */
[----:B0-----:R-:W0:Y:S02]  /*0790*/  MUFU.RCP R5, R6 ;  /* 0x0000000600057308 */ /* 0x001e240000001000 */
[----:B0-----:R-:W-:-:S06]  /*07a0*/  IADD3 R5, PT, PT, R5, 0xffffffe, RZ ;  /* 0x0ffffffe05057810 */ /* 0x001fcc0007ffe0ff */
[----:B------:R-:W0:Y:S02]  /*07b0*/  F2I.FTZ.U32.TRUNC.NTZ R5, R5 ;  /* 0x0000000500057305 */ /* 0x000e24000021f000 */
[----:B0-----:R-:W-:-:S05]  /*07c0*/  IADD3 R2, PT, PT, RZ, -R5, RZ ;  /* 0x80000005ff027210 */ /* 0x001fca0007ffe0ff */
        /* <DEDUP_REMOVED lines=13> */
.L_x_319:
[----:B------:R-:W-:Y:S01]  /*08a0*/  IMAD.MOV.U32 R22, RZ, RZ, R18 ;  /* 0x000000ffff167224 */ /* 0x000fe200078e0012 */
[----:B------:R-:W-:Y:S01]  /*08b0*/  MOV R18, R13 ;  /* 0x0000000d00127202 */ /* 0x000fe20000000f00 */
[----:B------:R-:W-:Y:S01]  /*08c0*/  IMAD.MOV.U32 R19, RZ, RZ, R17 ;  /* 0x000000ffff137224 */ /* 0x000fe200078e0011 */
[----:B------:R-:W-:Y:S02]  /*08d0*/  MOV R17, R3 ;  /* 0x0000000300117202 */ /* 0x000fe40000000f00 */
[----:B------:R-:W-:Y:S02]  /*08e0*/  MOV R16, 0x900 ;  /* 0x0000090000107802 */ /* 0x000fe40000000f00 */
[----:B------:R-:W-:Y:S05]  /*08f0*/  CALL.REL.NOINC `($__internal_10_$__cuda_sm20_div_s64) ;  /* 0x0000003800007944 */ /* 0x000fea0003c00000 */
[----:B------:R-:W-:Y:S02]  /*0900*/  MOV R18, R12 ;  /* 0x0000000c00127202 */ /* 0x000fe40000000f00 */
.L_x_320:
[----:B------:R-:W-:Y:S05]  /*0910*/  BSYNC.RECONVERGENT B0 ;  /* 0x0000000000007941 */ /* 0x000fea0003800200 */
.L_x_318:
        /* <DEDUP_REMOVED lines=75> */
[----:B------:R-:W-:Y:S01]  /*0dd0*/  @!P3 IMAD.IADD R9, R9, 0x1, -R6 ;  /* 0x000000010909b824 */ /* 0x000fe200078e0a06 */
[----:B------:R-:W-:Y:S01]  /*0de0*/  @!P3 IADD3 R12, PT, PT, R12, 0x1, RZ ;  /* 0x000000010c0cb810 */ /* 0x000fe20007ffe0ff */
[----:B------:R-:W-:Y:S01]  /*0df0*/  @!P0 IMAD.MOV R10, RZ, RZ, -R10 ;  /* 0x000000ffff0a8224 */ /* 0x000fe200078e0a0a */
[----:B------:R-:W-:Y:S02]  /*0e00*/  @!P1 LOP3.LUT R10, RZ, R8, RZ, 0x33, !PT ;  /* 0x00000008ff0a9212 */ /* 0x000fe400078e33ff */
[----:B------:R-:W-:Y:S02]  /*0e10*/  ISETP.GE.U32.AND P1, PT, R9, R6, PT ;  /* 0x000000060900720c */ /* 0x000fe40003f26070 */
[----:B------:R-:W-:Y:S02]  /*0e20*/  ISETP.LT.U32.AND P0, PT, R18, R10, PT ;  /* 0x0000000a1200720c */ /* 0x000fe40003f01070 */
[----:B------:R-:W-:Y:S02]  /*0e30*/  SHF.R.S32.HI R9, RZ, 0x1f, R10 ;  /* 0x0000001fff097819 */ /* 0x000fe4000001140a */
[----:B------:R-:W-:-:S02]  /*0e40*/  ISETP.NE.AND P3, PT, R5, RZ, PT ;  /* 0x000000ff0500720c */ /* 0x000fc40003f65270 */
[----:B------:R-:W-:-:S04]  /*0e50*/  ISETP.LT.AND.EX P0, PT, R19, R9, PT, P0 ;  /* 0x000000091300720c */ /* 0x000fc80003f01300 */
[C---:B------:R-:W-:Y:S01]  /*0e60*/  SEL R2, R19.reuse, R9, P0 ;  /* 0x0000000913027207 */ /* 0x040fe20000000000 */
[----:B------:R-:W-:Y:S01]  /*0e70*/  @P1 VIADD R12, R12, 0x1 ;  /* 0x000000010c0c1836 */ /* 0x000fe20000000000 */
[----:B------:R-:W-:Y:S02]  /*0e80*/  SEL R9, RZ, 0x1, !P3 ;  /* 0x00000001ff097807 */ /* 0x000fe40005800000 */
[----:B------:R-:W-:Y:S01]  /*0e90*/  LOP3.LUT R6, R19, R2, RZ, 0xfc, !PT ;  /* 0x0000000213067212 */ /* 0x000fe200078efcff */
[----:B------:R-:W-:Y:S01]  /*0ea0*/  IMAD.MOV.U32 R5, RZ, RZ, R12 ;  /* 0x000000ffff057224 */ /* 0x000fe200078e000c */
[----:B------:R-:W-:Y:S02]  /*0eb0*/  SEL R10, R18, R10, P0 ;  /* 0x0000000a120a7207 */ /* 0x000fe40000000000 */
[----:B------:R-:W-:Y:S01]  /*0ec0*/  ISETP.NE.U32.AND P1, PT, R6, RZ, PT ;  /* 0x000000ff0600720c */ /* 0x000fe20003f25070 */
[----:B------:R-:W-:Y:S01]  /*0ed0*/  @!P2 IMAD.MOV R5, RZ, RZ, -R5 ;  /* 0x000000ffff05a224 */ /* 0x000fe200078e0a05 */
[----:B------:R-:W-:-:S02]  /*0ee0*/  SHF.R.S32.HI R6, RZ, 0x1f, R11 ;  /* 0x0000001fff067819 */ /* 0x000fc4000001140b */
[----:B------:R-:W-:Y:S02]  /*0ef0*/  @!P4 LOP3.LUT R5, RZ, R4, RZ, 0x33, !PT ;  /* 0x00000004ff05c212 */ /* 0x000fe400078e33ff */
[----:B------:R-:W-:-:S07]  /*0f00*/  LOP3.LUT R9, R6, R9, RZ, 0xfc, !PT ;  /* 0x0000000906097212 */ /* 0x000fce00078efcff */
        /* <DEDUP_REMOVED lines=21> */
.L_x_322:
[----:B------:R-:W-:Y:S01]  /*1060*/  IMAD.MOV.U32 R22, RZ, RZ, R18 ;  /* 0x000000ffff167224 */ /* 0x000fe200078e0012 */
[----:B------:R-:W-:Y:S01]  /*1070*/  MOV R18, R10 ;  /* 0x0000000a00127202 */ /* 0x000fe20000000f00 */
[----:B------:R-:W-:Y:S01]  /*1080*/  IMAD.MOV.U32 R17, RZ, RZ, R2 ;  /* 0x000000ffff117224 */ /* 0x000fe200078e0002 */
[----:B------:R-:W-:Y:S02]  /*1090*/  MOV R16, 0x10b0 ;  /* 0x000010b000107802 */ /* 0x000fe40000000f00 */
[----:B------:R-:W-:Y:S05]  /*10a0*/  CALL.REL.NOINC `($__internal_10_$__cuda_sm20_div_s64) ;  /* 0x0000003000147944 */ /* 0x000fea0003c00000 */
[----:B------:R-:W-:Y:S02]  /*10b0*/  MOV R32, R12 ;  /* 0x0000000c00207202 */ /* 0x000fe40000000f00 */
[----:B------:R-:W-:Y:S02]  /*10c0*/  MOV R33, R19 ;  /* 0x0000001300217202 */ /* 0x000fe40000000f00 */
.L_x_323:
[----:B------:R-:W-:Y:S05]  /*10d0*/  BSYNC.RECONVERGENT B0 ;  /* 0x0000000000007941 */ /* 0x000fea0003800200 */
.L_x_321:
        /* <DEDUP_REMOVED lines=58> */
.L_x_325:
[----:B------:R-:W-:Y:S01]  /*1480*/  IMAD.MOV.U32 R22, RZ, RZ, R24 ;  /* 0x000000ffff167224 */ /* 0x000fe200078e0018 */
[----:B------:R-:W-:Y:S01]  /*1490*/  MOV R19, R25 ;  /* 0x0000001900137202 */ /* 0x000fe20000000f00 */
[----:B------:R-:W-:Y:S01]  /*14a0*/  IMAD.MOV.U32 R18, RZ, RZ, R7 ;  /* 0x000000ffff127224 */ /* 0x000fe200078e0007 */
[----:B------:R-:W-:Y:S02]  /*14b0*/  MOV R16, 0x14d0 ;  /* 0x000014d000107802 */ /* 0x000fe40000000f00 */
[----:B------:R-:W-:Y:S05]  /*14c0*/  CALL.REL.NOINC `($__internal_10_$__cuda_sm20_div_s64) ;  /* 0x0000002c000c7944 */ /* 0x000fea0003c00000 */
[----:B------:R-:W-:Y:S02]  /*14d0*/  MOV R18, R12 ;  /* 0x0000000c00127202 */ /* 0x000fe40000000f00 */
.L_x_326:
[----:B------:R-:W-:Y:S05]  /*14e0*/  BSYNC.RECONVERGENT B0 ;  /* 0x0000000000007941 */ /* 0x000fea0003800200 */
.L_x_324:
        /* <DEDUP_REMOVED lines=14> */
[--C-:B-1----:R-:W-:Y:S02]  /*15d0*/  SHF.R.U32.HI R16, RZ, 0x3, R20.reuse ;  /* 0x00000003ff107819 */ /* 0x102fe40000011614 */
[C---:B------:R-:W-:Y:S02]  /*15e0*/  ISETP.GT.U32.AND P1, PT, R20.reuse, 0x7f, PT ;  /* 0x0000007f1400780c */ /* 0x040fe40003f24070 */
[----:B------:R-:W-:Y:S02]  /*15f0*/  LOP3.LUT R25, R20, 0xf, RZ, 0xc0, !PT ;  /* 0x0000000f14197812 */ /* 0x000fe400078ec0ff */
[----:B------:R-:W-:Y:S01]  /*1600*/  SHF.R.U32.HI R28, RZ, 0x4, R20 ;  /* 0x00000004ff1c7819 */ /* 0x000fe20000011614 */
        /* <DEDUP_REMOVED lines=9> */
[----:B------:R-:W-:-:S02]  /*16a0*/  LOP3.LUT R15, R20, 0x7, RZ, 0xc0, !PT ;  /* 0x00000007140f7812 */ /* 0x000fc400078ec0ff */
[----:B------:R-:W-:-:S03]  /*16b0*/  ISETP.GE.AND P2, PT, R4, RZ, PT ;  /* 0x000000ff0400720c */ /* 0x000fc60003f46270 */
[----:B------:R-:W-:-:S05]  /*16c0*/  IMAD.HI.U32 R6, R6, R5, RZ ;  /* 0x0000000506067227 */ /* 0x000fca00078e00ff */
[----:B------:R-:W-:-:S05]  /*16d0*/  IADD3 R12, PT, PT, -R6, RZ, RZ ;  /* 0x000000ff060c7210 */ /* 0x000fca0007ffe1ff */
[----:B------:R-:W-:Y:S01]  /*16e0*/  IMAD R5, R8, R12, R5 ;  /* 0x0000000c08057224 */ /* 0x000fe200078e0205 */
[----:B------:R-:W-:-:S04]  /*16f0*/  MOV R12, 0xff800000 ;  /* 0xff800000000c7802 */ /* 0x000fc80000000f00 */
[----:B------:R-:W-:-:S13]  /*1700*/  ISETP.GT.U32.AND P0, PT, R8, R5, PT ;  /* 0x000000050800720c */ /* 0x000fda0003f04070 */
[----:B------:R-:W-:Y:S02]  /*1710*/  @!P0 IMAD.IADD R5, R5, 0x1, -R8 ;  /* 0x0000000105058824 */ /* 0x000fe400078e0a08 */
[----:B------:R-:W-:Y:S01]  /*1720*/  @!P0 VIADD R6, R6, 0x1 ;  /* 0x0000000106068836 */ /* 0x000fe20000000000 */
[----:B------:R-:W-:Y:S02]  /*1730*/  ISETP.NE.AND P0, PT, RZ, UR5, PT ;  /* 0x00000005ff007c0c */ /* 0x000fe4000bf05270 */
[----:B------:R-:W-:Y:S02]  /*1740*/  ISETP.GE.U32.AND P3, PT, R5, R8, PT ;  /* 0x000000080500720c */ /* 0x000fe40003f66070 */
[----:B------:R-:W-:-:S04]  /*1750*/  MOV R8, 0x400 ;  /* 0x0000040000087802 */ /* 0x000fc80000000f00 */
[----:B---3--:R-:W-:-:S05]  /*1760*/  LEA R17, R17, R8, 0x18 ;  /* 0x0000000811117211 */ /* 0x008fca00078ec0ff */
        /* <DEDUP_REMOVED lines=25> */
.L_x_328:
[----:B------:R-:W-:Y:S05]  /*1900*/  BSYNC.RECONVERGENT B0 ;  /* 0x0000000000007941 */ /* 0x000fea0003800200 */
.L_x_327:
[----:B-----5:R1:W-:Y:S01]  /*1910*/  @!P1 STS [R5], R12 ;  /* 0x0000000c05009388 */ /* 0x0203e20000000800 */
[----:B------:R-:W-:Y:S01]  /*1920*/  BAR.SYNC.DEFER_BLOCKING 0x0 ;  /* 0x0000000000007b1d */ /* 0x000fe20000010000 */
[----:B------:R-:W-:-:S05]  /*1930*/  ISETP.NE.AND P5, PT, R14, RZ, PT ;  /* 0x000000ff0e00720c */ /* 0x000fca0003fa5270 */
[----:B------:R-:W-:Y:S02]  /*1940*/  BSSY.RECONVERGENT B1, `(.L_x_329) ;  /* 0x000017c000017945 */ /* 0x000fe40003800200 */
[----:B-1----:R-:W1:Y:S01]  /*1950*/  LDC R12, c[0x0][0x3e0] ;  /* 0x0000f800ff0c7b82 */ /* 0x002e620000000800 */
[----:B------:R-:W2:Y:S04]  /*1960*/  @!P1 LDS R24, [R8] ;  /* 0x0000000008189984 */ /* 0x000ea80000000800 */
[----:B--2---:R-:W2:Y:S02]  /*1970*/  SHFL.BFLY PT, R15, R24, 0x8, 0x1f ;  /* 0x0d001f00180f7f89 */ /* 0x004ea400000e0000 */
[----:B--2---:R-:W-:-:S05]  /*1980*/  FMNMX.FTZ R15, R15, R24, !PT ;  /* 0x000000180f0f7209 */ /* 0x004fca0007810000 */
[----:B------:R-:W2:Y:S02]  /*1990*/  SHFL.BFLY PT, R16, R15, 0x4, 0x1f ;  /* 0x0c801f000f107f89 */ /* 0x000ea400000e0000 */
[----:B--2---:R-:W-:Y:S02]  /*19a0*/  FMNMX.FTZ R16, R15, R16, !PT ;  /* 0x000000100f107209 */ /* 0x004fe40007810000 */
[----:B------:R-:W-:-:S03]  /*19b0*/  IABS R15, R14 ;  /* 0x0000000e000f7213 */ /* 0x000fc60000000000 */
[----:B------:R-:W2:Y:S02]  /*19c0*/  SHFL.BFLY PT, R17, R16, 0x2, 0x1f ;  /* 0x0c401f0010117f89 */ /* 0x000ea400000e0000 */
[----:B--2---:R-:W-:Y:S02]  /*19d0*/  FMNMX.FTZ R17, R16, R17, !PT ;  /* 0x0000001110117209 */ /* 0x004fe40007810000 */
[----:B------:R-:W2:Y:S03]  /*19e0*/  I2F.RP R16, R15 ;  /* 0x0000000f00107306 */ /* 0x000ea60000209400 */
[----:B------:R-:W3:Y:S05]  /*19f0*/  SHFL.BFLY PT, R4, R17, 0x1, 0x1f ;  /* 0x0c201f0011047f89 */ /* 0x000eea00000e0000 */
[----:B--2---:R-:W2:Y:S01]  /*1a00*/  MUFU.RCP R16, R16 ;  /* 0x0000001000107308 */ /* 0x004ea20000001000 */
[----:B---3--:R-:W-:-:S04]  /*1a10*/  FMNMX.FTZ R4, R17, R4, !PT ;  /* 0x0000000411047209 */ /* 0x008fc80007810000 */
[----:B------:R-:W-:Y:S01]  /*1a20*/  FSETP.NEU.FTZ.AND P0, PT, R4, -INF , PT ;  /* 0xff8000000400780b */ /* 0x000fe20003f1d000 */
[----:B--2---:R-:W-:-:S03]  /*1a30*/  VIADD R34, R16, 0xffffffe ;  /* 0x0ffffffe10227836 */ /* 0x004fc60000000000 */
[----:B------:R-:W-:Y:S01]  /*1a40*/  FSEL R5, R4, RZ, P0 ;  /* 0x000000ff04057208 */ /* 0x000fe20000000000 */
[----:B------:R-:W2:Y:S01]  /*1a50*/  F2I.FTZ.U32.TRUNC.NTZ R35, R34 ;  /* 0x0000002200237305 */ /* 0x000ea2000021f000 */
[----:B-1----:R-:W-:-:S03]  /*1a60*/  IABS R4, R12 ;  /* 0x0000000c00047213 */ /* 0x002fc60000000000 */
[----:B------:R-:W-:-:S04]  /*1a70*/  FADD.FTZ R21, -R5, R24 ;  /* 0x0000001805157221 */ /* 0x000fc80000010100 */
[----:B------:R-:W-:Y:S01]  /*1a80*/  FMUL.FTZ R21, R21, 1.4426950216293334961 ;  /* 0x3fb8aa3b15157820 */ /* 0x000fe20000410000 */
[----:B0-----:R-:W0:Y:S01]  /*1a90*/  I2F.RP R23, R4 ;  /* 0x0000000400177306 */ /* 0x001e220000209400 */
[----:B--2---:R-:W-:-:S07]  /*1aa0*/  IMAD.MOV R26, RZ, RZ, -R35 ;  /* 0x000000ffff1a7224 */ /* 0x004fce00078e0a23 */
[----:B------:R-:W1:Y:S01]  /*1ab0*/  MUFU.EX2 R21, R21 ;  /* 0x0000001500157308 */ /* 0x000e620000000800 */
[----:B------:R-:W-:Y:S02]  /*1ac0*/  IMAD.MOV.U32 R34, RZ, RZ, RZ ;  /* 0x000000ffff227224 */ /* 0x000fe400078e00ff */
[----:B------:R-:W-:-:S04]  /*1ad0*/  IMAD R26, R26, R15, RZ ;  /* 0x0000000f1a1a7224 */ /* 0x000fc800078e02ff */
[----:B------:R-:W-:Y:S01]  /*1ae0*/  IMAD.HI.U32 R26, R35, R26, R34 ;  /* 0x0000001a231a7227 */ /* 0x000fe200078e0022 */
[----:B0-----:R-:W0:Y:S01]  /*1af0*/  MUFU.RCP R30, R23 ;  /* 0x00000017001e7308 */ /* 0x001e220000001000 */
[----:B-1----:R-:W1:Y:S02]  /*1b00*/  SHFL.BFLY PT, R22, R21, 0x8, 0x1f ;  /* 0x0d001f0015167f89 */ /* 0x002e6400000e0000 */
[----:B0-----:R-:W-:Y:S02]  /*1b10*/  VIADD R30, R30, 0xffffffe ;  /* 0x0ffffffe1e1e7836 */ /* 0x001fe40000000000 */
[----:B------:R-:W-:Y:S01]  /*1b20*/  IMAD.IADD R23, R0, 0x1, R15 ;  /* 0x0000000100177824 */ /* 0x000fe200078e020f */
[----:B------:R-:W-:Y:S02]  /*1b30*/  IABS R0, R14 ;  /* 0x0000000e00007213 */ /* 0x000fe40000000000 */
[----:B------:R-:W0:Y:S03]  /*1b40*/  F2I.FTZ.U32.TRUNC.NTZ R31, R30 ;  /* 0x0000001e001f7305 */ /* 0x000e26000021f000 */
[----:B------:R-:W-:-:S02]  /*1b50*/  IMAD.MOV R0, RZ, RZ, -R0 ;  /* 0x000000ffff007224 */ /* 0x000fc400078e0a00 */
[----:B-1----:R-:W-:Y:S01]  /*1b60*/  FADD.FTZ R22, R21, R22 ;  /* 0x0000001615167221 */ /* 0x002fe20000010000 */
[----:B0-----:R-:W-:Y:S02]  /*1b70*/  IMAD.MOV R21, RZ, RZ, -R31 ;  /* 0x000000ffff157224 */ /* 0x001fe400078e0a1f */
[----:B------:R-:W-:Y:S02]  /*1b80*/  HFMA2 R30, -RZ, RZ, 0, 0 ;  /* 0x00000000ff1e7431 */ /* 0x000fe400000001ff */
[----:B------:R-:W0:Y:S02]  /*1b90*/  SHFL.BFLY PT, R17, R22, 0x4, 0x1f ;  /* 0x0c801f0016117f89 */ /* 0x000e2400000e0000 */
[----:B0-----:R-:W-:Y:S01]  /*1ba0*/  FADD.FTZ R17, R22, R17 ;  /* 0x0000001116117221 */ /* 0x001fe20000010000 */
[----:B------:R-:W-:Y:S01]  /*1bb0*/  IMAD R22, R21, R4, RZ ;  /* 0x0000000415167224 */ /* 0x000fe200078e02ff */
[----:B------:R-:W-:-:S03]  /*1bc0*/  IABS R21, R23 ;  /* 0x0000001700157213 */ /* 0x000fc60000000000 */
[----:B------:R-:W0:Y:S01]  /*1bd0*/  SHFL.BFLY PT, R16, R17, 0x2, 0x1f ;  /* 0x0c401f0011107f89 */ /* 0x000e2200000e0000 */
[----:B------:R-:W-:-:S04]  /*1be0*/  IMAD.HI.U32 R22, R31, R22, R30 ;  /* 0x000000161f167227 */ /* 0x000fc800078e001e */
[----:B------:R-:W-:-:S04]  /*1bf0*/  IMAD.HI.U32 R26, R26, R21, RZ ;  /* 0x000000151a1a7227 */ /* 0x000fc800078e00ff */
[----:B------:R-:W-:Y:S02]  /*1c00*/  IMAD R0, R26, R0, R21 ;  /* 0x000000001a007224 */ /* 0x000fe400078e0215 */
[----:B------:R-:W-:-:S03]  /*1c10*/  IMAD.HI.U32 R22, R22, R21, RZ ;  /* 0x0000001516167227 */ /* 0x000fc600078e00ff */
[----:B------:R-:W-:Y:S01]  /*1c20*/  ISETP.GT.U32.AND P2, PT, R15, R0, PT ;  /* 0x000000000f00720c */ /* 0x000fe20003f44070 */
[----:B0-----:R-:W-:Y:S01]  /*1c30*/  FADD.FTZ R30, R17, R16 ;  /* 0x00000010111e7221 */ /* 0x001fe20000010000 */
[----:B------:R-:W-:-:S11]  /*1c40*/  IMAD.MOV R16, RZ, RZ, -R22 ;  /* 0x000000ffff107224 */ /* 0x000fd600078e0a16 */
[----:B------:R-:W-:Y:S01]  /*1c50*/  @!P2 IMAD.IADD R0, R0, 0x1, -R15 ;  /* 0x000000010000a824 */ /* 0x000fe200078e0a0f */
[----:B------:R-:W-:Y:S01]  /*1c60*/  @!P2 IADD3 R26, PT, PT, R26, 0x1, RZ ;  /* 0x000000011a1aa810 */ /* 0x000fe20007ffe0ff */
[----:B------:R-:W0:Y:S01]  /*1c70*/  SHFL.BFLY PT, R17, R30, 0x1, 0x1f ;  /* 0x0c201f001e117f89 */ /* 0x000e2200000e0000 */
[----:B------:R-:W-:Y:S02]  /*1c80*/  IMAD R21, R4, R16, R21 ;  /* 0x0000001004157224 */ /* 0x000fe400078e0215 */
[-C--:B------:R-:W-:Y:S02]  /*1c90*/  ISETP.GE.U32.AND P1, PT, R0, R15.reuse, PT ;  /* 0x0000000f0000720c */ /* 0x080fe40003f26070 */
[C---:B------:R-:W-:Y:S02]  /*1ca0*/  LOP3.LUT R0, R23.reuse, R15, RZ, 0x3c, !PT ;  /* 0x0000000f17007212 */ /* 0x040fe400078e3cff */
[----:B------:R-:W-:Y:S02]  /*1cb0*/  ISETP.GT.U32.AND P0, PT, R4, R21, PT ;  /* 0x000000150400720c */ /* 0x000fe40003f04070 */
[----:B------:R-:W-:-:S02]  /*1cc0*/  LOP3.LUT R23, R23, R12, RZ, 0x3c, !PT ;  /* 0x0000000c17177212 */ /* 0x000fc400078e3cff */
[----:B------:R-:W-:Y:S02]  /*1cd0*/  ISETP.GE.AND P3, PT, R0, RZ, PT ;  /* 0x000000ff0000720c */ /* 0x000fe40003f66270 */
[----:B------:R-:W-:Y:S01]  /*1ce0*/  ISETP.GE.AND P2, PT, R23, RZ, PT ;  /* 0x000000ff1700720c */ /* 0x000fe20003f46270 */
[----:B------:R-:W-:Y:S02]  /*1cf0*/  IMAD.MOV.U32 R23, RZ, RZ, 0x7f800000 ;  /* 0x7f800000ff177424 */ /* 0x000fe400078e00ff */
[----:B------:R-:W-:-:S04]  /*1d00*/  @P1 VIADD R26, R26, 0x1 ;  /* 0x000000011a1a1836 */ /* 0x000fc80000000000 */
[----:B------:R-:W-:Y:S02]  /*1d10*/  @!P0 IMAD.IADD R21, R21, 0x1, -R4 ;  /* 0x0000000115158824 */ /* 0x000fe400078e0a04 */
[----:B------:R-:W-:Y:S01]  /*1d20*/  @!P0 VIADD R22, R22, 0x1 ;  /* 0x0000000116168836 */ /* 0x000fe20000000000 */
[----:B------:R-:W-:Y:S01]  /*1d30*/  ISETP.NE.AND P0, PT, R12, RZ, PT ;  /* 0x000000ff0c00720c */ /* 0x000fe20003f05270 */
[----:B0-----:R-:W-:Y:S01]  /*1d40*/  FADD.FTZ R17, R30, R17 ;  /* 0x000000111e117221 */ /* 0x001fe20000010000 */
[----:B------:R-:W-:Y:S01]  /*1d50*/  ISETP.GE.U32.AND P4, PT, R21, R4, PT ;  /* 0x000000041500720c */ /* 0x000fe20003f86070 */
[----:B------:R-:W-:Y:S01]  /*1d60*/  @!P3 IMAD.MOV R26, RZ, RZ, -R26 ;  /* 0x000000ffff1ab224 */ /* 0x000fe200078e0a1a */
[----:B------:R-:W-:Y:S02]  /*1d70*/  ISETP.NE.AND P3, PT, R6, RZ, PT ;  /* 0x000000ff0600720c */ /* 0x000fe40003f65270 */
[----:B------:R-:W-:Y:S02]  /*1d80*/  FSETP.NE.FTZ.AND P1, PT, R17, RZ, PT ;  /* 0x000000ff1100720b */ /* 0x000fe40003f35000 */
[----:B------:R-:W-:-:S02]  /*1d90*/  @!P5 LOP3.LUT R26, RZ, R15, RZ, 0x33, !PT ;  /* 0x0000000fff1ad212 */ /* 0x000fc400078e33ff */
[----:B------:R-:W-:Y:S02]  /*1da0*/  SEL R15, RZ, 0x1, !P3 ;  /* 0x00000001ff0f7807 */ /* 0x000fe40005800000 */
[----:B------:R-:W-:Y:S02]  /*1db0*/  SHF.R.S32.HI R4, RZ, 0x1f, R14 ;  /* 0x0000001fff047819 */ /* 0x000fe4000001140e */
[----:B------:R-:W-:Y:S02]  /*1dc0*/  SHF.R.S32.HI R21, RZ, 0x1f, R26 ;  /* 0x0000001fff157819 */ /* 0x000fe4000001141a */
[----:B------:R-:W-:Y:S02]  /*1dd0*/  @P4 IADD3 R22, PT, PT, R22, 0x1, RZ ;  /* 0x0000000116164810 */ /* 0x000fe40007ffe0ff */
[----:B------:R-:W-:Y:S01]  /*1de0*/  LOP3.LUT R15, R4, R15, RZ, 0xfc, !PT ;  /* 0x0000000f040f7212 */ /* 0x000fe200078efcff */
[----:B------:R-:W0:Y:S02]  /*1df0*/  @P1 MUFU.LG2 R0, R17 ;  /* 0x0000001100001308 */ /* 0x000e240000000c00 */
[----:B------:R-:W-:Y:S01]  /*1e00*/  @!P2 IMAD.MOV R22, RZ, RZ, -R22 ;  /* 0x000000ffff16a224 */ /* 0x000fe200078e0a16 */
[----:B------:R-:W-:-:S02]  /*1e10*/  @!P0 LOP3.LUT R22, RZ, R12, RZ, 0x33, !PT ;  /* 0x0000000cff168212 */ /* 0x000fc400078e33ff */
[----:B------:R-:W-:Y:S02]  /*1e20*/  LOP3.LUT P0, RZ, R20, 0x38f, RZ, 0xc0, !PT ;  /* 0x0000038f14ff7812 */ /* 0x000fe4000780c0ff */
[----:B------:R-:W-:Y:S01]  /*1e30*/  ISETP.LT.U32.AND P2, PT, R18, R26, PT ;  /* 0x0000001a1200720c */ /* 0x000fe20003f41070 */
[----:B------:R-:W-:-:S03]  /*1e40*/  IMAD R4, R22, UR11, RZ ;  /* 0x0000000b16047c24 */ /* 0x000fc6000f8e02ff */
[----:B------:R-:W-:Y:S01]  /*1e50*/  ISETP.LT.AND.EX P2, PT, R19, R21, PT, P2 ;  /* 0x000000151300720c */ /* 0x000fe20003f41320 */
[----:B------:R-:W-:-:S03]  /*1e60*/  IMAD R4, R15, R4, RZ ;  /* 0x000000040f047224 */ /* 0x000fc600078e02ff */
        /* <DEDUP_REMOVED lines=16> */
[----:B------:R-:W-:-:S03]  /*1f70*/  IMAD R17, R12, UR14, RZ ;  /* 0x0000000e0c117c24 */ /* 0x000fc6000f8e02ff */
[----:B------:R-:W-:Y:S01]  /*1f80*/  ISETP.GE.U32.AND P0, PT, R14, 0x3, PT ;  /* 0x000000030e00780c */ /* 0x000fe20003f06070 */
[----:B------:R-:W-:Y:S01]  /*1f90*/  IMAD.WIDE.U32 R14, R34, UR14, RZ ;  /* 0x0000000e220e7c25 */ /* 0x000fe2000f8e00ff */
[----:B------:R-:W-:-:S03]  /*1fa0*/  IADD3.X R16, PT, PT, RZ, R12, RZ, P1, !PT ;  /* 0x0000000cff107210 */ /* 0x000fc60000ffe4ff */
[----:B------:R-:W-:Y:S01]  /*1fb0*/  IMAD R17, R34, UR8, R17 ;  /* 0x0000000822117c24 */ /* 0x000fe2000f8e0211 */
[----:B------:R-:W-:-:S04]  /*1fc0*/  ISETP.GE.U32.AND.EX P0, PT, R16, RZ, PT, P0 ;  /* 0x000000ff1000720c */ /* 0x000fc80003f06100 */
        /* <DEDUP_REMOVED lines=32> */
.L_x_332:
[----:B------:R-:W-:Y:S01]  /*21d0*/  IMAD.MOV.U32 R22, RZ, RZ, R30 ;  /* 0x000000ffff167224 */ /* 0x000fe200078e001e */
[----:B------:R-:W-:Y:S01]  /*21e0*/  MOV R19, RZ ;  /* 0x000000ff00137202 */ /* 0x000fe20000000f00 */
[----:B------:R-:W-:Y:S01]  /*21f0*/  IMAD.MOV.U32 R18, RZ, RZ, R34 ;  /* 0x000000ffff127224 */ /* 0x000fe200078e0022 */
[----:B------:R-:W-:Y:S02]  /*2200*/  MOV R16, 0x2220 ;  /* 0x0000222000107802 */ /* 0x000fe40000000f00 */
[----:B------:R-:W-:Y:S05]  /*2210*/  CALL.REL.NOINC `($__internal_10_$__cuda_sm20_div_s64) ;  /* 0x0000001c00b87944 */ /* 0x000fea0003c00000 */
[----:B------:R-:W-:Y:S02]  /*2220*/  IADD3 R15, PT, PT, -R12, RZ, RZ ;  /* 0x000000ff0c0f7210 */ /* 0x000fe40007ffe1ff */
[----:B------:R-:W-:-:S03]  /*2230*/  MOV R31, R19 ;  /* 0x00000013001f7202 */ /* 0x000fc60000000f00 */
[----:B------:R-:W-:Y:S01]  /*2240*/  IMAD R14, R34, R15, R30 ;  /* 0x0000000f220e7224 */ /* 0x000fe200078e021e */
[----:B------:R-:W-:-:S07]  /*2250*/  MOV R30, R12 ;  /* 0x0000000c001e7202 */ /* 0x000fce0000000f00 */
.L_x_333:
[----:B------:R-:W-:Y:S01]  /*2260*/  IABS R17, UR14 ;  /* 0x0000000e00117c13 */ /* 0x000fe20008000000 */
[----:B------:R-:W-:Y:S01]  /*2270*/  IMAD R2, R2, R13, RZ ;  /* 0x0000000d02027224 */ /* 0x000fe200078e02ff */
[----:B------:R-:W-:Y:S01]  /*2280*/  MOV R18, RZ ;  /* 0x000000ff00127202 */ /* 0x000fe20000000f00 */
[----:B------:R-:W-:Y:S01]  /*2290*/  BSSY.RECONVERGENT B0, `(.L_x_334) ;  /* 0x0000040000007945 */ /* 0x000fe20003800200 */
[----:B------:R-:W0:Y:S01]  /*22a0*/  I2F.U32.RP R21, R17 ;  /* 0x0000001100157306 */ /* 0x000e220000209000 */
[----:B------:R-:W-:Y:S01]  /*22b0*/  IABS R12, UR14 ;  /* 0x0000000e000c7c13 */ /* 0x000fe20008000000 */
[----:B------:R-:W-:Y:S01]  /*22c0*/  IMAD R3, R10, R3, R2 ;  /* 0x000000030a037224 */ /* 0x000fe200078e0202 */
[----:B------:R-:W-:Y:S02]  /*22d0*/  IABS R15, R14 ;  /* 0x0000000e000f7213 */ /* 0x000fe40000000000 */
[----:B------:R-:W-:-:S04]  /*22e0*/  LOP3.LUT R2, R14, UR14, RZ, 0x3c, !PT ;  /* 0x0000000e0e027c12 */ /* 0x000fc8000f8e3cff */
        /* <DEDUP_REMOVED lines=51> */
.L_x_335:
[----:B------:R-:W-:Y:S01]  /*2620*/  IMAD.MOV.U32 R22, RZ, RZ, R30 ;  /* 0x000000ffff167224 */ /* 0x000fe200078e001e */
[----:B------:R-:W-:Y:S01]  /*2630*/  MOV R19, R31 ;  /* 0x0000001f00137202 */ /* 0x000fe20000000f00 */
[----:B------:R-:W-:Y:S01]  /*2640*/  IMAD.MOV.U32 R18, RZ, RZ, R34 ;  /* 0x000000ffff127224 */ /* 0x000fe200078e0022 */
[----:B------:R-:W-:Y:S02]  /*2650*/  MOV R16, 0x2670 ;  /* 0x0000267000107802 */ /* 0x000fe40000000f00 */
[----:B------:R-:W-:Y:S05]  /*2660*/  CALL.REL.NOINC `($__internal_10_$__cuda_sm20_div_s64) ;  /* 0x0000001800a47944 */ /* 0x000fea0003c00000 */
[----:B------:R-:W-:-:S05]  /*2670*/  IADD3 R15, PT, PT, -R12, RZ, RZ ;  /* 0x000000ff0c0f7210 */ /* 0x000fca0007ffe1ff */
[----:B------:R-:W-:Y:S02]  /*2680*/  IMAD R30, R15, R34, R30 ;  /* 0x000000220f1e7224 */ /* 0x000fe400078e021e */
.L_x_336:
[----:B------:R-:W-:Y:S05]  /*2690*/  BSYNC.RECONVERGENT B0 ;  /* 0x0000000000007941 */ /* 0x000fea0003800200 */
.L_x_334:
        /* <DEDUP_REMOVED lines=41> */
[----:B------:R-:W-:-:S03]  /*2930*/  IMAD.HI.U32 R33, R33, R26, RZ ;  /* 0x0000001a21217227 */ /* 0x000fc600078e00ff */
[----:B------:R-:W2:Y:S01]  /*2940*/  I2F.U32.RP R29, R21 ;  /* 0x00000015001d7306 */ /* 0x000ea20000209000 */
[----:B0-----:R-:W-:Y:S01]  /*2950*/  IADD3 R34, PT, PT, R34, 0xffffffe, RZ ;  /* 0x0ffffffe22227810 */ /* 0x001fe20007ffe0ff */
[----:B------:R-:W-:-:S04]  /*2960*/  IMAD.HI.U32 R31, R31, R17, RZ ;  /* 0x000000111f1f7227 */ /* 0x000fc800078e00ff */
[----:B------:R-:W-:Y:S02]  /*2970*/  IMAD R37, R33, R18, R26 ;  /* 0x0000001221257224 */ /* 0x000fe400078e021a */
[----:B------:R-:W-:Y:S01]  /*2980*/  HFMA2 R26, -RZ, RZ, 0, 0 ;  /* 0x00000000ff1a7431 */ /* 0x000fe200000001ff */
[----:B------:R-:W0:Y:S01]  /*2990*/  F2I.FTZ.U32.TRUNC.NTZ R35, R34 ;  /* 0x0000002200237305 */ /* 0x000e22000021f000 */
[----:B------:R-:W-:Y:S01]  /*29a0*/  IMAD R17, R31, R0, R17 ;  /* 0x000000001f117224 */ /* 0x000fe200078e0211 */
[----:B-1----:R-:W-:Y:S02]  /*29b0*/  IADD3 R27, PT, PT, R27, 0xffffffe, RZ ;  /* 0x0ffffffe1b1b7810 */ /* 0x002fe40007ffe0ff */
[----:B------:R-:W-:Y:S02]  /*29c0*/  ISETP.GT.U32.AND P3, PT, R16, R37, PT ;  /* 0x000000251000720c */ /* 0x000fe40003f64070 */
[----:B------:R-:W-:Y:S02]  /*29d0*/  ISETP.GT.U32.AND P1, PT, R14, R17, PT ;  /* 0x000000110e00720c */ /* 0x000fe40003f24070 */
[----:B--2---:R-:W1:Y:S01]  /*29e0*/  MUFU.RCP R29, R29 ;  /* 0x0000001d001d7308 */ /* 0x004e620000001000 */
[----:B------:R-:W-:-:S04]  /*29f0*/  LOP3.LUT R18, R30, R13, RZ, 0x3c, !PT ;  /* 0x0000000d1e127212 */ /* 0x000fc800078e3cff */
[----:B------:R-:W-:Y:S01]  /*2a00*/  ISETP.GE.AND P2, PT, R18, RZ, PT ;  /* 0x000000ff1200720c */ /* 0x000fe20003f46270 */
[--C-:B0-----:R-:W-:Y:S02]  /*2a10*/  IMAD.MOV R0, RZ, RZ, -R35.reuse ;  /* 0x000000ffff007224 */ /* 0x101fe400078e0a23 */
[----:B------:R-:W0:Y:S01]  /*2a20*/  F2I.FTZ.U32.TRUNC.NTZ R27, R27 ;  /* 0x0000001b001b7305 */ /* 0x000e22000021f000 */
[----:B------:R-:W-:Y:S01]  /*2a30*/  IMAD.MOV.U32 R34, RZ, RZ, RZ ;  /* 0x000000ffff227224 */ /* 0x000fe200078e00ff */
[----:B------:R-:W-:Y:S01]  /*2a40*/  @!P3 IADD3 R33, PT, PT, R33, 0x1, RZ ;  /* 0x000000012121b810 */ /* 0x000fe20007ffe0ff */
[----:B------:R-:W-:Y:S02]  /*2a50*/  IMAD R39, R0, R15, RZ ;  /* 0x0000000f00277224 */ /* 0x000fe400078e02ff */
[----:B------:R-:W-:Y:S02]  /*2a60*/  @!P3 IMAD.IADD R37, R37, 0x1, -R16 ;  /* 0x000000012525b824 */ /* 0x000fe400078e0a10 */
[----:B------:R-:W-:Y:S01]  /*2a70*/  IMAD.HI.U32 R39, R35, R39, R34 ;  /* 0x0000002723277227 */ /* 0x000fe200078e0022 */
[----:B-1----:R-:W-:-:S03]  /*2a80*/  IADD3 R34, PT, PT, R29, 0xffffffe, RZ ;  /* 0x0ffffffe1d227810 */ /* 0x002fc60007ffe0ff */
[----:B------:R-:W-:Y:S01]  /*2a90*/  @!P1 IMAD.IADD R17, R17, 0x1, -R14 ;  /* 0x0000000111119824 */ /* 0x000fe200078e0a0e */
[----:B------:R-:W-:Y:S01]  /*2aa0*/  ISETP.GE.U32.AND P6, PT, R37, R16, PT ;  /* 0x000000102500720c */ /* 0x000fe20003fc6070 */
[----:B------:R-:W1:Y:S01]  /*2ab0*/  F2I.FTZ.U32.TRUNC.NTZ R35, R34 ;  /* 0x0000002200237305 */ /* 0x000e62000021f000 */
[----:B------:R-:W-:Y:S01]  /*2ac0*/  LOP3.LUT R16, R12, R7, RZ, 0x3c, !PT ;  /* 0x000000070c107212 */ /* 0x000fe200078e3cff */
[--C-:B0-----:R-:W-:Y:S01]  /*2ad0*/  IMAD.MOV R0, RZ, RZ, -R27.reuse ;  /* 0x000000ffff007224 */ /* 0x101fe200078e0a1b */
[----:B------:R-:W-:Y:S01]  /*2ae0*/  ISETP.GE.U32.AND P4, PT, R17, R14, PT ;  /* 0x0000000e1100720c */ /* 0x000fe20003f86070 */
[----:B------:R-:W-:Y:S01]  /*2af0*/  @!P1 VIADD R31, R31, 0x1 ;  /* 0x000000011f1f9836 */ /* 0x000fe20000000000 */
[----:B------:R-:W-:Y:S01]  /*2b00*/  ISETP.GE.AND P0, PT, R16, RZ, PT ;  /* 0x000000ff1000720c */ /* 0x000fe20003f06270 */
[----:B------:R-:W-:Y:S01]  /*2b10*/  IMAD R29, R0, R19, RZ ;  /* 0x00000013001d7224 */ /* 0x000fe200078e02ff */
[----:B------:R-:W-:Y:S02]  /*2b20*/  ISETP.NE.AND P1, PT, R7, RZ, PT ;  /* 0x000000ff0700720c */ /* 0x000fe40003f25270 */
[----:B------:R-:W-:Y:S01]  /*2b30*/  IABS R0, R22 ;  /* 0x0000001600007213 */ /* 0x000fe20000000000 */
[----:B------:R-:W-:Y:S01]  /*2b40*/  IMAD.HI.U32 R29, R27, R29, R26 ;  /* 0x0000001d1b1d7227 */ /* 0x000fe200078e001a */
[----:B------:R-:W-:-:S03]  /*2b50*/  IABS R14, R3 ;  /* 0x00000003000e7213 */ /* 0x000fc60000000000 */
[----:B------:R-:W-:Y:S02]  /*2b60*/  IMAD.MOV R0, RZ, RZ, -R0 ;  /* 0x000000ffff007224 */ /* 0x000fe400078e0a00 */
[----:B-1----:R-:W-:Y:S01]  /*2b70*/  IMAD.MOV R16, RZ, RZ, -R35 ;  /* 0x000000ffff107224 */ /* 0x002fe200078e0a23 */
[----:B------:R-:W-:Y:S01]  /*2b80*/  @P4 IADD3 R31, PT, PT, R31, 0x1, RZ ;  /* 0x000000011f1f4810 */ /* 0x000fe20007ffe0ff */
[----:B------:R-:W-:-:S03]  /*2b90*/  IMAD.HI.U32 R29, R29, R14, RZ ;  /* 0x0000000e1d1d7227 */ /* 0x000fc600078e00ff */
[----:B------:R-:W-:Y:S01]  /*2ba0*/  @!P0 IADD3 R31, PT, PT, -R31, RZ, RZ ;  /* 0x000000ff1f1f8210 */ /* 0x000fe20007ffe1ff */
[----:B------:R-:W-:Y:S01]  /*2bb0*/  @P6 VIADD R33, R33, 0x1 ;  /* 0x0000000121216836 */ /* 0x000fe20000000000 */
[----:B------:R-:W-:Y:S01]  /*2bc0*/  @!P1 LOP3.LUT R31, RZ, R7, RZ, 0x33, !PT ;  /* 0x00000007ff1f9212 */ /* 0x000fe200078e33ff */
[----:B------:R-:W-:Y:S01]  /*2bd0*/  IMAD R0, R29, R0, R14 ;  /* 0x000000001d007224 */ /* 0x000fe200078e020e */
[----:B------:R-:W-:Y:S01]  /*2be0*/  IABS R14, R6 ;  /* 0x00000006000e7213 */ /* 0x000fe20000000000 */
[----:B------:R-:W-:Y:S01]  /*2bf0*/  IMAD R17, R16, R21, RZ ;  /* 0x0000001510117224 */ /* 0x000fe200078e02ff */
[----:B------:R-:W-:Y:S01]  /*2c00*/  IABS R16, R31 ;  /* 0x0000001f00107213 */ /* 0x000fe20000000000 */
[----:B------:R-:W-:Y:S01]  /*2c10*/  IMAD.MOV.U32 R34, RZ, RZ, RZ ;  /* 0x000000ffff227224 */ /* 0x000fe200078e00ff */
[----:B------:R-:W-:Y:S01]  /*2c20*/  ISETP.GT.U32.AND P4, PT, R19, R0, PT ;  /* 0x000000001300720c */ /* 0x000fe20003f84070 */
[----:B------:R-:W-:Y:S01]  /*2c30*/  @!P2 IMAD.MOV R33, RZ, RZ, -R33 ;  /* 0x000000ffff21a224 */ /* 0x000fe200078e0a21 */
[----:B------:R-:W-:Y:S01]  /*2c40*/  @!P5 LOP3.LUT R33, RZ, R13, RZ, 0x33, !PT ;  /* 0x0000000dff21d212 */ /* 0x000fe200078e33ff */
[----:B------:R-:W-:Y:S01]  /*2c50*/  IMAD.HI.U32 R34, R35, R17, R34 ;  /* 0x0000001123227227 */ /* 0x000fe200078e0022 */
[----:B------:R-:W-:-:S02]  /*2c60*/  IABS R17, R10 ;  /* 0x0000000a00117213 */ /* 0x000fc40000000000 */
[----:B------:R-:W-:Y:S01]  /*2c70*/  IABS R18, R33 ;  /* 0x0000002100127213 */ /* 0x000fe20000000000 */
[----:B------:R-:W-:Y:S02]  /*2c80*/  IMAD.MOV R14, RZ, RZ, -R14 ;  /* 0x000000ffff0e7224 */ /* 0x000fe400078e0a0e */
[----:B------:R-:W-:-:S04]  /*2c90*/  IMAD.HI.U32 R27, R34, R16, RZ ;  /* 0x00000010221b7227 */ /* 0x000fc800078e00ff */
[----:B------:R-:W-:Y:S01]  /*2ca0*/  IMAD.MOV R17, RZ, RZ, -R17 ;  /* 0x000000ffff117224 */ /* 0x000fe200078e0a11 */
[----:B------:R-:W-:Y:S01]  /*2cb0*/  @!P4 IADD3 R0, PT, PT, R0, -R19, RZ ;  /* 0x800000130000c210 */ /* 0x000fe20007ffe0ff */
[----:B------:R-:W-:-:S03]  /*2cc0*/  IMAD.HI.U32 R39, R39, R18, RZ ;  /* 0x0000001227277227 */ /* 0x000fc600078e00ff */
[----:B------:R-:W-:Y:S01]  /*2cd0*/  ISETP.GE.U32.AND P2, PT, R0, R19, PT ;  /* 0x000000130000720c */ /* 0x000fe20003f46070 */
        /* <DEDUP_REMOVED lines=62> */
.L_x_331:
[----:B------:R-:W0:Y:S01]  /*30c0*/  LDC.64 R2, c[0x0][0x420] ;  /* 0x00010800ff027b82 */ /* 0x000e220000000a00 */
[----:B------:R-:W-:-:S05]  /*30d0*/  IADD3 R0, PT, PT, R28, UR6, RZ ;  /* 0x000000061c007c10 */ /* 0x000fca000fffe0ff */
[----:B0-----:R-:W-:-:S05]  /*30e0*/  IMAD.WIDE.U32 R2, R0, 0x4, R2 ;  /* 0x0000000400027825 */ /* 0x001fca00078e0002 */
[----:B------:R1:W-:Y:S02]  /*30f0*/  STG.E desc[UR12][R2.64], R23 ;  /* 0x0000001702007986 */ /* 0x0003e4000c10190c */
.L_x_330:
[----:B------:R-:W-:Y:S05]  /*3100*/  BSYNC.RECONVERGENT B1 ;  /* 0x0000000000017941 */ /* 0x000fea0003800200 */
.L_x_329:
[----:B------:R-:W2:Y:S01]  /*3110*/  LDCU UR14, c[0x0][0x534] ;  /* 0x0000a680ff0e77ac */ /* 0x000ea20008000800 */
[C---:B------:R-:W-:Y:S01]  /*3120*/  IMAD.SHL.U32 R15, R25.reuse, 0x4, RZ ;  /* 0x00000004190f7824 */ /* 0x040fe200078e00ff */
[----:B01----:R-:W-:Y:S01]  /*3130*/  CS2R R2, SRZ ;  /* 0x0000000000027805 */ /* 0x003fe2000001ff00 */
[----:B------:R-:W-:Y:S01]  /*3140*/  IMAD.MOV.U32 R0, RZ, RZ, RZ ;  /* 0x000000ffff007224 */ /* 0x000fe200078e00ff */
[----:B------:R-:W0:Y:S01]  /*3150*/  LDCU UR9, c[0x0][0x44c] ;  /* 0x00008980ff0977ac */ /* 0x000e220008000800 */
[----:B------:R-:W-:Y:S01]  /*3160*/  IMAD R30, R28, 0xc0, R15 ;  /* 0x000000c01c1e7824 */ /* 0x000fe200078e020f */
[----:B------:R-:W-:Y:S02]  /*3170*/  CS2R R4, SRZ ;  /* 0x0000000000047805 */ /* 0x000fe4000001ff00 */
[----:B------:R-:W-:Y:S02]  /*3180*/  CS2R R6, SRZ ;  /* 0x0000000000067805 */ /* 0x000fe4000001ff00 */
[----:B------:R-:W-:Y:S01]  /*3190*/  CS2R R10, SRZ ;  /* 0x00000000000a7805 */ /* 0x000fe2000001ff00 */
[----:B------:R-:W-:Y:S01]  /*31a0*/  IMAD.MOV.U32 R13, RZ, RZ, RZ ;  /* 0x000000ffff0d7224 */ /* 0x000fe200078e00ff */
        /* <DEDUP_REMOVED lines=49> */
.L_x_339:
        /* <DEDUP_REMOVED lines=77> */
.L_x_338:
        /* <DEDUP_REMOVED lines=11> */
.L_x_340:
        /* <DEDUP_REMOVED lines=22> */
.L_x_337:
        /* <DEDUP_REMOVED lines=86> */
        .weak           $__internal_10_$__cuda_sm20_div_s64
        .type           $__internal_10_$__cuda_sm20_div_s64,@function
        .size           $__internal_10_$__cuda_sm20_div_s64,(.L_x_3727 - $__internal_10_$__cuda_sm20_div_s64)
$__internal_10_$__cuda_sm20_div_s64:
        /* <DEDUP_REMOVED lines=29> */
[----:B------:R-:W-:-:S04]  /*42d0*/  IMAD.X R12, RZ, RZ, ~R12, P0 ;  /* 0x000000ffff0c7224 */ /* 0x000fc800000e0e0c */
[----:B------:R-:W-:-:S04]  /*42e0*/  IMAD.WIDE.U32 R36, P4, R37, R12, R36 ;  /* 0x0000000c25247225 */ /* 0x000fc80007880024 */
[C---:B------:R-:W-:Y:S02]  /*42f0*/  IMAD R15, R21.reuse, R12, RZ ;  /* 0x0000000c150f7224 */ /* 0x040fe400078e02ff */
[----:B------:R-:W-:-:S04]  /*4300*/  IMAD.HI.U32 R14, P3, R21, R14, R36 ;  /* 0x0000000e150e7227 */ /* 0x000fc80007860024 */
[----:B------:R-:W-:Y:S01]  /*4310*/  IMAD.HI.U32 R12, R21, R12, RZ ;  /* 0x0000000c150c7227 */ /* 0x000fe200078e00ff */
[----:B------:R-:W-:Y:S02]  /*4320*/  IADD3 R15, P2, PT, R15, R14, RZ ;  /* 0x0000000e0f0f7210 */ /* 0x000fe40007f5e0ff */
[-C--:B------:R-:W-:Y:S01]  /*4330*/  IADD3 R14, P0, PT, RZ, -R22.reuse, RZ ;  /* 0x80000016ff0e7210 */ /* 0x080fe20007f1e0ff */
[----:B------:R-:W-:Y:S02]  /*4340*/  IMAD.X R21, R12, 0x1, R21, P4 ;  /* 0x000000010c157824 */ /* 0x000fe400020e0615 */
[----:B------:R-:W-:Y:S01]  /*4350*/  IMAD.MOV.U32 R37, RZ, RZ, RZ ;  /* 0x000000ffff257224 */ /* 0x000fe200078e00ff */
[----:B------:R-:W-:Y:S02]  /*4360*/  SEL R14, R14, R22, !P1 ;  /* 0x000000160e0e7207 */ /* 0x000fe40004800000 */
[----:B------:R-:W-:-:S03]  /*4370*/  IADD3.X R22, PT, PT, RZ, ~R19, RZ, P0, !PT ;  /* 0x80000013ff167210 */ /* 0x000fc600007fe4ff */
[----:B------:R-:W-:Y:S01]  /*4380*/  IMAD.HI.U32 R36, R15, R14, RZ ;  /* 0x0000000e0f247227 */ /* 0x000fe200078e00ff */
[-C--:B------:R-:W-:Y:S02]  /*4390*/  SEL R12, R22, R19.reuse, !P1 ;  /* 0x00000013160c7207 */ /* 0x080fe40004800000 */
[----:B------:R-:W-:-:S03]  /*43a0*/  LOP3.LUT R19, R17, R19, RZ, 0x3c, !PT ;  /* 0x0000001311137212 */ /* 0x000fc600078e3cff */
        /* <DEDUP_REMOVED lines=11> */
[-C--:B------:R-:W-:Y:S02]  /*4460*/  ISETP.GE.U32.AND P3, PT, R14, R26.reuse, PT ;  /* 0x0000001a0e00720c */ /* 0x080fe40003f66070 */
[----:B------:R-:W-:Y:S01]  /*4470*/  IADD3 R29, P1, PT, R22, 0x1, RZ ;  /* 0x00000001161d7810 */ /* 0x000fe20007f3e0ff */
[----:B------:R-:W-:-:S05]  /*4480*/  IMAD R15, R21, R26, R15 ;  /* 0x0000001a150f7224 */ /* 0x000fca00078e020f */
[----:B------:R-:W-:Y:S02]  /*4490*/  IADD3.X R12, PT, PT, ~R15, R12, RZ, P0, !PT ;  /* 0x0000000c0f0c7210 */ /* 0x000fe400007fe5ff */
[----:B------:R-:W-:Y:S02]  /*44a0*/  IADD3 R15, P2, PT, R14, -R26, RZ ;  /* 0x8000001a0e0f7210 */ /* 0x000fe40007f5e0ff */
[----:B------:R-:W-:-:S04]  /*44b0*/  ISETP.GE.U32.AND.EX P3, PT, R12, R27, PT, P3 ;  /* 0x0000001b0c00720c */ /* 0x000fc80003f66130 */
[----:B------:R-:W-:Y:S01]  /*44c0*/  SEL R15, R15, R14, P3 ;  /* 0x0000000e0f0f7207 */ /* 0x000fe20001800000 */
[----:B------:R-:W-:Y:S01]  /*44d0*/  IMAD.X R14, RZ, RZ, R21, P1 ;  /* 0x000000ffff0e7224 */ /* 0x000fe200008e0615 */
[----:B------:R-:W-:Y:S02]  /*44e0*/  SEL R29, R29, R22, P3 ;  /* 0x000000161d1d7207 */ /* 0x000fe40001800000 */
[----:B------:R-:W-:Y:S01]  /*44f0*/  ISETP.GE.U32.AND P0, PT, R15, R26, PT ;  /* 0x0000001a0f00720c */ /* 0x000fe20003f06070 */
[----:B------:R-:W-:Y:S01]  /*4500*/  IMAD.X R15, R12, 0x1, ~R27, P2 ;  /* 0x000000010c0f7824 */ /* 0x000fe200010e0e1b */
[----:B------:R-:W-:Y:S02]  /*4510*/  SEL R14, R14, R21, P3 ;  /* 0x000000150e0e7207 */ /* 0x000fe40001800000 */
[----:B------:R-:W-:Y:S02]  /*4520*/  ISETP.GE.AND P2, PT, R19, RZ, PT ;  /* 0x000000ff1300720c */ /* 0x000fe40003f46270 */
[----:B------:R-:W-:-:S02]  /*4530*/  SEL R15, R15, R12, P3 ;  /* 0x0000000c0f0f7207 */ /* 0x000fc40001800000 */
[----:B------:R-:W-:Y:S02]  /*4540*/  IADD3 R12, P1, PT, R29, 0x1, RZ ;  /* 0x000000011d0c7810 */ /* 0x000fe40007f3e0ff */
[----:B------:R-:W-:-:S03]  /*4550*/  ISETP.GE.U32.AND.EX P0, PT, R15, R27, PT, P0 ;  /* 0x0000001b0f00720c */ /* 0x000fc60003f06100 */
[----:B------:R-:W-:Y:S01]  /*4560*/  IMAD.X R15, RZ, RZ, R14, P1 ;  /* 0x000000ffff0f7224 */ /* 0x000fe200008e060e */
[----:B------:R-:W-:-:S04]  /*4570*/  SEL R12, R12, R29, P0 ;  /* 0x0000001d0c0c7207 */ /* 0x000fc80000000000 */
[----:B------:R-:W-:Y:S02]  /*4580*/  SEL R14, R15, R14, P0 ;  /* 0x0000000e0f0e7207 */ /* 0x000fe40000000000 */
[----:B------:R-:W-:Y:S02]  /*4590*/  IADD3 R15, P1, PT, RZ, -R12, RZ ;  /* 0x8000000cff0f7210 */ /* 0x000fe40007f3e0ff */
[----:B------:R-:W-:Y:S02]  /*45a0*/  ISETP.NE.U32.AND P0, PT, R18, RZ, PT ;  /* 0x000000ff1200720c */ /* 0x000fe40003f05070 */
[----:B------:R-:W-:Y:S02]  /*45b0*/  IADD3.X R19, PT, PT, RZ, ~R14, RZ, P1, !PT ;  /* 0x8000000eff137210 */ /* 0x000fe40000ffe4ff */
[----:B------:R-:W-:Y:S02]  /*45c0*/  ISETP.NE.AND.EX P0, PT, R17, RZ, PT, P0 ;  /* 0x000000ff1100720c */ /* 0x000fe40003f05300 */
[----:B------:R-:W-:-:S02]  /*45d0*/  SEL R15, R15, R12, !P2 ;  /* 0x0000000c0f0f7207 */ /* 0x000fc40005000000 */
[----:B------:R-:W-:Y:S01]  /*45e0*/  SEL R19, R19, R14, !P2 ;  /* 0x0000000e13137207 */ /* 0x000fe20005000000 */
[----:B------:R-:W-:Y:S01]  /*45f0*/  IMAD.MOV.U32 R14, RZ, RZ, R16 ;  /* 0x000000ffff0e7224 */ /* 0x000fe200078e0010 */
[----:B------:R-:W-:Y:S01]  /*4600*/  SEL R12, R15, 0xffffffff, P0 ;  /* 0xffffffff0f0c7807 */ /* 0x000fe20000000000 */
[----:B------:R-:W-:Y:S01]  /*4610*/  IMAD.MOV.U32 R15, RZ, RZ, 0x0 ;  /* 0x00000000ff0f7424 */ /* 0x000fe200078e00ff */
[----:B------:R-:W-:-:S03]  /*4620*/  SEL R19, R19, 0xffffffff, P0 ;  /* 0xffffffff13137807 */ /* 0x000fc60000000000 */
[----:B------:R-:W-:Y:S05]  /*4630*/  RET.REL.NODEC R14 `(_ZN5flash32flash_fwd_splitkv_combine_kernelI23Flash_fwd_kernel_traitsILi192ELi64ELi64ELi4ELb0ELb0EN7cutlass6half_tE19Flash_kernel_traitsILi192ELi64ELi64ELi4ES3_EELi8ELi4ELb1EEEvNS_16Flash_fwd_paramsE) ;  /* 0xffffffb80e707950 */ /* 0x000fea0003c3ffff */
.L_x_341:
        /* <DEDUP_REMOVED lines=12> */
.L_x_3727:


//--------------------- .text._ZN5flash32flash_fwd_splitkv_combine_kernelI23Flash_fwd_kernel_traitsILi192ELi64ELi64ELi4ELb0ELb0EN7cutlass6half_tE19Flash_kernel_traitsILi192ELi64ELi64ELi4ES3_EELi8ELi3ELb1EEEvNS_16Flash_fwd_paramsE --------------------------
	.section	.text._ZN5flash32flash_fwd_splitkv_combine_kernelI23Flash_fwd_kernel_traitsILi192ELi64ELi64ELi4ELb0ELb0EN7cutlass6half_tE19Flash_kernel_traitsILi192ELi64ELi64ELi4ES3_EELi8ELi3ELb1EEEvNS_16Flash_fwd_paramsE,"ax",@progbits
	.align	128
        .global         _ZN5flash32flash_fwd_splitkv_combine_kernelI23Flash_fwd_kernel_traitsILi192ELi64ELi64ELi4ELb0ELb0EN7cutlass6half_tE19Flash_kernel_traitsILi192ELi64ELi64ELi4ES3_EELi8ELi3ELb1EEEvNS_16Flash_fwd_paramsE
        .type           _ZN5flash32flash_fwd_splitkv_combine_kernelI23Flash_fwd_kernel_traitsILi192ELi64ELi64ELi4ELb0ELb0EN7cutlass6half_tE19Flash_kernel_traitsILi192ELi64ELi64ELi4ES3_EELi8ELi3ELb1EEEvNS_16Flash_fwd_paramsE,@function
        .size           _ZN5flash32flash_fwd_splitkv_combine_kernelI23Flash_fwd_kernel_traitsILi192ELi64ELi64ELi4ELb0ELb0EN7cutlass6half_tE19Flash_kernel_traitsILi192ELi64ELi64ELi4ES3_EELi8ELi3ELb1EEEvNS_16Flash_fwd_paramsE,(.L_x_3728 - _ZN5flash32flash_fwd_splitkv_combine_kernelI23Flash_fwd_kernel_traitsILi192ELi64ELi64ELi4ELb0ELb0EN7cutlass6half_tE19Flash_kernel_traitsILi192ELi64ELi64ELi4ES3_EELi8ELi3ELb1EEEvNS_16Flash_fwd_paramsE)
        .other          _ZN5flash32flash_fwd_splitkv_combine_kernelI23Flash_fwd_kernel_traitsILi192ELi64ELi64ELi4ELb0ELb0EN7cutlass6half_tE19Flash_kernel_traitsILi192ELi64ELi64ELi4ES3_EELi8ELi3ELb1EEEvNS_16Flash_fwd_paramsE,@"STO_CUDA_ENTRY STV_DEFAULT"
_ZN5flash32flash_fwd_splitkv_combine_kernelI23Flash_fwd_kernel_traitsILi192ELi64ELi64ELi4ELb0ELb0EN7cutlass6half_tE19Flash_kernel_traitsILi192ELi64ELi64ELi4ES3_EELi8ELi3ELb1EEEvNS_16Flash_fwd_paramsE:
.text._ZN5flash32flash_fwd_splitkv_combine_kernelI23Flash_fwd_kernel_traitsILi192ELi64ELi64ELi4ELb0ELb0EN7cutlass6half_tE19Flash_kernel_traitsILi192ELi64ELi64ELi4ES3_EELi8ELi3ELb1EEEvNS_16Flash_fwd_paramsE:
        /* <DEDUP_REMOVED lines=38> */
.L_x_342:
[----:B------:R-:W-:Y:S01]  /*0260*/  IMAD.U32 R27, RZ, RZ, UR7 ;  /* 0x00000007ff1b7e24 */ /* 0x000fe2000f8e00ff */
[----:B------:R-:W-:Y:S01]  /*0270*/  MOV R20, UR14 ;  /* 0x0000000e00147c02 */ /* 0x000fe20008000f00 */
[----:B------:R-:W-:Y:S01]  /*0280*/  IMAD.U32 R21, RZ, RZ, UR15 ;  /* 0x0000000fff157e24 */ /* 0x000fe2000f8e00ff */
[----:B------:R-:W-:Y:S02]  /*0290*/  MOV R19, UR8 ;  /* 0x0000000800137c02 */ /* 0x000fe40008000f00 */
[----:B------:R-:W-:Y:S02]  /*02a0*/  MOV R18, 0x2c0 ;  /* 0x000002c000127802 */ /* 0x000fe40000000f00 */
[----:B------:R-:W-:Y:S05]  /*02b0*/  CALL.REL.NOINC `($__internal_11_$__cuda_sm20_div_s64) ;  /* 0x0000003c007c7944 */ /* 0x000fea0003c00000 */
.L_x_343:
        /* <DEDUP_REMOVED lines=30> */
.L_x_345:
[----:B------:R-:W-:Y:S01]  /*04a0*/  IMAD.MOV.U32 R27, RZ, RZ, R16 ;  /* 0x000000ffff1b7224 */ /* 0x000fe200078e0010 */
[----:B------:R-:W-:Y:S02]  /*04b0*/  MOV R21, R17 ;  /* 0x0000001100157202 */ /* 0x000fe40000000f00 */
[----:B------:R-:W-:Y:S02]  /*04c0*/  MOV R18, 0x4e0 ;  /* 0x000004e000127802 */ /* 0x000fe40000000f00 */
[----:B------:R-:W-:Y:S05]  /*04d0*/  CALL.REL.NOINC `($__internal_11_$__cuda_sm20_div_s64) ;  /* 0x0000003800f47944 */ /* 0x000fea0003c00000 */
[----:B------:R-:W-:Y:S02]  /*04e0*/  MOV R6, R16 ;  /* 0x0000001000067202 */ /* 0x000fe40000000f00 */
[----:B------:R-:W-:Y:S02]  /*04f0*/  MOV R7, R17 ;  /* 0x0000001100077202 */ /* 0x000fe40000000f00 */
.L_x_346:
[----:B------:R-:W-:Y:S05]  /*0500*/  BSYNC.RECONVERGENT B0 ;  /* 0x0000000000007941 */ /* 0x000fea0003800200 */
.L_x_344:
        /* <DEDUP_REMOVED lines=55> */
.L_x_348:
[----:B------:R-:W-:Y:S01]  /*0880*/  IMAD.MOV.U32 R27, RZ, RZ, R20 ;  /* 0x000000ffff1b7224 */ /* 0x000fe200078e0014 */
[----:B------:R-:W-:Y:S01]  /*0890*/  MOV R20, R14 ;  /* 0x0000000e00147202 */ /* 0x000fe20000000f00 */
[----:B------:R-:W-:Y:S01]  /*08a0*/  IMAD.MOV.U32 R21, RZ, RZ, R19 ;  /* 0x000000ffff157224 */ /* 0x000fe200078e0013 */
[----:B------:R-:W-:Y:S02]  /*08b0*/  MOV R19, R4 ;  /* 0x0000000400137202 */ /* 0x000fe40000000f00 */
[----:B------:R-:W-:Y:S02]  /*08c0*/  MOV R18, 0x8e0 ;  /* 0x000008e000127802 */ /* 0x000fe40000000f00 */
[----:B------:R-:W-:Y:S05]  /*08d0*/  CALL.REL.NOINC `($__internal_11_$__cuda_sm20_div_s64) ;  /* 0x0000003400f47944 */ /* 0x000fea0003c00000 */
.L_x_349:
[----:B------:R-:W-:Y:S05]  /*08e0*/  BSYNC.RECONVERGENT B0 ;  /* 0x0000000000007941 */ /* 0x000fea0003800200 */
.L_x_347:
        /* <DEDUP_REMOVED lines=116> */
.L_x_351:
[----:B------:R-:W-:Y:S01]  /*1030*/  IMAD.MOV.U32 R27, RZ, RZ, R16 ;  /* 0x000000ffff1b7224 */ /* 0x000fe200078e0010 */
[----:B------:R-:W-:Y:S01]  /*1040*/  MOV R20, R11 ;  /* 0x0000000b00147202 */ /* 0x000fe20000000f00 */
[----:B------:R-:W-:Y:S01]  /*1050*/  IMAD.MOV.U32 R21, RZ, RZ, R17 ;  /* 0x000000ffff157224 */ /* 0x000fe200078e0011 */
[----:B------:R-:W-:Y:S02]  /*1060*/  MOV R19, R3 ;  /* 0x0000000300137202 */ /* 0x000fe40000000f00 */
[----:B------:R-:W-:Y:S02]  /*1070*/  MOV R18, 0x1090 ;  /* 0x0000109000127802 */ /* 0x000fe40000000f00 */
[----:B------:R-:W-:Y:S05]  /*1080*/  CALL.REL.NOINC `($__internal_11_$__cuda_sm20_div_s64) ;  /* 0x0000003000087944 */ /* 0x000fea0003c00000 */
[----:B------:R-:W-:Y:S02]  /*1090*/  MOV R32, R16 ;  /* 0x0000001000207202 */ /* 0x000fe40000000f00 */
[----:B------:R-:W-:Y:S02]  /*10a0*/  MOV R33, R17 ;  /* 0x0000001100217202 */ /* 0x000fe40000000f00 */
.L_x_352:
[----:B------:R-:W-:Y:S05]  /*10b0*/  BSYNC.RECONVERGENT B0 ;  /* 0x0000000000007941 */ /* 0x000fea0003800200 */
.L_x_350:
        /* <DEDUP_REMOVED lines=58> */
.L_x_354:
[----:B------:R-:W-:Y:S01]  /*1460*/  IMAD.MOV.U32 R27, RZ, RZ, R6 ;  /* 0x000000ffff1b7224 */ /* 0x000fe200078e0006 */
[----:B------:R-:W-:Y:S01]  /*1470*/  MOV R21, R7 ;  /* 0x0000000700157202 */ /* 0x000fe20000000f00 */
[----:B------:R-:W-:Y:S01]  /*1480*/  IMAD.MOV.U32 R20, RZ, RZ, R9 ;  /* 0x000000ffff147224 */ /* 0x000fe200078e0009 */
[----:B------:R-:W-:Y:S02]  /*1490*/  MOV R18, 0x14b0 ;  /* 0x000014b000127802 */ /* 0x000fe40000000f00 */
[----:B------:R-:W-:Y:S05]  /*14a0*/  CALL.REL.NOINC `($__internal_11_$__cuda_sm20_div_s64) ;  /* 0x0000002c00007944 */ /* 0x000fea0003c00000 */
[----:B------:R-:W-:Y:S02]  /*14b0*/  MOV R20, R16 ;  /* 0x0000001000147202 */ /* 0x000fe40000000f00 */
[----:B------:R-:W-:Y:S02]  /*14c0*/  MOV R21, R17 ;  /* 0x0000001100157202 */ /* 0x000fe40000000f00 */
.L_x_355:
[----:B------:R-:W-:Y:S05]  /*14d0*/  BSYNC.RECONVERGENT B0 ;  /* 0x0000000000007941 */ /* 0x000fea0003800200 */
.L_x_353:
[----:B------:R-:W0:Y:S01]  /*14e0*/  LDCU UR5, c[0x0][0x434] ;  /* 0x00008680ff0577ac */ /* 0x000e220008000800 */
[----:B------:R-:W-:Y:S01]  /*14f0*/  IABS R6, R5 ;  /* 0x0000000500067213 */ /* 0x000fe20000000000 */
[----:B------:R-:W-:Y:S01]  /*1500*/  BSSY.RECONVERGENT B0, `(.L_x_356) ;  /* 0x000003d000007945 */ /* 0x000fe20003800200 */
[----:B------:R-:W-:Y:S01]  /*1510*/  IMAD.MOV.U32 R23, RZ, RZ, -0x800000 ;  /* 0xff800000ff177424 */ /* 0x000fe200078e00ff */
[----:B------:R-:W1:Y:S01]  /*1520*/  LDCU UR16, c[0x0][0x534] ;  /* 0x0000a680ff1077ac */ /* 0x000e620008000800 */
[----:B------:R-:W-:Y:S01]  /*1530*/  IMAD.MOV.U32 R26, RZ, RZ, -0x800000 ;  /* 0xff800000ff1a7424 */ /* 0x000fe200078e00ff */
[----:B------:R-:W2:Y:S01]  /*1540*/  LDCU UR9, c[0x0][0x430] ;  /* 0x00008600ff0977ac */ /* 0x000ea20008000800 */
[----:B------:R-:W-:Y:S01]  /*1550*/  USHF.R.S32.HI UR4, URZ, 0x1f, UR10 ;  /* 0x0000001fff047899 */ /* 0x000fe2000801140a */
[----:B------:R-:W3:Y:S01]  /*1560*/  LDCU.64 UR12, c[0x0][0x358] ;  /* 0x00006b00ff0c77ac */ /* 0x000ee20008000a00 */
[----:B0-----:R-:W-:Y:S01]  /*1570*/  IMAD.U32 R7, RZ, RZ, UR5 ;  /* 0x00000005ff077e24 */ /* 0x001fe2000f8e00ff */
[----:B------:R-:W-:Y:S01]  /*1580*/  LOP3.LUT R5, R5, UR5, RZ, 0x3c, !PT ;  /* 0x0000000505057c12 */ /* 0x000fe2000f8e3cff */
[----:B------:R-:W-:-:S03]  /*1590*/  ULOP3.LUT UR4, UR4, 0x1, URZ, 0xfc, !UPT ;  /* 0x0000000104047892 */ /* 0x000fc6000f8efcff */
[----:B------:R-:W-:Y:S02]  /*15a0*/  IABS R7, R7 ;  /* 0x0000000700077213 */ /* 0x000fe40000000000 */
[----:B------:R-:W-:Y:S01]  /*15b0*/  ISETP.GE.AND P2, PT, R5, RZ, PT ;  /* 0x000000ff0500720c */ /* 0x000fe20003f46270 */
[----:B--2---:R-:W-:Y:S01]  /*15c0*/  UIMAD UR9, UR5, UR9, URZ ;  /* 0x00000009050972a4 */ /* 0x004fe2000f8e02ff */
[----:B------:R-:W0:Y:S01]  /*15d0*/  I2F.RP R13, R7 ;  /* 0x00000007000d7306 */ /* 0x000e220000209400 */
[----:B------:R-:W-:-:S07]  /*15e0*/  MOV R5, 0x400 ;  /* 0x0000040000057802 */ /* 0x000fce0000000f00 */
[----:B0-----:R-:W0:Y:S02]  /*15f0*/  MUFU.RCP R16, R13 ;  /* 0x0000000d00107308 */ /* 0x001e240000001000 */
[----:B0-----:R-:W-:-:S06]  /*1600*/  VIADD R16, R16, 0xffffffe ;  /* 0x0ffffffe10107836 */ /* 0x001fcc0000000000 */
[----:B------:R0:W2:Y:S02]  /*1610*/  F2I.FTZ.U32.TRUNC.NTZ R17, R16 ;  /* 0x0000001000117305 */ /* 0x0000a4000021f000 */
[----:B0-----:R-:W-:Y:S02]  /*1620*/  HFMA2 R16, -RZ, RZ, 0, 0 ;  /* 0x00000000ff107431 */ /* 0x001fe400000001ff */
[----:B--2---:R-:W-:-:S04]  /*1630*/  IMAD.MOV R0, RZ, RZ, -R17 ;  /* 0x000000ffff007224 */ /* 0x004fc800078e0a11 */
[----:B------:R-:W-:-:S04]  /*1640*/  IMAD R0, R0, R7, RZ ;  /* 0x0000000700007224 */ /* 0x000fc800078e02ff */
[----:B------:R-:W-:Y:S02]  /*1650*/  IMAD.HI.U32 R17, R17, R0, R16 ;  /* 0x0000000011117227 */ /* 0x000fe400078e0010 */
[----:B------:R-:W0:Y:S04]  /*1660*/  S2R R0, SR_TID.X ;  /* 0x0000000000007919 */ /* 0x000e280000002100 */
[----:B------:R-:W-:-:S04]  /*1670*/  IMAD.HI.U32 R8, R17, R6, RZ ;  /* 0x0000000611087227 */ /* 0x000fc800078e00ff */
[----:B------:R-:W-:-:S04]  /*1680*/  IMAD.MOV R13, RZ, RZ, -R8 ;  /* 0x000000ffff0d7224 */ /* 0x000fc800078e0a08 */
[C---:B------:R-:W-:Y:S02]  /*1690*/  IMAD R16, R7.reuse, R13, R6 ;  /* 0x0000000d07107224 */ /* 0x040fe400078e0206 */
[----:B------:R-:W2:Y:S03]  /*16a0*/  S2R R6, SR_CgaCtaId ;  /* 0x0000000000067919 */ /* 0x000ea60000008800 */
[----:B------:R-:W-:-:S13]  /*16b0*/  ISETP.GT.U32.AND P0, PT, R7, R16, PT ;  /* 0x000000100700720c */ /* 0x000fda0003f04070 */
[----:B------:R-:W-:Y:S01]  /*16c0*/  @!P0 IMAD.IADD R16, R16, 0x1, -R7 ;  /* 0x0000000110108824 */ /* 0x000fe200078e0a07 */
[----:B------:R-:W-:Y:S02]  /*16d0*/  @!P0 IADD3 R8, PT, PT, R8, 0x1, RZ ;  /* 0x0000000108088810 */ /* 0x000fe40007ffe0ff */
[----:B------:R-:W-:Y:S02]  /*16e0*/  ISETP.NE.AND P0, PT, RZ, UR5, PT ;  /* 0x00000005ff007c0c */ /* 0x000fe4000bf05270 */
[----:B------:R-:W-:Y:S02]  /*16f0*/  ISETP.GE.U32.AND P3, PT, R16, R7, PT ;  /* 0x000000071000720c */ /* 0x000fe40003f66070 */
[C---:B0-----:R-:W-:Y:S02]  /*1700*/  ISETP.GT.U32.AND P1, PT, R0.reuse, 0x3f, PT ;  /* 0x0000003f0000780c */ /* 0x041fe40003f24070 */
[----:B------:R-:W-:Y:S02]  /*1710*/  SHF.R.U32.HI R27, RZ, 0x3, R0 ;  /* 0x00000003ff1b7819 */ /* 0x000fe40000011600 */
[----:B------:R-:W-:-:S02]  /*1720*/  LOP3.LUT R25, R0, 0x7, RZ, 0xc0, !PT ;  /* 0x0000000700197812 */ /* 0x000fc400078ec0ff */
[----:B--2---:R-:W-:-:S05]  /*1730*/  LEA R6, R6, R5, 0x18 ;  /* 0x0000000506067211 */ /* 0x004fca00078ec0ff */
[----:B------:R-:W-:Y:S02]  /*1740*/  @P3 VIADD R8, R8, 0x1 ;  /* 0x0000000108083836 */ /* 0x000fe40000000000 */
[----:B------:R-:W-:-:S03]  /*1750*/  @!P1 IMAD R16, R27, 0x24, R6 ;  /* 0x000000241b109824 */ /* 0x000fc600078e0206 */
[----:B------:R-:W-:Y:S01]  /*1760*/  @!P2 IADD3 R8, PT, PT, -R8, RZ, RZ ;  /* 0x000000ff0808a210 */ /* 0x000fe20007ffe1ff */
[----:B------:R-:W-:Y:S01]  /*1770*/  IMAD R6, R25, 0x24, R6 ;  /* 0x0000002419067824 */ /* 0x000fe200078e0206 */
[----:B-1----:R-:W-:Y:S01]  /*1780*/  ISETP.GE.AND P2, PT, R27, UR16, PT ;  /* 0x000000101b007c0c */ /* 0x002fe2000bf46270 */
[----:B------:R-:W-:Y:S01]  /*1790*/  @!P1 IMAD R16, R25, 0x4, R16 ;  /* 0x0000000419109824 */ /* 0x000fe200078e0210 */
[----:B------:R-:W-:Y:S02]  /*17a0*/  @!P0 LOP3.LUT R8, RZ, UR5, RZ, 0x33, !PT ;  /* 0x00000005ff088c12 */ /* 0x000fe4000f8e33ff */
[----:B------:R-:W-:-:S03]  /*17b0*/  LEA R6, R27, R6, 0x2 ;  /* 0x000000061b067211 */ /* 0x000fc600078e10ff */
[----:B------:R-:W-:-:S06]  /*17c0*/  IMAD R15, R8, UR4, RZ ;  /* 0x00000004080f7c24 */ /* 0x000fcc000f8e02ff */
[----:B---3--:R-:W-:Y:S05]  /*17d0*/  @P2 BRA `(.L_x_357) ;  /* 0x00000000003c2947 */ /* 0x008fea0003800000 */
        /* <DEDUP_REMOVED lines=13> */
[----:B------:R-:W-:-:S06]  /*18b0*/  LEA.HI.X R23, R18, UR5, R5, 0x2, P0 ;  /* 0x0000000512177c11 */ /* 0x000fcc00080f1405 */
[----:B------:R0:W5:Y:S03]  /*18c0*/  LDG.E R23, desc[UR12][R22.64] ;  /* 0x0000000c16177981 */ /* 0x000166000c1e1900 */
.L_x_357:
[----:B------:R-:W-:Y:S05]  /*18d0*/  BSYNC.RECONVERGENT B0 ;  /* 0x0000000000007941 */ /* 0x000fea0003800200 */
.L_x_356:
[----:B-----5:R1:W-:Y:S01]  /*18e0*/  @!P1 STS [R16], R23 ;  /* 0x0000001710009388 */ /* 0x0203e20000000800 */
[----:B------:R-:W2:Y:S01]  /*18f0*/  LDC R13, c[0x0][0x3e0] ;  /* 0x0000f800ff0d7b82 */ /* 0x000ea20000000800 */
[----:B------:R-:W-:Y:S01]  /*1900*/  IABS R17, R15 ;  /* 0x0000000f00117213 */ /* 0x000fe20000000000 */
[----:B------:R-:W-:Y:S06]  /*1910*/  BSSY.RECONVERGENT B1, `(.L_x_358) ;  /* 0x0000178000017945 */ /* 0x000fec0003800200 */
[----:B------:R-:W-:Y:S01]  /*1920*/  BAR.SYNC.DEFER_BLOCKING 0x0 ;  /* 0x0000000000007b1d */ /* 0x000fe20000010000 */
[----:B------:R-:W-:-:S02]  /*1930*/  ISETP.NE.AND P5, PT, R15, RZ, PT ;  /* 0x000000ff0f00720c */ /* 0x000fc40003fa5270 */
[----:B--2---:R-:W-:-:S03]  /*1940*/  IABS R5, R13 ;  /* 0x0000000d00057213 */ /* 0x004fc60000000000 */
[----:B-1----:R-:W1:Y:S01]  /*1950*/  I2F.RP R16, R17 ;  /* 0x0000001100107306 */ /* 0x002e620000209400 */
[----:B------:R-:W2:Y:S07]  /*1960*/  @!P1 LDS R26, [R6] ;  /* 0x00000000061a9984 */ /* 0x000eae0000000800 */
[----:B------:R-:W3:Y:S08]  /*1970*/  I2F.RP R23, R5 ;  /* 0x0000000500177306 */ /* 0x000ef00000209400 */
[----:B-1----:R-:W1:Y:S08]  /*1980*/  MUFU.RCP R30, R16 ;  /* 0x00000010001e7308 */ /* 0x002e700000001000 */
[----:B---3--:R-:W3:Y:S01]  /*1990*/  MUFU.RCP R28, R23 ;  /* 0x00000017001c7308 */ /* 0x008ee20000001000 */
[----:B-1----:R-:W-:-:S07]  /*19a0*/  VIADD R30, R30, 0xffffffe ;  /* 0x0ffffffe1e1e7836 */ /* 0x002fce0000000000 */
[----:B------:R1:W-:Y:S01]  /*19b0*/  F2I.FTZ.U32.TRUNC.NTZ R31, R30 ;  /* 0x0000001e001f7305 */ /* 0x0003e2000021f000 */
[----:B---3--:R-:W-:Y:S01]  /*19c0*/  VIADD R28, R28, 0xffffffe ;  /* 0x0ffffffe1c1c7836 */ /* 0x008fe20000000000 */
[----:B--2---:R-:W2:Y:S06]  /*19d0*/  SHFL.BFLY PT, R19, R26, 0x4, 0x1f ;  /* 0x0c801f001a137f89 */ /* 0x004eac00000e0000 */
[----:B------:R-:W0:Y:S01]  /*19e0*/  F2I.FTZ.U32.TRUNC.NTZ R29, R28 ;  /* 0x0000001c001d7305 */ /* 0x000e22000021f000 */
[----:B-1----:R-:W-:Y:S02]  /*19f0*/  IMAD.MOV.U32 R30, RZ, RZ, RZ ;  /* 0x000000ffff1e7224 */ /* 0x002fe400078e00ff */
[----:B0-----:R-:W-:-:S02]  /*1a00*/  IMAD.MOV R22, RZ, RZ, -R29 ;  /* 0x000000ffff167224 */ /* 0x001fc400078e0a1d */
[----:B------:R-:W-:Y:S02]  /*1a10*/  IMAD.MOV.U32 R28, RZ, RZ, RZ ;  /* 0x000000ffff1c7224 */ /* 0x000fe400078e00ff */
[----:B------:R-:W-:Y:S01]  /*1a20*/  IMAD R22, R22, R5, RZ ;  /* 0x0000000516167224 */ /* 0x000fe200078e02ff */
[----:B--2---:R-:W-:-:S03]  /*1a30*/  FMNMX.FTZ R19, R19, R26, !PT ;  /* 0x0000001a13137209 */ /* 0x004fc60007810000 */
[----:B------:R-:W-:Y:S02]  /*1a40*/  IMAD.HI.U32 R22, R29, R22, R28 ;  /* 0x000000161d167227 */ /* 0x000fe400078e001c */
[----:B------:R-:W0:Y:S02]  /*1a50*/  SHFL.BFLY PT, R18, R19, 0x2, 0x1f ;  /* 0x0c401f0013127f89 */ /* 0x000e2400000e0000 */
[----:B0-----:R-:W-:-:S05]  /*1a60*/  FMNMX.FTZ R18, R19, R18, !PT ;  /* 0x0000001213127209 */ /* 0x001fca0007810000 */
[----:B------:R-:W0:Y:S02]  /*1a70*/  SHFL.BFLY PT, R7, R18, 0x1, 0x1f ;  /* 0x0c201f0012077f89 */ /* 0x000e2400000e0000 */
[----:B0-----:R-:W-:Y:S01]  /*1a80*/  FMNMX.FTZ R7, R18, R7, !PT ;  /* 0x0000000712077209 */ /* 0x001fe20007810000 */
[----:B------:R-:W-:-:S03]  /*1a90*/  IMAD.MOV R18, RZ, RZ, -R31 ;  /* 0x000000ffff127224 */ /* 0x000fc600078e0a1f */
[----:B------:R-:W-:Y:S01]  /*1aa0*/  FSETP.NEU.FTZ.AND P0, PT, R7, -INF , PT ;  /* 0xff8000000700780b */ /* 0x000fe20003f1d000 */
[----:B------:R-:W-:-:S03]  /*1ab0*/  IMAD R23, R18, R17, RZ ;  /* 0x0000001112177224 */ /* 0x000fc600078e02ff */
[----:B------:R-:W-:Y:S01]  /*1ac0*/  FSEL R7, R7, RZ, P0 ;  /* 0x000000ff07077208 */ /* 0x000fe20000000000 */
[----:B------:R-:W-:-:S04]  /*1ad0*/  IMAD.HI.U32 R23, R31, R23, R30 ;  /* 0x000000171f177227 */ /* 0x000fc800078e001e */
[----:B------:R-:W-:-:S04]  /*1ae0*/  FADD.FTZ R24, -R7, R26 ;  /* 0x0000001a07187221 */ /* 0x000fc80000010100 */
[----:B------:R-:W-:-:S06]  /*1af0*/  FMUL.FTZ R24, R24, 1.4426950216293334961 ;  /* 0x3fb8aa3b18187820 */ /* 0x000fcc0000410000 */
[----:B------:R-:W0:Y:S02]  /*1b00*/  MUFU.EX2 R24, R24 ;  /* 0x0000001800187308 */ /* 0x000e240000000800 */
[----:B0-----:R-:W0:Y:S02]  /*1b10*/  SHFL.BFLY PT, R19, R24, 0x4, 0x1f ;  /* 0x0c801f0018137f89 */ /* 0x001e2400000e0000 */
[----:B0-----:R-:W-:Y:S01]  /*1b20*/  FADD.FTZ R19, R24, R19 ;  /* 0x0000001318137221 */ /* 0x001fe20000010000 */
[----:B------:R-:W-:Y:S02]  /*1b30*/  IADD3 R24, PT, PT, R2, R17, RZ ;  /* 0x0000001102187210 */ /* 0x000fe40007ffe0ff */
[----:B------:R-:W-:Y:S02]  /*1b40*/  IABS R2, R15 ;  /* 0x0000000f00027213 */ /* 0x000fe40000000000 */
[----:B------:R-:W0:Y:S01]  /*1b50*/  SHFL.BFLY PT, R16, R19, 0x2, 0x1f ;  /* 0x0c401f0013107f89 */ /* 0x000e2200000e0000 */
[----:B------:R-:W-:-:S02]  /*1b60*/  IABS R18, R24 ;  /* 0x0000001800127213 */ /* 0x000fc40000000000 */
[----:B------:R-:W-:-:S03]  /*1b70*/  IMAD.MOV R2, RZ, RZ, -R2 ;  /* 0x000000ffff027224 */ /* 0x000fc600078e0a02 */
        /* <DEDUP_REMOVED lines=8> */
[----:B------:R-:W-:Y:S02]  /*1c00*/  @!P2 IMAD.IADD R2, R2, 0x1, -R17 ;  /* 0x000000010202a824 */ /* 0x000fe400078e0a11 */
[----:B------:R-:W-:Y:S01]  /*1c10*/  @!P2 VIADD R23, R23, 0x1 ;  /* 0x000000011717a836 */ /* 0x000fe20000000000 */
[----:B------:R-:W-:Y:S02]  /*1c20*/  ISETP.GT.U32.AND P0, PT, R5, R16, PT ;  /* 0x000000100500720c */ /* 0x000fe40003f04070 */
[-C--:B------:R-:W-:Y:S02]  /*1c30*/  ISETP.GE.U32.AND P1, PT, R2, R17.reuse, PT ;  /* 0x000000110200720c */ /* 0x080fe40003f26070 */
[C---:B------:R-:W-:Y:S02]  /*1c40*/  LOP3.LUT R2, R24.reuse, R17, RZ, 0x3c, !PT ;  /* 0x0000001118027212 */ /* 0x040fe400078e3cff */
[----:B------:R-:W-:Y:S02]  /*1c50*/  LOP3.LUT R24, R24, R13, RZ, 0x3c, !PT ;  /* 0x0000000d18187212 */ /* 0x000fe400078e3cff */
[----:B------:R-:W-:-:S02]  /*1c60*/  ISETP.GE.AND P3, PT, R2, RZ, PT ;  /* 0x000000ff0200720c */ /* 0x000fc40003f66270 */
[----:B------:R-:W-:-:S03]  /*1c70*/  ISETP.GE.AND P2, PT, R24, RZ, PT ;  /* 0x000000ff1800720c */ /* 0x000fc60003f46270 */
[----:B------:R-:W-:Y:S02]  /*1c80*/  @!P0 IMAD.IADD R16, R16, 0x1, -R5 ;  /* 0x0000000110108824 */ /* 0x000fe400078e0a05 */
[----:B------:R-:W-:Y:S01]  /*1c90*/  @P1 IADD3 R23, PT, PT, R23, 0x1, RZ ;  /* 0x0000000117171810 */ /* 0x000fe20007ffe0ff */
[----:B------:R-:W-:Y:S01]  /*1ca0*/  @!P0 VIADD R22, R22, 0x1 ;  /* 0x0000000116168836 */ /* 0x000fe20000000000 */
[----:B------:R-:W-:Y:S01]  /*1cb0*/  ISETP.NE.AND P0, PT, R13, RZ, PT ;  /* 0x000000ff0d00720c */ /* 0x000fe20003f05270 */
[----:B0-----:R-:W-:Y:S01]  /*1cc0*/  FADD.FTZ R19, R28, R19 ;  /* 0x000000131c137221 */ /* 0x001fe20000010000 */
[----:B------:R-:W-:Y:S01]  /*1cd0*/  ISETP.GE.U32.AND P4, PT, R16, R5, PT ;  /* 0x000000051000720c */ /* 0x000fe20003f86070 */
[----:B------:R-:W-:-:S03]  /*1ce0*/  IMAD.MOV.U32 R5, RZ, RZ, R23 ;  /* 0x000000ffff057224 */ /* 0x000fc600078e0017 */
[----:B------:R-:W-:Y:S01]  /*1cf0*/  FSETP.NE.FTZ.AND P1, PT, R19, RZ, PT ;  /* 0x000000ff1300720b */ /* 0x000fe20003f35000 */
[----:B------:R-:W-:Y:S01]  /*1d00*/  @!P3 IMAD.MOV R5, RZ, RZ, -R5 ;  /* 0x000000ffff05b224 */ /* 0x000fe200078e0a05 */
[----:B------:R-:W-:Y:S02]  /*1d10*/  ISETP.NE.AND P3, PT, R8, RZ, PT ;  /* 0x000000ff0800720c */ /* 0x000fe40003f65270 */
[----:B------:R-:W-:Y:S02]  /*1d20*/  @!P5 LOP3.LUT R5, RZ, R17, RZ, 0x33, !PT ;  /* 0x00000011ff05d212 */ /* 0x000fe400078e33ff */
[----:B------:R-:W-:Y:S02]  /*1d30*/  SEL R17, RZ, 0x1, !P3 ;  /* 0x00000001ff117807 */ /* 0x000fe40005800000 */
[----:B------:R-:W-:Y:S02]  /*1d40*/  SHF.R.S32.HI R8, RZ, 0x1f, R15 ;  /* 0x0000001fff087819 */ /* 0x000fe4000001140f */
[----:B------:R-:W-:-:S02]  /*1d50*/  @P4 IADD3 R22, PT, PT, R22, 0x1, RZ ;  /* 0x0000000116164810 */ /* 0x000fc40007ffe0ff */
[----:B------:R-:W-:Y:S01]  /*1d60*/  SHF.R.S32.HI R23, RZ, 0x1f, R5 ;  /* 0x0000001fff177819 */ /* 0x000fe20000011405 */
[----:B------:R-:W0:Y:S01]  /*1d70*/  @P1 MUFU.LG2 R2, R19 ;  /* 0x0000001300021308 */ /* 0x000e220000000c00 */
[----:B------:R-:W-:Y:S01]  /*1d80*/  LOP3.LUT R17, R8, R17, RZ, 0xfc, !PT ;  /* 0x0000001108117212 */ /* 0x000fe200078efcff */
[----:B------:R-:W-:Y:S01]  /*1d90*/  @!P2 IMAD.MOV R22, RZ, RZ, -R22 ;  /* 0x000000ffff16a224 */ /* 0x000fe200078e0a16 */
[----:B------:R-:W-:Y:S02]  /*1da0*/  @!P0 LOP3.LUT R22, RZ, R13, RZ, 0x33, !PT ;  /* 0x0000000dff168212 */ /* 0x000fe400078e33ff */
[----:B------:R-:W-:Y:S02]  /*1db0*/  LOP3.LUT P0, RZ, R0, 0x3c7, RZ, 0xc0, !PT ;  /* 0x000003c700ff7812 */ /* 0x000fe4000780c0ff */
[----:B------:R-:W-:Y:S01]  /*1dc0*/  ISETP.LT.U32.AND P2, PT, R20, R5, PT ;  /* 0x000000051400720c */ /* 0x000fe20003f41070 */
[----:B------:R-:W-:-:S03]  /*1dd0*/  IMAD R16, R22, UR11, RZ ;  /* 0x0000000b16107c24 */ /* 0x000fc6000f8e02ff */
[----:B------:R-:W-:Y:S01]  /*1de0*/  ISETP.LT.AND.EX P2, PT, R21, R23, PT, P2 ;  /* 0x000000171500720c */ /* 0x000fe20003f41320 */
[----:B------:R-:W-:-:S03]  /*1df0*/  IMAD.MOV.U32 R23, RZ, RZ, 0x7f800000 ;  /* 0x7f800000ff177424 */ /* 0x000fc600078e00ff */
[----:B------:R-:W-:Y:S01]  /*1e00*/  SEL R8, R20, R5, P2 ;  /* 0x0000000514087207 */ /* 0x000fe20001000000 */
[----:B------:R-:W-:Y:S02]  /*1e10*/  IMAD R5, R17, R16, RZ ;  /* 0x0000001011057224 */ /* 0x000fe400078e02ff */
        /* <DEDUP_REMOVED lines=53> */
.L_x_361:
[----:B------:R-:W-:Y:S01]  /*2170*/  IMAD.MOV.U32 R21, RZ, RZ, RZ ;  /* 0x000000ffff157224 */ /* 0x000fe200078e00ff */
[----:B------:R-:W-:Y:S02]  /*2180*/  MOV R20, R30 ;  /* 0x0000001e00147202 */ /* 0x000fe40000000f00 */
[----:B------:R-:W-:Y:S02]  /*2190*/  MOV R18, 0x21b0 ;  /* 0x000021b000127802 */ /* 0x000fe40000000f00 */
[----:B------:R-:W-:Y:S05]  /*21a0*/  CALL.REL.NOINC `($__internal_11_$__cuda_sm20_div_s64) ;  /* 0x0000001c00c07944 */ /* 0x000fea0003c00000 */
[----:B------:R-:W-:Y:S02]  /*21b0*/  IADD3 R13, PT, PT, -R16, RZ, RZ ;  /* 0x000000ff100d7210 */ /* 0x000fe40007ffe1ff */
[----:B------:R-:W-:-:S03]  /*21c0*/  MOV R31, R17 ;  /* 0x00000011001f7202 */ /* 0x000fc60000000f00 */
[----:B------:R-:W-:Y:S01]  /*21d0*/  IMAD R27, R30, R13, R27 ;  /* 0x0000000d1e1b7224 */ /* 0x000fe200078e021b */
[----:B------:R-:W-:-:S07]  /*21e0*/  MOV R30, R16 ;  /* 0x00000010001e7202 */ /* 0x000fce0000000f00 */
.L_x_362:
        /* <DEDUP_REMOVED lines=60> */
.L_x_364:
[----:B------:R-:W-:Y:S01]  /*25b0*/  IMAD.MOV.U32 R27, RZ, RZ, R30 ;  /* 0x000000ffff1b7224 */ /* 0x000fe200078e001e */
[----:B------:R-:W-:Y:S01]  /*25c0*/  MOV R21, R31 ;  /* 0x0000001f00157202 */ /* 0x000fe20000000f00 */
[----:B------:R-:W-:Y:S01]  /*25d0*/  IMAD.MOV.U32 R20, RZ, RZ, R34 ;  /* 0x000000ffff147224 */ /* 0x000fe200078e0022 */
[----:B------:R-:W-:Y:S02]  /*25e0*/  MOV R18, 0x2600 ;  /* 0x0000260000127802 */ /* 0x000fe40000000f00 */
[----:B------:R-:W-:Y:S05]  /*25f0*/  CALL.REL.NOINC `($__internal_11_$__cuda_sm20_div_s64) ;  /* 0x0000001800ac7944 */ /* 0x000fea0003c00000 */
[----:B------:R-:W-:-:S05]  /*2600*/  IADD3 R31, PT, PT, -R16, RZ, RZ ;  /* 0x000000ff101f7210 */ /* 0x000fca0007ffe1ff */
[----:B------:R-:W-:Y:S02]  /*2610*/  IMAD R31, R31, R34, R30 ;  /* 0x000000221f1f7224 */ /* 0x000fe400078e021e */
.L_x_365:
[----:B------:R-:W-:Y:S05]  /*2620*/  BSYNC.RECONVERGENT B0 ;  /* 0x0000000000007941 */ /* 0x000fea0003800200 */
.L_x_363:
        /* <DEDUP_REMOVED lines=162> */
.L_x_360:
[----:B------:R-:W0:Y:S01]  /*3050*/  LDC.64 R2, c[0x0][0x420] ;  /* 0x00010800ff027b82 */ /* 0x000e220000000a00 */
[----:B------:R-:W-:-:S05]  /*3060*/  IADD3 R27, PT, PT, R27, UR6, RZ ;  /* 0x000000061b1b7c10 */ /* 0x000fca000fffe0ff */
[----:B0-----:R-:W-:-:S05]  /*3070*/  IMAD.WIDE.U32 R2, R27, 0x4, R2 ;  /* 0x000000041b027825 */ /* 0x001fca00078e0002 */
[----:B------:R1:W-:Y:S02]  /*3080*/  STG.E desc[UR12][R2.64], R23 ;  /* 0x0000001702007986 */ /* 0x0003e4000c10190c */
.L_x_359:
[----:B------:R-:W-:Y:S05]  /*3090*/  BSYNC.RECONVERGENT B1 ;  /* 0x0000000000017941 */ /* 0x000fea0003800200 */
.L_x_358:
        /* <DEDUP_REMOVED lines=9> */
[----:B------:R-:W-:Y:S02]  /*3130*/  IMAD.MOV.U32 R13, RZ, RZ, RZ ;  /* 0x000000ffff0d7224 */ /* 0x000fe400078e00ff */
[----:B------:R-:W-:Y:S01]  /*3140*/  IMAD R30, R28, 0xc0, R15 ;  /* 0x000000c01c1e7824 */ /* 0x000fe200078e020f */
        /* <DEDUP_REMOVED lines=50> */
.L_x_368:
        /* <DEDUP_REMOVED lines=77> */
.L_x_367:
        /* <DEDUP_REMOVED lines=11> */
.L_x_369:
        /* <DEDUP_REMOVED lines=22> */
.L_x_366:
        /* <DEDUP_REMOVED lines=36> */
[----:B------:R-:W-:Y:S02]  /*3d90*/  ISETP.GE.U32.AND P2, PT, R23, R18, PT ;  /* 0x000000121700720c */ /* 0x000fe40003f46070 */
[----:B------:R0:W2:Y:S11]  /*3da0*/  F2I.FTZ.U32.TRUNC.NTZ R23, R22 ;  /* 0x0000001600177305 */ /* 0x0000b6000021f000 */
[----:B------:R-:W-:-:S04]  /*3db0*/  @P2 VIADD R19, R19, 0x1 ;  /* 0x0000000113132836 */ /* 0x000fc80000000000 */
[----:B------:R-:W-:Y:S01]  /*3dc0*/  @!P0 IMAD.MOV R19, RZ, RZ, -R19 ;  /* 0x000000ffff138224 */ /* 0x000fe200078e0a13 */
[----:B------:R-:W-:Y:S01]  /*3dd0*/  @!P1 LOP3.LUT R19, RZ, UR10, RZ, 0x33, !PT ;  /* 0x0000000aff139c12 */ /* 0x000fe2000f8e33ff */
[----:B0-----:R-:W-:Y:S01]  /*3de0*/  IMAD.MOV.U32 R22, RZ, RZ, RZ ;  /* 0x000000ffff167224 */ /* 0x001fe200078e00ff */
[----:B--2---:R-:W-:-:S03]  /*3df0*/  IADD3 R25, PT, PT, RZ, -R23, RZ ;  /* 0x80000017ff197210 */ /* 0x004fc60007ffe0ff */
[----:B------:R-:W-:Y:S02]  /*3e00*/  IMAD R18, R19, UR10, RZ ;  /* 0x0000000a13127c24 */ /* 0x000fe4000f8e02ff */
[----:B------:R-:W-:Y:S02]  /*3e10*/  IMAD R14, R25, R16, RZ ;  /* 0x00000010190e7224 */ /* 0x000fe400078e02ff */
[----:B------:R-:W-:Y:S02]  /*3e20*/  IMAD.IADD R20, R21, 0x1, -R18 ;  /* 0x0000000115147824 */ /* 0x000fe400078e0a12 */
[----:B------:R-:W-:-:S03]  /*3e30*/  IMAD.HI.U32 R14, R23, R14, R22 ;  /* 0x0000000e170e7227 */ /* 0x000fc600078e0016 */
        /* <DEDUP_REMOVED lines=39> */
        .weak           $__internal_11_$__cuda_sm20_div_s64
        .type           $__internal_11_$__cuda_sm20_div_s64,@function
        .size           $__internal_11_$__cuda_sm20_div_s64,(.L_x_3728 - $__internal_11_$__cuda_sm20_div_s64)
$__internal_11_$__cuda_sm20_div_s64:
        /* <DEDUP_REMOVED lines=83> */
[----:B------:R-:W-:Y:S06]  /*45e0*/  RET.REL.NODEC R28 `(_ZN5flash32flash_fwd_splitkv_combine_kernelI23Flash_fwd_kernel_traitsILi192ELi64ELi64ELi4ELb0ELb0EN7cutlass6half_tE19Flash_kernel_traitsILi192ELi64ELi64ELi4ES3_EELi8ELi3ELb1EEEvNS_16Flash_fwd_paramsE) ;  /* 0xffffffb81c847950 */ /* 0x000fec0003c3ffff */
.L_x_370:
        /* <DEDUP_REMOVED lines=9> */
.L_x_3728:


//--------------------- .text._ZN5flash32flash_fwd_splitkv_combine_kernelI23Flash_fwd_kernel_traitsILi192ELi64ELi64ELi4ELb0ELb0EN7cutlass6half_tE19Flash_kernel_traitsILi192ELi64ELi64ELi4ES3_EELi8ELi2ELb1EEEvNS_16Flash_fwd_paramsE --------------------------
	.section	.text._ZN5flash32flash_fwd_splitkv_combine_kernelI23Flash_fwd_kernel_traitsILi192ELi64ELi64ELi4ELb0ELb0EN7cutlass6half_tE19Flash_kernel_traitsILi192ELi64ELi64ELi4ES3_EELi8ELi2ELb1EEEvNS_16Flash_fwd_paramsE,"ax",@progbits
	.align	128
        .global         _ZN5flash32flash_fwd_splitkv_combine_kernelI23Flash_fwd_kernel_traitsILi192ELi64ELi64ELi4ELb0ELb0EN7cutlass6half_tE19Flash_kernel_traitsILi192ELi64ELi64ELi4ES3_EELi8ELi2ELb1EEEvNS_16Flash_fwd_paramsE
        .type           _ZN5flash32flash_fwd_splitkv_combine_kernelI23Flash_fwd_kernel_traitsILi192ELi64ELi64ELi4ELb0ELb0EN7cutlass6half_tE19Flash_kernel_traitsILi192ELi64ELi64ELi4ES3_EELi8ELi2ELb1EEEvNS_16Flash_fwd_paramsE,@function
        .size           _ZN5flash32flash_fwd_splitkv_combine_kernelI23Flash_fwd_kernel_traitsILi192ELi64ELi64ELi4ELb0ELb0EN7cutlass6half_tE19Flash_kernel_traitsILi192ELi64ELi64ELi4ES3_EELi8ELi2ELb1EEEvNS_16Flash_fwd_paramsE,(.L_x_3729 - _ZN5flash32flash_fwd_splitkv_combine_kernelI23Flash_fwd_kernel_traitsILi192ELi64ELi64ELi4ELb0ELb0EN7cutlass6half_tE19Flash_kernel_traitsILi192ELi64ELi64ELi4ES3_EELi8ELi2ELb1EEEvNS_16Flash_fwd_paramsE)
        .other          _ZN5flash32flash_fwd_splitkv_combine_kernelI23Flash_fwd_kernel_traitsILi192ELi64ELi64ELi4ELb0ELb0EN7cutlass6half_tE19Flash_kernel_traitsILi192ELi64ELi64ELi4ES3_EELi8ELi2ELb1EEEvNS_16Flash_fwd_paramsE,@"STO_CUDA_ENTRY STV_DEFAULT"
_ZN5flash32flash_fwd_splitkv_combine_kernelI23Flash_fwd_kernel_traitsILi192ELi64ELi64ELi4ELb0ELb0EN7cutlass6half_tE19Flash_kernel_traitsILi192ELi64ELi64ELi4ES3_EELi8ELi2ELb1EEEvNS_16Flash_fwd_paramsE:
.text._ZN5flash32flash_fwd_splitkv_combine_kernelI23Flash_fwd_kernel_traitsILi192ELi64ELi64ELi4ELb0ELb0EN7cutlass6half_tE19Flash_kernel_traitsILi192ELi64ELi64ELi4ES3_EELi8ELi2ELb1EEEvNS_16Flash_fwd_paramsE:
        /* <DEDUP_REMOVED lines=39> */
.L_x_371:
[----:B------:R-:W-:Y:S01]  /*0270*/  IMAD.U32 R27, RZ, RZ, UR7 ;  /* 0x00000007ff1b7e24 */ /* 0x000fe2000f8e00ff */
[----:B------:R-:W-:Y:S01]  /*0280*/  MOV R20, UR14 ;  /* 0x0000000e00147c02 */ /* 0x000fe20008000f00 */
[----:B------:R-:W-:Y:S01]  /*0290*/  IMAD.U32 R21, RZ, RZ, UR15 ;  /* 0x0000000fff157e24 */ /* 0x000fe2000f8e00ff */
[----:B------:R-:W-:Y:S02]  /*02a0*/  MOV R19, UR8 ;  /* 0x0000000800137c02 */ /* 0x000fe40008000f00 */
[----:B------:R-:W-:Y:S02]  /*02b0*/  MOV R18, 0x2d0 ;  /* 0x000002d000127802 */ /* 0x000fe40000000f00 */
[----:B------:R-:W-:Y:S05]  /*02c0*/  CALL.REL.NOINC `($__internal_12_$__cuda_sm20_div_s64) ;  /* 0x0000003c00687944 */ /* 0x000fea0003c00000 */
.L_x_372:
        /* <DEDUP_REMOVED lines=30> */
.L_x_374:
[----:B------:R-:W-:Y:S01]  /*04b0*/  IMAD.MOV.U32 R27, RZ, RZ, R16 ;  /* 0x000000ffff1b7224 */ /* 0x000fe200078e0010 */
[----:B------:R-:W-:Y:S02]  /*04c0*/  MOV R21, R17 ;  /* 0x0000001100157202 */ /* 0x000fe40000000f00 */
[----:B------:R-:W-:Y:S02]  /*04d0*/  MOV R18, 0x4f0 ;  /* 0x000004f000127802 */ /* 0x000fe40000000f00 */
[----:B------:R-:W-:Y:S05]  /*04e0*/  CALL.REL.NOINC `($__internal_12_$__cuda_sm20_div_s64) ;  /* 0x0000003800e07944 */ /* 0x000fea0003c00000 */
[----:B------:R-:W-:Y:S02]  /*04f0*/  MOV R30, R16 ;  /* 0x00000010001e7202 */ /* 0x000fe40000000f00 */
[----:B------:R-:W-:Y:S02]  /*0500*/  MOV R31, R17 ;  /* 0x00000011001f7202 */ /* 0x000fe40000000f00 */
.L_x_375:
[----:B------:R-:W-:Y:S05]  /*0510*/  BSYNC.RECONVERGENT B0 ;  /* 0x0000000000007941 */ /* 0x000fea0003800200 */
.L_x_373:
        /* <DEDUP_REMOVED lines=54> */
.L_x_377:
[----:B------:R-:W-:Y:S01]  /*0880*/  IMAD.MOV.U32 R27, RZ, RZ, R20 ;  /* 0x000000ffff1b7224 */ /* 0x000fe200078e0014 */
[----:B------:R-:W-:Y:S01]  /*0890*/  MOV R20, R14 ;  /* 0x0000000e00147202 */ /* 0x000fe20000000f00 */
[----:B------:R-:W-:Y:S01]  /*08a0*/  IMAD.MOV.U32 R21, RZ, RZ, R19 ;  /* 0x000000ffff157224 */ /* 0x000fe200078e0013 */
[----:B------:R-:W-:Y:S02]  /*08b0*/  MOV R19, R4 ;  /* 0x0000000400137202 */ /* 0x000fe40000000f00 */
[----:B------:R-:W-:Y:S02]  /*08c0*/  MOV R18, 0x8e0 ;  /* 0x000008e000127802 */ /* 0x000fe40000000f00 */
[----:B------:R-:W-:Y:S05]  /*08d0*/  CALL.REL.NOINC `($__internal_12_$__cuda_sm20_div_s64) ;  /* 0x0000003400e47944 */ /* 0x000fea0003c00000 */
.L_x_378:
[----:B------:R-:W-:Y:S05]  /*08e0*/  BSYNC.RECONVERGENT B0 ;  /* 0x0000000000007941 */ /* 0x000fea0003800200 */
.L_x_376:
        /* <DEDUP_REMOVED lines=116> */
.L_x_380:
[----:B------:R-:W-:Y:S01]  /*1030*/  IMAD.MOV.U32 R27, RZ, RZ, R16 ;  /* 0x000000ffff1b7224 */ /* 0x000fe200078e0010 */
[----:B------:R-:W-:Y:S01]  /*1040*/  MOV R20, R11 ;  /* 0x0000000b00147202 */ /* 0x000fe20000000f00 */
[----:B------:R-:W-:Y:S01]  /*1050*/  IMAD.MOV.U32 R21, RZ, RZ, R17 ;  /* 0x000000ffff157224 */ /* 0x000fe200078e0011 */
[----:B------:R-:W-:Y:S02]  /*1060*/  MOV R19, R3 ;  /* 0x0000000300137202 */ /* 0x000fe40000000f00 */
[----:B------:R-:W-:Y:S02]  /*1070*/  MOV R18, 0x1090 ;  /* 0x0000109000127802 */ /* 0x000fe40000000f00 */
[----:B------:R-:W-:Y:S05]  /*1080*/  CALL.REL.NOINC `($__internal_12_$__cuda_sm20_div_s64) ;  /* 0x0000002c00f87944 */ /* 0x000fea0003c00000 */
[----:B------:R-:W-:Y:S02]  /*1090*/  MOV R32, R16 ;  /* 0x0000001000207202 */ /* 0x000fe40000000f00 */
[----:B------:R-:W-:Y:S02]  /*10a0*/  MOV R33, R17 ;  /* 0x0000001100217202 */ /* 0x000fe40000000f00 */
.L_x_381:
[----:B------:R-:W-:Y:S05]  /*10b0*/  BSYNC.RECONVERGENT B0 ;  /* 0x0000000000007941 */ /* 0x000fea0003800200 */
.L_x_379:
        /* <DEDUP_REMOVED lines=57> */
.L_x_383:
[----:B------:R-:W-:Y:S01]  /*1450*/  IMAD.MOV.U32 R27, RZ, RZ, R30 ;  /* 0x000000ffff1b7224 */ /* 0x000fe200078e001e */
[----:B------:R-:W-:Y:S01]  /*1460*/  MOV R21, R31 ;  /* 0x0000001f00157202 */ /* 0x000fe20000000f00 */
[----:B------:R-:W-:Y:S01]  /*1470*/  IMAD.MOV.U32 R20, RZ, RZ, R9 ;  /* 0x000000ffff147224 */ /* 0x000fe200078e0009 */
[----:B------:R-:W-:Y:S02]  /*1480*/  MOV R18, 0x14a0 ;  /* 0x000014a000127802 */ /* 0x000fe40000000f00 */
[----:B------:R-:W-:Y:S05]  /*1490*/  CALL.REL.NOINC `($__internal_12_$__cuda_sm20_div_s64) ;  /* 0x0000002800f47944 */ /* 0x000fea0003c00000 */
[----:B------:R-:W-:Y:S02]  /*14a0*/  MOV R20, R16 ;  /* 0x0000001000147202 */ /* 0x000fe40000000f00 */
[----:B------:R-:W-:Y:S02]  /*14b0*/  MOV R21, R17 ;  /* 0x0000001100157202 */ /* 0x000fe40000000f00 */
.L_x_384:
[----:B------:R-:W-:Y:S05]  /*14c0*/  BSYNC.RECONVERGENT B0 ;  /* 0x0000000000007941 */ /* 0x000fea0003800200 */
.L_x_382:
[----:B------:R-:W0:Y:S01]  /*14d0*/  LDCU UR5, c[0x0][0x434] ;  /* 0x00008680ff0577ac */ /* 0x000e220008000800 */
[----:B------:R-:W1:Y:S01]  /*14e0*/  S2R R18, SR_CgaCtaId ;  /* 0x0000000000127919 */ /* 0x000e620000008800 */
[C---:B------:R-:W-:Y:S01]  /*14f0*/  ISETP.GT.U32.AND P1, PT, R0.reuse, 0x1f, PT ;  /* 0x0000001f0000780c */ /* 0x040fe20003f24070 */
[----:B------:R-:W-:Y:S01]  /*1500*/  BSSY.RECONVERGENT B0, `(.L_x_385) ;  /* 0x000003d000007945 */ /* 0x000fe20003800200 */
[----:B------:R-:W2:Y:S01]  /*1510*/  LDCU UR4, c[0x0][0x534] ;  /* 0x0000a680ff0477ac */ /* 0x000ea20008000800 */
[----:B------:R-:W-:Y:S01]  /*1520*/  LOP3.LUT R25, R0, 0x3, RZ, 0xc0, !PT ;  /* 0x0000000300197812 */ /* 0x000fe200078ec0ff */
[----:B------:R-:W-:Y:S01]  /*1530*/  IMAD.MOV.U32 R19, RZ, RZ, -0x800000 ;  /* 0xff800000ff137424 */ /* 0x000fe200078e00ff */
[----:B------:R-:W-:Y:S01]  /*1540*/  MOV R26, 0xff800000 ;  /* 0xff800000001a7802 */ /* 0x000fe20000000f00 */
[----:B------:R-:W3:Y:S01]  /*1550*/  LDCU UR9, c[0x0][0x430] ;  /* 0x00008600ff0977ac */ /* 0x000ee20008000800 */
[----:B------:R-:W-:Y:S01]  /*1560*/  USHF.R.S32.HI UR16, URZ, 0x1f, UR10 ;  /* 0x0000001fff107899 */ /* 0x000fe2000801140a */
[----:B------:R-:W4:Y:S01]  /*1570*/  LDCU.64 UR12, c[0x0][0x358] ;  /* 0x00006b00ff0c77ac */ /* 0x000f220008000a00 */
[----:B0-----:R-:W-:-:S05]  /*1580*/  IMAD.U32 R7, RZ, RZ, UR5 ;  /* 0x00000005ff077e24 */ /* 0x001fca000f8e00ff */
[----:B------:R-:W-:Y:S01]  /*1590*/  IABS R7, R7 ;  /* 0x0000000700077213 */ /* 0x000fe20000000000 */
[----:B---3--:R-:W-:-:S03]  /*15a0*/  UIMAD UR9, UR5, UR9, URZ ;  /* 0x00000009050972a4 */ /* 0x008fc6000f8e02ff */
[----:B------:R-:W0:Y:S08]  /*15b0*/  I2F.RP R13, R7 ;  /* 0x00000007000d7306 */ /* 0x000e300000209400 */
        /* <DEDUP_REMOVED lines=8> */
[----:B------:R-:W-:-:S03]  /*1640*/  IMAD.HI.U32 R17, R17, R8, R16 ;  /* 0x0000000811117227 */ /* 0x000fc600078e0010 */
[----:B------:R-:W-:-:S03]  /*1650*/  ISETP.GE.AND P2, PT, R5, RZ, PT ;  /* 0x000000ff0500720c */ /* 0x000fc60003f46270 */
[----:B------:R-:W-:-:S05]  /*1660*/  IMAD.HI.U32 R8, R17, R6, RZ ;  /* 0x0000000611087227 */ /* 0x000fca00078e00ff */
[----:B------:R-:W-:-:S05]  /*1670*/  IADD3 R13, PT, PT, -R8, RZ, RZ ;  /* 0x000000ff080d7210 */ /* 0x000fca0007ffe1ff */
[----:B------:R-:W-:Y:S01]  /*1680*/  IMAD R6, R7, R13, R6 ;  /* 0x0000000d07067224 */ /* 0x000fe200078e0206 */
[----:B------:R-:W-:-:S04]  /*1690*/  MOV R13, 0x400 ;  /* 0x00000400000d7802 */ /* 0x000fc80000000f00 */
[----:B------:R-:W-:Y:S02]  /*16a0*/  ISETP.GT.U32.AND P0, PT, R7, R6, PT ;  /* 0x000000060700720c */ /* 0x000fe40003f04070 */
[----:B-1----:R-:W-:Y:S02]  /*16b0*/  LEA R18, R18, R13, 0x18 ;  /* 0x0000000d12127211 */ /* 0x002fe400078ec0ff */
[----:B------:R-:W-:-:S03]  /*16c0*/  SHF.R.U32.HI R13, RZ, 0x3, R0 ;  /* 0x00000003ff0d7819 */ /* 0x000fc60000011600 */
[--C-:B------:R-:W-:Y:S02]  /*16d0*/  IMAD R5, R25, 0x24, R18.reuse ;  /* 0x0000002419057824 */ /* 0x100fe400078e0212 */
[----:B------:R-:W-:-:S04]  /*16e0*/  @!P1 IMAD R18, R13, 0x24, R18 ;  /* 0x000000240d129824 */ /* 0x000fc800078e0212 */
[----:B------:R-:W-:Y:S02]  /*16f0*/  @!P0 IMAD.IADD R6, R6, 0x1, -R7 ;  /* 0x0000000106068824 */ /* 0x000fe400078e0a07 */
[----:B------:R-:W-:Y:S01]  /*1700*/  @!P0 VIADD R8, R8, 0x1 ;  /* 0x0000000108088836 */ /* 0x000fe20000000000 */
[----:B------:R-:W-:Y:S02]  /*1710*/  ISETP.NE.AND P0, PT, RZ, UR5, PT ;  /* 0x00000005ff007c0c */ /* 0x000fe4000bf05270 */
[----:B------:R-:W-:Y:S02]  /*1720*/  ISETP.GE.U32.AND P3, PT, R6, R7, PT ;  /* 0x000000070600720c */ /* 0x000fe40003f66070 */
[C---:B------:R-:W-:Y:S02]  /*1730*/  LOP3.LUT R7, R0.reuse, 0x7, RZ, 0xc0, !PT ;  /* 0x0000000700077812 */ /* 0x040fe400078ec0ff */
[----:B------:R-:W-:-:S03]  /*1740*/  LOP3.LUT R6, R0, 0x3fc, RZ, 0xc0, !PT ;  /* 0x000003fc00067812 */ /* 0x000fc600078ec0ff */
[----:B------:R-:W-:Y:S01]  /*1750*/  @!P1 IMAD R18, R7, 0x4, R18 ;  /* 0x0000000407129824 */ /* 0x000fe200078e0212 */
[----:B------:R-:W-:-:S05]  /*1760*/  IADD3 R6, PT, PT, R5, R6, RZ ;  /* 0x0000000605067210 */ /* 0x000fca0007ffe0ff */
[----:B------:R-:W-:-:S04]  /*1770*/  @P3 VIADD R8, R8, 0x1 ;  /* 0x0000000108083836 */ /* 0x000fc80000000000 */
[----:B------:R-:W-:Y:S01]  /*1780*/  @!P2 IMAD.MOV R8, RZ, RZ, -R8 ;  /* 0x000000ffff08a224 */ /* 0x000fe200078e0a08 */
[----:B--2---:R-:W-:Y:S01]  /*1790*/  ISETP.GE.AND P2, PT, R13, UR4, PT ;  /* 0x000000040d007c0c */ /* 0x004fe2000bf46270 */
[----:B------:R-:W-:Y:S01]  /*17a0*/  ULOP3.LUT UR4, UR16, 0x1, URZ, 0xfc, !UPT ;  /* 0x0000000110047892 */ /* 0x000fe2000f8efcff */
[----:B------:R-:W-:-:S05]  /*17b0*/  @!P0 LOP3.LUT R8, RZ, UR5, RZ, 0x33, !PT ;  /* 0x00000005ff088c12 */ /* 0x000fca000f8e33ff */
[----:B------:R-:W-:-:S06]  /*17c0*/  IMAD R15, R8, UR4, RZ ;  /* 0x00000004080f7c24 */ /* 0x000fcc000f8e02ff */
[----:B----4-:R-:W-:Y:S05]  /*17d0*/  @P2 BRA `(.L_x_386) ;  /* 0x00000000003c2947 */ /* 0x010fea0003800000 */
        /* <DEDUP_REMOVED lines=15> */
.L_x_386:
[----:B------:R-:W-:Y:S05]  /*18d0*/  BSYNC.RECONVERGENT B0 ;  /* 0x0000000000007941 */ /* 0x000fea0003800200 */
.L_x_385:
[----:B-----5:R1:W-:Y:S01]  /*18e0*/  @!P1 STS [R18], R19 ;  /* 0x0000001312009388 */ /* 0x0203e20000000800 */
[----:B------:R-:W2:Y:S01]  /*18f0*/  LDC R13, c[0x0][0x3e0] ;  /* 0x0000f800ff0d7b82 */ /* 0x000ea20000000800 */
[----:B------:R-:W-:Y:S01]  /*1900*/  IABS R17, R15 ;  /* 0x0000000f00117213 */ /* 0x000fe20000000000 */
[----:B------:R-:W-:Y:S06]  /*1910*/  BSSY.RECONVERGENT B1, `(.L_x_387) ;  /* 0x0000174000017945 */ /* 0x000fec0003800200 */
[----:B------:R-:W-:Y:S01]  /*1920*/  BAR.SYNC.DEFER_BLOCKING 0x0 ;  /* 0x0000000000007b1d */ /* 0x000fe20000010000 */
[----:B------:R-:W-:-:S02]  /*1930*/  ISETP.NE.AND P5, PT, R15, RZ, PT ;  /* 0x000000ff0f00720c */ /* 0x000fc40003fa5270 */
[----:B------:R-:W-:Y:S02]  /*1940*/  IADD3 R24, PT, PT, R2, R17, RZ ;  /* 0x0000001102187210 */ /* 0x000fe40007ffe0ff */
[----:B------:R-:W-:-:S05]  /*1950*/  IABS R2, R15 ;  /* 0x0000000f00027213 */ /* 0x000fca0000000000 */
[----:B------:R-:W-:Y:S01]  /*1960*/  IMAD.MOV R2, RZ, RZ, -R2 ;  /* 0x000000ffff027224 */ /* 0x000fe200078e0a02 */
[----:B--2---:R-:W-:Y:S01]  /*1970*/  IABS R5, R13 ;  /* 0x0000000d00057213 */ /* 0x004fe20000000000 */
[----:B-1----:R-:W1:Y:S01]  /*1980*/  I2F.RP R18, R17 ;  /* 0x0000001100127306 */ /* 0x002e620000209400 */
[----:B------:R-:W2:Y:S07]  /*1990*/  @!P1 LDS R26, [R6] ;  /* 0x00000000061a9984 */ /* 0x000eae0000000800 */
[----:B0-----:R-:W0:Y:S08]  /*19a0*/  I2F.RP R22, R5 ;  /* 0x0000000500167306 */ /* 0x001e300000209400 */
[----:B-1----:R-:W1:Y:S08]  /*19b0*/  MUFU.RCP R30, R18 ;  /* 0x00000012001e7308 */ /* 0x002e700000001000 */
[----:B0-----:R-:W0:Y:S01]  /*19c0*/  MUFU.RCP R28, R22 ;  /* 0x00000016001c7308 */ /* 0x001e220000001000 */
[----:B-1----:R-:W-:-:S07]  /*19d0*/  VIADD R30, R30, 0xffffffe ;  /* 0x0ffffffe1e1e7836 */ /* 0x002fce0000000000 */
[----:B------:R-:W1:Y:S01]  /*19e0*/  F2I.FTZ.U32.TRUNC.NTZ R31, R30 ;  /* 0x0000001e001f7305 */ /* 0x000e62000021f000 */
[----:B0-----:R-:W-:Y:S01]  /*19f0*/  VIADD R28, R28, 0xffffffe ;  /* 0x0ffffffe1c1c7836 */ /* 0x001fe20000000000 */
[----:B--2---:R-:W0:Y:S06]  /*1a00*/  SHFL.BFLY PT, R7, R26, 0x2, 0x1f ;  /* 0x0c401f001a077f89 */ /* 0x004e2c00000e0000 */
[----:B------:R-:W2:Y:S01]  /*1a10*/  F2I.FTZ.U32.TRUNC.NTZ R29, R28 ;  /* 0x0000001c001d7305 */ /* 0x000ea2000021f000 */
[----:B-1----:R-:W-:Y:S02]  /*1a20*/  IMAD.MOV R18, RZ, RZ, -R31 ;  /* 0x000000ffff127224 */ /* 0x002fe400078e0a1f */
[----:B------:R-:W-:-:S02]  /*1a30*/  IMAD.MOV.U32 R30, RZ, RZ, RZ ;  /* 0x000000ffff1e7224 */ /* 0x000fc400078e00ff */
[----:B------:R-:W-:Y:S01]  /*1a40*/  IMAD R23, R18, R17, RZ ;  /* 0x0000001112177224 */ /* 0x000fe200078e02ff */
[----:B------:R-:W-:Y:S01]  /*1a50*/  IABS R18, R24 ;  /* 0x0000001800127213 */ /* 0x000fe20000000000 */
[----:B--2---:R-:W-:Y:S02]  /*1a60*/  IMAD.MOV R22, RZ, RZ, -R29 ;  /* 0x000000ffff167224 */ /* 0x004fe400078e0a1d */
[----:B------:R-:W-:Y:S01]  /*1a70*/  IMAD.HI.U32 R23, R31, R23, R30 ;  /* 0x000000171f177227 */ /* 0x000fe200078e001e */
[----:B0-----:R-:W-:-:S03]  /*1a80*/  FMNMX.FTZ R16, R7, R26, !PT ;  /* 0x0000001a07107209 */ /* 0x001fc60007810000 */
[----:B------:R-:W-:Y:S02]  /*1a90*/  IMAD R22, R22, R5, RZ ;  /* 0x0000000516167224 */ /* 0x000fe400078e02ff */
[----:B------:R-:W-:Y:S01]  /*1aa0*/  IMAD.MOV.U32 R28, RZ, RZ, RZ ;  /* 0x000000ffff1c7224 */ /* 0x000fe200078e00ff */
[----:B------:R-:W0:Y:S01]  /*1ab0*/  SHFL.BFLY PT, R7, R16, 0x1, 0x1f ;  /* 0x0c201f0010077f89 */ /* 0x000e2200000e0000 */
[----:B------:R-:W-:-:S04]  /*1ac0*/  IMAD.HI.U32 R23, R23, R18, RZ ;  /* 0x0000001217177227 */ /* 0x000fc800078e00ff */
[----:B------:R-:W-:-:S04]  /*1ad0*/  IMAD.HI.U32 R22, R29, R22, R28 ;  /* 0x000000161d167227 */ /* 0x000fc800078e001c */
[----:B------:R-:W-:Y:S02]  /*1ae0*/  IMAD R2, R23, R2, R18 ;  /* 0x0000000217027224 */ /* 0x000fe400078e0212 */
[----:B------:R-:W-:-:S03]  /*1af0*/  IMAD.HI.U32 R22, R22, R18, RZ ;  /* 0x0000001216167227 */ /* 0x000fc600078e00ff */
[----:B------:R-:W-:Y:S02]  /*1b00*/  ISETP.GT.U32.AND P2, PT, R17, R2, PT ;  /* 0x000000021100720c */ /* 0x000fe40003f44070 */
[----:B0-----:R-:W-:-:S11]  /*1b10*/  FMNMX.FTZ R7, R16, R7, !PT ;  /* 0x0000000710077209 */ /* 0x001fd60007810000 */
[----:B------:R-:W-:Y:S01]  /*1b20*/  @!P2 IMAD.IADD R2, R2, 0x1, -R17 ;  /* 0x000000010202a824 */ /* 0x000fe200078e0a11 */
[----:B------:R-:W-:Y:S01]  /*1b30*/  FSETP.NEU.FTZ.AND P0, PT, R7, -INF , PT ;  /* 0xff8000000700780b */ /* 0x000fe20003f1d000 */
[----:B------:R-:W-:-:S03]  /*1b40*/  @!P2 VIADD R23, R23, 0x1 ;  /* 0x000000011717a836 */ /* 0x000fc60000000000 */
[----:B------:R-:W-:Y:S02]  /*1b50*/  FSEL R7, R7, RZ, P0 ;  /* 0x000000ff07077208 */ /* 0x000fe40000000000 */
[-C--:B------:R-:W-:Y:S02]  /*1b60*/  ISETP.GE.U32.AND P1, PT, R2, R17.reuse, PT ;  /* 0x000000110200720c */ /* 0x080fe40003f26070 */
[C---:B------:R-:W-:Y:S01]  /*1b70*/  LOP3.LUT R2, R24.reuse, R17, RZ, 0x3c, !PT ;  /* 0x0000001118027212 */ /* 0x040fe200078e3cff */
[----:B------:R-:W-:Y:S01]  /*1b80*/  FADD.FTZ R19, -R7, R26 ;  /* 0x0000001a07137221 */ /* 0x000fe20000010100 */
[----:B------:R-:W-:Y:S02]  /*1b90*/  LOP3.LUT R24, R24, R13, RZ, 0x3c, !PT ;  /* 0x0000000d18187212 */ /* 0x000fe400078e3cff */
[----:B------:R-:W-:Y:S01]  /*1ba0*/  ISETP.GE.AND P3, PT, R2, RZ, PT ;  /* 0x000000ff0200720c */ /* 0x000fe20003f66270 */
[----:B------:R-:W-:Y:S01]  /*1bb0*/  FMUL.FTZ R19, R19, 1.4426950216293334961 ;  /* 0x3fb8aa3b13137820 */ /* 0x000fe20000410000 */
[----:B------:R-:W-:-:S05]  /*1bc0*/  ISETP.GE.AND P2, PT, R24, RZ, PT ;  /* 0x000000ff1800720c */ /* 0x000fca0003f46270 */
[----:B------:R-:W0:Y:S01]  /*1bd0*/  MUFU.EX2 R19, R19 ;  /* 0x0000001300137308 */ /* 0x000e220000000800 */
[----:B------:R-:W-:Y:S01]  /*1be0*/  @P1 IADD3 R23, PT, PT, R23, 0x1, RZ ;  /* 0x0000000117171810 */ /* 0x000fe20007ffe0ff */
[----:B0-----:R-:W0:Y:S02]  /*1bf0*/  SHFL.BFLY PT, R16, R19, 0x2, 0x1f ;  /* 0x0c401f0013107f89 */ /* 0x001e2400000e0000 */
[----:B0-----:R-:W-:Y:S01]  /*1c00*/  FADD.FTZ R28, R19, R16 ;  /* 0x00000010131c7221 */ /* 0x001fe20000010000 */
[----:B------:R-:W-:-:S04]  /*1c10*/  IADD3 R16, PT, PT, -R22, RZ, RZ ;  /* 0x000000ff16107210 */ /* 0x000fc80007ffe1ff */
[----:B------:R-:W0:Y:S01]  /*1c20*/  SHFL.BFLY PT, R19, R28, 0x1, 0x1f ;  /* 0x0c201f001c137f89 */ /* 0x000e2200000e0000 */
[----:B------:R-:W-:-:S05]  /*1c30*/  IMAD R16, R5, R16, R18 ;  /* 0x0000001005107224 */ /* 0x000fca00078e0212 */
[----:B------:R-:W-:-:S13]  /*1c40*/  ISETP.GT.U32.AND P0, PT, R5, R16, PT ;  /* 0x000000100500720c */ /* 0x000fda0003f04070 */
[----:B------:R-:W-:Y:S02]  /*1c50*/  @!P0 IMAD.IADD R16, R16, 0x1, -R5 ;  /* 0x0000000110108824 */ /* 0x000fe400078e0a05 */
        /* <DEDUP_REMOVED lines=77> */
.L_x_390:
[----:B------:R-:W-:Y:S01]  /*2130*/  IMAD.MOV.U32 R21, RZ, RZ, RZ ;  /* 0x000000ffff157224 */ /* 0x000fe200078e00ff */
[----:B------:R-:W-:Y:S02]  /*2140*/  MOV R20, R30 ;  /* 0x0000001e00147202 */ /* 0x000fe40000000f00 */
[----:B------:R-:W-:Y:S02]  /*2150*/  MOV R18, 0x2170 ;  /* 0x0000217000127802 */ /* 0x000fe40000000f00 */
[----:B------:R-:W-:Y:S05]  /*2160*/  CALL.REL.NOINC `($__internal_12_$__cuda_sm20_div_s64) ;  /* 0x0000001c00c07944 */ /* 0x000fea0003c00000 */
[----:B------:R-:W-:Y:S02]  /*2170*/  IADD3 R13, PT, PT, -R16, RZ, RZ ;  /* 0x000000ff100d7210 */ /* 0x000fe40007ffe1ff */
[----:B------:R-:W-:-:S03]  /*2180*/  MOV R31, R17 ;  /* 0x00000011001f7202 */ /* 0x000fc60000000f00 */
[----:B------:R-:W-:Y:S01]  /*2190*/  IMAD R27, R30, R13, R27 ;  /* 0x0000000d1e1b7224 */ /* 0x000fe200078e021b */
[----:B------:R-:W-:-:S07]  /*21a0*/  MOV R30, R16 ;  /* 0x00000010001e7202 */ /* 0x000fce0000000f00 */
.L_x_391:
        /* <DEDUP_REMOVED lines=60> */
.L_x_393:
[----:B------:R-:W-:Y:S01]  /*2570*/  IMAD.MOV.U32 R27, RZ, RZ, R30 ;  /* 0x000000ffff1b7224 */ /* 0x000fe200078e001e */
[----:B------:R-:W-:Y:S01]  /*2580*/  MOV R21, R31 ;  /* 0x0000001f00157202 */ /* 0x000fe20000000f00 */
[----:B------:R-:W-:Y:S01]  /*2590*/  IMAD.MOV.U32 R20, RZ, RZ, R34 ;  /* 0x000000ffff147224 */ /* 0x000fe200078e0022 */
[----:B------:R-:W-:Y:S02]  /*25a0*/  MOV R18, 0x25c0 ;  /* 0x000025c000127802 */ /* 0x000fe40000000f00 */
[----:B------:R-:W-:Y:S05]  /*25b0*/  CALL.REL.NOINC `($__internal_12_$__cuda_sm20_div_s64) ;  /* 0x0000001800ac7944 */ /* 0x000fea0003c00000 */
[----:B------:R-:W-:-:S05]  /*25c0*/  IADD3 R31, PT, PT, -R16, RZ, RZ ;  /* 0x000000ff101f7210 */ /* 0x000fca0007ffe1ff */
[----:B------:R-:W-:Y:S02]  /*25d0*/  IMAD R31, R31, R34, R30 ;  /* 0x000000221f1f7224 */ /* 0x000fe400078e021e */
.L_x_394:
[----:B------:R-:W-:Y:S05]  /*25e0*/  BSYNC.RECONVERGENT B0 ;  /* 0x0000000000007941 */ /* 0x000fea0003800200 */
.L_x_392:
        /* <DEDUP_REMOVED lines=162> */
.L_x_389:
[----:B------:R-:W0:Y:S01]  /*3010*/  LDC.64 R4, c[0x0][0x420] ;  /* 0x00010800ff047b82 */ /* 0x000e220000000a00 */
[----:B------:R-:W-:-:S05]  /*3020*/  LEA.HI R2, R0, UR6, RZ, 0x1e ;  /* 0x0000000600027c11 */ /* 0x000fca000f8ff0ff */
[----:B0-----:R-:W-:-:S05]  /*3030*/  IMAD.WIDE.U32 R2, R2, 0x4, R4 ;  /* 0x0000000402027825 */ /* 0x001fca00078e0004 */
[----:B------:R1:W-:Y:S02]  /*3040*/  STG.E desc[UR12][R2.64], R23 ;  /* 0x0000001702007986 */ /* 0x0003e4000c10190c */
.L_x_388:
[----:B------:R-:W-:Y:S05]  /*3050*/  BSYNC.RECONVERGENT B1 ;  /* 0x0000000000017941 */ /* 0x000fea0003800200 */
.L_x_387:
        /* <DEDUP_REMOVED lines=61> */
.L_x_397:
        /* <DEDUP_REMOVED lines=77> */
.L_x_396:
        /* <DEDUP_REMOVED lines=11> */
.L_x_398:
        /* <DEDUP_REMOVED lines=22> */
.L_x_395:
        /* <DEDUP_REMOVED lines=86> */
        .weak           $__internal_12_$__cuda_sm20_div_s64
        .type           $__internal_12_$__cuda_sm20_div_s64,@function
        .size           $__internal_12_$__cuda_sm20_div_s64,(.L_x_3729 - $__internal_12_$__cuda_sm20_div_s64)
$__internal_12_$__cuda_sm20_div_s64:
        /* <DEDUP_REMOVED lines=83> */
[----:B------:R-:W-:Y:S06]  /*45a0*/  RET.REL.NODEC R28 `(_ZN5flash32flash_fwd_splitkv_combine_kernelI23Flash_fwd_kernel_traitsILi192ELi64ELi64ELi4ELb0ELb0EN7cutlass6half_tE19Flash_kernel_traitsILi192ELi64ELi64ELi4ES3_EELi8ELi2ELb1EEEvNS_16Flash_fwd_paramsE) ;  /* 0xffffffb81c947950 */ /* 0x000fec0003c3ffff */
.L_x_399:
        /* <DEDUP_REMOVED lines=13> */
.L_x_3729:


//--------------------- .text._ZN5flash32flash_fwd_splitkv_combine_kernelI23Flash_fwd_kernel_traitsILi192ELi64ELi64ELi4ELb0ELb0EN7cutlass6half_tE19Flash_kernel_traitsILi192ELi64ELi64ELi4ES3_EELi8ELi1ELb1EEEvNS_16Flash_fwd_paramsE --------------------------
	.section	.text._ZN5flash32flash_fwd_splitkv_combine_kernelI23Flash_fwd_kernel_traitsILi192ELi64ELi64ELi4ELb0ELb0EN7cutlass6half_tE19Flash_kernel_traitsILi192ELi64ELi64ELi4ES3_EELi8ELi1ELb1EEEvNS_16Flash_fwd_paramsE,"ax",@progbits
	.align	128
        .global         _ZN5flash32flash_fwd_splitkv_combine_kernelI23Flash_fwd_kernel_traitsILi192ELi64ELi64ELi4ELb0ELb0EN7cutlass6half_tE19Flash_kernel_traitsILi192ELi64ELi64ELi4ES3_EELi8ELi1ELb1EEEvNS_16Flash_fwd_paramsE
        .type           _ZN5flash32flash_fwd_splitkv_combine_kernelI23Flash_fwd_kernel_traitsILi192ELi64ELi64ELi4ELb0ELb0EN7cutlass6half_tE19Flash_kernel_traitsILi192ELi64ELi64ELi4ES3_EELi8ELi1ELb1EEEvNS_16Flash_fwd_paramsE,@function
        .size           _ZN5flash32flash_fwd_splitkv_combine_kernelI23Flash_fwd_kernel_traitsILi192ELi64ELi64ELi4ELb0ELb0EN7cutlass6half_tE19Flash_kernel_traitsILi192ELi64ELi64ELi4ES3_EELi8ELi1ELb1EEEvNS_16Flash_fwd_paramsE,(.L_x_3730 - _ZN5flash32flash_fwd_splitkv_combine_kernelI23Flash_fwd_kernel_traitsILi192ELi64ELi64ELi4ELb0ELb0EN7cutlass6half_tE19Flash_kernel_traitsILi192ELi64ELi64ELi4ES3_EELi8ELi1ELb1EEEvNS_16Flash_fwd_paramsE)
        .other          _ZN5flash32flash_fwd_splitkv_combine_kernelI23Flash_fwd_kernel_traitsILi192ELi64ELi64ELi4ELb0ELb0EN7cutlass6half_tE19Flash_kernel_traitsILi192ELi64ELi64ELi4ES3_EELi8ELi1ELb1EEEvNS_16Flash_fwd_paramsE,@"STO_CUDA_ENTRY STV_DEFAULT"
_ZN5flash32flash_fwd_splitkv_combine_kernelI23Flash_fwd_kernel_traitsILi192ELi64ELi64ELi4ELb0ELb0EN7cutlass6half_tE19Flash_kernel_traitsILi192ELi64ELi64ELi4ES3_EELi8ELi1ELb1EEEvNS_16Flash_fwd_paramsE:
.text._ZN5flash32flash_fwd_splitkv_combine_kernelI23Flash_fwd_kernel_traitsILi192ELi64ELi64ELi4ELb0ELb0EN7cutlass6half_tE19Flash_kernel_traitsILi192ELi64ELi64ELi4ES3_EELi8ELi1ELb1EEEvNS_16Flash_fwd_paramsE:
        /* <DEDUP_REMOVED lines=38> */
.L_x_400:
[----:B------:R-:W-:Y:S01]  /*0260*/  IMAD.U32 R27, RZ, RZ, UR7 ;  /* 0x00000007ff1b7e24 */ /* 0x000fe2000f8e00ff */
[----:B------:R-:W-:Y:S01]  /*0270*/  MOV R20, UR14 ;  /* 0x0000000e00147c02 */ /* 0x000fe20008000f00 */
[----:B------:R-:W-:Y:S01]  /*0280*/  IMAD.U32 R21, RZ, RZ, UR15 ;  /* 0x0000000fff157e24 */ /* 0x000fe2000f8e00ff */
[----:B------:R-:W-:Y:S02]  /*0290*/  MOV R19, UR8 ;  /* 0x0000000800137c02 */ /* 0x000fe40008000f00 */
[----:B------:R-:W-:Y:S02]  /*02a0*/  MOV R18, 0x2c0 ;  /* 0x000002c000127802 */ /* 0x000fe40000000f00 */
[----:B------:R-:W-:Y:S05]  /*02b0*/  CALL.REL.NOINC `($__internal_13_$__cuda_sm20_div_s64) ;  /* 0x0000003c00647944 */ /* 0x000fea0003c00000 */
.L_x_401:
        /* <DEDUP_REMOVED lines=30> */
.L_x_403:
[----:B------:R-:W-:Y:S01]  /*04a0*/  IMAD.MOV.U32 R27, RZ, RZ, R16 ;  /* 0x000000ffff1b7224 */ /* 0x000fe200078e0010 */
[----:B------:R-:W-:Y:S02]  /*04b0*/  MOV R21, R17 ;  /* 0x0000001100157202 */ /* 0x000fe40000000f00 */
[----:B------:R-:W-:Y:S02]  /*04c0*/  MOV R18, 0x4e0 ;  /* 0x000004e000127802 */ /* 0x000fe40000000f00 */
[----:B------:R-:W-:Y:S05]  /*04d0*/  CALL.REL.NOINC `($__internal_13_$__cuda_sm20_div_s64) ;  /* 0x0000003800dc7944 */ /* 0x000fea0003c00000 */
[----:B------:R-:W-:Y:S02]  /*04e0*/  MOV R6, R16 ;  /* 0x0000001000067202 */ /* 0x000fe40000000f00 */
[----:B------:R-:W-:Y:S02]  /*04f0*/  MOV R7, R17 ;  /* 0x0000001100077202 */ /* 0x000fe40000000f00 */
.L_x_404:
[----:B------:R-:W-:Y:S05]  /*0500*/  BSYNC.RECONVERGENT B0 ;  /* 0x0000000000007941 */ /* 0x000fea0003800200 */
.L_x_402:
        /* <DEDUP_REMOVED lines=55> */
.L_x_406:
[----:B------:R-:W-:Y:S01]  /*0880*/  IMAD.MOV.U32 R27, RZ, RZ, R20 ;  /* 0x000000ffff1b7224 */ /* 0x000fe200078e0014 */
[----:B------:R-:W-:Y:S01]  /*0890*/  MOV R20, R14 ;  /* 0x0000000e00147202 */ /* 0x000fe20000000f00 */
[----:B------:R-:W-:Y:S01]  /*08a0*/  IMAD.MOV.U32 R21, RZ, RZ, R19 ;  /* 0x000000ffff157224 */ /* 0x000fe200078e0013 */
[----:B------:R-:W-:Y:S02]  /*08b0*/  MOV R19, R4 ;  /* 0x0000000400137202 */ /* 0x000fe40000000f00 */
[----:B------:R-:W-:Y:S02]  /*08c0*/  MOV R18, 0x8e0 ;  /* 0x000008e000127802 */ /* 0x000fe40000000f00 */
[----:B------:R-:W-:Y:S05]  /*08d0*/  CALL.REL.NOINC `($__internal_13_$__cuda_sm20_div_s64) ;  /* 0x0000003400dc7944 */ /* 0x000fea0003c00000 */
.L_x_407:
[----:B------:R-:W-:Y:S05]  /*08e0*/  BSYNC.RECONVERGENT B0 ;  /* 0x0000000000007941 */ /* 0x000fea0003800200 */
.L_x_405:
        /* <DEDUP_REMOVED lines=116> */
.L_x_409:
[----:B------:R-:W-:Y:S01]  /*1030*/  IMAD.MOV.U32 R27, RZ, RZ, R16 ;  /* 0x000000ffff1b7224 */ /* 0x000fe200078e0010 */
[----:B------:R-:W-:Y:S01]  /*1040*/  MOV R20, R11 ;  /* 0x0000000b00147202 */ /* 0x000fe20000000f00 */
[----:B------:R-:W-:Y:S01]  /*1050*/  IMAD.MOV.U32 R21, RZ, RZ, R17 ;  /* 0x000000ffff157224 */ /* 0x000fe200078e0011 */
[----:B------:R-:W-:Y:S02]  /*1060*/  MOV R19, R3 ;  /* 0x0000000300137202 */ /* 0x000fe40000000f00 */
[----:B------:R-:W-:Y:S02]  /*1070*/  MOV R18, 0x1090 ;  /* 0x0000109000127802 */ /* 0x000fe40000000f00 */
[----:B------:R-:W-:Y:S05]  /*1080*/  CALL.REL.NOINC `($__internal_13_$__cuda_sm20_div_s64) ;  /* 0x0000002c00f07944 */ /* 0x000fea0003c00000 */
[----:B------:R-:W-:Y:S02]  /*1090*/  MOV R32, R16 ;  /* 0x0000001000207202 */ /* 0x000fe40000000f00 */
[----:B------:R-:W-:Y:S02]  /*10a0*/  MOV R33, R17 ;  /* 0x0000001100217202 */ /* 0x000fe40000000f00 */
.L_x_410:
[----:B------:R-:W-:Y:S05]  /*10b0*/  BSYNC.RECONVERGENT B0 ;  /* 0x0000000000007941 */ /* 0x000fea0003800200 */
.L_x_408:
        /* <DEDUP_REMOVED lines=58> */
.L_x_412:
[----:B------:R-:W-:Y:S01]  /*1460*/  IMAD.MOV.U32 R27, RZ, RZ, R6 ;  /* 0x000000ffff1b7224 */ /* 0x000fe200078e0006 */
[----:B------:R-:W-:Y:S01]  /*1470*/  MOV R21, R7 ;  /* 0x0000000700157202 */ /* 0x000fe20000000f00 */
[----:B------:R-:W-:Y:S01]  /*1480*/  IMAD.MOV.U32 R20, RZ, RZ, R9 ;  /* 0x000000ffff147224 */ /* 0x000fe200078e0009 */
[----:B------:R-:W-:Y:S02]  /*1490*/  MOV R18, 0x14b0 ;  /* 0x000014b000127802 */ /* 0x000fe40000000f00 */
[----:B------:R-:W-:Y:S05]  /*14a0*/  CALL.REL.NOINC `($__internal_13_$__cuda_sm20_div_s64) ;  /* 0x0000002800e87944 */ /* 0x000fea0003c00000 */
[----:B------:R-:W-:Y:S02]  /*14b0*/  MOV R18, R16 ;  /* 0x0000001000127202 */ /* 0x000fe40000000f00 */
[----:B------:R-:W-:Y:S02]  /*14c0*/  MOV R19, R17 ;  /* 0x0000001100137202 */ /* 0x000fe40000000f00 */
.L_x_413:
[----:B------:R-:W-:Y:S05]  /*14d0*/  BSYNC.RECONVERGENT B0 ;  /* 0x0000000000007941 */ /* 0x000fea0003800200 */
.L_x_411:
[----:B------:R-:W0:Y:S01]  /*14e0*/  LDCU UR5, c[0x0][0x434] ;  /* 0x00008680ff0577ac */ /* 0x000e220008000800 */
[----:B------:R-:W-:Y:S01]  /*14f0*/  IABS R6, R5 ;  /* 0x0000000500067213 */ /* 0x000fe20000000000 */
[----:B------:R-:W1:Y:S01]  /*1500*/  S2R R15, SR_CgaCtaId ;  /* 0x00000000000f7919 */ /* 0x000e620000008800 */
[----:B------:R-:W-:Y:S01]  /*1510*/  BSSY.RECONVERGENT B0, `(.L_x_414) ;  /* 0x000003f000007945 */ /* 0x000fe20003800200 */
[----:B------:R-:W2:Y:S01]  /*1520*/  LDCU UR16, c[0x0][0x534] ;  /* 0x0000a680ff1077ac */ /* 0x000ea20008000800 */
[----:B------:R-:W-:Y:S01]  /*1530*/  IMAD.MOV.U32 R26, RZ, RZ, -0x800000 ;  /* 0xff800000ff1a7424 */ /* 0x000fe200078e00ff */
[----:B------:R-:W3:Y:S01]  /*1540*/  LDCU UR9, c[0x0][0x430] ;  /* 0x00008600ff0977ac */ /* 0x000ee20008000800 */
[----:B------:R-:W-:Y:S01]  /*1550*/  USHF.R.S32.HI UR4, URZ, 0x1f, UR10 ;  /* 0x0000001fff047899 */ /* 0x000fe2000801140a */
[----:B------:R-:W4:Y:S01]  /*1560*/  LDCU.64 UR12, c[0x0][0x358] ;  /* 0x00006b00ff0c77ac */ /* 0x000f220008000a00 */
[----:B0-----:R-:W-:Y:S01]  /*1570*/  IMAD.U32 R7, RZ, RZ, UR5 ;  /* 0x00000005ff077e24 */ /* 0x001fe2000f8e00ff */
[----:B------:R-:W-:Y:S01]  /*1580*/  LOP3.LUT R5, R5, UR5, RZ, 0x3c, !PT ;  /* 0x0000000505057c12 */ /* 0x000fe2000f8e3cff */
[----:B------:R-:W-:-:S03]  /*1590*/  ULOP3.LUT UR4, UR4, 0x1, URZ, 0xfc, !UPT ;  /* 0x0000000104047892 */ /* 0x000fc6000f8efcff */
[----:B------:R-:W-:Y:S02]  /*15a0*/  IABS R7, R7 ;  /* 0x0000000700077213 */ /* 0x000fe40000000000 */
[----:B------:R-:W-:Y:S01]  /*15b0*/  ISETP.GE.AND P2, PT, R5, RZ, PT ;  /* 0x000000ff0500720c */ /* 0x000fe20003f46270 */
[----:B---3--:R-:W-:Y:S01]  /*15c0*/  UIMAD UR9, UR5, UR9, URZ ;  /* 0x00000009050972a4 */ /* 0x008fe2000f8e02ff */
[----:B------:R-:W0:Y:S08]  /*15d0*/  I2F.RP R13, R7 ;  /* 0x00000007000d7306 */ /* 0x000e300000209400 */
[----:B0-----:R-:W0:Y:S02]  /*15e0*/  MUFU.RCP R16, R13 ;  /* 0x0000000d00107308 */ /* 0x001e240000001000 */
[----:B0-----:R-:W-:-:S06]  /*15f0*/  VIADD R16, R16, 0xffffffe ;  /* 0x0ffffffe10107836 */ /* 0x001fcc0000000000 */
[----:B------:R-:W0:Y:S02]  /*1600*/  F2I.FTZ.U32.TRUNC.NTZ R17, R16 ;  /* 0x0000001000117305 */ /* 0x000e24000021f000 */
[----:B0-----:R-:W-:Y:S02]  /*1610*/  IMAD.MOV R0, RZ, RZ, -R17 ;  /* 0x000000ffff007224 */ /* 0x001fe400078e0a11 */
[----:B------:R-:W-:Y:S02]  /*1620*/  IMAD.MOV.U32 R16, RZ, RZ, RZ ;  /* 0x000000ffff107224 */ /* 0x000fe400078e00ff */
[----:B------:R-:W-:-:S04]  /*1630*/  IMAD R0, R0, R7, RZ ;  /* 0x0000000700007224 */ /* 0x000fc800078e02ff */
[----:B------:R-:W-:Y:S01]  /*1640*/  IMAD.HI.U32 R17, R17, R0, R16 ;  /* 0x0000000011117227 */ /* 0x000fe200078e0010 */
[----:B------:R-:W-:Y:S01]  /*1650*/  MOV R16, 0xff800000 ;  /* 0xff80000000107802 */ /* 0x000fe20000000f00 */
[----:B------:R-:W0:Y:S04]  /*1660*/  S2R R0, SR_TID.X ;  /* 0x0000000000007919 */ /* 0x000e280000002100 */
[----:B------:R-:W-:-:S05]  /*1670*/  IMAD.HI.U32 R8, R17, R6, RZ ;  /* 0x0000000611087227 */ /* 0x000fca00078e00ff */
[----:B------:R-:W-:-:S05]  /*1680*/  IADD3 R13, PT, PT, -R8, RZ, RZ ;  /* 0x000000ff080d7210 */ /* 0x000fca0007ffe1ff */
[C---:B------:R-:W-:Y:S02]  /*1690*/  IMAD R6, R7.reuse, R13, R6 ;  /* 0x0000000d07067224 */ /* 0x040fe400078e0206 */
[----:B------:R-:W3:Y:S03]  /*16a0*/  LDC R13, c[0x0][0x3e0] ;  /* 0x0000f800ff0d7b82 */ /* 0x000ee60000000800 */
[----:B------:R-:W-:-:S13]  /*16b0*/  ISETP.GT.U32.AND P0, PT, R7, R6, PT ;  /* 0x000000060700720c */ /* 0x000fda0003f04070 */
[----:B------:R-:W-:Y:S01]  /*16c0*/  @!P0 IMAD.IADD R6, R6, 0x1, -R7 ;  /* 0x0000000106068824 */ /* 0x000fe200078e0a07 */
[----:B0-----:R-:W-:Y:S01]  /*16d0*/  SHF.R.U32.HI R20, RZ, 0x3, R0 ;  /* 0x00000003ff147819 */ /* 0x001fe20000011600 */
[----:B------:R-:W-:Y:S01]  /*16e0*/  @!P0 VIADD R8, R8, 0x1 ;  /* 0x0000000108088836 */ /* 0x000fe20000000000 */
[----:B------:R-:W-:Y:S02]  /*16f0*/  ISETP.NE.AND P0, PT, RZ, UR5, PT ;  /* 0x00000005ff007c0c */ /* 0x000fe4000bf05270 */
[----:B------:R-:W-:Y:S02]  /*1700*/  ISETP.GE.U32.AND P3, PT, R6, R7, PT ;  /* 0x000000070600720c */ /* 0x000fe40003f66070 */
[C---:B------:R-:W-:Y:S02]  /*1710*/  ISETP.GT.U32.AND P1, PT, R0.reuse, 0xf, PT ;  /* 0x0000000f0000780c */ /* 0x040fe40003f24070 */
[----:B------:R-:W-:Y:S02]  /*1720*/  MOV R6, 0x400 ;  /* 0x0000040000067802 */ /* 0x000fe40000000f00 */
[----:B------:R-:W-:-:S02]  /*1730*/  LOP3.LUT R25, R0, 0x1, RZ, 0xc0, !PT ;  /* 0x0000000100197812 */ /* 0x000fc400078ec0ff */
[----:B-1----:R-:W-:Y:S02]  /*1740*/  LEA R6, R15, R6, 0x18 ;  /* 0x000000060f067211 */ /* 0x002fe400078ec0ff */
[----:B------:R-:W-:Y:S02]  /*1750*/  SHF.R.U32.HI R27, RZ, 0x1, R0 ;  /* 0x00000001ff1b7819 */ /* 0x000fe40000011600 */
[----:B------:R-:W-:Y:S01]  /*1760*/  LOP3.LUT R17, R0, 0x7, RZ, 0xc0, !PT ;  /* 0x0000000700117812 */ /* 0x000fe200078ec0ff */
[----:B------:R-:W-:Y:S02]  /*1770*/  @P3 VIADD R8, R8, 0x1 ;  /* 0x0000000108083836 */ /* 0x000fe40000000000 */
[C---:B------:R-:W-:Y:S02]  /*1780*/  @!P1 IMAD R22, R20.reuse, 0x24, R6 ;  /* 0x0000002414169824 */ /* 0x040fe400078e0206 */
[----:B------:R-:W-:Y:S01]  /*1790*/  @!P2 IMAD.MOV R8, RZ, RZ, -R8 ;  /* 0x000000ffff08a224 */ /* 0x000fe200078e0a08 */
[----:B--2---:R-:W-:Y:S01]  /*17a0*/  ISETP.GE.AND P2, PT, R20, UR16, PT ;  /* 0x0000001014007c0c */ /* 0x004fe2000bf46270 */
[----:B------:R-:W-:Y:S01]  /*17b0*/  IMAD R6, R25, 0x24, R6 ;  /* 0x0000002419067824 */ /* 0x000fe200078e0206 */
[----:B------:R-:W-:-:S02]  /*17c0*/  @!P0 LOP3.LUT R8, RZ, UR5, RZ, 0x33, !PT ;  /* 0x00000005ff088c12 */ /* 0x000fc4000f8e33ff */
[----:B------:R-:W-:Y:S01]  /*17d0*/  @!P1 LEA R7, R17, R22, 0x2 ;  /* 0x0000001611079211 */ /* 0x000fe200078e10ff */
[----:B------:R-:W-:Y:S02]  /*17e0*/  IMAD R6, R27, 0x4, R6 ;  /* 0x000000041b067824 */ /* 0x000fe400078e0206 */
[----:B------:R-:W-:-:S06]  /*17f0*/  IMAD R15, R8, UR4, RZ ;  /* 0x00000004080f7c24 */ /* 0x000fcc000f8e02ff */
[----:B---34-:R-:W-:Y:S05]  /*1800*/  @P2 BRA `(.L_x_415) ;  /* 0x00000000003c2947 */ /* 0x018fea0003800000 */
        /* <DEDUP_REMOVED lines=15> */
.L_x_415:
[----:B------:R-:W-:Y:S05]  /*1900*/  BSYNC.RECONVERGENT B0 ;  /* 0x0000000000007941 */ /* 0x000fea0003800200 */
.L_x_414:
[----:B-----5:R-:W-:Y:S01]  /*1910*/  @!P1 STS [R7], R16 ;  /* 0x0000001007009388 */ /* 0x020fe20000000800 */
[----:B0-----:R-:W-:Y:S01]  /*1920*/  IABS R17, R15 ;  /* 0x0000000f00117213 */ /* 0x001fe20000000000 */
[----:B------:R-:W-:Y:S01]  /*1930*/  BSSY.RECONVERGENT B1, `(.L_x_416) ;  /* 0x0000170000017945 */ /* 0x000fe20003800200 */
[----:B------:R-:W-:Y:S01]  /*1940*/  IABS R5, R13 ;  /* 0x0000000d00057213 */ /* 0x000fe20000000000 */
[----:B------:R-:W-:Y:S01]  /*1950*/  BAR.SYNC.DEFER_BLOCKING 0x0 ;  /* 0x0000000000007b1d */ /* 0x000fe20000010000 */
[----:B------:R-:W-:Y:S01]  /*1960*/  ISETP.NE.AND P5, PT, R15, RZ, PT ;  /* 0x000000ff0f00720c */ /* 0x000fe20003fa5270 */
[----:B------:R-:W-:-:S04]  /*1970*/  IMAD.IADD R2, R2, 0x1, R17 ;  /* 0x0000000102027824 */ /* 0x000fc800078e0211 */
[----:B------:R-:W0:Y:S08]  /*1980*/  I2F.RP R23, R17 ;  /* 0x0000001100177306 */ /* 0x000e300000209400 */
[----:B------:R-:W1:Y:S08]  /*1990*/  I2F.RP R22, R5 ;  /* 0x0000000500167306 */ /* 0x000e700000209400 */
[----:B0-----:R-:W0:Y:S01]  /*19a0*/  MUFU.RCP R21, R23 ;  /* 0x0000001700157308 */ /* 0x001e220000001000 */
[----:B------:R-:W2:Y:S07]  /*19b0*/  @!P1 LDS R26, [R6] ;  /* 0x00000000061a9984 */ /* 0x000eae0000000800 */
[----:B-1----:R-:W1:Y:S01]  /*19c0*/  MUFU.RCP R30, R22 ;  /* 0x00000016001e7308 */ /* 0x002e620000001000 */
[----:B0-----:R-:W-:-:S07]  /*19d0*/  VIADD R21, R21, 0xffffffe ;  /* 0x0ffffffe15157836 */ /* 0x001fce0000000000 */
[----:B------:R-:W0:Y:S01]  /*19e0*/  F2I.FTZ.U32.TRUNC.NTZ R21, R21 ;  /* 0x0000001500157305 */ /* 0x000e22000021f000 */
[----:B-1----:R-:W-:-:S07]  /*19f0*/  VIADD R30, R30, 0xffffffe ;  /* 0x0ffffffe1e1e7836 */ /* 0x002fce0000000000 */
[----:B------:R-:W1:Y:S01]  /*1a00*/  F2I.FTZ.U32.TRUNC.NTZ R31, R30 ;  /* 0x0000001e001f7305 */ /* 0x000e62000021f000 */
[----:B0-----:R-:W-:Y:S01]  /*1a10*/  IMAD.MOV R20, RZ, RZ, -R21 ;  /* 0x000000ffff147224 */ /* 0x001fe200078e0a15 */
[----:B--2---:R-:W0:Y:S03]  /*1a20*/  SHFL.BFLY PT, R7, R26, 0x1, 0x1f ;  /* 0x0c201f001a077f89 */ /* 0x004e2600000e0000 */
[----:B------:R-:W-:Y:S02]  /*1a30*/  IMAD R29, R20, R17, RZ ;  /* 0x00000011141d7224 */ /* 0x000fe400078e02ff */
[----:B------:R-:W-:Y:S02]  /*1a40*/  HFMA2 R20, -RZ, RZ, 0, 0 ;  /* 0x00000000ff147431 */ /* 0x000fe400000001ff */
[----:B-1----:R-:W-:Y:S02]  /*1a50*/  IMAD.MOV R16, RZ, RZ, -R31 ;  /* 0x000000ffff107224 */ /* 0x002fe400078e0a1f */
[----:B------:R-:W-:-:S02]  /*1a60*/  IMAD.MOV.U32 R30, RZ, RZ, RZ ;  /* 0x000000ffff1e7224 */ /* 0x000fc400078e00ff */
[----:B------:R-:W-:Y:S01]  /*1a70*/  IMAD R23, R16, R5, RZ ;  /* 0x0000000510177224 */ /* 0x000fe200078e02ff */
[----:B------:R-:W-:Y:S01]  /*1a80*/  IABS R16, R15 ;  /* 0x0000000f00107213 */ /* 0x000fe20000000000 */
[----:B------:R-:W-:Y:S01]  /*1a90*/  IMAD.HI.U32 R29, R21, R29, R20 ;  /* 0x0000001d151d7227 */ /* 0x000fe200078e0014 */
[----:B------:R-:W-:-:S03]  /*1aa0*/  IABS R20, R2 ;  /* 0x0000000200147213 */ /* 0x000fc60000000000 */
[----:B------:R-:W-:-:S04]  /*1ab0*/  IMAD.HI.U32 R23, R31, R23, R30 ;  /* 0x000000171f177227 */ /* 0x000fc800078e001e */
[----:B------:R-:W-:Y:S02]  /*1ac0*/  IMAD.MOV R24, RZ, RZ, -R16 ;  /* 0x000000ffff187224 */ /* 0x000fe400078e0a10 */
[----:B------:R-:W-:Y:S01]  /*1ad0*/  IMAD.HI.U32 R23, R23, R20, RZ ;  /* 0x0000001417177227 */ /* 0x000fe200078e00ff */
[----:B0-----:R-:W-:-:S03]  /*1ae0*/  FMNMX.FTZ R7, R7, R26, !PT ;  /* 0x0000001a07077209 */ /* 0x001fc60007810000 */
[----:B------:R-:W-:Y:S01]  /*1af0*/  IMAD.HI.U32 R29, R29, R20, RZ ;  /* 0x000000141d1d7227 */ /* 0x000fe200078e00ff */
[----:B------:R-:W-:Y:S02]  /*1b00*/  IADD3 R16, PT, PT, -R23, RZ, RZ ;  /* 0x000000ff17107210 */ /* 0x000fe40007ffe1ff */
[----:B------:R-:W-:Y:S01]  /*1b10*/  FSETP.NEU.FTZ.AND P0, PT, R7, -INF , PT ;  /* 0xff8000000700780b */ /* 0x000fe20003f1d000 */
[--C-:B------:R-:W-:Y:S02]  /*1b20*/  IMAD R24, R29, R24, R20.reuse ;  /* 0x000000181d187224 */ /* 0x100fe400078e0214 */
[----:B------:R-:W-:Y:S01]  /*1b30*/  IMAD R16, R5, R16, R20 ;  /* 0x0000001005107224 */ /* 0x000fe200078e0214 */
[----:B------:R-:W-:Y:S02]  /*1b40*/  FSEL R7, R7, RZ, P0 ;  /* 0x000000ff07077208 */ /* 0x000fe40000000000 */
[----:B------:R-:W-:Y:S02]  /*1b50*/  ISETP.GT.U32.AND P2, PT, R17, R24, PT ;  /* 0x000000181100720c */ /* 0x000fe40003f44070 */
[----:B------:R-:W-:Y:S01]  /*1b60*/  ISETP.GT.U32.AND P0, PT, R5, R16, PT ;  /* 0x000000100500720c */ /* 0x000fe20003f04070 */
[----:B------:R-:W-:Y:S01]  /*1b70*/  FADD.FTZ R22, -R7, R26 ;  /* 0x0000001a07167221 */ /* 0x000fe20000010100 */
[----:B------:R-:W-:-:S02]  /*1b80*/  LOP3.LUT R20, R2, R17, RZ, 0x3c, !PT ;  /* 0x0000001102147212 */ /* 0x000fc400078e3cff */
[----:B------:R-:W-:Y:S01]  /*1b90*/  LOP3.LUT R2, R2, R13, RZ, 0x3c, !PT ;  /* 0x0000000d02027212 */ /* 0x000fe200078e3cff */
[----:B------:R-:W-:Y:S01]  /*1ba0*/  FMUL.FTZ R22, R22, 1.4426950216293334961 ;  /* 0x3fb8aa3b16167820 */ /* 0x000fe20000410000 */
[----:B------:R-:W-:-:S05]  /*1bb0*/  ISETP.GE.AND P3, PT, R20, RZ, PT ;  /* 0x000000ff1400720c */ /* 0x000fca0003f66270 */
[----:B------:R-:W0:Y:S01]  /*1bc0*/  MUFU.EX2 R22, R22 ;  /* 0x0000001600167308 */ /* 0x000e220000000800 */
[----:B------:R-:W-:Y:S02]  /*1bd0*/  @!P2 IMAD.IADD R24, R24, 0x1, -R17 ;  /* 0x000000011818a824 */ /* 0x000fe400078e0a11 */
[----:B------:R-:W-:Y:S02]  /*1be0*/  @!P0 IMAD.IADD R16, R16, 0x1, -R5 ;  /* 0x0000000110108824 */ /* 0x000fe400078e0a05 */
[----:B------:R-:W-:Y:S01]  /*1bf0*/  @!P2 VIADD R29, R29, 0x1 ;  /* 0x000000011d1da836 */ /* 0x000fe20000000000 */
[----:B------:R-:W-:Y:S01]  /*1c00*/  ISETP.GE.U32.AND P1, PT, R24, R17, PT ;  /* 0x000000111800720c */ /* 0x000fe20003f26070 */
[----:B------:R-:W-:Y:S01]  /*1c10*/  @!P0 VIADD R23, R23, 0x1 ;  /* 0x0000000117178836 */ /* 0x000fe20000000000 */
[----:B------:R-:W-:Y:S02]  /*1c20*/  ISETP.GE.U32.AND P4, PT, R16, R5, PT ;  /* 0x000000051000720c */ /* 0x000fe40003f86070 */
[----:B------:R-:W-:-:S02]  /*1c30*/  ISETP.GE.AND P2, PT, R2, RZ, PT ;  /* 0x000000ff0200720c */ /* 0x000fc40003f46270 */
[----:B------:R-:W-:Y:S01]  /*1c40*/  ISETP.NE.AND P0, PT, R13, RZ, PT ;  /* 0x000000ff0d00720c */ /* 0x000fe20003f05270 */
[----:B0-----:R-:W0:Y:S06]  /*1c50*/  SHFL.BFLY PT, R21, R22, 0x1, 0x1f ;  /* 0x0c201f0016157f89 */ /* 0x001e2c00000e0000 */
[----:B------:R-:W-:Y:S02]  /*1c60*/  @P1 IADD3 R29, PT, PT, R29, 0x1, RZ ;  /* 0x000000011d1d1810 */ /* 0x000fe40007ffe0ff */
[----:B------:R-:W-:-:S03]  /*1c70*/  @P4 VIADD R23, R23, 0x1 ;  /* 0x0000000117174836 */ /* 0x000fc60000000000 */
[----:B------:R-:W-:Y:S01]  /*1c80*/  @!P3 IMAD.MOV R29, RZ, RZ, -R29 ;  /* 0x000000ffff1db224 */ /* 0x000fe200078e0a1d */
[----:B------:R-:W-:Y:S02]  /*1c90*/  ISETP.NE.AND P3, PT, R8, RZ, PT ;  /* 0x000000ff0800720c */ /* 0x000fe40003f65270 */
[----:B------:R-:W-:Y:S02]  /*1ca0*/  MOV R5, R23 ;  /* 0x0000001700057202 */ /* 0x000fe40000000f00 */
[----:B------:R-:W-:Y:S02]  /*1cb0*/  @!P5 LOP3.LUT R29, RZ, R17, RZ, 0x33, !PT ;  /* 0x00000011ff1dd212 */ /* 0x000fe400078e33ff */
[----:B------:R-:W-:Y:S01]  /*1cc0*/  SEL R16, RZ, 0x1, !P3 ;  /* 0x00000001ff107807 */ /* 0x000fe20005800000 */
[----:B------:R-:W-:Y:S01]  /*1cd0*/  @!P2 IMAD.MOV R5, RZ, RZ, -R5 ;  /* 0x000000ffff05a224 */ /* 0x000fe200078e0a05 */
[----:B------:R-:W-:Y:S02]  /*1ce0*/  @!P0 LOP3.LUT R5, RZ, R13, RZ, 0x33, !PT ;  /* 0x0000000dff058212 */ /* 0x000fe400078e33ff */
[----:B------:R-:W-:-:S02]  /*1cf0*/  LOP3.LUT P0, RZ, R0, 0x3f1, RZ, 0xc0, !PT ;  /* 0x000003f100ff7812 */ /* 0x000fc4000780c0ff */
[----:B------:R-:W-:Y:S01]  /*1d00*/  SHF.R.S32.HI R23, RZ, 0x1f, R15 ;  /* 0x0000001fff177819 */ /* 0x000fe2000001140f */
[----:B------:R-:W-:Y:S01]  /*1d10*/  IMAD R5, R5, UR11, RZ ;  /* 0x0000000b05057c24 */ /* 0x000fe2000f8e02ff */
[----:B------:R-:W-:Y:S01]  /*1d20*/  ISETP.LT.U32.AND P2, PT, R18, R29, PT ;  /* 0x0000001d1200720c */ /* 0x000fe20003f41070 */
[----:B0-----:R-:W-:Y:S01]  /*1d30*/  FADD.FTZ R21, R22, R21 ;  /* 0x0000001516157221 */ /* 0x001fe20000010000 */
[----:B------:R-:W-:Y:S02]  /*1d40*/  SHF.R.S32.HI R17, RZ, 0x1f, R29 ;  /* 0x0000001fff117819 */ /* 0x000fe4000001141d */
[----:B------:R-:W-:Y:S01]  /*1d50*/  LOP3.LUT R16, R23, R16, RZ, 0xfc, !PT ;  /* 0x0000001017107212 */ /* 0x000fe200078efcff */
[----:B------:R-:W-:Y:S01]  /*1d60*/  IMAD.MOV.U32 R23, RZ, RZ, 0x7f800000 ;  /* 0x7f800000ff177424 */ /* 0x000fe200078e00ff */
[----:B------:R-:W-:Y:S02]  /*1d70*/  FSETP.NE.FTZ.AND P1, PT, R21, RZ, PT ;  /* 0x000000ff1500720b */ /* 0x000fe40003f35000 */
[----:B------:R-:W-:Y:S01]  /*1d80*/  ISETP.LT.AND.EX P2, PT, R19, R17, PT, P2 ;  /* 0x000000111300720c */ /* 0x000fe20003f41320 */
[----:B------:R-:W-:-:S03]  /*1d90*/  IMAD R5, R16, R5, RZ ;  /* 0x0000000510057224 */ /* 0x000fc600078e02ff */
[----:B------:R-:W-:-:S07]  /*1da0*/  SEL R8, R18, R29, P2 ;  /* 0x0000001d12087207 */ /* 0x000fce0001000000 */
[----:B------:R-:W0:Y:S02]  /*1db0*/  @P1 MUFU.LG2 R2, R21 ;  /* 0x0000001500021308 */ /* 0x000e240000000c00 */
        /* <DEDUP_REMOVED lines=53> */
.L_x_419:
[----:B------:R-:W-:Y:S01]  /*2110*/  IMAD.MOV.U32 R21, RZ, RZ, RZ ;  /* 0x000000ffff157224 */ /* 0x000fe200078e00ff */
[----:B------:R-:W-:Y:S02]  /*2120*/  MOV R20, R30 ;  /* 0x0000001e00147202 */ /* 0x000fe40000000f00 */
[----:B------:R-:W-:Y:S02]  /*2130*/  MOV R18, 0x2150 ;  /* 0x0000215000127802 */ /* 0x000fe40000000f00 */
[----:B------:R-:W-:Y:S05]  /*2140*/  CALL.REL.NOINC `($__internal_13_$__cuda_sm20_div_s64) ;  /* 0x0000001c00c07944 */ /* 0x000fea0003c00000 */
[----:B------:R-:W-:Y:S02]  /*2150*/  IADD3 R13, PT, PT, -R16, RZ, RZ ;  /* 0x000000ff100d7210 */ /* 0x000fe40007ffe1ff */
[----:B------:R-:W-:-:S03]  /*2160*/  MOV R31, R17 ;  /* 0x00000011001f7202 */ /* 0x000fc60000000f00 */
[----:B------:R-:W-:Y:S01]  /*2170*/  IMAD R27, R30, R13, R27 ;  /* 0x0000000d1e1b7224 */ /* 0x000fe200078e021b */
[----:B------:R-:W-:-:S07]  /*2180*/  MOV R30, R16 ;  /* 0x00000010001e7202 */ /* 0x000fce0000000f00 */
.L_x_420:
        /* <DEDUP_REMOVED lines=60> */
.L_x_422:
[----:B------:R-:W-:Y:S01]  /*2550*/  IMAD.MOV.U32 R27, RZ, RZ, R30 ;  /* 0x000000ffff1b7224 */ /* 0x000fe200078e001e */
[----:B------:R-:W-:Y:S01]  /*2560*/  MOV R21, R31 ;  /* 0x0000001f00157202 */ /* 0x000fe20000000f00 */
[----:B------:R-:W-:Y:S01]  /*2570*/  IMAD.MOV.U32 R20, RZ, RZ, R34 ;  /* 0x000000ffff147224 */ /* 0x000fe200078e0022 */
[----:B------:R-:W-:Y:S02]  /*2580*/  MOV R18, 0x25a0 ;  /* 0x000025a000127802 */ /* 0x000fe40000000f00 */
[----:B------:R-:W-:Y:S05]  /*2590*/  CALL.REL.NOINC `($__internal_13_$__cuda_sm20_div_s64) ;  /* 0x0000001800ac7944 */ /* 0x000fea0003c00000 */
[----:B------:R-:W-:-:S05]  /*25a0*/  IADD3 R31, PT, PT, -R16, RZ, RZ ;  /* 0x000000ff101f7210 */ /* 0x000fca0007ffe1ff */
[----:B------:R-:W-:Y:S02]  /*25b0*/  IMAD R31, R31, R34, R30 ;  /* 0x000000221f1f7224 */ /* 0x000fe400078e021e */
.L_x_423:
[----:B------:R-:W-:Y:S05]  /*25c0*/  BSYNC.RECONVERGENT B0 ;  /* 0x0000000000007941 */ /* 0x000fea0003800200 */
.L_x_421:
        /* <DEDUP_REMOVED lines=162> */
.L_x_418:
[----:B------:R-:W0:Y:S01]  /*2ff0*/  LDC.64 R2, c[0x0][0x420] ;  /* 0x00010800ff027b82 */ /* 0x000e220000000a00 */
[----:B------:R-:W-:-:S05]  /*3000*/  IADD3 R27, PT, PT, R27, UR6, RZ ;  /* 0x000000061b1b7c10 */ /* 0x000fca000fffe0ff */
[----:B0-----:R-:W-:-:S05]  /*3010*/  IMAD.WIDE.U32 R2, R27, 0x4, R2 ;  /* 0x000000041b027825 */ /* 0x001fca00078e0002 */
[----:B------:R1:W-:Y:S02]  /*3020*/  STG.E desc[UR12][R2.64], R23 ;  /* 0x0000001702007986 */ /* 0x0003e4000c10190c */
.L_x_417:
[----:B------:R-:W-:Y:S05]  /*3030*/  BSYNC.RECONVERGENT B1 ;  /* 0x0000000000017941 */ /* 0x000fea0003800200 */
.L_x_416:
        /* <DEDUP_REMOVED lines=61> */
.L_x_426:
        /* <DEDUP_REMOVED lines=77> */
.L_x_425:
        /* <DEDUP_REMOVED lines=11> */
.L_x_427:
        /* <DEDUP_REMOVED lines=22> */
.L_x_424:
        /* <DEDUP_REMOVED lines=86> */
        .weak           $__internal_13_$__cuda_sm20_div_s64
        .type           $__internal_13_$__cuda_sm20_div_s64,@function
        .size           $__internal_13_$__cuda_sm20_div_s64,(.L_x_3730 - $__internal_13_$__cuda_sm20_div_s64)
$__internal_13_$__cuda_sm20_div_s64:
        /* <DEDUP_REMOVED lines=83> */
[----:B------:R-:W-:Y:S06]  /*4580*/  RET.REL.NODEC R28 `(_ZN5flash32flash_fwd_splitkv_combine_kernelI23Flash_fwd_kernel_traitsILi192ELi64ELi64ELi4ELb0ELb0EN7cutlass6half_tE19Flash_kernel_traitsILi192ELi64ELi64ELi4ES3_EELi8ELi1ELb1EEEvNS_16Flash_fwd_paramsE) ;  /* 0xffffffb81c9c7950 */ /* 0x000fec0003c3ffff */
.L_x_428:
        /* <DEDUP_REMOVED lines=15> */
.L_x_3730:


//--------------------- .text._ZN5flash24flash_fwd_splitkv_kernelI23Flash_fwd_kernel_traitsILi192ELi64ELi64ELi4ELb0ELb0EN7cutlass6half_tE19Flash_kernel_traitsILi192ELi64ELi64ELi4ES3_EELb1ELb0ELb0ELb0ELb0ELb0ELb0ELb0EEEvNS_16Flash_fwd_paramsE --------------------------
	.section	.text._ZN5flash24flash_fwd_splitkv_kernelI23Flash_fwd_kernel_traitsILi192ELi64ELi64ELi4ELb0ELb0EN7cutlass6half_tE19Flash_kernel_traitsILi192ELi64ELi64ELi4ES3_EELb1ELb0ELb0ELb0ELb0ELb0ELb0ELb0EEEvNS_16Flash_fwd_paramsE,"ax",@progbits
	.align	128
        .global         _ZN5flash24flash_fwd_splitkv_kernelI23Flash_fwd_kernel_traitsILi192ELi64ELi64ELi4ELb0ELb0EN7cutlass6half_tE19Flash_kernel_traitsILi192ELi64ELi64ELi4ES3_EELb1ELb0ELb0ELb0ELb0ELb0ELb0ELb0EEEvNS_16Flash_fwd_paramsE
        .type           _ZN5flash24flash_fwd_splitkv_kernelI23Flash_fwd_kernel_traitsILi192ELi64ELi64ELi4ELb0ELb0EN7cutlass6half_tE19Flash_kernel_traitsILi192ELi64ELi64ELi4ES3_EELb1ELb0ELb0ELb0ELb0ELb0ELb0ELb0EEEvNS_16Flash_fwd_paramsE,@function
        .size           _ZN5flash24flash_fwd_splitkv_kernelI23Flash_fwd_kernel_traitsILi192ELi64ELi64ELi4ELb0ELb0EN7cutlass6half_tE19Flash_kernel_traitsILi192ELi64ELi64ELi4ES3_EELb1ELb0ELb0ELb0ELb0ELb0ELb0ELb0EEEvNS_16Flash_fwd_paramsE,(.L_x_3745 - _ZN5flash24flash_fwd_splitkv_kernelI23Flash_fwd_kernel_traitsILi192ELi64ELi64ELi4ELb0ELb0EN7cutlass6half_tE19Flash_kernel_traitsILi192ELi64ELi64ELi4ES3_EELb1ELb0ELb0ELb0ELb0ELb0ELb0ELb0EEEvNS_16Flash_fwd_paramsE)
        .other          _ZN5flash24flash_fwd_splitkv_kernelI23Flash_fwd_kernel_traitsILi192ELi64ELi64ELi4ELb0ELb0EN7cutlass6half_tE19Flash_kernel_traitsILi192ELi64ELi64ELi4ES3_EELb1ELb0ELb0ELb0ELb0ELb0ELb0ELb0EEEvNS_16Flash_fwd_paramsE,@"STO_CUDA_ENTRY STV_DEFAULT"
_ZN5flash24flash_fwd_splitkv_kernelI23Flash_fwd_kernel_traitsILi192ELi64ELi64ELi4ELb0ELb0EN7cutlass6half_tE19Flash_kernel_traitsILi192ELi64ELi64ELi4ES3_EELb1ELb0ELb0ELb0ELb0ELb0ELb0ELb0EEEvNS_16Flash_fwd_paramsE:
.text._ZN5flash24flash_fwd_splitkv_kernelI23Flash_fwd_kernel_traitsILi192ELi64ELi64ELi4ELb0ELb0EN7cutlass6half_tE19Flash_kernel_traitsILi192ELi64ELi64ELi4ES3_EELb1ELb0ELb0ELb0ELb0ELb0ELb0ELb0EEEvNS_16Flash_fwd_paramsE:
[----:B------:R-:W-:Y:S08]  /*0000*/  LDC R1, c[0x0][0x37c] ;  /* 0x0000df00ff017b82 */ /* 0x000ff00000000800 */
[----:B------:R-:W1:Y:S01]  /*0010*/  LDC.64 R4, c[0x0][0x460] ;  /* 0x00011800ff047b82 */ /* 0x000e620000000a00 */
[----:B------:R-:W2:Y:S01]  /*0020*/  S2R R3, SR_CTAID.Y ;  /* 0x0000000000037919 */ /* 0x000ea20000002600 */
[----:B------:R-:W3:Y:S01]  /*0030*/  LDCU.64 UR16, c[0x0][0x358] ;  /* 0x00006b00ff1077ac */ /* 0x000ee20008000a00 */
[----:B------:R-:W-:Y:S01]  /*0040*/  IMAD.MOV.U32 R200, RZ, RZ, -0x1 ;  /* 0xffffffffffc87424 */ /* 0x000fe200078e00ff */
[----:B------:R-:W4:Y:S04]  /*0050*/  LDCU.64 UR4, c[0x0][0x478] ;  /* 0x00008f00ff0477ac */ /* 0x000f280008000a00 */
[----:B------:R-:W2:Y:S01]  /*0060*/  LDC.64 R6, c[0x0][0x460] ;  /* 0x00011800ff067b82 */ /* 0x000ea20000000a00 */
[----:B------:R-:W3:Y:S07]  /*0070*/  LDCU.64 UR6, c[0x0][0x470] ;  /* 0x00008e00ff0677ac */ /* 0x000eee0008000a00 */
[----:B------:R-:W3:Y:S01]  /*0080*/  LDC.64 R8, c[0x0][0x468] ;  /* 0x00011a00ff087b82 */ /* 0x000ee20000000a00 */
[----:B-1----:R-:W-:-:S02]  /*0090*/  ISETP.NE.U32.AND P0, PT, R4, RZ, PT ;  /* 0x000000ff0400720c */ /* 0x002fc40003f05070 */
[----:B------:R-:W-:Y:S02]  /*00a0*/  ISETP.NE.U32.AND P4, PT, R4, RZ, PT ;  /* 0x000000ff0400720c */ /* 0x000fe40003f85070 */
[C---:B------:R-:W-:Y:S02]  /*00b0*/  ISETP.NE.AND.EX P0, PT, R5.reuse, RZ, PT, P0 ;  /* 0x000000ff0500720c */ /* 0x040fe40003f05300 */
[----:B------:R-:W-:Y:S02]  /*00c0*/  ISETP.NE.AND.EX P4, PT, R5, RZ, PT, P4 ;  /* 0x000000ff0500720c */ /* 0x000fe40003f85340 */
[----:B----4-:R-:W-:Y:S01]  /*00d0*/  ISETP.NE.U32.AND P2, PT, RZ, UR4, PT ;  /* 0x00000004ff007c0c */ /* 0x010fe2000bf45070 */
[----:B--2---:R-:W-:Y:S01]  /*00e0*/  IMAD.WIDE.U32 R16, R3, 0x4, R6 ;  /* 0x0000000403107825 */ /* 0x004fe200078e0006 */
[----:B---3--:R-:W-:Y:S02]  /*00f0*/  ISETP.NE.U32.AND P3, PT, RZ, UR6, PT ;  /* 0x00000006ff007c0c */ /* 0x008fe4000bf65070 */
[----:B------:R-:W-:-:S02]  /*0100*/  ISETP.NE.AND.EX P2, PT, RZ, UR5, PT, P2 ;  /* 0x00000005ff007c0c */ /* 0x000fc4000bf45320 */
[----:B------:R-:W-:-:S03]  /*0110*/  ISETP.NE.AND.EX P3, PT, RZ, UR7, PT, P3 ;  /* 0x00000007ff007c0c */ /* 0x000fc6000bf65330 */
[----:B------:R-:W2:Y:S04]  /*0120*/  @P0 LDG.E R200, desc[UR16][R16.64] ;  /* 0x0000001010c80981 */ /* 0x000ea8000c1e1900 */
[----:B------:R1:W2:Y:S01]  /*0130*/  @P4 LDG.E R19, desc[UR16][R16.64+0x4] ;  /* 0x0000041010134981 */ /* 0x0002a2000c1e1900 */
[----:B------:R-:W-:Y:S01]  /*0140*/  IMAD.SHL.U32 R13, R3, 0x4, RZ ;  /* 0x00000004030d7824 */ /* 0x000fe200078e00ff */
[----:B------:R-:W-:Y:S01]  /*0150*/  SHF.R.U32.HI R10, RZ, 0x1e, R3 ;  /* 0x0000001eff0a7819 */ /* 0x000fe20000011603 */
[----:B------:R-:W-:Y:S01]  /*0160*/  IMAD.MOV.U32 R4, RZ, RZ, RZ ;  /* 0x000000ffff047224 */ /* 0x000fe200078e00ff */
[----:B------:R-:W3:Y:S02]  /*0170*/  @!P4 LDC R11, c[0x0][0x434] ;  /* 0x00010d00ff0bcb82 */ /* 0x000ee40000000800 */
[----:B------:R-:W-:-:S02]  /*0180*/  @P2 IADD3 R6, P0, PT, R13, UR4, RZ ;  /* 0x000000040d062c10 */ /* 0x000fc4000ff1e0ff */
[C---:B------:R-:W-:Y:S01]  /*0190*/  @P3 IADD3 R14, P1, PT, R13.reuse, UR6, RZ ;  /* 0x000000060d0e3c10 */ /* 0x040fe2000ff3e0ff */
[----:B------:R-:W4:Y:S01]  /*01a0*/  LDCU.U8 UR4, c[0x0][0x532] ;  /* 0x0000a640ff0477ac */ /* 0x000f220008000000 */
[C---:B------:R-:W-:Y:S02]  /*01b0*/  @P2 IADD3.X R7, PT, PT, R10.reuse, UR5, RZ, P0, !PT ;  /* 0x000000050a072c10 */ /* 0x040fe400087fe4ff */
[----:B------:R-:W-:Y:S01]  /*01c0*/  @P3 IADD3.X R15, PT, PT, R10, UR7, RZ, P1, !PT ;  /* 0x000000070a0f3c10 */ /* 0x000fe20008ffe4ff */
[----:B------:R-:W2:Y:S02]  /*01d0*/  @!P2 LDC R0, c[0x0][0x43c] ;  /* 0x00010f00ff00ab82 */ /* 0x000ea40000000800 */
[----:B------:R-:W5:Y:S04]  /*01e0*/  @P2 LDG.E R87, desc[UR16][R6.64] ;  /* 0x0000001006572981 */ /* 0x000f68000c1e1900 */
[----:B------:R4:W5:Y:S01]  /*01f0*/  @P3 LDG.E R4, desc[UR16][R14.64] ;  /* 0x000000100e043981 */ /* 0x000962000c1e1900 */
[----:B-1----:R-:W-:-:S05]  /*0200*/  IADD3 R16, P0, PT, R13, R8, RZ ;  /* 0x000000080d107210 */ /* 0x002fca0007f1e0ff */
[----:B------:R-:W-:Y:S01]  /*0210*/  IMAD.X R17, R10, 0x1, R9, P0 ;  /* 0x000000010a117824 */ /* 0x000fe200000e0609 */
[----:B------:R-:W-:-:S04]  /*0220*/  ISETP.NE.U32.AND P0, PT, R8, RZ, PT ;  /* 0x000000ff0800720c */ /* 0x000fc80003f05070 */
[----:B------:R-:W-:Y:S02]  /*0230*/  ISETP.NE.AND.EX P0, PT, R9, RZ, PT, P0 ;  /* 0x000000ff0900720c */ /* 0x000fe40003f05300 */
[----:B----4-:R-:W-:Y:S01]  /*0240*/  ISETP.NE.AND P1, PT, RZ, UR4, PT ;  /* 0x00000004ff007c0c */ /* 0x010fe2000bf25270 */
[----:B------:R-:W1:Y:S01]  /*0250*/  @!P2 LDC.64 R6, c[0x0][0x488] ;  /* 0x00012200ff06ab82 */ /* 0x000e620000000a00 */
[----:B------:R-:W4:Y:S01]  /*0260*/  S2R R15, SR_CTAID.X ;  /* 0x00000000000f7919 */ /* 0x000f220000002500 */
[----:B------:R-:W-:-:S04]  /*0270*/  ISETP.EQ.U32.AND P3, PT, R8, RZ, PT ;  /* 0x000000ff0800720c */ /* 0x000fc80003f62070 */
[----:B------:R-:W-:-:S04]  /*0280*/  ISETP.EQ.OR.EX P3, PT, R9, RZ, !P1, P3 ;  /* 0x000000ff0900720c */ /* 0x000fc80004f62730 */
[----:B------:R-:W1:Y:S01]  /*0290*/  @!P0 LDC R9, c[0x0][0x438] ;  /* 0x00010e00ff098b82 */ /* 0x000e620000000800 */
[----:B------:R-:W-:-:S08]  /*02a0*/  IMAD.MOV.U32 R5, RZ, RZ, -0x1 ;  /* 0xffffffffff057424 */ /* 0x000fd000078e00ff */
[----:B------:R1:W5:Y:S01]  /*02b0*/  @!P3 LDG.E R5, desc[UR16][R16.64] ;  /* 0x000000101005b981 */ /* 0x000362000c1e1900 */
[----:B----4-:R-:W-:Y:S02]  /*02c0*/  IMAD.SHL.U32 R2, R15, 0x40, RZ ;  /* 0x000000400f027824 */ /* 0x010fe400078e00ff */
[----:B--2---:R-:W-:-:S05]  /*02d0*/  @P4 IMAD.IADD R11, R19, 0x1, -R200 ;  /* 0x00000001130b4824 */ /* 0x004fca00078e0ac8 */
[----:B---3--:R-:W-:Y:S01]  /*02e0*/  ISETP.GT.AND P3, PT, R11, R2, PT ;  /* 0x000000020b00720c */ /* 0x008fe20003f64270 */
[----:B-1----:R-:W-:-:S12]  /*02f0*/  @!P0 BRA `(.L_x_429) ;  /* 0x00000000000c8947 */ /* 0x002fd80003800000 */
[----:B------:R-:W2:Y:S02]  /*0300*/  @P1 LDG.E R8, desc[UR16][R16.64+0x4] ;  /* 0x0000041010081981 */ /* 0x000ea4000c1e1900 */
[----:B--2--5:R-:W-:-:S06]  /*0310*/  @P1 IADD3 R9, PT, PT, R8, -R5, RZ ;  /* 0x8000000508091210 */ /* 0x024fcc0007ffe0ff */
[----:B------:R1:W5:Y:S02]  /*0320*/  @!P1 LDG.E R9, desc[UR16][R16.64] ;  /* 0x0000001010099981 */ /* 0x000364000c1e1900 */
.L_x_429:
[----:B------:R-:W-:Y:S01]  /*0330*/  @!P2 ISETP.NE.U32.AND P0, PT, R6, RZ, PT ;  /* 0x000000ff0600a20c */ /* 0x000fe20003f05070 */
[----:B------:R-:W-:-:S12]  /*0340*/  @!P3 EXIT ;  /* 0x000000000000b94d */ /* 0x000fd80003800000 */
[----:B------:R-:W2:Y:S01]  /*0350*/  LDCU UR5, c[0x0][0x438] ;  /* 0x00008700ff0577ac */ /* 0x000ea20008000800 */
[----:B------:R-:W-:Y:S01]  /*0360*/  @!P2 ISETP.NE.AND.EX P0, PT, R7, RZ, PT, P0 ;  /* 0x000000ff0700a20c */ /* 0x000fe20003f05300 */
[--C-:B-----5:R-:W-:Y:S01]  /*0370*/  @P2 IMAD.IADD R87, R87, 0x1, -R4.reuse ;  /* 0x0000000157572824 */ /* 0x120fe200078e0a04 */
[----:B------:R-:W3:Y:S01]  /*0380*/  S2R R19, SR_CTAID.Z ;  /* 0x0000000000137919 */ /* 0x000ee20000002700 */
[----:B------:R-:W4:Y:S01]  /*0390*/  LDCU UR14, c[0x0][0x508] ;  /* 0x0000a100ff0e77ac */ /* 0x000f220008000800 */
[----:B------:R-:W-:Y:S01]  /*03a0*/  @!P2 SEL R0, R0, RZ, P0 ;  /* 0x000000ff0000a207 */ /* 0x000fe20000000000 */
[----:B------:R-:W-:Y:S01]  /*03b0*/  IMAD.MOV.U32 R8, RZ, RZ, R3 ;  /* 0x000000ffff087224 */ /* 0x000fe200078e0003 */
[----:B------:R-:W1:Y:S02]  /*03c0*/  S2R R188, SR_TID.X ;  /* 0x0000000000bc7919 */ /* 0x000e640000002100 */
[----:B------:R-:W-:Y:S01]  /*03d0*/  @!P2 IADD3 R87, PT, PT, R0, R9, -R4 ;  /* 0x000000090057a210 */ /* 0x000fe20007ffe804 */
[----:B------:R-:W-:-:S04]  /*03e0*/  VIADD R0, R15, 0x1 ;  /* 0x000000010f007836 */ /* 0x000fc80000000000 */
[----:B------:R-:W-:Y:S02]  /*03f0*/  VIADD R9, R87, 0x3f ;  /* 0x0000003f57097836 */ /* 0x000fe40000000000 */
[----:B------:R-:W-:Y:S01]  /*0400*/  IMAD R0, R0, 0x40, -R11 ;  /* 0x0000004000007824 */ /* 0x000fe200078e0a0b */
[----:B--2---:R-:W-:Y:S02]  /*0410*/  UIADD3 UR5, UPT, UPT, UR5, 0x3f, URZ ;  /* 0x0000003f05057890 */ /* 0x004fe4000fffe0ff */
[----:B------:R-:W-:Y:S02]  /*0420*/  SHF.R.S32.HI R6, RZ, 0x1f, R9 ;  /* 0x0000001fff067819 */ /* 0x000fe40000011409 */
[----:B----4-:R-:W-:Y:S01]  /*0430*/  IADD3 R7, PT, PT, R9, UR14, R0 ;  /* 0x0000000e09077c10 */ /* 0x010fe2000fffe000 */
[----:B------:R-:W-:Y:S01]  /*0440*/  USHF.R.S32.HI UR4, URZ, 0x1f, UR5 ;  /* 0x0000001fff047899 */ /* 0x000fe20008011405 */
[----:B------:R-:W-:Y:S02]  /*0450*/  LEA.HI R6, R6, R9, RZ, 0x6 ;  /* 0x0000000906067211 */ /* 0x000fe400078f30ff */
[----:B------:R-:W-:Y:S01]  /*0460*/  SHF.R.S32.HI R0, RZ, 0x1f, R7 ;  /* 0x0000001fff007819 */ /* 0x000fe20000011407 */
[----:B------:R-:W-:Y:S01]  /*0470*/  ULEA.HI UR4, UR4, UR5, URZ, 0x6 ;  /* 0x0000000504047291 */ /* 0x000fe2000f8f30ff */
[----:B------:R-:W-:-:S02]  /*0480*/  SHF.R.S32.HI R6, RZ, 0x6, R6 ;  /* 0x00000006ff067819 */ /* 0x000fc40000011406 */
[----:B------:R-:W-:Y:S01]  /*0490*/  LEA.HI R0, R0, R7, RZ, 0x6 ;  /* 0x0000000700007211 */ /* 0x000fe200078f30ff */
[----:B------:R-:W-:-:S03]  /*04a0*/  USHF.R.S32.HI UR4, URZ, 0x6, UR4 ;  /* 0x00000006ff047899 */ /* 0x000fc60008011404 */
[----:B------:R-:W-:-:S04]  /*04b0*/  SHF.R.S32.HI R7, RZ, 0x6, R0 ;  /* 0x00000006ff077819 */ /* 0x000fc80000011400 */
[----:B------:R-:W-:-:S04]  /*04c0*/  VIMNMX3 R0, R6, UR4, R7, PT ;  /* 0x0000000406007c0f */ /* 0x000fc8000b800107 */
[----:B------:R-:W-:-:S13]  /*04d0*/  ISETP.GT.AND P0, PT, R0, RZ, PT ;  /* 0x000000ff0000720c */ /* 0x000fda0003f04270 */
[----:B-1-3--:R-:W-:Y:S05]  /*04e0*/  @P0 BRA `(.L_x_430) ;  /* 0x00000008000c0947 */ /* 0x00afea0003800000 */
[----:B------:R-:W-:Y:S01]  /*04f0*/  ISETP.NE.AND P0, PT, R200, -0x1, PT ;  /* 0xffffffffc800780c */ /* 0x000fe20003f05270 */
[----:B------:R-:W1:Y:S01]  /*0500*/  LDC.64 R4, c[0x0][0x408] ;  /* 0x00010200ff047b82 */ /* 0x000e620000000a00 */
[----:B------:R-:W-:Y:S01]  /*0510*/  IMAD.SHL.U32 R0, R188, 0x8, RZ ;  /* 0x00000008bc007824 */ /* 0x000fe200078e00ff */
[----:B------:R-:W2:Y:S01]  /*0520*/  LDCU UR7, c[0x0][0x3e0] ;  /* 0x00007c00ff0777ac */ /* 0x000ea20008000800 */
[----:B------:R-:W-:Y:S01]  /*0530*/  SHF.R.U32.HI R188, RZ, 0x3, R188 ;  /* 0x00000003ffbc7819 */ /* 0x000fe200000116bc */
[----:B------:R-:W-:Y:S01]  /*0540*/  BSSY.RECONVERGENT B0, `(.L_x_431) ;  /* 0x000002b000007945 */ /* 0x000fe20003800200 */
[----:B------:R-:W-:Y:S01]  /*0550*/  IADD3 R11, PT, PT, -R2, R11, RZ ;  /* 0x0000000b020b7210 */ /* 0x000fe20007ffe1ff */
[----:B------:R-:W3:Y:S02]  /*0560*/  LDCU.64 UR4, c[0x0][0x410] ;  /* 0x00008200ff0477ac */ /* 0x000ee40008000a00 */
[----:B------:R-:W-:Y:S01]  /*0570*/  VIADD R10, R188, 0x10 ;  /* 0x00000010bc0a7836 */ /* 0x000fe20000000000 */
[----:B------:R-:W4:Y:S03]  /*0580*/  LDCU UR6, c[0x0][0x434] ;  /* 0x00008680ff0677ac */ /* 0x000f260008000800 */
[----:B------:R-:W5:Y:S01]  /*0590*/  @!P0 LDC.64 R6, c[0x0][0x400] ;  /* 0x00010000ff068b82 */ /* 0x000f620000000a00 */
[----:B------:R-:W-:Y:S01]  /*05a0*/  ISETP.GE.AND P3, PT, R10, R11, PT ;  /* 0x0000000b0a00720c */ /* 0x000fe20003f66270 */
[----:B-1----:R-:W-:-:S04]  /*05b0*/  @P0 IMAD.WIDE.U32 R14, R200, R4, RZ ;  /* 0x00000004c80e0225 */ /* 0x002fc800078e00ff */
[C---:B-----5:R-:W-:Y:S01]  /*05c0*/  @!P0 IMAD.WIDE.U32 R12, R3.reuse, R6, RZ ;  /* 0x00000006030c8225 */ /* 0x060fe200078e00ff */
[----:B------:R-:W-:Y:S02]  /*05d0*/  LOP3.LUT R6, R0, 0x38, RZ, 0xc0, !PT ;  /* 0x0000003800067812 */ /* 0x000fe400078ec0ff */
[----:B------:R-:W-:Y:S01]  /*05e0*/  @P0 MOV R12, R14 ;  /* 0x0000000e000c0202 */ /* 0x000fe20000000f00 */
[----:B------:R-:W-:Y:S01]  /*05f0*/  @!P0 IMAD R0, R3, R7, R13 ;  /* 0x0000000703008224 */ /* 0x000fe200078e020d */
[----:B------:R-:W-:Y:S01]  /*0600*/  LOP3.LUT R14, R6, 0x80, RZ, 0xfc, !PT ;  /* 0x00000080060e7812 */ /* 0x000fe200078efcff */
[----:B------:R-:W-:Y:S02]  /*0610*/  IMAD.MOV.U32 R7, RZ, RZ, RZ ;  /* 0x000000ffff077224 */ /* 0x000fe400078e00ff */
[----:B------:R-:W-:Y:S01]  /*0620*/  @P0 IMAD R0, R200, R5, R15 ;  /* 0x00000005c8000224 */ /* 0x000fe200078e020f */
[----:B------:R-:W-:Y:S01]  /*0630*/  LOP3.LUT R15, R6, 0x40, RZ, 0xfc, !PT ;  /* 0x00000040060f7812 */ /* 0x000fe200078efcff */
[----:B------:R-:W-:-:S04]  /*0640*/  IMAD.WIDE.U32 R16, R2, R4, R6 ;  /* 0x0000000402107225 */ /* 0x000fc800078e0006 */
[----:B------:R-:W-:Y:S01]  /*0650*/  IMAD R3, R2, R5, R17 ;  /* 0x0000000502037224 */ /* 0x000fe200078e0211 */
[----:B------:R-:W-:-:S05]  /*0660*/  IADD3 R12, P0, PT, R12, R16, RZ ;  /* 0x000000100c0c7210 */ /* 0x000fca0007f1e0ff */
[----:B------:R-:W-:Y:S01]  /*0670*/  IMAD.X R13, R0, 0x1, R3, P0 ;  /* 0x00000001000d7824 */ /* 0x000fe200000e0603 */
[-C--:B------:R-:W-:Y:S01]  /*0680*/  ISETP.GE.AND P0, PT, R188, R11.reuse, PT ;  /* 0x0000000bbc00720c */ /* 0x080fe20003f06270 */
[----:B--2---:R-:W-:Y:S01]  /*0690*/  IMAD R3, R8, UR7, R19 ;  /* 0x0000000708037c24 */ /* 0x004fe2000f8e0213 */
[C---:B------:R-:W-:Y:S01]  /*06a0*/  IADD3 R8, PT, PT, R188.reuse, 0x20, RZ ;  /* 0x00000020bc087810 */ /* 0x040fe20007ffe0ff */
[----:B---3--:R-:W-:Y:S01]  /*06b0*/  IMAD.WIDE.U32 R12, R19, UR4, R12 ;  /* 0x00000004130c7c25 */ /* 0x008fe2000f8e000c */
[----:B------:R-:W-:Y:S02]  /*06c0*/  IADD3 R0, PT, PT, R188, 0x30, RZ ;  /* 0x00000030bc007810 */ /* 0x000fe40007ffe0ff */
[-C--:B------:R-:W-:Y:S01]  /*06d0*/  ISETP.GE.AND P2, PT, R8, R11.reuse, PT ;  /* 0x0000000b0800720c */ /* 0x080fe20003f46270 */
[----:B----4-:R-:W-:Y:S01]  /*06e0*/  IMAD R3, R3, UR6, R2 ;  /* 0x0000000603037c24 */ /* 0x010fe2000f8e0202 */
[----:B------:R-:W-:Y:S01]  /*06f0*/  ISETP.GE.AND P1, PT, R0, R11, PT ;  /* 0x0000000b0000720c */ /* 0x000fe20003f26270 */
[----:B------:R-:W-:-:S04]  /*0700*/  IMAD R19, R19, UR5, R13 ;  /* 0x0000000513137c24 */ /* 0x000fc8000f8e020d */
[----:B------:R-:W-:Y:S08]  /*0710*/  @P0 BRA `(.L_x_432) ;  /* 0x0000000000340947 */ /* 0x000ff00003800000 */
[----:B------:R-:W1:Y:S01]  /*0720*/  LDCU UR6, c[0x0][0x440] ;  /* 0x00008800ff0677ac */ /* 0x000e620008000800 */
[----:B------:R-:W-:Y:S01]  /*0730*/  IMAD.MOV.U32 R18, RZ, RZ, R12 ;  /* 0x000000ffff127224 */ /* 0x000fe200078e000c */
[----:B------:R-:W2:Y:S03]  /*0740*/  LDCU.64 UR4, c[0x0][0x3f0] ;  /* 0x00007e00ff0477ac */ /* 0x000ea60008000a00 */
[----:B------:R-:W-:-:S04]  /*0750*/  IMAD.WIDE.U32 R20, R188, R4, R18 ;  /* 0x00000004bc147225 */ /* 0x000fc800078e0012 */
[----:B------:R-:W-:Y:S01]  /*0760*/  IMAD R2, R188, R5, R21 ;  /* 0x00000005bc027224 */ /* 0x000fe200078e0215 */
[----:B-1----:R-:W-:Y:S02]  /*0770*/  ISETP.GE.AND P6, PT, R6, UR6, PT ;  /* 0x0000000606007c0c */ /* 0x002fe4000bfc6270 */
[----:B------:R-:W-:Y:S02]  /*0780*/  ISETP.GE.AND P5, PT, R15, UR6, PT ;  /* 0x000000060f007c0c */ /* 0x000fe4000bfa6270 */
[----:B------:R-:W-:Y:S02]  /*0790*/  ISETP.GE.AND P4, PT, R14, UR6, PT ;  /* 0x000000060e007c0c */ /* 0x000fe4000bf86270 */
[----:B--2---:R-:W-:-:S04]  /*07a0*/  LEA R16, P0, R20, UR4, 0x1 ;  /* 0x0000000414107c11 */ /* 0x004fc8000f8008ff */
[----:B------:R-:W-:-:S05]  /*07b0*/  LEA.HI.X R17, R20, UR5, R2, 0x1, P0 ;  /* 0x0000000514117c11 */ /* 0x000fca00080f0c02 */
[----:B------:R1:W-:Y:S04]  /*07c0*/  @!P6 STG.E.128 desc[UR16][R16.64], RZ ;  /* 0x000000ff1000e986 */ /* 0x0003e8000c101d10 */
[----:B------:R1:W-:Y:S04]  /*07d0*/  @!P5 STG.E.128 desc[UR16][R16.64+0x80], RZ ;  /* 0x000080ff1000d986 */ /* 0x0003e8000c101d10 */
[----:B------:R1:W-:Y:S02]  /*07e0*/  @!P4 STG.E.128 desc[UR16][R16.64+0x100], RZ ;  /* 0x000100ff1000c986 */ /* 0x0003e4000c101d10 */
.L_x_432:
[----:B------:R-:W-:Y:S05]  /*07f0*/  BSYNC.RECONVERGENT B0 ;  /* 0x0000000000007941 */ /* 0x000fea0003800200 */
.L_x_431:
[----:B------:R-:W-:Y:S04]  /*0800*/  BSSY.RECONVERGENT B0, `(.L_x_433) ;  /* 0x0000014000007945 */ /* 0x000fe80003800200 */
[----:B------:R-:W-:Y:S05]  /*0810*/  @P3 BRA `(.L_x_434) ;  /* 0x0000000000483947 */ /* 0x000fea0003800000 */
[----:B------:R-:W2:Y:S01]  /*0820*/  LDCU UR6, c[0x0][0x440] ;  /* 0x00008800ff0677ac */ /* 0x000ea20008000800 */
[----:B------:R-:W-:Y:S01]  /*0830*/  IADD3 R9, P0, PT, R188, 0x10, RZ ;  /* 0x00000010bc097810 */ /* 0x000fe20007f1e0ff */
[----:B-1----:R-:W-:Y:S01]  /*0840*/  IMAD.MOV.U32 R16, RZ, RZ, R12 ;  /* 0x000000ffff107224 */ /* 0x002fe200078e000c */
[----:B------:R-:W1:Y:S03]  /*0850*/  LDCU.64 UR4, c[0x0][0x3f0] ;  /* 0x00007e00ff0477ac */ /* 0x000e660008000a00 */
[----:B------:R-:W-:-:S04]  /*0860*/  IMAD.X R17, RZ, RZ, RZ, P0 ;  /* 0x000000ffff117224 */ /* 0x000fc800000e06ff */
[----:B------:R-:W-:Y:S01]  /*0870*/  IMAD R2, R17, R4, RZ ;  /* 0x0000000411027224 */ /* 0x000fe200078e02ff */
[----:B------:R-:W-:-:S03]  /*0880*/  MOV R17, R19 ;  /* 0x0000001300117202 */ /* 0x000fc60000000f00 */
[C---:B------:R-:W-:Y:S02]  /*0890*/  IMAD R2, R9.reuse, R5, R2 ;  /* 0x0000000509027224 */ /* 0x040fe400078e0202 */
[----:B------:R-:W-:Y:S01]  /*08a0*/  IMAD.WIDE.U32 R16, R9, R4, R16 ;  /* 0x0000000409107225 */ /* 0x000fe200078e0010 */
[----:B--2---:R-:W-:Y:S02]  /*08b0*/  ISETP.GE.AND P4, PT, R6, UR6, PT ;  /* 0x0000000606007c0c */ /* 0x004fe4000bf86270 */
[----:B------:R-:W-:Y:S01]  /*08c0*/  ISETP.GE.AND P3, PT, R15, UR6, PT ;  /* 0x000000060f007c0c */ /* 0x000fe2000bf66270 */
[----:B------:R-:W-:Y:S01]  /*08d0*/  IMAD.IADD R2, R17, 0x1, R2 ;  /* 0x0000000111027824 */ /* 0x000fe200078e0202 */
[----:B------:R-:W-:Y:S02]  /*08e0*/  ISETP.GE.AND P0, PT, R14, UR6, PT ;  /* 0x000000060e007c0c */ /* 0x000fe4000bf06270 */
[----:B-1----:R-:W-:-:S04]  /*08f0*/  LEA R20, P5, R16, UR4, 0x1 ;  /* 0x0000000410147c11 */ /* 0x002fc8000f8a08ff */
[----:B------:R-:W-:-:S05]  /*0900*/  LEA.HI.X R21, R16, UR5, R2, 0x1, P5 ;  /* 0x0000000510157c11 */ /* 0x000fca000a8f0c02 */
[----:B------:R2:W-:Y:S04]  /*0910*/  @!P4 STG.E.128 desc[UR16][R20.64], RZ ;  /* 0x000000ff1400c986 */ /* 0x0005e8000c101d10 */
[----:B------:R2:W-:Y:S04]  /*0920*/  @!P3 STG.E.128 desc[UR16][R20.64+0x80], RZ ;  /* 0x000080ff1400b986 */ /* 0x0005e8000c101d10 */
[----:B------:R2:W-:Y:S02]  /*0930*/  @!P0 STG.E.128 desc[UR16][R20.64+0x100], RZ ;  /* 0x000100ff14008986 */ /* 0x0005e4000c101d10 */
.L_x_434:
[----:B------:R-:W-:Y:S05]  /*0940*/  BSYNC.RECONVERGENT B0 ;  /* 0x0000000000007941 */ /* 0x000fea0003800200 */
.L_x_433:
[----:B------:R-:W-:Y:S04]  /*0950*/  BSSY.RECONVERGENT B0, `(.L_x_435) ;  /* 0x0000014000007945 */ /* 0x000fe80003800200 */
[----:B------:R-:W-:Y:S05]  /*0960*/  @P2 BRA `(.L_x_436) ;  /* 0x0000000000482947 */ /* 0x000fea0003800000 */
[----:B------:R-:W3:Y:S01]  /*0970*/  LDCU UR6, c[0x0][0x440] ;  /* 0x00008800ff0677ac */ /* 0x000ee20008000800 */
[----:B------:R-:W-:Y:S01]  /*0980*/  IADD3 R9, P0, PT, R188, 0x20, RZ ;  /* 0x00000020bc097810 */ /* 0x000fe20007f1e0ff */
[----:B-1----:R-:W-:Y:S01]  /*0990*/  IMAD.MOV.U32 R16, RZ, RZ, R12 ;  /* 0x000000ffff107224 */ /* 0x002fe200078e000c */
[----:B------:R-:W2:Y:S03]  /*09a0*/  LDCU.64 UR4, c[0x0][0x3f0] ;  /* 0x00007e00ff0477ac */ /* 0x000ea60008000a00 */
[----:B------:R-:W-:-:S04]  /*09b0*/  IMAD.X R17, RZ, RZ, RZ, P0 ;  /* 0x000000ffff117224 */ /* 0x000fc800000e06ff */
[----:B------:R-:W-:Y:S01]  /*09c0*/  IMAD R2, R17, R4, RZ ;  /* 0x0000000411027224 */ /* 0x000fe200078e02ff */
[----:B------:R-:W-:-:S03]  /*09d0*/  MOV R17, R19 ;  /* 0x0000001300117202 */ /* 0x000fc60000000f00 */
[C---:B------:R-:W-:Y:S02]  /*09e0*/  IMAD R2, R9.reuse, R5, R2 ;  /* 0x0000000509027224 */ /* 0x040fe400078e0202 */
[----:B------:R-:W-:Y:S01]  /*09f0*/  IMAD.WIDE.U32 R16, R9, R4, R16 ;  /* 0x0000000409107225 */ /* 0x000fe200078e0010 */
[----:B---3--:R-:W-:Y:S02]  /*0a00*/  ISETP.GE.AND P3, PT, R6, UR6, PT ;  /* 0x0000000606007c0c */ /* 0x008fe4000bf66270 */
[----:B------:R-:W-:Y:S01]  /*0a10*/  ISETP.GE.AND P2, PT, R15, UR6, PT ;  /* 0x000000060f007c0c */ /* 0x000fe2000bf46270 */
[----:B------:R-:W-:Y:S01]  /*0a20*/  IMAD.IADD R9, R17, 0x1, R2 ;  /* 0x0000000111097824 */ /* 0x000fe200078e0202 */
[----:B------:R-:W-:Y:S02]  /*0a30*/  ISETP.GE.AND P0, PT, R14, UR6, PT ;  /* 0x000000060e007c0c */ /* 0x000fe4000bf06270 */
[----:B--2---:R-:W-:-:S04]  /*0a40*/  LEA R20, P4, R16, UR4, 0x1 ;  /* 0x0000000410147c11 */ /* 0x004fc8000f8808ff */
[----:B------:R-:W-:-:S05]  /*0a50*/  LEA.HI.X R21, R16, UR5, R9, 0x1, P4 ;  /* 0x0000000510157c11 */ /* 0x000fca000a0f0c09 */
[----:B------:R3:W-:Y:S04]  /*0a60*/  @!P3 STG.E.128 desc[UR16][R20.64], RZ ;  /* 0x000000ff1400b986 */ /* 0x0007e8000c101d10 */
[----:B------:R3:W-:Y:S04]  /*0a70*/  @!P2 STG.E.128 desc[UR16][R20.64+0x80], RZ ;  /* 0x000080ff1400a986 */ /* 0x0007e8000c101d10 */
[----:B------:R3:W-:Y:S02]  /*0a80*/  @!P0 STG.E.128 desc[UR16][R20.64+0x100], RZ ;  /* 0x000100ff14008986 */ /* 0x0007e4000c101d10 */
.L_x_436:
[----:B------:R-:W-:Y:S05]  /*0a90*/  BSYNC.RECONVERGENT B0 ;  /* 0x0000000000007941 */ /* 0x000fea0003800200 */
.L_x_435:
[----:B------:R-:W-:Y:S04]  /*0aa0*/  BSSY.RECONVERGENT B0, `(.L_x_437) ;  /* 0x0000013000007945 */ /* 0x000fe80003800200 */
[----:B------:R-:W-:Y:S05]  /*0ab0*/  @P1 BRA `(.L_x_438) ;  /* 0x0000000000441947 */ /* 0x000fea0003800000 */
[----:B------:R-:W4:Y:S01]  /*0ac0*/  LDCU UR6, c[0x0][0x440] ;  /* 0x00008800ff0677ac */ /* 0x000f220008000800 */
[----:B------:R-:W-:Y:S01]  /*0ad0*/  IADD3 R9, P0, PT, R188, 0x30, RZ ;  /* 0x00000030bc097810 */ /* 0x000fe20007f1e0ff */
[----:B------:R-:W5:Y:S04]  /*0ae0*/  LDCU.64 UR4, c[0x0][0x3f0] ;  /* 0x00007e00ff0477ac */ /* 0x000f680008000a00 */
[----:B------:R-:W-:-:S04]  /*0af0*/  IMAD.X R13, RZ, RZ, RZ, P0 ;  /* 0x000000ffff0d7224 */ /* 0x000fc800000e06ff */
[-C--:B------:R-:W-:Y:S02]  /*0b00*/  IMAD R2, R13, R4.reuse, RZ ;  /* 0x000000040d027224 */ /* 0x080fe400078e02ff */
[----:B------:R-:W-:Y:S02]  /*0b10*/  IMAD.MOV.U32 R13, RZ, RZ, R19 ;  /* 0x000000ffff0d7224 */ /* 0x000fe400078e0013 */
[C---:B------:R-:W-:Y:S02]  /*0b20*/  IMAD R5, R9.reuse, R5, R2 ;  /* 0x0000000509057224 */ /* 0x040fe400078e0202 */
[----:B------:R-:W-:Y:S01]  /*0b30*/  IMAD.WIDE.U32 R12, R9, R4, R12 ;  /* 0x00000004090c7225 */ /* 0x000fe200078e000c */
[----:B----4-:R-:W-:Y:S02]  /*0b40*/  ISETP.GE.AND P1, PT, R15, UR6, PT ;  /* 0x000000060f007c0c */ /* 0x010fe4000bf26270 */
[----:B------:R-:W-:Y:S01]  /*0b50*/  ISETP.GE.AND P2, PT, R6, UR6, PT ;  /* 0x0000000606007c0c */ /* 0x000fe2000bf46270 */
[----:B------:R-:W-:Y:S01]  /*0b60*/  IMAD.IADD R5, R13, 0x1, R5 ;  /* 0x000000010d057824 */ /* 0x000fe200078e0205 */
[----:B------:R-:W-:-:S02]  /*0b70*/  ISETP.GE.AND P0, PT, R14, UR6, PT ;  /* 0x000000060e007c0c */ /* 0x000fc4000bf06270 */
[----:B-----5:R-:W-:-:S04]  /*0b80*/  LEA R4, P3, R12, UR4, 0x1 ;  /* 0x000000040c047c11 */ /* 0x020fc8000f8608ff */
[----:B------:R-:W-:-:S05]  /*0b90*/  LEA.HI.X R5, R12, UR5, R5, 0x1, P3 ;  /* 0x000000050c057c11 */ /* 0x000fca00098f0c05 */
[----:B------:R4:W-:Y:S04]  /*0ba0*/  @!P2 STG.E.128 desc[UR16][R4.64], RZ ;  /* 0x000000ff0400a986 */ /* 0x0009e8000c101d10 */
[----:B------:R4:W-:Y:S04]  /*0bb0*/  @!P1 STG.E.128 desc[UR16][R4.64+0x80], RZ ;  /* 0x000080ff04009986 */ /* 0x0009e8000c101d10 */
[----:B------:R4:W-:Y:S02]  /*0bc0*/  @!P0 STG.E.128 desc[UR16][R4.64+0x100], RZ ;  /* 0x000100ff04008986 */ /* 0x0009e4000c101d10 */
.L_x_438:
[----:B------:R-:W-:Y:S05]  /*0bd0*/  BSYNC.RECONVERGENT B0 ;  /* 0x0000000000007941 */ /* 0x000fea0003800200 */
.L_x_437:
[----:B------:R-:W5:Y:S01]  /*0be0*/  LDCU.64 UR4, c[0x0][0x420] ;  /* 0x00008400ff0477ac */ /* 0x000f620008000a00 */
[----:B------:R-:W-:-:S04]  /*0bf0*/  ISETP.NE.AND P4, PT, R6, RZ, PT ;  /* 0x000000ff0600720c */ /* 0x000fc80003f85270 */
[-C--:B------:R-:W-:Y:S02]  /*0c00*/  ISETP.GE.OR P3, PT, R188, R11.reuse, P4 ;  /* 0x0000000bbc00720c */ /* 0x080fe40002766670 */
[-C--:B------:R-:W-:Y:S02]  /*0c10*/  ISETP.GE.OR P2, PT, R10, R11.reuse, P4 ;  /* 0x0000000b0a00720c */ /* 0x080fe40002746670 */
[-C--:B------:R-:W-:Y:S02]  /*0c20*/  ISETP.GE.OR P1, PT, R8, R11.reuse, P4 ;  /* 0x0000000b0800720c */ /* 0x080fe40002726670 */
[C---:B------:R-:W-:Y:S02]  /*0c30*/  IADD3 R188, P0, PT, R3.reuse, R188, RZ ;  /* 0x000000bc03bc7210 */ /* 0x040fe40007f1e0ff */
[----:B------:R-:W-:Y:S02]  /*0c40*/  ISETP.GE.OR P4, PT, R0, R11, P4 ;  /* 0x0000000b0000720c */ /* 0x000fe40002786670 */
[----:B------:R-:W-:-:S02]  /*0c50*/  LEA.HI.X.SX32 R3, R3, RZ, 0x1, P0 ;  /* 0x000000ff03037211 */ /* 0x000fc400000f0eff */
[C---:B-----5:R-:W-:Y:S01]  /*0c60*/  LEA R2, P0, R188.reuse, UR4, 0x2 ;  /* 0x00000004bc027c11 */ /* 0x060fe2000f8010ff */
[----:B------:R-:W-:Y:S02]  /*0c70*/  @!P3 IMAD.MOV.U32 R9, RZ, RZ, 0x7f800000 ;  /* 0x7f800000ff09b424 */ /* 0x000fe400078e00ff */
[----:B------:R-:W-:Y:S01]  /*0c80*/  @!P2 IMAD.MOV.U32 R7, RZ, RZ, 0x7f800000 ;  /* 0x7f800000ff07a424 */ /* 0x000fe200078e00ff */
[----:B------:R-:W-:Y:S01]  /*0c90*/  LEA.HI.X R3, R188, UR5, R3, 0x2, P0 ;  /* 0x00000005bc037c11 */ /* 0x000fe200080f1403 */
[----:B----4-:R-:W-:-:S04]  /*0ca0*/  @!P1 IMAD.MOV.U32 R5, RZ, RZ, 0x7f800000 ;  /* 0x7f800000ff059424 */ /* 0x010fc800078e00ff */
[----:B------:R4:W-:Y:S04]  /*0cb0*/  @!P3 STG.E desc[UR16][R2.64], R9 ;  /* 0x000000090200b986 */ /* 0x0009e8000c101910 */
[----:B------:R4:W-:Y:S04]  /*0cc0*/  @!P2 STG.E desc[UR16][R2.64+0x40], R7 ;  /* 0x000040070200a986 */ /* 0x0009e8000c101910 */
[----:B------:R4:W-:Y:S01]  /*0cd0*/  @!P1 STG.E desc[UR16][R2.64+0x80], R5 ;  /* 0x0000800502009986 */ /* 0x0009e2000c101910 */
[----:B------:R-:W-:Y:S05]  /*0ce0*/  @P4 EXIT ;  /* 0x000000000000494d */ /* 0x000fea0003800000 */
[----:B----4-:R-:W-:-:S05]  /*0cf0*/  MOV R5, 0x7f800000 ;  /* 0x7f80000000057802 */ /* 0x010fca0000000f00 */
[----:B------:R-:W-:Y:S01]  /*0d00*/  STG.E desc[UR16][R2.64+0xc0], R5 ;  /* 0x0000c00502007986 */ /* 0x000fe2000c101910 */
[----:B------:R-:W-:Y:S05]  /*0d10*/  EXIT ;  /* 0x000000000000794d */ /* 0x000fea0003800000 */
.L_x_430:
[----:B------:R-:W1:Y:S01]  /*0d20*/  LDCU.64 UR4, c[0x0][0x4d8] ;  /* 0x00009b00ff0477ac */ /* 0x000e620008000a00 */
[----:B------:R-:W2:Y:S01]  /*0d30*/  LDCU.64 UR8, c[0x0][0x4e0] ;  /* 0x00009c00ff0877ac */ /* 0x000ea20008000a00 */
[----:B-1----:R-:W-:-:S04]  /*0d40*/  UISETP.NE.U32.AND UP0, UPT, UR4, URZ, UPT ;  /* 0x000000ff0400728c */ /* 0x002fc8000bf05070 */
[----:B------:R-:W-:Y:S02]  /*0d50*/  UISETP.NE.AND.EX UP0, UPT, UR5, URZ, UPT, UP0 ;  /* 0x000000ff0500728c */ /* 0x000fe4000bf05300 */
[----:B--2---:R-:W-:-:S04]  /*0d60*/  UISETP.NE.U32.AND UP1, UPT, UR8, URZ, UPT ;  /* 0x000000ff0800728c */ /* 0x004fc8000bf25070 */
[----:B------:R-:W-:-:S03]  /*0d70*/  UISETP.NE.AND.EX UP1, UPT, UR9, URZ, UPT, UP1 ;  /* 0x000000ff0900728c */ /* 0x000fc6000bf25310 */
[----:B------:R-:W-:Y:S08]  /*0d80*/  BRA.U !UP0, `(.L_x_439) ;  /* 0x00000001080c7547 */ /* 0x000ff0000b800000 */
[----:B------:R-:W-:-:S04]  /*0d90*/  IADD3 R8, P0, PT, R13, UR4, RZ ;  /* 0x000000040d087c10 */ /* 0x000fc8000ff1e0ff */
[----:B------:R-:W-:-:S05]  /*0da0*/  IADD3.X R9, PT, PT, R10, UR5, RZ, P0, !PT ;  /* 0x000000050a097c10 */ /* 0x000fca00087fe4ff */
[----:B------:R1:W5:Y:S04]  /*0db0*/  LDG.E R8, desc[UR16][R8.64] ;  /* 0x0000001008087981 */ /* 0x000368000c1e1900 */
.L_x_439:
[----:B------:R-:W-:Y:S05]  /*0dc0*/  BRA.U !UP1, `(.L_x_440) ;  /* 0x0000000509887547 */ /* 0x000fea000b800000 */
[----:B-1----:R-:W1:Y:S01]  /*0dd0*/  LDC R9, c[0x0][0x4f0] ;  /* 0x00013c00ff097b82 */ /* 0x002e620000000800 */
[----:B------:R-:W-:Y:S01]  /*0de0*/  LEA R4, R0, 0xffffffc0, 0x6 ;  /* 0xffffffc000047811 */ /* 0x000fe200078e30ff */
[----:B------:R-:W2:Y:S03]  /*0df0*/  LDCU.64 UR4, c[0x0][0x4e8] ;  /* 0x00009d00ff0477ac */ /* 0x000ea60008000a00 */
[----:B------:R-:W-:Y:S01]  /*0e00*/  IABS R5, R4 ;  /* 0x0000000400057213 */ /* 0x000fe20000000000 */
[----:B------:R-:W3:Y:S04]  /*0e10*/  LDCU.64 UR6, c[0x0][0x3a0] ;  /* 0x00007400ff0677ac */ /* 0x000ee80008000a00 */
[----:B-----5:R-:W-:Y:S01]  /*0e20*/  IMAD.MOV.U32 R8, RZ, RZ, R5 ;  /* 0x000000ffff087224 */ /* 0x020fe200078e0005 */
[----:B------:R-:W4:Y:S01]  /*0e30*/  LDCU.64 UR12, c[0x0][0x3b8] ;  /* 0x00007700ff0c77ac */ /* 0x000f220008000a00 */
[----:B------:R-:W3:Y:S01]  /*0e40*/  LDCU.64 UR10, c[0x0][0x3c0] ;  /* 0x00007800ff0a77ac */ /* 0x000ee20008000a00 */
[----:B-1----:R-:W-:-:S04]  /*0e50*/  IABS R7, R9 ;  /* 0x0000000900077213 */ /* 0x002fc80000000000 */
[----:B------:R-:W1:Y:S08]  /*0e60*/  I2F.RP R10, R7 ;  /* 0x00000007000a7306 */ /* 0x000e700000209400 */
[----:B-1----:R-:W1:Y:S02]  /*0e70*/  MUFU.RCP R12, R10 ;  /* 0x0000000a000c7308 */ /* 0x002e640000001000 */
[----:B-1----:R-:W-:-:S06]  /*0e80*/  IADD3 R12, PT, PT, R12, 0xffffffe, RZ ;  /* 0x0ffffffe0c0c7810 */ /* 0x002fcc0007ffe0ff */
[----:B------:R-:W1:Y:S02]  /*0e90*/  F2I.FTZ.U32.TRUNC.NTZ R13, R12 ;  /* 0x0000000c000d7305 */ /* 0x000e64000021f000 */
[----:B-1----:R-:W-:Y:S01]  /*0ea0*/  IMAD.MOV R6, RZ, RZ, -R13 ;  /* 0x000000ffff067224 */ /* 0x002fe200078e0a0d */
[----:B------:R-:W-:-:S03]  /*0eb0*/  MOV R12, RZ ;  /* 0x000000ff000c7202 */ /* 0x000fc60000000f00 */
[----:B------:R-:W-:-:S04]  /*0ec0*/  IMAD R6, R6, R7, RZ ;  /* 0x0000000706067224 */ /* 0x000fc800078e02ff */
[----:B------:R-:W-:-:S06]  /*0ed0*/  IMAD.HI.U32 R13, R13, R6, R12 ;  /* 0x000000060d0d7227 */ /* 0x000fcc00078e000c */
[----:B------:R-:W-:-:S05]  /*0ee0*/  IMAD.HI.U32 R5, R13, R8, RZ ;  /* 0x000000080d057227 */ /* 0x000fca00078e00ff */
[----:B------:R-:W-:-:S05]  /*0ef0*/  IADD3 R6, PT, PT, -R5, RZ, RZ ;  /* 0x000000ff05067210 */ /* 0x000fca0007ffe1ff */
[----:B------:R-:W-:-:S05]  /*0f00*/  IMAD R6, R7, R6, R8 ;  /* 0x0000000607067224 */ /* 0x000fca00078e0208 */
[----:B------:R-:W-:-:S13]  /*0f10*/  ISETP.GT.U32.AND P2, PT, R7, R6, PT ;  /* 0x000000060700720c */ /* 0x000fda0003f44070 */
[----:B------:R-:W-:Y:S01]  /*0f20*/  @!P2 IMAD.IADD R6, R6, 0x1, -R7 ;  /* 0x000000010606a824 */ /* 0x000fe200078e0a07 */
[----:B------:R-:W-:Y:S02]  /*0f30*/  @!P2 IADD3 R5, PT, PT, R5, 0x1, RZ ;  /* 0x000000010505a810 */ /* 0x000fe40007ffe0ff */
[----:B------:R-:W-:Y:S02]  /*0f40*/  ISETP.NE.AND P2, PT, R9, RZ, PT ;  /* 0x000000ff0900720c */ /* 0x000fe40003f45270 */
[----:B------:R-:W-:Y:S02]  /*0f50*/  ISETP.GE.U32.AND P0, PT, R6, R7, PT ;  /* 0x000000070600720c */ /* 0x000fe40003f06070 */
[----:B------:R-:W-:-:S04]  /*0f60*/  LOP3.LUT R6, R4, R9, RZ, 0x3c, !PT ;  /* 0x0000000904067212 */ /* 0x000fc800078e3cff */
[----:B------:R-:W-:Y:S01]  /*0f70*/  ISETP.GE.AND P1, PT, R6, RZ, PT ;  /* 0x000000ff0600720c */ /* 0x000fe20003f26270 */
[----:B--2---:R-:W-:-:S04]  /*0f80*/  IMAD.WIDE.U32 R6, R3, UR4, RZ ;  /* 0x0000000403067c25 */ /* 0x004fc8000f8e00ff */
[----:B------:R-:W-:Y:S01]  /*0f90*/  IMAD R205, R3, UR5, R7 ;  /* 0x0000000503cd7c24 */ /* 0x000fe2000f8e0207 */
[----:B------:R-:W1:Y:S01]  /*0fa0*/  LDCU.64 UR4, c[0x0][0x3a8] ;  /* 0x00007500ff0477ac */ /* 0x000e620008000a00 */
[----:B------:R-:W-:Y:S01]  /*0fb0*/  @P0 VIADD R5, R5, 0x1 ;  /* 0x0000000105050836 */ /* 0x000fe20000000000 */
[----:B------:R-:W-:-:S04]  /*0fc0*/  LEA R204, P0, R6, UR8, 0x2 ;  /* 0x0000000806cc7c11 */ /* 0x000fc8000f8010ff */
[----:B------:R-:W-:Y:S02]  /*0fd0*/  LEA.HI.X R205, R6, UR9, R205, 0x2, P0 ;  /* 0x0000000906cd7c11 */ /* 0x000fe400080f14cd */
[----:B------:R-:W-:Y:S01]  /*0fe0*/  @!P1 IADD3 R5, PT, PT, -R5, RZ, RZ ;  /* 0x000000ff05059210 */ /* 0x000fe20007ffe1ff */
[----:B------:R-:W2:Y:S01]  /*0ff0*/  LDC R6, c[0x0][0x3e8] ;  /* 0x0000fa00ff067b82 */ /* 0x000ea20000000800 */
[----:B------:R-:W-:-:S05]  /*1000*/  @!P2 LOP3.LUT R5, RZ, R9, RZ, 0x33, !PT ;  /* 0x00000009ff05a212 */ /* 0x000fca00078e33ff */
[----:B------:R-:W-:-:S05]  /*1010*/  IMAD.WIDE R20, R5, 0x4, R204 ;  /* 0x0000000405147825 */ /* 0x000fca00078e02cc */
[----:B------:R-:W2:Y:S01]  /*1020*/  LDG.E R8, desc[UR16][R20.64] ;  /* 0x0000001014087981 */ /* 0x000ea2000c1e1900 */
[----:B------:R-:W-:Y:S01]  /*1030*/  IADD3 R5, PT, PT, -R5, RZ, RZ ;  /* 0x000000ff05057210 */ /* 0x000fe20007ffe1ff */
[----:B---3--:R-:W-:Y:S01]  /*1040*/  IMAD.U32 R144, RZ, RZ, UR10 ;  /* 0x0000000aff907e24 */ /* 0x008fe2000f8e00ff */
[----:B----4-:R-:W-:Y:S01]  /*1050*/  MOV R134, UR12 ;  /* 0x0000000c00867c02 */ /* 0x010fe20008000f00 */
[----:B------:R-:W-:Y:S01]  /*1060*/  IMAD.U32 R145, RZ, RZ, UR11 ;  /* 0x0000000bff917e24 */ /* 0x000fe2000f8e00ff */
[----:B------:R-:W-:Y:S01]  /*1070*/  MOV R135, UR13 ;  /* 0x0000000d00877c02 */ /* 0x000fe20008000f00 */
[----:B------:R-:W-:-:S05]  /*1080*/  IMAD R4, R9, R5, R4 ;  /* 0x0000000509047224 */ /* 0x000fca00078e0204 */
[----:B------:R-:W-:Y:S02]  /*1090*/  SHF.R.S32.HI R5, RZ, 0x1f, R4 ;  /* 0x0000001fff057819 */ /* 0x000fe40000011404 */
[----:B--2---:R-:W-:-:S04]  /*10a0*/  IABS R10, R6 ;  /* 0x00000006000a7213 */ /* 0x004fc80000000000 */
[----:B------:R-:W2:Y:S08]  /*10b0*/  I2F.RP R13, R10 ;  /* 0x0000000a000d7306 */ /* 0x000eb00000209400 */
[----:B--2---:R-:W2:Y:S02]  /*10c0*/  MUFU.RCP R16, R13 ;  /* 0x0000000d00107308 */ /* 0x004ea40000001000 */
[----:B--2---:R-:W-:-:S06]  /*10d0*/  VIADD R16, R16, 0xffffffe ;  /* 0x0ffffffe10107836 */ /* 0x004fcc0000000000 */
[----:B------:R-:W2:Y:S02]  /*10e0*/  F2I.FTZ.U32.TRUNC.NTZ R17, R16 ;  /* 0x0000001000117305 */ /* 0x000ea4000021f000 */
[----:B--2---:R-:W-:Y:S02]  /*10f0*/  IADD3 R7, PT, PT, RZ, -R17, RZ ;  /* 0x80000011ff077210 */ /* 0x004fe40007ffe0ff */
[----:B------:R-:W-:-:S03]  /*1100*/  MOV R16, RZ ;  /* 0x000000ff00107202 */ /* 0x000fc60000000f00 */
[----:B------:R-:W-:Y:S01]  /*1110*/  IMAD R12, R7, R10, RZ ;  /* 0x0000000a070c7224 */ /* 0x000fe200078e02ff */
[----:B------:R-:W-:-:S03]  /*1120*/  IABS R7, R19 ;  /* 0x0000001300077213 */ /* 0x000fc60000000000 */
[----:B------:R-:W-:-:S04]  /*1130*/  IMAD.HI.U32 R17, R17, R12, R16 ;  /* 0x0000000c11117227 */ /* 0x000fc800078e0010 */
[----:B------:R-:W-:-:S04]  /*1140*/  IMAD.MOV.U32 R12, RZ, RZ, R7 ;  /* 0x000000ffff0c7224 */ /* 0x000fc800078e0007 */
[----:B------:R-:W-:-:S05]  /*1150*/  IMAD.HI.U32 R7, R17, R12, RZ ;  /* 0x0000000c11077227 */ /* 0x000fca00078e00ff */
[----:B------:R-:W-:-:S05]  /*1160*/  IADD3 R13, PT, PT, -R7, RZ, RZ ;  /* 0x000000ff070d7210 */ /* 0x000fca0007ffe1ff */
[----:B------:R-:W-:-:S05]  /*1170*/  IMAD R13, R10, R13, R12 ;  /* 0x0000000d0a0d7224 */ /* 0x000fca00078e020c */
[----:B------:R-:W-:-:S13]  /*1180*/  ISETP.GT.U32.AND P1, PT, R10, R13, PT ;  /* 0x0000000d0a00720c */ /* 0x000fda0003f24070 */
[-C--:B------:R-:W-:Y:S01]  /*1190*/  @!P1 IADD3 R13, PT, PT, R13, -R10.reuse, RZ ;  /* 0x8000000a0d0d9210 */ /* 0x080fe20007ffe0ff */
[----:B------:R-:W-:Y:S01]  /*11a0*/  @!P1 VIADD R7, R7, 0x1 ;  /* 0x0000000107079836 */ /* 0x000fe20000000000 */
[----:B------:R-:W-:Y:S02]  /*11b0*/  ISETP.NE.AND P1, PT, R6, RZ, PT ;  /* 0x000000ff0600720c */ /* 0x000fe40003f25270 */
[----:B------:R-:W-:Y:S02]  /*11c0*/  ISETP.GE.U32.AND P2, PT, R13, R10, PT ;  /* 0x0000000a0d00720c */ /* 0x000fe40003f46070 */
[----:B------:R-:W-:-:S04]  /*11d0*/  LOP3.LUT R10, R19, R6, RZ, 0x3c, !PT ;  /* 0x00000006130a7212 */ /* 0x000fc800078e3cff */
[----:B------:R-:W-:-:S07]  /*11e0*/  ISETP.GE.AND P0, PT, R10, RZ, PT ;  /* 0x000000ff0a00720c */ /* 0x000fce0003f06270 */
[----:B------:R-:W-:-:S06]  /*11f0*/  @P2 IADD3 R7, PT, PT, R7, 0x1, RZ ;  /* 0x0000000107072810 */ /* 0x000fcc0007ffe0ff */
[----:B------:R-:W-:Y:S01]  /*1200*/  @!P0 IMAD.MOV R7, RZ, RZ, -R7 ;  /* 0x000000ffff078224 */ /* 0x000fe200078e0a07 */
[----:B------:R-:W-:Y:S01]  /*1210*/  @!P1 LOP3.LUT R7, RZ, R6, RZ, 0x33, !PT ;  /* 0x00000006ff079212 */ /* 0x000fe200078e33ff */
[C---:B------:R-:W-:Y:S02]  /*1220*/  IMAD R6, R5.reuse, R134, RZ ;  /* 0x0000008605067224 */ /* 0x040fe400078e02ff */
[----:B------:R-:W-:Y:S02]  /*1230*/  IMAD R5, R5, R144, RZ ;  /* 0x0000009005057224 */ /* 0x000fe400078e02ff */
[C---:B------:R-:W-:Y:S02]  /*1240*/  IMAD R6, R4.reuse, R135, R6 ;  /* 0x0000008704067224 */ /* 0x040fe400078e0206 */
[----:B------:R-:W-:Y:S01]  /*1250*/  IMAD R5, R4, R145, R5 ;  /* 0x0000009104057224 */ /* 0x000fe200078e0205 */
[----:B------:R-:W-:Y:S01]  /*1260*/  SHF.R.S32.HI R17, RZ, 0x1f, R8 ;  /* 0x0000001fff117819 */ /* 0x000fe20000011408 */
[----:B------:R-:W-:-:S04]  /*1270*/  IMAD.WIDE.U32 R12, R8, UR6, RZ ;  /* 0x00000006080c7c25 */ /* 0x000fc8000f8e00ff */
[C---:B------:R-:W-:Y:S02]  /*1280*/  IMAD R21, R17.reuse, UR6, RZ ;  /* 0x0000000611157c24 */ /* 0x040fe4000f8e02ff */
[----:B-1----:R-:W-:Y:S02]  /*1290*/  IMAD R17, R17, UR4, RZ ;  /* 0x0000000411117c24 */ /* 0x002fe4000f8e02ff */
[C---:B------:R-:W-:Y:S02]  /*12a0*/  IMAD R21, R8.reuse, UR7, R21 ;  /* 0x0000000708157c24 */ /* 0x040fe4000f8e0215 */
[C---:B------:R-:W-:Y:S02]  /*12b0*/  IMAD R17, R8.reuse, UR5, R17 ;  /* 0x0000000508117c24 */ /* 0x040fe4000f8e0211 */
[----:B------:R-:W-:Y:S01]  /*12c0*/  IMAD.WIDE.U32 R8, R8, UR4, RZ ;  /* 0x0000000408087c25 */ /* 0x000fe2000f8e00ff */
[----:B------:R-:W1:Y:S01]  /*12d0*/  LDCU.128 UR4, c[0x0][0x3d0] ;  /* 0x00007a00ff0477ac */ /* 0x000e620008000c00 */
[----:B------:R-:W-:-:S03]  /*12e0*/  IADD3 R13, PT, PT, R13, R21, RZ ;  /* 0x000000150d0d7210 */ /* 0x000fc60007ffe0ff */
[----:B------:R-:W-:Y:S01]  /*12f0*/  IADD3 R9, PT, PT, R9, R17, RZ ;  /* 0x0000001109097210 */ /* 0x000fe20007ffe0ff */
[----:B------:R-:W-:-:S04]  /*1300*/  IMAD.WIDE.U32 R12, R4, R134, R12 ;  /* 0x00000086040c7225 */ /* 0x000fc800078e000c */
[----:B------:R-:W-:Y:S01]  /*1310*/  IMAD.WIDE.U32 R8, R4, R144, R8 ;  /* 0x0000009004087225 */ /* 0x000fe200078e0008 */
[----:B------:R-:W-:Y:S02]  /*1320*/  SHF.R.S32.HI R4, RZ, 0x1f, R7 ;  /* 0x0000001fff047819 */ /* 0x000fe40000011407 */
[----:B------:R-:W-:Y:S02]  /*1330*/  IADD3 R13, PT, PT, R13, R6, RZ ;  /* 0x000000060d0d7210 */ /* 0x000fe40007ffe0ff */
[----:B------:R-:W-:Y:S01]  /*1340*/  IADD3 R9, PT, PT, R9, R5, RZ ;  /* 0x0000000509097210 */ /* 0x000fe20007ffe0ff */
[C---:B-1----:R-:W-:Y:S02]  /*1350*/  IMAD R6, R4.reuse, UR4, RZ ;  /* 0x0000000404067c24 */ /* 0x042fe4000f8e02ff */
[----:B------:R-:W-:Y:S02]  /*1360*/  IMAD R4, R4, UR6, RZ ;  /* 0x0000000604047c24 */ /* 0x000fe4000f8e02ff */
[----:B------:R-:W-:-:S04]  /*1370*/  IMAD.WIDE.U32 R12, R7, UR4, R12 ;  /* 0x00000004070c7c25 */ /* 0x000fc8000f8e000c */
[C---:B------:R-:W-:Y:S01]  /*1380*/  IMAD R4, R7.reuse, UR7, R4 ;  /* 0x0000000707047c24 */ /* 0x040fe2000f8e0204 */
[----:B------:R-:W-:Y:S01]  /*1390*/  MOV R10, R12 ;  /* 0x0000000c000a7202 */ /* 0x000fe20000000f00 */
[----:B------:R-:W-:-:S04]  /*13a0*/  IMAD.WIDE.U32 R16, R7, UR6, R8 ;  /* 0x0000000607107c25 */ /* 0x000fc8000f8e0008 */
[----:B------:R-:W-:Y:S01]  /*13b0*/  IMAD R6, R7, UR5, R6 ;  /* 0x0000000507067c24 */ /* 0x000fe2000f8e0206 */
[----:B------:R-:W-:-:S03]  /*13c0*/  IADD3 R9, PT, PT, R17, R4, RZ ;  /* 0x0000000411097210 */ /* 0x000fc60007ffe0ff */
[----:B------:R-:W-:Y:S01]  /*13d0*/  IMAD.IADD R8, R13, 0x1, R6 ;  /* 0x000000010d087824 */ /* 0x000fe200078e0206 */
[----:B------:R-:W-:Y:S06]  /*13e0*/  BRA `(.L_x_441) ;  /* 0x0000000400507947 */ /* 0x000fec0003800000 */
.L_x_440:
[----:B------:R-:W-:-:S13]  /*13f0*/  ISETP.NE.AND P0, PT, R5, -0x1, PT ;  /* 0xffffffff0500780c */ /* 0x000fda0003f05270 */
[----:B------:R-:W-:Y:S05]  /*1400*/  @P0 BRA `(.L_x_442) ;  /* 0x0000000000340947 */ /* 0x000fea0003800000 */
[----:B------:R-:W2:Y:S01]  /*1410*/  LDC.64 R134, c[0x0][0x3b8] ;  /* 0x0000ee00ff867b82 */ /* 0x000ea20000000a00 */
[----:B------:R-:W3:Y:S01]  /*1420*/  LDCU.64 UR4, c[0x0][0x3a0] ;  /* 0x00007400ff0477ac */ /* 0x000ee20008000a00 */
[----:B------:R-:W-:-:S05]  /*1430*/  SHF.R.S32.HI R7, RZ, 0x1f, R4 ;  /* 0x0000001fff077819 */ /* 0x000fca0000011404 */
[-C--:B--2---:R-:W-:Y:S01]  /*1440*/  IMAD R6, R7, R134.reuse, RZ ;  /* 0x0000008607067224 */ /* 0x084fe200078e02ff */
[----:B-----5:R-:W-:Y:S01]  /*1450*/  SHF.R.S32.HI R7, RZ, 0x1f, R8 ;  /* 0x0000001fff077819 */ /* 0x020fe20000011408 */
[----:B------:R-:W-:-:S04]  /*1460*/  IMAD.WIDE.U32 R12, R4, R134, RZ ;  /* 0x00000086040c7225 */ /* 0x000fc800078e00ff */
[----:B------:R-:W-:Y:S02]  /*1470*/  IMAD R6, R4, R135, R6 ;  /* 0x0000008704067224 */ /* 0x000fe400078e0206 */
[----:B---3--:R-:W-:-:S03]  /*1480*/  IMAD R7, R7, UR4, RZ ;  /* 0x0000000407077c24 */ /* 0x008fc6000f8e02ff */
[----:B------:R-:W-:Y:S01]  /*1490*/  IADD3 R13, PT, PT, R13, R6, RZ ;  /* 0x000000060d0d7210 */ /* 0x000fe20007ffe0ff */
[C---:B------:R-:W-:Y:S02]  /*14a0*/  IMAD R7, R8.reuse, UR5, R7 ;  /* 0x0000000508077c24 */ /* 0x040fe4000f8e0207 */
[----:B------:R-:W-:-:S05]  /*14b0*/  IMAD.WIDE.U32 R12, R8, UR4, R12 ;  /* 0x00000004080c7c25 */ /* 0x000fca000f8e000c */
[----:B------:R-:W-:Y:S01]  /*14c0*/  IADD3 R13, PT, PT, R13, R7, RZ ;  /* 0x000000070d0d7210 */ /* 0x000fe20007ffe0ff */
[----:B------:R-:W-:Y:S05]  /*14d0*/  BRA `(.L_x_443) ;  /* 0x0000000000187947 */ /* 0x000fea0003800000 */
.L_x_442:
[----:B------:R-:W2:Y:S01]  /*14e0*/  LDC.64 R134, c[0x0][0x3b8] ;  /* 0x0000ee00ff867b82 */ /* 0x000ea20000000a00 */
[----:B------:R-:W-:-:S05]  /*14f0*/  IADD3 R6, PT, PT, R4, R5, RZ ;  /* 0x0000000504067210 */ /* 0x000fca0007ffe0ff */
[C---:B--2---:R-:W-:Y:S02]  /*1500*/  IMAD R13, R6.reuse, R135, RZ ;  /* 0x00000087060d7224 */ /* 0x044fe400078e02ff */
[----:B------:R-:W-:-:S05]  /*1510*/  IMAD.WIDE.U32 R6, R6, R134, RZ ;  /* 0x0000008606067225 */ /* 0x000fca00078e00ff */
[----:B------:R-:W-:Y:S02]  /*1520*/  IADD3 R13, PT, PT, R7, R13, RZ ;  /* 0x0000000d070d7210 */ /* 0x000fe40007ffe0ff */
[----:B------:R-:W-:Y:S02]  /*1530*/  MOV R12, R6 ;  /* 0x00000006000c7202 */ /* 0x000fe40000000f00 */
.L_x_443:
        /* <DEDUP_REMOVED lines=13> */
[----:B------:R-:W-:Y:S06]  /*1610*/  BRA `(.L_x_445) ;  /* 0x0000000000187947 */ /* 0x000fec0003800000 */
.L_x_444:
[----:B------:R-:W2:Y:S01]  /*1620*/  LDC.64 R144, c[0x0][0x3c0] ;  /* 0x0000f000ff907b82 */ /* 0x000ea20000000a00 */
[----:B------:R-:W-:-:S05]  /*1630*/  IADD3 R4, PT, PT, R4, R5, RZ ;  /* 0x0000000504047210 */ /* 0x000fca0007ffe0ff */
[C---:B--2---:R-:W-:Y:S02]  /*1640*/  IMAD R17, R4.reuse, R145, RZ ;  /* 0x0000009104117224 */ /* 0x044fe400078e02ff */
[----:B------:R-:W-:-:S05]  /*1650*/  IMAD.WIDE.U32 R4, R4, R144, RZ ;  /* 0x0000009004047225 */ /* 0x000fca00078e00ff */
[----:B------:R-:W-:Y:S02]  /*1660*/  IADD3 R17, PT, PT, R5, R17, RZ ;  /* 0x0000001105117210 */ /* 0x000fe40007ffe0ff */
[----:B------:R-:W-:-:S07]  /*1670*/  MOV R16, R4 ;  /* 0x0000000400107202 */ /* 0x000fce0000000f00 */
.L_x_445:
[----:B-----5:R-:W2:Y:S01]  /*1680*/  LDC R8, c[0x0][0x3e8] ;  /* 0x0000fa00ff087b82 */ /* 0x020ea20000000800 */
[----:B-1----:R-:W-:Y:S02]  /*1690*/  LEA R9, R0, 0xffffffc0, 0x6 ;  /* 0xffffffc000097811 */ /* 0x002fe400078e30ff */
[----:B------:R-:W-:-:S03]  /*16a0*/  CS2R R204, SRZ ;  /* 0x0000000000cc7805 */ /* 0x000fc6000001ff00 */
[----:B------:R-:W-:-:S04]  /*16b0*/  IMAD.WIDE.U32 R16, R9, R144, R16 ;  /* 0x0000009009107225 */ /* 0x000fc800078e0010 */
[----:B------:R-:W-:Y:S01]  /*16c0*/  IMAD R17, R9, R145, R17 ;  /* 0x0000009109117224 */ /* 0x000fe200078e0211 */
[----:B--2---:R-:W-:-:S04]  /*16d0*/  IABS R4, R8 ;  /* 0x0000000800047213 */ /* 0x004fc80000000000 */
[----:B------:R-:W1:Y:S08]  /*16e0*/  I2F.RP R7, R4 ;  /* 0x0000000400077306 */ /* 0x000e700000209400 */
[----:B-1----:R-:W1:Y:S02]  /*16f0*/  MUFU.RCP R20, R7 ;  /* 0x0000000700147308 */ /* 0x002e640000001000 */
[----:B-1----:R-:W-:-:S06]  /*1700*/  IADD3 R20, PT, PT, R20, 0xffffffe, RZ ;  /* 0x0ffffffe14147810 */ /* 0x002fcc0007ffe0ff */
[----:B------:R-:W1:Y:S02]  /*1710*/  F2I.FTZ.U32.TRUNC.NTZ R21, R20 ;  /* 0x0000001400157305 */ /* 0x000e64000021f000 */
[----:B-1----:R-:W-:Y:S01]  /*1720*/  IADD3 R5, PT, PT, RZ, -R21, RZ ;  /* 0x80000015ff057210 */ /* 0x002fe20007ffe0ff */
[----:B------:R-:W-:-:S04]  /*1730*/  IMAD.MOV.U32 R20, RZ, RZ, RZ ;  /* 0x000000ffff147224 */ /* 0x000fc800078e00ff */
[----:B------:R-:W-:Y:S01]  /*1740*/  IMAD R6, R5, R4, RZ ;  /* 0x0000000405067224 */ /* 0x000fe200078e02ff */
[----:B------:R-:W-:-:S03]  /*1750*/  IABS R5, R19 ;  /* 0x0000001300057213 */ /* 0x000fc60000000000 */
[----:B------:R-:W-:Y:S01]  /*1760*/  IMAD.HI.U32 R21, R21, R6, R20 ;  /* 0x0000000615157227 */ /* 0x000fe200078e0014 */
[----:B------:R-:W-:-:S05]  /*1770*/  MOV R6, R5 ;  /* 0x0000000500067202 */ /* 0x000fca0000000f00 */
[----:B------:R-:W-:-:S04]  /*1780*/  IMAD.HI.U32 R10, R21, R6, RZ ;  /* 0x00000006150a7227 */ /* 0x000fc800078e00ff */
[----:B------:R-:W-:Y:S02]  /*1790*/  IMAD.MOV R5, RZ, RZ, -R10 ;  /* 0x000000ffff057224 */ /* 0x000fe400078e0a0a */
[----:B------:R-:W-:-:S04]  /*17a0*/  IMAD.WIDE.U32 R20, R9, R134, R12 ;  /* 0x0000008609147225 */ /* 0x000fc800078e000c */
[C---:B------:R-:W-:Y:S02]  /*17b0*/  IMAD R5, R4.reuse, R5, R6 ;  /* 0x0000000504057224 */ /* 0x040fe400078e0206 */
[----:B------:R-:W1:Y:S01]  /*17c0*/  LDC.64 R6, c[0x0][0x3d8] ;  /* 0x0000f600ff067b82 */ /* 0x000e620000000a00 */
[----:B------:R-:W-:Y:S02]  /*17d0*/  IMAD R21, R9, R135, R21 ;  /* 0x0000008709157224 */ /* 0x000fe400078e0215 */
[----:B------:R-:W-:-:S13]  /*17e0*/  ISETP.GT.U32.AND P0, PT, R4, R5, PT ;  /* 0x000000050400720c */ /* 0x000fda0003f04070 */
[-C--:B------:R-:W-:Y:S01]  /*17f0*/  @!P0 IADD3 R5, PT, PT, R5, -R4.reuse, RZ ;  /* 0x8000000405058210 */ /* 0x080fe20007ffe0ff */
[----:B------:R-:W-:Y:S01]  /*1800*/  @!P0 VIADD R10, R10, 0x1 ;  /* 0x000000010a0a8836 */ /* 0x000fe20000000000 */
[----:B------:R-:W-:Y:S02]  /*1810*/  ISETP.NE.AND P0, PT, R8, RZ, PT ;  /* 0x000000ff0800720c */ /* 0x000fe40003f05270 */
[----:B------:R-:W-:Y:S02]  /*1820*/  ISETP.GE.U32.AND P2, PT, R5, R4, PT ;  /* 0x000000040500720c */ /* 0x000fe40003f46070 */
[----:B------:R-:W-:-:S04]  /*1830*/  LOP3.LUT R4, R19, R8, RZ, 0x3c, !PT ;  /* 0x0000000813047212 */ /* 0x000fc800078e3cff */
[----:B------:R-:W-:Y:S02]  /*1840*/  ISETP.GE.AND P1, PT, R4, RZ, PT ;  /* 0x000000ff0400720c */ /* 0x000fe40003f26270 */
[----:B------:R-:W2:Y:S05]  /*1850*/  LDC.64 R4, c[0x0][0x3d0] ;  /* 0x0000f400ff047b82 */ /* 0x000eaa0000000a00 */
[----:B------:R-:W-:-:S06]  /*1860*/  @P2 IADD3 R10, PT, PT, R10, 0x1, RZ ;  /* 0x000000010a0a2810 */ /* 0x000fcc0007ffe0ff */
[----:B------:R-:W-:Y:S02]  /*1870*/  @!P1 IADD3 R10, PT, PT, -R10, RZ, RZ ;  /* 0x000000ff0a0a9210 */ /* 0x000fe40007ffe1ff */
[----:B------:R-:W-:-:S04]  /*1880*/  @!P0 LOP3.LUT R10, RZ, R8, RZ, 0x33, !PT ;  /* 0x00000008ff0a8212 */ /* 0x000fc800078e33ff */
[----:B------:R-:W-:Y:S01]  /*1890*/  SHF.R.S32.HI R13, RZ, 0x1f, R10 ;  /* 0x0000001fff0d7819 */ /* 0x000fe2000001140a */
[----:B-1----:R-:W-:-:S04]  /*18a0*/  IMAD.WIDE.U32 R16, R10, R6, R16 ;  /* 0x000000060a107225 */ /* 0x002fc800078e0010 */
[C---:B------:R-:W-:Y:S02]  /*18b0*/  IMAD R8, R13.reuse, R6, RZ ;  /* 0x000000060d087224 */ /* 0x040fe400078e02ff */
[-C--:B--2---:R-:W-:Y:S02]  /*18c0*/  IMAD R13, R13, R4.reuse, RZ ;  /* 0x000000040d0d7224 */ /* 0x084fe400078e02ff */
[----:B------:R-:W-:-:S04]  /*18d0*/  IMAD.WIDE.U32 R20, R10, R4, R20 ;  /* 0x000000040a147225 */ /* 0x000fc800078e0014 */
[C---:B------:R-:W-:Y:S02]  /*18e0*/  IMAD R5, R10.reuse, R5, R13 ;  /* 0x000000050a057224 */ /* 0x040fe400078e020d */
[----:B------:R-:W-:Y:S01]  /*18f0*/  IMAD R7, R10, R7, R8 ;  /* 0x000000070a077224 */ /* 0x000fe200078e0208 */
[----:B------:R-:W-:Y:S02]  /*1900*/  MOV R10, R20 ;  /* 0x00000014000a7202 */ /* 0x000fe40000000f00 */
[----:B------:R-:W-:Y:S01]  /*1910*/  IADD3 R8, PT, PT, R21, R5, RZ ;  /* 0x0000000515087210 */ /* 0x000fe20007ffe0ff */
[----:B------:R-:W-:-:S07]  /*1920*/  IMAD.IADD R9, R17, 0x1, R7 ;  /* 0x0000000111097824 */ /* 0x000fce00078e0207 */
.L_x_441:
[----:B------:R-:W-:Y:S01]  /*1930*/  ISETP.NE.AND P0, PT, R200, -0x1, PT ;  /* 0xffffffffc800780c */ /* 0x000fe20003f05270 */
[C---:B------:R-:W-:Y:S01]  /*1940*/  IMAD.SHL.U32 R213, R188.reuse, 0x8, RZ ;  /* 0x00000008bcd57824 */ /* 0x040fe200078e00ff */
[----:B------:R-:W1:Y:S01]  /*1950*/  LDCU.64 UR4, c[0x0][0x390] ;  /* 0x00007200ff0477ac */ /* 0x000e620008000a00 */
[----:B------:R-:W2:Y:S01]  /*1960*/  S2UR UR12, SR_CgaCtaId ;  /* 0x00000000000c79c3 */ /* 0x000ea20000008800 */
[----:B------:R-:W-:Y:S01]  /*1970*/  SHF.R.U32.HI R12, RZ, 0x3, R188 ;  /* 0x00000003ff0c7819 */ /* 0x000fe200000116bc */
[----:B------:R-:W-:Y:S01]  /*1980*/  IMAD.IADD R194, R11, 0x1, -R2 ;  /* 0x000000010bc27824 */ /* 0x000fe200078e0a02 */
[C---:B------:R-:W-:Y:S01]  /*1990*/  LOP3.LUT R17, R213.reuse, 0x1f8, RZ, 0xc0, !PT ;  /* 0x000001f8d5117812 */ /* 0x040fe200078ec0ff */
[----:B------:R-:W3:Y:S01]  /*19a0*/  LDCU.64 UR10, c[0x0][0x388] ;  /* 0x00007100ff0a77ac */ /* 0x000ee20008000a00 */
[----:B------:R-:W-:Y:S01]  /*19b0*/  LOP3.LUT R186, R213, 0x38, RZ, 0xc0, !PT ;  /* 0x00000038d5ba7812 */ /* 0x000fe200078ec0ff */
[----:B------:R-:W-:Y:S01]  /*19c0*/  IMAD.SHL.U32 R148, R188, 0x40, RZ ;  /* 0x00000040bc947824 */ /* 0x000fe200078e00ff */
[--C-:B------:R-:W-:Y:S01]  /*19d0*/  LOP3.LUT R18, R17, 0x38, R188.reuse, 0x78, !PT ;  /* 0x0000003811127812 */ /* 0x100fe200078e78bc */
[----:B------:R-:W4:Y:S01]  /*19e0*/  LDCU.64 UR6, c[0x0][0x3c8] ;  /* 0x00007900ff0677ac */ /* 0x000f220008000a00 */
[----:B------:R-:W-:Y:S01]  /*19f0*/  IADD3 R22, P1, PT, R186, R16, RZ ;  /* 0x00000010ba167210 */ /* 0x000fe20007f3e0ff */
[----:B------:R-:W5:Y:S01]  /*1a00*/  @P0 LDC.64 R4, c[0x0][0x3b0] ;  /* 0x0000ec00ff040b82 */ /* 0x000f620000000a00 */
[----:B------:R-:W-:Y:S01]  /*1a10*/  SHF.R.U32.HI R190, RZ, 0x1, R188 ;  /* 0x00000001ffbe7819 */ /* 0x000fe200000116bc */
[----:B------:R-:W-:Y:S01]  /*1a20*/  IMAD.MOV.U32 R13, RZ, RZ, RZ ;  /* 0x000000ffff0d7224 */ /* 0x000fe200078e00ff */
[----:B------:R-:W-:Y:S01]  /*1a30*/  LOP3.LUT R213, R18, 0x1e00, R213, 0xf8, !PT ;  /* 0x00001e0012d57812 */ /* 0x000fe200078ef8d5 */
[----:B------:R-:W-:Y:S01]  /*1a40*/  IMAD.X R23, RZ, RZ, R9, P1 ;  /* 0x000000ffff177224 */ /* 0x000fe200008e0609 */
[C---:B------:R-:W-:Y:S01]  /*1a50*/  LOP3.LUT R147, R186.reuse, 0x1c0, R148, 0xf8, !PT ;  /* 0x000001c0ba937812 */ /* 0x040fe200078ef894 */
[----:B------:R-:W-:Y:S01]  /*1a60*/  BSSY.RECONVERGENT B0, `(.L_x_446) ;  /* 0x000003d000007945 */ /* 0x000fe20003800200 */
[----:B------:R-:W-:Y:S01]  /*1a70*/  IMAD.WIDE.U32 R14, R15, 0x40, R12 ;  /* 0x000000400f0e7825 */ /* 0x000fe200078e000c */
[----:B------:R-:W1:Y:S01]  /*1a80*/  @!P0 LDC.64 R6, c[0x0][0x398] ;  /* 0x0000e600ff068b82 */ /* 0x000e620000000a00 */
[----:B------:R-:W-:-:S02]  /*1a90*/  LOP3.LUT R210, R186, 0x40, RZ, 0xfc, !PT ;  /* 0x00000040bad27812 */ /* 0x000fc400078efcff */
[----:B------:R-:W-:Y:S01]  /*1aa0*/  LOP3.LUT R208, R186, 0x80, RZ, 0xfc, !PT ;  /* 0x00000080bad07812 */ /* 0x000fe200078efcff */
[----:B-----5:R-:W-:Y:S01]  /*1ab0*/  @P0 IMAD.WIDE.U32 R16, R200, R4, RZ ;  /* 0x00000004c8100225 */ /* 0x020fe200078e00ff */
[----:B------:R-:W-:-:S04]  /*1ac0*/  LOP3.LUT R4, R190, 0x8, RZ, 0xc0, !PT ;  /* 0x00000008be047812 */ /* 0x000fc800078ec0ff */
[----:B------:R-:W-:Y:S01]  /*1ad0*/  LOP3.LUT R85, R147, R4, RZ, 0x3c, !PT ;  /* 0x0000000493557212 */ /* 0x000fe200078e3cff */
[----:B-1----:R-:W-:Y:S01]  /*1ae0*/  @!P0 IMAD.WIDE.U32 R20, R3, R6, RZ ;  /* 0x0000000603148225 */ /* 0x002fe200078e00ff */
[----:B------:R-:W-:-:S03]  /*1af0*/  IADD3 R6, P2, PT, R186, R10, RZ ;  /* 0x0000000aba067210 */ /* 0x000fc60007f5e0ff */
[----:B------:R-:W-:Y:S02]  /*1b00*/  @P0 IMAD.MOV.U32 R20, RZ, RZ, R16 ;  /* 0x000000ffff140224 */ /* 0x000fe400078e0010 */
[----:B------:R-:W-:Y:S02]  /*1b10*/  @!P0 IMAD R3, R3, R7, R21 ;  /* 0x0000000703038224 */ /* 0x000fe400078e0215 */
[----:B------:R-:W-:Y:S02]  /*1b20*/  IMAD.X R7, RZ, RZ, R8, P2 ;  /* 0x000000ffff077224 */ /* 0x000fe400010e0608 */
[----:B------:R-:W-:Y:S01]  /*1b30*/  @P0 IMAD R3, R200, R5, R17 ;  /* 0x00000005c8030224 */ /* 0x000fe200078e0211 */
[----:B------:R-:W-:Y:S01]  /*1b40*/  IADD3 R16, P0, PT, R186, R20, RZ ;  /* 0x00000014ba107210 */ /* 0x000fe20007f1e0ff */
[----:B------:R-:W-:-:S04]  /*1b50*/  IMAD.WIDE.U32 R8, R12, R134, R6 ;  /* 0x000000860c087225 */ /* 0x000fc800078e0006 */
[----:B------:R-:W-:Y:S01]  /*1b60*/  IMAD.WIDE.U32 R6, R12, R144, R22 ;  /* 0x000000900c067225 */ /* 0x000fe200078e0016 */
[----:B---3--:R-:W-:-:S03]  /*1b70*/  LEA R196, P2, R8, UR10, 0x1 ;  /* 0x0000000a08c47c11 */ /* 0x008fc6000f8408ff */
[----:B------:R-:W-:Y:S01]  /*1b80*/  IMAD.X R17, RZ, RZ, R3, P0 ;  /* 0x000000ffff117224 */ /* 0x000fe200000e0603 */
[C---:B------:R-:W-:Y:S01]  /*1b90*/  ISETP.GE.AND P0, PT, R12.reuse, R194, PT ;  /* 0x000000c20c00720c */ /* 0x040fe20003f06270 */
[----:B------:R-:W-:Y:S01]  /*1ba0*/  IMAD R199, R12, R145, R7 ;  /* 0x000000910cc77224 */ /* 0x000fe200078e0207 */
[----:B------:R-:W-:Y:S01]  /*1bb0*/  LEA R198, P1, R6, UR4, 0x1 ;  /* 0x0000000406c67c11 */ /* 0x000fe2000f8208ff */
[----:B------:R-:W-:Y:S02]  /*1bc0*/  IMAD R195, R12, R135, R9 ;  /* 0x000000870cc37224 */ /* 0x000fe400078e0209 */
[C---:B----4-:R-:W-:Y:S01]  /*1bd0*/  IMAD.WIDE.U32 R16, R19.reuse, UR6, R16 ;  /* 0x0000000613107c25 */ /* 0x050fe2000f8e0010 */
[----:B------:R-:W-:Y:S01]  /*1be0*/  LEA.HI.X R199, R6, UR5, R199, 0x1, P1 ;  /* 0x0000000506c77c11 */ /* 0x000fe200088f0cc7 */
[----:B------:R-:W-:Y:S01]  /*1bf0*/  UMOV UR5, 0x400 ;  /* 0x0000040000057882 */ /* 0x000fe20000000000 */
[----:B------:R-:W-:Y:S01]  /*1c00*/  LEA.HI.X R195, R8, UR11, R195, 0x1, P2 ;  /* 0x0000000b08c37c11 */ /* 0x000fe200090f0cc3 */
[----:B--2---:R-:W-:Y:S01]  /*1c10*/  ULEA UR5, UR12, UR5, 0x18 ;  /* 0x000000050c057291 */ /* 0x004fe2000f8ec0ff */
[----:B------:R-:W-:-:S05]  /*1c20*/  IMAD R19, R19, UR7, R17 ;  /* 0x0000000713137c24 */ /* 0x000fca000f8e0211 */
[----:B------:R-:W-:Y:S01]  /*1c30*/  LEA R213, R213, UR5, 0x1 ;  /* 0x00000005d5d57c11 */ /* 0x000fe2000f8e08ff */
[----:B------:R-:W-:Y:S06]  /*1c40*/  @P0 BRA `(.L_x_447) ;  /* 0x0000000000780947 */ /* 0x000fec0003800000 */
[----:B------:R-:W1:Y:S01]  /*1c50*/  LDCU.64 UR6, c[0x0][0x3b0] ;  /* 0x00007600ff0677ac */ /* 0x000e620008000a00 */
[----:B------:R-:W-:Y:S01]  /*1c60*/  IMAD.MOV.U32 R18, RZ, RZ, R16 ;  /* 0x000000ffff127224 */ /* 0x000fe200078e0010 */
[----:B------:R-:W2:Y:S01]  /*1c70*/  LDCU UR4, c[0x0][0x440] ;  /* 0x00008800ff0477ac */ /* 0x000ea20008000800 */
[----:B------:R-:W3:Y:S01]  /*1c80*/  LDCU.64 UR10, c[0x0][0x380] ;  /* 0x00007000ff0a77ac */ /* 0x000ee20008000a00 */
[----:B-1----:R-:W-:Y:S02]  /*1c90*/  IMAD R3, R15, UR6, RZ ;  /* 0x000000060f037c24 */ /* 0x002fe4000f8e02ff */
[----:B------:R-:W-:Y:S01]  /*1ca0*/  IMAD.WIDE.U32 R4, R14, UR6, R18 ;  /* 0x000000060e047c25 */ /* 0x000fe2000f8e0012 */
[----:B--2---:R-:W-:-:S03]  /*1cb0*/  ISETP.GE.AND P1, PT, R186, UR4, PT ;  /* 0x00000004ba007c0c */ /* 0x004fc6000bf26270 */
[----:B------:R-:W-:Y:S01]  /*1cc0*/  IMAD R3, R14, UR7, R3 ;  /* 0x000000070e037c24 */ /* 0x000fe2000f8e0203 */
[----:B------:R-:W-:Y:S02]  /*1cd0*/  ISETP.GE.AND P0, PT, R210, UR4, PT ;  /* 0x00000004d2007c0c */ /* 0x000fe4000bf06270 */
[----:B---3--:R-:W-:Y:S01]  /*1ce0*/  LEA R6, P2, R4, UR10, 0x1 ;  /* 0x0000000a04067c11 */ /* 0x008fe2000f8408ff */
[----:B------:R-:W-:-:S05]  /*1cf0*/  IMAD.IADD R3, R5, 0x1, R3 ;  /* 0x0000000105037824 */ /* 0x000fca00078e0203 */
[----:B------:R-:W-:-:S05]  /*1d00*/  LEA.HI.X R7, R4, UR11, R3, 0x1, P2 ;  /* 0x0000000b04077c11 */ /* 0x000fca00090f0c03 */
[----:B------:R-:W-:Y:S01]  /*1d10*/  @!PT LDS RZ, [RZ] ;  /* 0x00000000fffff984 */ /* 0x000fe20000000800 */
[----:B------:R-:W-:Y:S01]  /*1d20*/  @!PT LDS RZ, [RZ] ;  /* 0x00000000fffff984 */ /* 0x000fe20000000800 */
[----:B------:R-:W-:Y:S01]  /*1d30*/  @!PT LDS RZ, [RZ] ;  /* 0x00000000fffff984 */ /* 0x000fe20000000800 */
[----:B------:R1:W-:Y:S04]  /*1d40*/  @!P1 LDGSTS.E.BYPASS.LTC128B.128 [R213], desc[UR16][R6.64] ;  /* 0x0000000006d59fae */ /* 0x0003e8000b981a10 */
[----:B------:R1:W-:Y:S04]  /*1d50*/  @P1 STS.128 [R213], RZ ;  /* 0x000000ffd5001388 */ /* 0x0003e80000000c00 */
[----:B------:R-:W-:Y:S01]  /*1d60*/  @!PT LDS RZ, [RZ] ;  /* 0x00000000fffff984 */ /* 0x000fe20000000800 */
[----:B------:R-:W-:Y:S01]  /*1d70*/  @!PT LDS RZ, [RZ] ;  /* 0x00000000fffff984 */ /* 0x000fe20000000800 */
[----:B------:R-:W-:Y:S01]  /*1d80*/  @!PT LDS RZ, [RZ] ;  /* 0x00000000fffff984 */ /* 0x000fe20000000800 */
[----:B------:R1:W-:Y:S04]  /*1d90*/  @!P0 LDGSTS.E.BYPASS.LTC128B.128 [R213+0x2000], desc[UR16][R6.64+0x80] ;  /* 0x0200008006d58fae */ /* 0x0003e8000b981a10 */
[----:B------:R1:W-:Y:S01]  /*1da0*/  @P0 STS.128 [R213+0x2000], RZ ;  /* 0x002000ffd5000388 */ /* 0x0003e20000000c00 */
[----:B------:R-:W-:-:S13]  /*1db0*/  ISETP.GE.AND P0, PT, R208, UR4, PT ;  /* 0x00000004d0007c0c */ /* 0x000fda000bf06270 */
[----:B------:R-:W-:Y:S05]  /*1dc0*/  @P0 BRA `(.L_x_448) ;  /* 0x0000000000140947 */ /* 0x000fea0003800000 */
[----:B------:R-:W-:Y:S01]  /*1dd0*/  @!PT LDS RZ, [RZ] ;  /* 0x00000000fffff984 */ /* 0x000fe20000000800 */
[----:B------:R-:W-:Y:S01]  /*1de0*/  @!PT LDS RZ, [RZ] ;  /* 0x00000000fffff984 */ /* 0x000fe20000000800 */
[----:B------:R-:W-:Y:S01]  /*1df0*/  @!PT LDS RZ, [RZ] ;  /* 0x00000000fffff984 */ /* 0x000fe20000000800 */
[----:B------:R3:W-:Y:S01]  /*1e00*/  LDGSTS.E.BYPASS.LTC128B.128 [R213+0x4000], desc[UR16][R6.64+0x100] ;  /* 0x0400010006d57fae */ /* 0x0007e2000b981a10 */
[----:B------:R-:W-:Y:S05]  /*1e10*/  BRA `(.L_x_447) ;  /* 0x0000000000047947 */ /* 0x000fea0003800000 */
.L_x_448:
[----:B------:R2:W-:Y:S02]  /*1e20*/  STS.128 [R213+0x4000], RZ ;  /* 0x004000ffd5007388 */ /* 0x0005e40000000c00 */
.L_x_447:
[----:B------:R-:W-:Y:S05]  /*1e30*/  BSYNC.RECONVERGENT B0 ;  /* 0x0000000000007941 */ /* 0x000fea0003800200 */
.L_x_446:
[----:B------:R-:W-:Y:S01]  /*1e40*/  IADD3 R9, PT, PT, R12, 0x10, RZ ;  /* 0x000000100c097810 */ /* 0x000fe20007ffe0ff */
[----:B------:R-:W-:Y:S03]  /*1e50*/  BSSY.RECONVERGENT B0, `(.L_x_449) ;  /* 0x0000024000007945 */ /* 0x000fe60003800200 */
[----:B------:R-:W-:-:S13]  /*1e60*/  ISETP.GE.AND P0, PT, R9, R194, PT ;  /* 0x000000c20900720c */ /* 0x000fda0003f06270 */
[----:B------:R-:W-:Y:S05]  /*1e70*/  @P0 BRA `(.L_x_450) ;  /* 0x0000000000840947 */ /* 0x000fea0003800000 */
[----:B------:R-:W4:Y:S01]  /*1e80*/  LDCU.64 UR10, c[0x0][0x3b0] ;  /* 0x00007600ff0a77ac */ /* 0x000f220008000a00 */
[----:B------:R-:W-:Y:S01]  /*1e90*/  IADD3 R4, P0, PT, R14, 0x10, RZ ;  /* 0x000000100e047810 */ /* 0x000fe20007f1e0ff */
[----:B-1-3--:R-:W-:Y:S01]  /*1ea0*/  IMAD.MOV.U32 R6, RZ, RZ, R16 ;  /* 0x000000ffff067224 */ /* 0x00afe200078e0010 */
[----:B------:R-:W-:Y:S01]  /*1eb0*/  MOV R7, R19 ;  /* 0x0000001300077202 */ /* 0x000fe20000000f00 */
[----:B------:R-:W1:Y:S02]  /*1ec0*/  LDCU UR4, c[0x0][0x440] ;  /* 0x00008800ff0477ac */ /* 0x000e640008000800 */
[----:B------:R-:W-:Y:S01]  /*1ed0*/  IMAD.X R3, RZ, RZ, R15, P0 ;  /* 0x000000ffff037224 */ /* 0x000fe200000e060f */
[----:B------:R-:W3:Y:S03]  /*1ee0*/  LDCU.64 UR6, c[0x0][0x380] ;  /* 0x00007000ff0677ac */ /* 0x000ee60008000a00 */
[----:B----4-:R-:W-:-:S02]  /*1ef0*/  IMAD R3, R3, UR10, RZ ;  /* 0x0000000a03037c24 */ /* 0x010fc4000f8e02ff */
[----:B------:R-:W-:Y:S01]  /*1f00*/  IMAD.WIDE.U32 R6, R4, UR10, R6 ;  /* 0x0000000a04067c25 */ /* 0x000fe2000f8e0006 */
[----:B-1----:R-:W-:-:S03]  /*1f10*/  ISETP.GE.AND P1, PT, R186, UR4, PT ;  /* 0x00000004ba007c0c */ /* 0x002fc6000bf26270 */
        /* <DEDUP_REMOVED lines=8> */
[----:B------:R1:W-:Y:S04]  /*1fa0*/  @!P1 LDGSTS.E.BYPASS.LTC128B.128 [R213+0x800], desc[UR16][R4.64] ;  /* 0x0080000004d59fae */ /* 0x0003e8000b981a10 */
[----:B------:R1:W-:Y:S04]  /*1fb0*/  @P1 STS.128 [R213+0x800], RZ ;  /* 0x000800ffd5001388 */ /* 0x0003e80000000c00 */
        /* <DEDUP_REMOVED lines=12> */
.L_x_451:
[----:B------:R3:W-:Y:S02]  /*2080*/  STS.128 [R213+0x4800], RZ ;  /* 0x004800ffd5007388 */ /* 0x0007e40000000c00 */
.L_x_450:
[----:B------:R-:W-:Y:S05]  /*2090*/  BSYNC.RECONVERGENT B0 ;  /* 0x0000000000007941 */ /* 0x000fea0003800200 */
.L_x_449:
[----:B-1-3--:R-:W-:Y:S01]  /*20a0*/  IADD3 R7, PT, PT, R12, 0x20, RZ ;  /* 0x000000200c077810 */ /* 0x00afe20007ffe0ff */
[----:B------:R-:W-:Y:S03]  /*20b0*/  BSSY.RECONVERGENT B0, `(.L_x_452) ;  /* 0x0000024000007945 */ /* 0x000fe60003800200 */
[----:B------:R-:W-:-:S13]  /*20c0*/  ISETP.GE.AND P0, PT, R7, R194, PT ;  /* 0x000000c20700720c */ /* 0x000fda0003f06270 */
[----:B------:R-:W-:Y:S05]  /*20d0*/  @P0 BRA `(.L_x_453) ;  /* 0x0000000000840947 */ /* 0x000fea0003800000 */
[----:B------:R-:W1:Y:S01]  /*20e0*/  LDCU.64 UR10, c[0x0][0x3b0] ;  /* 0x00007600ff0a77ac */ /* 0x000e620008000a00 */
[----:B----4-:R-:W-:Y:S01]  /*20f0*/  IADD3 R4, P0, PT, R14, 0x20, RZ ;  /* 0x000000200e047810 */ /* 0x010fe20007f1e0ff */
[----:B------:R-:W-:Y:S01]  /*2100*/  IMAD.MOV.U32 R20, RZ, RZ, R16 ;  /* 0x000000ffff147224 */ /* 0x000fe200078e0010 */
[----:B------:R-:W-:Y:S01]  /*2110*/  MOV R21, R19 ;  /* 0x0000001300157202 */ /* 0x000fe20000000f00 */
[----:B------:R-:W3:Y:S02]  /*2120*/  LDCU UR4, c[0x0][0x440] ;  /* 0x00008800ff0477ac */ /* 0x000ee40008000800 */
[----:B------:R-:W-:Y:S01]  /*2130*/  IMAD.X R3, RZ, RZ, R15, P0 ;  /* 0x000000ffff037224 */ /* 0x000fe200000e060f */
[----:B------:R-:W4:Y:S03]  /*2140*/  LDCU.64 UR6, c[0x0][0x380] ;  /* 0x00007000ff0677ac */ /* 0x000f260008000a00 */
[----:B-1----:R-:W-:-:S02]  /*2150*/  IMAD R3, R3, UR10, RZ ;  /* 0x0000000a03037c24 */ /* 0x002fc4000f8e02ff */
[----:B------:R-:W-:Y:S01]  /*2160*/  IMAD.WIDE.U32 R20, R4, UR10, R20 ;  /* 0x0000000a04147c25 */ /* 0x000fe2000f8e0014 */
[----:B---3--:R-:W-:-:S03]  /*2170*/  ISETP.GE.AND P1, PT, R186, UR4, PT ;  /* 0x00000004ba007c0c */ /* 0x008fc6000bf26270 */
[----:B------:R-:W-:Y:S01]  /*2180*/  IMAD R3, R4, UR11, R3 ;  /* 0x0000000b04037c24 */ /* 0x000fe2000f8e0203 */
[----:B------:R-:W-:Y:S02]  /*2190*/  ISETP.GE.AND P0, PT, R210, UR4, PT ;  /* 0x00000004d2007c0c */ /* 0x000fe4000bf06270 */
[----:B----4-:R-:W-:Y:S01]  /*21a0*/  LEA R4, P2, R20, UR6, 0x1 ;  /* 0x0000000614047c11 */ /* 0x010fe2000f8408ff */
        /* <DEDUP_REMOVED lines=19> */
.L_x_454:
[----:B------:R3:W-:Y:S02]  /*22e0*/  STS.128 [R213+0x5000], RZ ;  /* 0x005000ffd5007388 */ /* 0x0007e40000000c00 */
.L_x_453:
[----:B------:R-:W-:Y:S05]  /*22f0*/  BSYNC.RECONVERGENT B0 ;  /* 0x0000000000007941 */ /* 0x000fea0003800200 */
.L_x_452:
[----:B-1-34-:R-:W-:Y:S01]  /*2300*/  IADD3 R5, PT, PT, R12, 0x30, RZ ;  /* 0x000000300c057810 */ /* 0x01afe20007ffe0ff */
[----:B------:R-:W-:Y:S03]  /*2310*/  BSSY.RECONVERGENT B0, `(.L_x_455) ;  /* 0x0000024000007945 */ /* 0x000fe60003800200 */
[----:B------:R-:W-:-:S13]  /*2320*/  ISETP.GE.AND P0, PT, R5, R194, PT ;  /* 0x000000c20500720c */ /* 0x000fda0003f06270 */
[----:B------:R-:W-:Y:S05]  /*2330*/  @P0 BRA `(.L_x_456) ;  /* 0x0000000000840947 */ /* 0x000fea0003800000 */
[----:B------:R-:W1:Y:S01]  /*2340*/  LDCU.64 UR10, c[0x0][0x3b0] ;  /* 0x00007600ff0a77ac */ /* 0x000e620008000a00 */
[----:B------:R-:W-:Y:S01]  /*2350*/  IADD3 R3, P0, PT, R14, 0x30, RZ ;  /* 0x000000300e037810 */ /* 0x000fe20007f1e0ff */
[----:B------:R-:W-:Y:S01]  /*2360*/  IMAD.MOV.U32 R14, RZ, RZ, R16 ;  /* 0x000000ffff0e7224 */ /* 0x000fe200078e0010 */
[----:B------:R-:W3:Y:S03]  /*2370*/  LDCU UR4, c[0x0][0x440] ;  /* 0x00008800ff0477ac */ /* 0x000ee60008000800 */
[----:B------:R-:W-:Y:S01]  /*2380*/  IMAD.X R4, RZ, RZ, R15, P0 ;  /* 0x000000ffff047224 */ /* 0x000fe200000e060f */
[----:B------:R-:W-:Y:S01]  /*2390*/  MOV R15, R19 ;  /* 0x00000013000f7202 */ /* 0x000fe20000000f00 */
[----:B------:R-:W4:Y:S02]  /*23a0*/  LDCU.64 UR6, c[0x0][0x380] ;  /* 0x00007000ff0677ac */ /* 0x000f240008000a00 */
        /* <DEDUP_REMOVED lines=25> */
.L_x_457:
[----:B------:R4:W-:Y:S02]  /*2540*/  STS.128 [R213+0x5800], RZ ;  /* 0x005800ffd5007388 */ /* 0x0009e40000000c00 */
.L_x_456:
[----:B------:R-:W-:Y:S05]  /*2550*/  BSYNC.RECONVERGENT B0 ;  /* 0x0000000000007941 */ /* 0x000fea0003800200 */
.L_x_455:
[----:B------:R-:W-:Y:S01]  /*2560*/  IMAD.SHL.U32 R184, R0, 0x40, RZ ;  /* 0x0000004000b87824 */ /* 0x000fe200078e00ff */
[----:B------:R-:W-:Y:S04]  /*2570*/  BSSY.RECONVERGENT B0, `(.L_x_458) ;  /* 0x000001e000007945 */ /* 0x000fe80003800200 */
[----:B------:R-:W-:-:S05]  /*2580*/  IADD3 R146, PT, PT, R184, -0x40, RZ ;  /* 0xffffffc0b8927810 */ /* 0x000fca0007ffe0ff */
[----:B------:R-:W-:-:S05]  /*2590*/  IMAD.IADD R4, R87, 0x1, -R146 ;  /* 0x0000000157047824 */ /* 0x000fca00078e0a92 */
[----:B------:R-:W-:-:S13]  /*25a0*/  ISETP.GE.AND P3, PT, R12, R4, PT ;  /* 0x000000040c00720c */ /* 0x000fda0003f66270 */
[----:B------:R-:W-:Y:S05]  /*25b0*/  @P3 BRA `(.L_x_459) ;  /* 0x0000000000643947 */ /* 0x000fea0003800000 */
[----:B------:R-:W5:Y:S02]  /*25c0*/  LDCU UR4, c[0x0][0x440] ;  /* 0x00008800ff0477ac */ /* 0x000f640008000800 */
[----:B-----5:R-:W-:Y:S02]  /*25d0*/  ISETP.GE.AND P1, PT, R186, UR4, PT ;  /* 0x00000004ba007c0c */ /* 0x020fe4000bf26270 */
[----:B------:R-:W-:-:S11]  /*25e0*/  ISETP.GE.AND P0, PT, R210, UR4, PT ;  /* 0x00000004d2007c0c */ /* 0x000fd6000bf06270 */
[----:B------:R-:W-:Y:S02]  /*25f0*/  @!P1 IMAD.MOV.U32 R12, RZ, RZ, R196 ;  /* 0x000000ffff0c9224 */ /* 0x000fe400078e00c4 */
[--C-:B------:R-:W-:Y:S02]  /*2600*/  @!P1 IMAD.MOV.U32 R13, RZ, RZ, R195.reuse ;  /* 0x000000ffff0d9224 */ /* 0x100fe400078e00c3 */
[----:B------:R-:W-:-:S03]  /*2610*/  @!P0 IMAD.MOV.U32 R197, RZ, RZ, R195 ;  /* 0x000000ffffc58224 */ /* 0x000fc600078e00c3 */
        /* <DEDUP_REMOVED lines=12> */
[----:B-1----:R-:W-:-:S05]  /*26e0*/  MOV R197, R195 ;  /* 0x000000c300c57202 */ /* 0x002fca0000000f00 */
[----:B------:R-:W-:Y:S01]  /*26f0*/  @!PT LDS RZ, [RZ] ;  /* 0x00000000fffff984 */ /* 0x000fe20000000800 */
[----:B------:R-:W-:Y:S01]  /*2700*/  @!PT LDS RZ, [RZ] ;  /* 0x00000000fffff984 */ /* 0x000fe20000000800 */
[----:B------:R-:W-:Y:S01]  /*2710*/  @!PT LDS RZ, [RZ] ;  /* 0x00000000fffff984 */ /* 0x000fe20000000800 */
[----:B------:R1:W-:Y:S01]  /*2720*/  LDGSTS.E.BYPASS.LTC128B.128 [R213+0xa000], desc[UR16][R196.64+0x100] ;  /* 0x0a000100c4d57fae */ /* 0x0003e2000b981a10 */
[----:B------:R-:W-:Y:S05]  /*2730*/  BRA `(.L_x_459) ;  /* 0x0000000000047947 */ /* 0x000fea0003800000 */
.L_x_460:
[----:B------:R1:W-:Y:S02]  /*2740*/  STS.128 [R213+0xa000], RZ ;  /* 0x00a000ffd5007388 */ /* 0x0003e40000000c00 */
.L_x_459:
[----:B------:R-:W-:Y:S05]  /*2750*/  BSYNC.RECONVERGENT B0 ;  /* 0x0000000000007941 */ /* 0x000fea0003800200 */
.L_x_458:
[----:B------:R-:W-:Y:S01]  /*2760*/  ISETP.GE.AND P0, PT, R9, R4, PT ;  /* 0x000000040900720c */ /* 0x000fe20003f06270 */
[----:B------:R-:W-:Y:S01]  /*2770*/  BSSY.RECONVERGENT B0, `(.L_x_461) ;  /* 0x000001b000007945 */ /* 0x000fe20003800200 */
[C---:B------:R-:W-:Y:S01]  /*2780*/  SHF.L.U64.HI R86, R134.reuse, 0x4, R135 ;  /* 0x0000000486567819 */ /* 0x040fe20000010287 */
[----:B------:R-:W-:-:S10]  /*2790*/  IMAD.SHL.U32 R3, R134, 0x10, RZ ;  /* 0x0000001086037824 */ /* 0x000fd400078e00ff */
[----:B------:R-:W-:Y:S05]  /*27a0*/  @P0 BRA `(.L_x_462) ;  /* 0x00000000005c0947 */ /* 0x000fea0003800000 */
[----:B------:R-:W5:Y:S01]  /*27b0*/  LDCU UR4, c[0x0][0x440] ;  /* 0x00008800ff0477ac */ /* 0x000f620008000800 */
[----:B-1----:R-:W-:-:S04]  /*27c0*/  LEA R12, P2, R3, R196, 0x1 ;  /* 0x000000c4030c7211 */ /* 0x002fc800078408ff */
[----:B------:R-:W-:Y:S02]  /*27d0*/  LEA.HI.X R13, R3, R195, R86, 0x1, P2 ;  /* 0x000000c3030d7211 */ /* 0x000fe400010f0c56 */
[----:B-----5:R-:W-:Y:S02]  /*27e0*/  ISETP.GE.AND P1, PT, R186, UR4, PT ;  /* 0x00000004ba007c0c */ /* 0x020fe4000bf26270 */
[----:B------:R-:W-:-:S11]  /*27f0*/  ISETP.GE.AND P0, PT, R210, UR4, PT ;  /* 0x00000004d2007c0c */ /* 0x000fd6000bf06270 */
        /* <DEDUP_REMOVED lines=17> */
.L_x_463:
[----:B------:R1:W-:Y:S02]  /*2910*/  STS.128 [R213+0xa800], RZ ;  /* 0x00a800ffd5007388 */ /* 0x0003e40000000c00 */
.L_x_462:
[----:B------:R-:W-:Y:S05]  /*2920*/  BSYNC.RECONVERGENT B0 ;  /* 0x0000000000007941 */ /* 0x000fea0003800200 */
.L_x_461:
[----:B------:R-:W-:Y:S01]  /*2930*/  ISETP.GE.AND P0, PT, R7, R4, PT ;  /* 0x000000040700720c */ /* 0x000fe20003f06270 */
[----:B------:R-:W-:-:S12]  /*2940*/  BSSY.RECONVERGENT B0, `(.L_x_464) ;  /* 0x0000019000007945 */ /* 0x000fd80003800200 */
        /* <DEDUP_REMOVED lines=23> */
.L_x_466:
[----:B------:R1:W-:Y:S02]  /*2ac0*/  STS.128 [R213+0xb000], RZ ;  /* 0x00b000ffd5007388 */ /* 0x0003e40000000c00 */
.L_x_465:
[----:B------:R-:W-:Y:S05]  /*2ad0*/  BSYNC.RECONVERGENT B0 ;  /* 0x0000000000007941 */ /* 0x000fea0003800200 */
.L_x_464:
[----:B------:R-:W-:Y:S01]  /*2ae0*/  ISETP.GE.AND P0, PT, R5, R4, PT ;  /* 0x000000040500720c */ /* 0x000fe20003f06270 */
[----:B------:R-:W-:Y:S01]  /*2af0*/  IMAD.SHL.U32 R187, R188, 0x20, RZ ;  /* 0x00000020bcbb7824 */ /* 0x000fe200078e00ff */
[----:B------:R-:W-:Y:S04]  /*2b00*/  BSSY.RECONVERGENT B0, `(.L_x_467) ;  /* 0x000001d000007945 */ /* 0x000fe80003800200 */
[----:B------:R-:W-:-:S04]  /*2b10*/  LOP3.LUT R187, R187, 0x7c00, RZ, 0xc0, !PT ;  /* 0x00007c00bbbb7812 */ /* 0x000fc800078ec0ff */
[----:B------:R-:W-:-:S03]  /*2b20*/  LOP3.LUT R6, R187, 0x200, R148, 0xf8, !PT ;  /* 0x00000200bb067812 */ /* 0x000fc600078ef894 */
[----:B------:R-:W-:Y:S05]  /*2b30*/  @P0 BRA `(.L_x_468) ;  /* 0x0000000000640947 */ /* 0x000fea0003800000 */
[----:B------:R-:W5:Y:S01]  /*2b40*/  LDCU UR4, c[0x0][0x440] ;  /* 0x00008800ff0477ac */ /* 0x000f620008000800 */
[----:B-1----:R-:W-:Y:S02]  /*2b50*/  IMAD.MOV.U32 R197, RZ, RZ, R195 ;  /* 0x000000ffffc57224 */ /* 0x002fe400078e00c3 */
[----:B------:R-:W-:Y:S02]  /*2b60*/  IMAD R8, R135, 0x60, RZ ;  /* 0x0000006087087824 */ /* 0x000fe400078e02ff */
[----:B------:R-:W-:-:S05]  /*2b70*/  IMAD.WIDE.U32 R12, R134, 0x60, R196 ;  /* 0x00000060860c7825 */ /* 0x000fca00078e00c4 */
[----:B------:R-:W-:Y:S02]  /*2b80*/  IADD3 R13, PT, PT, R13, R8, RZ ;  /* 0x000000080d0d7210 */ /* 0x000fe40007ffe0ff */
        /* <DEDUP_REMOVED lines=19> */
.L_x_469:
[----:B------:R1:W-:Y:S02]  /*2cc0*/  STS.128 [R213+0xb800], RZ ;  /* 0x00b800ffd5007388 */ /* 0x0003e40000000c00 */
.L_x_468:
[----:B------:R-:W-:Y:S05]  /*2cd0*/  BSYNC.RECONVERGENT B0 ;  /* 0x0000000000007941 */ /* 0x000fea0003800200 */
.L_x_467:
[----:B------:R-:W0:Y:S01]  /*2ce0*/  LDGDEPBAR ;  /* 0x00000000000079af */ /* 0x000e220000000000 */
[----:B-1----:R-:W-:Y:S01]  /*2cf0*/  LOP3.LUT R13, R190, 0x1f0, RZ, 0xc0, !PT ;  /* 0x000001f0be0d7812 */ /* 0x002fe200078ec0ff */
[----:B------:R-:W-:Y:S01]  /*2d00*/  BSSY.RECONVERGENT B0, `(.L_x_470) ;  /* 0x0000024000007945 */ /* 0x000fe20003800200 */
[----:B------:R-:W-:Y:S02]  /*2d10*/  SHF.R.U32.HI R8, RZ, 0x2, R188 ;  /* 0x00000002ff087819 */ /* 0x000fe400000116bc */
[----:B------:R-:W-:Y:S02]  /*2d20*/  IADD3 R2, PT, PT, R13, 0x1, R2 ;  /* 0x000000010d027810 */ /* 0x000fe40007ffe002 */
[----:B------:R-:W-:-:S04]  /*2d30*/  LOP3.LUT R8, R8, 0x7, RZ, 0xc0, !PT ;  /* 0x0000000708087812 */ /* 0x000fc800078ec0ff */
[----:B------:R-:W-:-:S04]  /*2d40*/  IADD3 R2, PT, PT, -R11, R2, R8 ;  /* 0x000000020b027210 */ /* 0x000fc80007ffe108 */
[----:B------:R-:W-:Y:S01]  /*2d50*/  IADD3 R2, PT, PT, R2, UR14, R87 ;  /* 0x0000000e02027c10 */ /* 0x000fe2000fffe057 */
[----:B------:R-:W-:-:S04]  /*2d60*/  DEPBAR.LE SB0, 0x0 ;  /* 0x000080000000791a */ /* 0x000fc80000000000 */
[----:B------:R-:W-:Y:S06]  /*2d70*/  BAR.SYNC.DEFER_BLOCKING 0x0 ;  /* 0x0000000000007b1d */ /* 0x000fec0000010000 */
[----:B------:R-:W-:Y:S05]  /*2d80*/  @P3 BRA `(.L_x_471) ;  /* 0x0000000000603947 */ /* 0x000fea0003800000 */
[----:B------:R-:W1:Y:S02]  /*2d90*/  LDCU UR4, c[0x0][0x440] ;  /* 0x00008800ff0477ac */ /* 0x000e640008000800 */
[----:B-1----:R-:W-:Y:S02]  /*2da0*/  ISETP.GE.AND P1, PT, R186, UR4, PT ;  /* 0x00000004ba007c0c */ /* 0x002fe4000bf26270 */
[----:B------:R-:W-:-:S11]  /*2db0*/  ISETP.GE.AND P0, PT, R210, UR4, PT ;  /* 0x00000004d2007c0c */ /* 0x000fd6000bf06270 */
[----:B------:R-:W-:Y:S02]  /*2dc0*/  @!P1 IMAD.MOV.U32 R10, RZ, RZ, R198 ;  /* 0x000000ffff0a9224 */ /* 0x000fe400078e00c6 */
[----:B------:R-:W-:-:S05]  /*2dd0*/  @!P1 IMAD.MOV.U32 R11, RZ, RZ, R199 ;  /* 0x000000ffff0b9224 */ /* 0x000fca00078e00c7 */
        /* <DEDUP_REMOVED lines=17> */
.L_x_472:
[----:B------:R1:W-:Y:S01]  /*2ef0*/  STS.128 [R213+0x10000], RZ ;  /* 0x010000ffd5007388 */ /* 0x0003e20000000c00 */
[----:B------:R-:W-:Y:S05]  /*2f00*/  BRA `(.L_x_473) ;  /* 0x00000000000c7947 */ /* 0x000fea0003800000 */
.L_x_471:
[----:B------:R1:W-:Y:S04]  /*2f10*/  STS.128 [R213+0xc000], RZ ;  /* 0x00c000ffd5007388 */ /* 0x0003e80000000c00 */
[----:B------:R1:W-:Y:S04]  /*2f20*/  STS.128 [R213+0xe000], RZ ;  /* 0x00e000ffd5007388 */ /* 0x0003e80000000c00 */
[----:B------:R1:W-:Y:S02]  /*2f30*/  STS.128 [R213+0x10000], RZ ;  /* 0x010000ffd5007388 */ /* 0x0003e40000000c00 */
.L_x_473:
[----:B------:R-:W-:Y:S05]  /*2f40*/  BSYNC.RECONVERGENT B0 ;  /* 0x0000000000007941 */ /* 0x000fea0003800200 */
.L_x_470:
[----:B------:R-:W-:Y:S01]  /*2f50*/  ISETP.GE.AND P0, PT, R9, R4, PT ;  /* 0x000000040900720c */ /* 0x000fe20003f06270 */
[----:B------:R-:W-:-:S12]  /*2f60*/  BSSY.RECONVERGENT B0, `(.L_x_474) ;  /* 0x000001e000007945 */ /* 0x000fd80003800200 */
[----:B------:R1:W-:Y:S04]  /*2f70*/  @P0 STS.128 [R213+0xc800], RZ ;  /* 0x00c800ffd5000388 */ /* 0x0003e80000000c00 */
[----:B------:R1:W-:Y:S04]  /*2f80*/  @P0 STS.128 [R213+0xe800], RZ ;  /* 0x00e800ffd5000388 */ /* 0x0003e80000000c00 */
[----:B------:R1:W-:Y:S01]  /*2f90*/  @P0 STS.128 [R213+0x10800], RZ ;  /* 0x010800ffd5000388 */ /* 0x0003e20000000c00 */
[----:B------:R-:W-:Y:S05]  /*2fa0*/  @P0 BRA `(.L_x_475) ;  /* 0x0000000000640947 */ /* 0x000fea0003800000 */
[----:B------:R-:W5:Y:S01]  /*2fb0*/  LDCU UR4, c[0x0][0x440] ;  /* 0x00008800ff0477ac */ /* 0x000f620008000800 */
[C---:B------:R-:W-:Y:S01]  /*2fc0*/  IMAD.SHL.U32 R9, R144.reuse, 0x10, RZ ;  /* 0x0000001090097824 */ /* 0x040fe200078e00ff */
[----:B------:R-:W-:-:S04]  /*2fd0*/  SHF.L.U64.HI R8, R144, 0x4, R145 ;  /* 0x0000000490087819 */ /* 0x000fc80000010291 */
        /* <DEDUP_REMOVED lines=21> */
.L_x_476:
[----:B------:R1:W-:Y:S02]  /*3130*/  STS.128 [R213+0x10800], RZ ;  /* 0x010800ffd5007388 */ /* 0x0003e40000000c00 */
.L_x_475:
[----:B------:R-:W-:Y:S05]  /*3140*/  BSYNC.RECONVERGENT B0 ;  /* 0x0000000000007941 */ /* 0x000fea0003800200 */
.L_x_474:
[----:B------:R-:W-:Y:S01]  /*3150*/  ISETP.GE.AND P0, PT, R7, R4, PT ;  /* 0x000000040700720c */ /* 0x000fe20003f06270 */
[----:B------:R-:W-:-:S12]  /*3160*/  BSSY.RECONVERGENT B0, `(.L_x_477) ;  /* 0x000001c000007945 */ /* 0x000fd80003800200 */
[----:B------:R1:W-:Y:S04]  /*3170*/  @P0 STS.128 [R213+0xd000], RZ ;  /* 0x00d000ffd5000388 */ /* 0x0003e80000000c00 */
[----:B------:R1:W-:Y:S04]  /*3180*/  @P0 STS.128 [R213+0xf000], RZ ;  /* 0x00f000ffd5000388 */ /* 0x0003e80000000c00 */
[----:B------:R1:W-:Y:S01]  /*3190*/  @P0 STS.128 [R213+0x11000], RZ ;  /* 0x011000ffd5000388 */ /* 0x0003e20000000c00 */
[----:B------:R-:W-:Y:S05]  /*31a0*/  @P0 BRA `(.L_x_478) ;  /* 0x00000000005c0947 */ /* 0x000fea0003800000 */
[----:B------:R-:W5:Y:S01]  /*31b0*/  LDCU UR4, c[0x0][0x440] ;  /* 0x00008800ff0477ac */ /* 0x000f620008000800 */
[----:B------:R-:W-:-:S04]  /*31c0*/  LEA R8, P2, R144, R198, 0x6 ;  /* 0x000000c690087211 */ /* 0x000fc800078430ff */
        /* <DEDUP_REMOVED lines=20> */
.L_x_479:
[----:B------:R1:W-:Y:S02]  /*3310*/  STS.128 [R213+0x11000], RZ ;  /* 0x011000ffd5007388 */ /* 0x0003e40000000c00 */
.L_x_478:
[----:B------:R-:W-:Y:S05]  /*3320*/  BSYNC.RECONVERGENT B0 ;  /* 0x0000000000007941 */ /* 0x000fea0003800200 */
.L_x_477:
[----:B------:R-:W-:Y:S01]  /*3330*/  ISETP.GE.AND P0, PT, R5, R4, PT ;  /* 0x000000040500720c */ /* 0x000fe20003f06270 */
[----:B------:R-:W-:Y:S01]  /*3340*/  BSSY.RECONVERGENT B0, `(.L_x_480) ;  /* 0x000001f000007945 */ /* 0x000fe20003800200 */
[----:B------:R-:W-:Y:S01]  /*3350*/  IMAD.IADD R6, R85, 0x1, R6 ;  /* 0x0000000155067824 */ /* 0x000fe200078e0206 */
[----:B-1----:R-:W-:-:S10]  /*3360*/  LOP3.LUT R8, R188, 0x8, RZ, 0xc0, !PT ;  /* 0x00000008bc087812 */ /* 0x002fd400078ec0ff */
[----:B------:R1:W-:Y:S04]  /*3370*/  @P0 STS.128 [R213+0xd800], RZ ;  /* 0x00d800ffd5000388 */ /* 0x0003e80000000c00 */
[----:B------:R1:W-:Y:S04]  /*3380*/  @P0 STS.128 [R213+0xf800], RZ ;  /* 0x00f800ffd5000388 */ /* 0x0003e80000000c00 */
[----:B------:R1:W-:Y:S01]  /*3390*/  @P0 STS.128 [R213+0x11800], RZ ;  /* 0x011800ffd5000388 */ /* 0x0003e20000000c00 */
[----:B------:R-:W-:Y:S05]  /*33a0*/  @P0 BRA `(.L_x_481) ;  /* 0x0000000000600947 */ /* 0x000fea0003800000 */
[----:B------:R-:W5:Y:S01]  /*33b0*/  LDCU UR4, c[0x0][0x440] ;  /* 0x00008800ff0477ac */ /* 0x000f620008000800 */
        /* <DEDUP_REMOVED lines=22> */
.L_x_482:
[----:B------:R1:W-:Y:S02]  /*3520*/  STS.128 [R213+0x11800], RZ ;  /* 0x011800ffd5007388 */ /* 0x0003e40000000c00 */
.L_x_481:
[----:B------:R-:W-:Y:S05]  /*3530*/  BSYNC.RECONVERGENT B0 ;  /* 0x0000000000007941 */ /* 0x000fea0003800200 */
.L_x_480:
[----:B------:R-:W-:Y:S01]  /*3540*/  LOP3.LUT R5, R147, R8, RZ, 0x3c, !PT ;  /* 0x0000000893057212 */ /* 0x000fe200078e3cff */
[----:B------:R-:W-:Y:S01]  /*3550*/  IMAD.MOV.U32 R185, RZ, RZ, 0x20 ;  /* 0x00000020ffb97424 */ /* 0x000fe200078e00ff */
[----:B------:R-:W-:Y:S01]  /*3560*/  LOP3.LUT R192, R148, 0x400, RZ, 0xc0, !PT ;  /* 0x0000040094c07812 */ /* 0x000fe200078ec0ff */
[----:B------:R-:W-:Y:S01]  /*3570*/  IMAD.MOV.U32 R160, RZ, RZ, 0x40 ;  /* 0x00000040ffa07424 */ /* 0x000fe200078e00ff */
[----:B------:R-:W-:Y:S01]  /*3580*/  LEA R95, R6, UR5, 0x1 ;  /* 0x00000005065f7c11 */ /* 0x000fe2000f8e08ff */
[----:B------:R-:W0:Y:S01]  /*3590*/  LDGDEPBAR ;  /* 0x00000000000079af */ /* 0x000e220000000000 */
[C---:B------:R-:W-:Y:S01]  /*35a0*/  LOP3.LUT P1, RZ, R188.reuse, 0x2, RZ, 0xc0, !PT ;  /* 0x00000002bcff7812 */ /* 0x040fe2000782c0ff */
[----:B------:R-:W-:Y:S01]  /*35b0*/  IMAD R192, R5, 0x2, R192 ;  /* 0x0000000205c07824 */ /* 0x000fe200078e02c0 */
[----:B------:R-:W-:Y:S01]  /*35c0*/  LOP3.LUT P0, RZ, R188, 0x4, RZ, 0xc0, !PT ;  /* 0x00000004bcff7812 */ /* 0x000fe2000780c0ff */
[----:B------:R-:W-:Y:S01]  /*35d0*/  LDSM.16.M88.4 R72, [R95] ;  /* 0x000000005f48783b */ /* 0x000fe20000000200 */
[----:B------:R-:W-:Y:S01]  /*35e0*/  SEL R84, R185, 0xffffffe0, !P1 ;  /* 0xffffffe0b9547807 */ /* 0x000fe20004800000 */
[----:B------:R-:W-:Y:S01]  /*35f0*/  VIADD R91, R192, UR5 ;  /* 0x00000005c05b7c36 */ /* 0x000fe20008000000 */
[----:B------:R-:W-:Y:S01]  /*3600*/  SEL R160, R160, 0xffffffc0, !P0 ;  /* 0xffffffc0a0a07807 */ /* 0x000fe20004000000 */
[----:B------:R-:W5:Y:S01]  /*3610*/  LDSM.16.M88.4 R44, [R192+UR5+0x6000] ;  /* 0x00600005c02c783b */ /* 0x000f620008000200 */
[----:B------:R-:W-:Y:S01]  /*3620*/  ISETP.NE.AND P6, PT, R0, 0x1, PT ;  /* 0x000000010000780c */ /* 0x000fe20003fc5270 */
[--C-:B------:R-:W-:Y:S01]  /*3630*/  IMAD.IADD R92, R95, 0x1, R84.reuse ;  /* 0x000000015f5c7824 */ /* 0x100fe200078e0254 */
[C---:B------:R-:W-:Y:S01]  /*3640*/  VIMNMX R133, PT, PT, R2.reuse, R87, PT ;  /* 0x0000005702857248 */ /* 0x040fe20003fe0100 */
[----:B------:R-:W-:Y:S01]  /*3650*/  IMAD.IADD R90, R91, 0x1, R84 ;  /* 0x000000015b5a7824 */ /* 0x000fe200078e0254 */
[----:B------:R-:W2:Y:S01]  /*3660*/  LDSM.16.M88.4 R36, [R192+UR5+0x6800] ;  /* 0x00680005c024783b */ /* 0x000ea20008000200 */
[--C-:B------:R-:W-:Y:S01]  /*3670*/  IMAD.IADD R93, R95, 0x1, R160.reuse ;  /* 0x000000015f5d7824 */ /* 0x100fe200078e02a0 */
[----:B------:R-:W-:Y:S01]  /*3680*/  VIADDMNMX R2, R2, 0x8, R87, PT ;  /* 0x0000000802027846 */ /* 0x000fe20003800157 */
[----:B------:R-:W-:Y:S01]  /*3690*/  IMAD.IADD R91, R91, 0x1, R160 ;  /* 0x000000015b5b7824 */ /* 0x000fe200078e02a0 */
[----:B------:R-:W4:Y:S01]  /*36a0*/  LDSM.16.M88.4 R28, [R192+UR5+0x7000] ;  /* 0x00700005c01c783b */ /* 0x000f220008000200 */
[----:B------:R-:W-:-:S02]  /*36b0*/  IMAD.IADD R89, R84, 0x1, R93 ;  /* 0x0000000154597824 */ /* 0x000fc400078e025d */
[----:B------:R-:W-:Y:S01]  /*36c0*/  IMAD.IADD R88, R84, 0x1, R91 ;  /* 0x0000000154587824 */ /* 0x000fe200078e025b */
[----:B------:R-:W4:Y:S04]  /*36d0*/  LDSM.16.M88.4 R20, [R192+UR5+0x7800] ;  /* 0x00780005c014783b */ /* 0x000f280008000200 */
[----:B-1----:R-:W-:Y:S04]  /*36e0*/  LDSM.16.M88.4 R8, [R92] ;  /* 0x000000005c08783b */ /* 0x002fe80000000200 */
[----:B---3--:R-:W1:Y:S04]  /*36f0*/  LDSM.16.M88.4 R16, [R90+0x6000] ;  /* 0x006000005a10783b */ /* 0x008e680000000200 */
[----:B------:R-:W3:Y:S04]  /*3700*/  LDSM.16.M88.4 R12, [R90+0x6800] ;  /* 0x006800005a0c783b */ /* 0x000ee80000000200 */
[----:B------:R-:W3:Y:S04]  /*3710*/  LDSM.16.M88.4 R4, [R90+0x7000] ;  /* 0x007000005a04783b */ /* 0x000ee80000000200 */
[----:B------:R-:W3:Y:S04]  /*3720*/  LDSM.16.M88.4 R64, [R90+0x7800] ;  /* 0x007800005a40783b */ /* 0x000ee80000000200 */
[----:B------:R-:W-:Y:S01]  /*3730*/  LDSM.16.M88.4 R60, [R91+0x6000] ;  /* 0x006000005b3c783b */ /* 0x000fe20000000200 */
[C---:B-----5:R-:W-:Y:S03]  /*3740*/  HMMA.16816.F32 R48, R72.reuse, R44, RZ ;  /* 0x0000002c4830723c */ /* 0x060fe600000018ff */
[----:B------:R-:W-:Y:S04]  /*3750*/  LDSM.16.M88.4 R56, [R91+0x6800] ;  /* 0x006800005b38783b */ /* 0x000fe80000000200 */
[----:B------:R-:W-:Y:S01]  /*3760*/  LDSM.16.M88.4 R52, [R91+0x7000] ;  /* 0x007000005b34783b */ /* 0x000fe20000000200 */
[C---:B------:R-:W-:Y:S03]  /*3770*/  HMMA.16816.F32 R44, R72.reuse, R46, RZ ;  /* 0x0000002e482c723c */ /* 0x040fe600000018ff */
[----:B------:R-:W-:Y:S04]  /*3780*/  LDSM.16.M88.4 R68, [R88+0x7000] ;  /* 0x007000005844783b */ /* 0x000fe80000000200 */
[----:B------:R-:W-:Y:S01]  /*3790*/  LDSM.16.M88.4 R80, [R91+0x8000] ;  /* 0x008000005b50783b */ /* 0x000fe20000000200 */
[C---:B--2---:R-:W-:Y:S03]  /*37a0*/  HMMA.16816.F32 R40, R72.reuse, R36, RZ ;  /* 0x000000244828723c */ /* 0x044fe600000018ff */
[----:B------:R-:W-:Y:S05]  /*37b0*/  LDSM.16.M88.4 R76, [R91+0x8800] ;  /* 0x008800005b4c783b */ /* 0x000fea0000000200 */
[C---:B----4-:R-:W-:Y:S08]  /*37c0*/  HMMA.16816.F32 R32, R72.reuse, R28, RZ ;  /* 0x0000001c4820723c */ /* 0x050ff000000018ff */
[C---:B------:R-:W-:Y:S08]  /*37d0*/  HMMA.16816.F32 R36, R72.reuse, R38, RZ ;  /* 0x000000264824723c */ /* 0x040ff000000018ff */
[C---:B------:R-:W-:Y:S08]  /*37e0*/  HMMA.16816.F32 R28, R72.reuse, R30, RZ ;  /* 0x0000001e481c723c */ /* 0x040ff000000018ff */
[C---:B------:R-:W-:Y:S08]  /*37f0*/  HMMA.16816.F32 R24, R72.reuse, R20, RZ ;  /* 0x000000144818723c */ /* 0x040ff000000018ff */
[----:B------:R-:W-:Y:S01]  /*3800*/  HMMA.16816.F32 R72, R72, R22, RZ ;  /* 0x000000164848723c */ /* 0x000fe200000018ff */
[----:B------:R-:W-:Y:S07]  /*3810*/  LDSM.16.M88.4 R20, [R91+0x7800] ;  /* 0x007800005b14783b */ /* 0x000fee0000000200 */
[C---:B-1----:R-:W-:Y:S08]  /*3820*/  HMMA.16816.F32 R48, R8.reuse, R16, R48 ;  /* 0x000000100830723c */ /* 0x042ff00000001830 */
[C---:B------:R-:W-:Y:S01]  /*3830*/  HMMA.16816.F32 R44, R8.reuse, R18, R44 ;  /* 0x00000012082c723c */ /* 0x040fe2000000182c */
[----:B------:R-:W1:Y:S07]  /*3840*/  LDSM.16.M88.4 R16, [R93] ;  /* 0x000000005d10783b */ /* 0x000e6e0000000200 */
[C---:B---3--:R-:W-:Y:S08]  /*3850*/  HMMA.16816.F32 R40, R8.reuse, R12, R40 ;  /* 0x0000000c0828723c */ /* 0x048ff00000001828 */
[C---:B------:R-:W-:Y:S01]  /*3860*/  HMMA.16816.F32 R36, R8.reuse, R14, R36 ;  /* 0x0000000e0824723c */ /* 0x040fe20000001824 */
[----:B------:R-:W-:Y:S07]  /*3870*/  LDSM.16.M88.4 R12, [R88+0x6000] ;  /* 0x00600000580c783b */ /* 0x000fee0000000200 */
[C---:B------:R-:W-:Y:S08]  /*3880*/  HMMA.16816.F32 R32, R8.reuse, R4, R32 ;  /* 0x000000040820723c */ /* 0x040ff00000001820 */
[C---:B------:R-:W-:Y:S01]  /*3890*/  HMMA.16816.F32 R28, R8.reuse, R6, R28 ;  /* 0x00000006081c723c */ /* 0x040fe2000000181c */
[----:B------:R-:W2:Y:S07]  /*38a0*/  LDSM.16.M88.4 R4, [R89] ;  /* 0x000000005904783b */ /* 0x000eae0000000200 */
[C---:B------:R-:W-:Y:S08]  /*38b0*/  HMMA.16816.F32 R24, R8.reuse, R64, R24 ;  /* 0x000000400818723c */ /* 0x040ff00000001818 */
[----:B------:R-:W-:Y:S01]  /*38c0*/  HMMA.16816.F32 R72, R8, R66, R72 ;  /* 0x000000420848723c */ /* 0x000fe20000001848 */
[----:B------:R-:W3:Y:S04]  /*38d0*/  LDSM.16.M88.4 R8, [R88+0x6800] ;  /* 0x006800005808783b */ /* 0x000ee80000000200 */
[----:B------:R-:W-:Y:S03]  /*38e0*/  LDSM.16.M88.4 R64, [R192+UR5+0x8000] ;  /* 0x00800005c040783b */ /* 0x000fe60008000200 */
[C---:B-1----:R-:W-:Y:S08]  /*38f0*/  HMMA.16816.F32 R48, R16.reuse, R60, R48 ;  /* 0x0000003c1030723c */ /* 0x042ff00000001830 */
[C---:B------:R-:W-:Y:S01]  /*3900*/  HMMA.16816.F32 R44, R16.reuse, R62, R44 ;  /* 0x0000003e102c723c */ /* 0x040fe2000000182c */
[----:B------:R-:W-:Y:S07]  /*3910*/  LDSM.16.M88.4 R60, [R192+UR5+0x8800] ;  /* 0x00880005c03c783b */ /* 0x000fee0008000200 */
[C---:B------:R-:W-:Y:S08]  /*3920*/  HMMA.16816.F32 R40, R16.reuse, R56, R40 ;  /* 0x000000381028723c */ /* 0x040ff00000001828 */
[C---:B------:R-:W-:Y:S01]  /*3930*/  HMMA.16816.F32 R36, R16.reuse, R58, R36 ;  /* 0x0000003a1024723c */ /* 0x040fe20000001824 */
[----:B------:R-:W-:Y:S07]  /*3940*/  LDSM.16.M88.4 R56, [R192+UR5+0x9000] ;  /* 0x00900005c038783b */ /* 0x000fee0008000200 */
[C---:B------:R-:W-:Y:S08]  /*3950*/  HMMA.16816.F32 R32, R16.reuse, R52, R32 ;  /* 0x000000341020723c */ /* 0x040ff00000001820 */
[C---:B------:R-:W-:Y:S01]  /*3960*/  HMMA.16816.F32 R28, R16.reuse, R54, R28 ;  /* 0x00000036101c723c */ /* 0x040fe2000000181c */
[----:B------:R-:W-:Y:S07]  /*3970*/  LDSM.16.M88.4 R52, [R90+0x8000] ;  /* 0x008000005a34783b */ /* 0x000fee0000000200 */
[C---:B------:R-:W-:Y:S08]  /*3980*/  HMMA.16816.F32 R24, R16.reuse, R20, R24 ;  /* 0x000000141018723c */ /* 0x040ff00000001818 */
[----:B------:R-:W-:Y:S01]  /*3990*/  HMMA.16816.F32 R72, R16, R22, R72 ;  /* 0x000000161048723c */ /* 0x000fe20000001848 */
[----:B------:R-:W1:Y:S04]  /*39a0*/  LDSM.16.M88.4 R16, [R88+0x7800] ;  /* 0x007800005810783b */ /* 0x000e680000000200 */
[----:B------:R-:W-:Y:S03]  /*39b0*/  LDSM.16.M88.4 R20, [R192+UR5+0x9800] ;  /* 0x00980005c014783b */ /* 0x000fe60008000200 */
[C---:B--2---:R-:W-:Y:S08]  /*39c0*/  HMMA.16816.F32 R48, R4.reuse, R12, R48 ;  /* 0x0000000c0430723c */ /* 0x044ff00000001830 */
[C---:B------:R-:W-:Y:S01]  /*39d0*/  HMMA.16816.F32 R44, R4.reuse, R14, R44 ;  /* 0x0000000e042c723c */ /* 0x040fe2000000182c */
[----:B------:R-:W2:Y:S07]  /*39e0*/  LDSM.16.M88.4 R12, [R95+0x2000] ;  /* 0x002000005f0c783b */ /* 0x000eae0000000200 */
[C---:B---3--:R-:W-:Y:S08]  /*39f0*/  HMMA.16816.F32 R40, R4.reuse, R8, R40 ;  /* 0x000000080428723c */ /* 0x048ff00000001828 */
[C---:B------:R-:W-:Y:S01]  /*3a00*/  HMMA.16816.F32 R36, R4.reuse, R10, R36 ;  /* 0x0000000a0424723c */ /* 0x040fe20000001824 */
[----:B------:R-:W3:Y:S07]  /*3a10*/  LDSM.16.M88.4 R8, [R92+0x2000] ;  /* 0x002000005c08783b */ /* 0x000eee0000000200 */
[C---:B------:R-:W-:Y:S08]  /*3a20*/  HMMA.16816.F32 R32, R4.reuse, R68, R32 ;  /* 0x000000440420723c */ /* 0x040ff00000001820 */
[C---:B------:R-:W-:Y:S01]  /*3a30*/  HMMA.16816.F32 R28, R4.reuse, R70, R28 ;  /* 0x00000046041c723c */ /* 0x040fe2000000181c */
[----:B------:R-:W-:Y:S07]  /*3a40*/  LDSM.16.M88.4 R68, [R88+0x8000] ;  /* 0x008000005844783b */ /* 0x000fee0000000200 */
[C---:B-1----:R-:W-:Y:S08]  /*3a50*/  HMMA.16816.F32 R24, R4.reuse, R16, R24 ;  /* 0x000000100418723c */ /* 0x042ff00000001818 */
[----:B------:R-:W-:Y:S01]  /*3a60*/  HMMA.16816.F32 R72, R4, R18, R72 ;  /* 0x000000120448723c */ /* 0x000fe20000001848 */
[----:B------:R-:W1:Y:S04]  /*3a70*/  LDSM.16.M88.4 R16, [R90+0x8800] ;  /* 0x008800005a10783b */ /* 0x000e680000000200 */
[----:B------:R-:W4:Y:S03]  /*3a80*/  LDSM.16.M88.4 R4, [R90+0x9000] ;  /* 0x009000005a04783b */ /* 0x000f260000000200 */
[C---:B--2---:R-:W-:Y:S08]  /*3a90*/  HMMA.16816.F32 R48, R12.reuse, R64, R48 ;  /* 0x000000400c30723c */ /* 0x044ff00000001830 */
[C---:B------:R-:W-:Y:S01]  /*3aa0*/  HMMA.16816.F32 R44, R12.reuse, R66, R44 ;  /* 0x000000420c2c723c */ /* 0x040fe2000000182c */
[----:B------:R-:W-:Y:S07]  /*3ab0*/  LDSM.16.M88.4 R64, [R88+0x8800] ;  /* 0x008800005840783b */ /* 0x000fee0000000200 */
        /* <DEDUP_REMOVED lines=8> */
[----:B------:R-:W2:Y:S04]  /*3b40*/  LDSM.16.M88.4 R12, [R90+0x9800] ;  /* 0x009800005a0c783b */ /* 0x000ea80000000200 */
[----:B------:R-:W5:Y:S03]  /*3b50*/  LDSM.16.M88.4 R20, [R93+0x2000] ;  /* 0x002000005d14783b */ /* 0x000f660000000200 */
[C---:B---3--:R-:W-:Y:S08]  /*3b60*/  HMMA.16816.F32 R48, R8.reuse, R52, R48 ;  /* 0x000000340830723c */ /* 0x048ff00000001830 */
[C---:B------:R-:W-:Y:S01]  /*3b70*/  HMMA.16816.F32 R44, R8.reuse, R54, R44 ;  /* 0x00000036082c723c */ /* 0x040fe2000000182c */
[----:B------:R-:W3:Y:S07]  /*3b80*/  LDSM.16.M88.4 R52, [R91+0x9800] ;  /* 0x009800005b34783b */ /* 0x000eee0000000200 */
[C---:B-1----:R-:W-:Y:S08]  /*3b90*/  HMMA.16816.F32 R40, R8.reuse, R16, R40 ;  /* 0x000000100828723c */ /* 0x042ff00000001828 */
[C---:B------:R-:W-:Y:S01]  /*3ba0*/  HMMA.16816.F32 R36, R8.reuse, R18, R36 ;  /* 0x000000120824723c */ /* 0x040fe20000001824 */
[----:B------:R-:W-:Y:S07]  /*3bb0*/  LDSM.16.M88.4 R16, [R95+0x4000] ;  /* 0x004000005f10783b */ /* 0x000fee0000000200 */
[C---:B----4-:R-:W-:Y:S08]  /*3bc0*/  HMMA.16816.F32 R32, R8.reuse, R4, R32 ;  /* 0x000000040820723c */ /* 0x050ff00000001820 */
[C---:B------:R-:W-:Y:S01]  /*3bd0*/  HMMA.16816.F32 R28, R8.reuse, R6, R28 ;  /* 0x00000006081c723c */ /* 0x040fe2000000181c */
[----:B------:R-:W1:Y:S07]  /*3be0*/  LDSM.16.M88.4 R4, [R89+0x2000] ;  /* 0x002000005904783b */ /* 0x000e6e0000000200 */
[C---:B--2---:R-:W-:Y:S08]  /*3bf0*/  HMMA.16816.F32 R24, R8.reuse, R12, R24 ;  /* 0x0000000c0818723c */ /* 0x044ff00000001818 */
[----:B------:R-:W-:Y:S01]  /*3c00*/  HMMA.16816.F32 R72, R8, R14, R72 ;  /* 0x0000000e0848723c */ /* 0x000fe20000001848 */
[----:B------:R-:W2:Y:S04]  /*3c10*/  LDSM.16.M88.4 R12, [R88+0x9000] ;  /* 0x00900000580c783b */ /* 0x000ea80000000200 */
[----:B------:R-:W4:Y:S03]  /*3c20*/  LDSM.16.M88.4 R8, [R88+0x9800] ;  /* 0x009800005808783b */ /* 0x000f260000000200 */
[C---:B-----5:R-:W-:Y:S08]  /*3c30*/  HMMA.16816.F32 R48, R20.reuse, R80, R48 ;  /* 0x000000501430723c */ /* 0x060ff00000001830 */
[C---:B------:R-:W-:Y:S01]  /*3c40*/  HMMA.16816.F32 R44, R20.reuse, R82, R44 ;  /* 0x00000052142c723c */ /* 0x040fe2000000182c */
[----:B------:R-:W-:Y:S07]  /*3c50*/  LDSM.16.M88.4 R80, [R90+0xb800] ;  /* 0x00b800005a50783b */ /* 0x000fee0000000200 */
[C---:B------:R-:W-:Y:S08]  /*3c60*/  HMMA.16816.F32 R40, R20.reuse, R76, R40 ;  /* 0x0000004c1428723c */ /* 0x040ff00000001828 */
[C---:B------:R-:W-:Y:S01]  /*3c70*/  HMMA.16816.F32 R36, R20.reuse, R78, R36 ;  /* 0x0000004e1424723c */ /* 0x040fe20000001824 */
[----:B------:R-:W-:Y:S07]  /*3c80*/  LDSM.16.M88.4 R76, [R92+0x4000] ;  /* 0x004000005c4c783b */ /* 0x000fee0000000200 */
[C---:B------:R-:W-:Y:S08]  /*3c90*/  HMMA.16816.F32 R32, R20.reuse, R56, R32 ;  /* 0x000000381420723c */ /* 0x040ff00000001820 */
[C---:B------:R-:W-:Y:S01]  /*3ca0*/  HMMA.16816.F32 R28, R20.reuse, R58, R28 ;  /* 0x0000003a141c723c */ /* 0x040fe2000000181c */
[----:B------:R-:W5:Y:S07]  /*3cb0*/  LDSM.16.M88.4 R56, [R192+UR5+0xa800] ;  /* 0x00a80005c038783b */ /* 0x000f6e0008000200 */
[C---:B---3--:R-:W-:Y:S08]  /*3cc0*/  HMMA.16816.F32 R24, R20.reuse, R52, R24 ;  /* 0x000000341418723c */ /* 0x048ff00000001818 */
[----:B------:R-:W-:Y:S01]  /*3cd0*/  HMMA.16816.F32 R72, R20, R54, R72 ;  /* 0x000000361448723c */ /* 0x000fe20000001848 */
[----:B------:R-:W3:Y:S04]  /*3ce0*/  LDSM.16.M88.4 R52, [R192+UR5+0xb000] ;  /* 0x00b00005c034783b */ /* 0x000ee80008000200 */
[----:B------:R-:W3:Y:S03]  /*3cf0*/  LDSM.16.M88.4 R20, [R192+UR5+0xb800] ;  /* 0x00b80005c014783b */ /* 0x000ee60008000200 */
[C---:B-1----:R-:W-:Y:S08]  /*3d00*/  HMMA.16816.F32 R48, R4.reuse, R68, R48 ;  /* 0x000000440430723c */ /* 0x042ff00000001830 */
[C---:B------:R-:W-:Y:S01]  /*3d10*/  HMMA.16816.F32 R44, R4.reuse, R70, R44 ;  /* 0x00000046042c723c */ /* 0x040fe2000000182c */
[----:B------:R-:W-:Y:S07]  /*3d20*/  LDSM.16.M88.4 R68, [R93+0x4000] ;  /* 0x004000005d44783b */ /* 0x000fee0000000200 */
[C---:B------:R-:W-:Y:S08]  /*3d30*/  HMMA.16816.F32 R40, R4.reuse, R64, R40 ;  /* 0x000000400428723c */ /* 0x040ff00000001828 */
[C---:B------:R-:W-:Y:S01]  /*3d40*/  HMMA.16816.F32 R36, R4.reuse, R66, R36 ;  /* 0x000000420424723c */ /* 0x040fe20000001824 */
[----:B------:R-:W-:Y:S07]  /*3d50*/  LDSM.16.M88.4 R64, [R91+0xa000] ;  /* 0x00a000005b40783b */ /* 0x000fee0000000200 */
[C---:B--2---:R-:W-:Y:S08]  /*3d60*/  HMMA.16816.F32 R32, R4.reuse, R12, R32 ;  /* 0x0000000c0420723c */ /* 0x044ff00000001820 */
[C---:B------:R-:W-:Y:S01]  /*3d70*/  HMMA.16816.F32 R28, R4.reuse, R14, R28 ;  /* 0x0000000e041c723c */ /* 0x040fe2000000181c */
[----:B------:R-:W1:Y:S07]  /*3d80*/  LDSM.16.M88.4 R12, [R90+0xa000] ;  /* 0x00a000005a0c783b */ /* 0x000e6e0000000200 */
[C---:B----4-:R-:W-:Y:S08]  /*3d90*/  HMMA.16816.F32 R24, R4.reuse, R8, R24 ;  /* 0x000000080418723c */ /* 0x050ff00000001818 */
[----:B------:R-:W-:Y:S01]  /*3da0*/  HMMA.16816.F32 R72, R4, R10, R72 ;  /* 0x0000000a0448723c */ /* 0x000fe20000001848 */
[----:B------:R-:W2:Y:S04]  /*3db0*/  LDSM.16.M88.4 R8, [R90+0xa800] ;  /* 0x00a800005a08783b */ /* 0x000ea80000000200 */
[----:B------:R-:W4:Y:S03]  /*3dc0*/  LDSM.16.M88.4 R4, [R90+0xb000] ;  /* 0x00b000005a04783b */ /* 0x000f260000000200 */
[C---:B------:R-:W-:Y:S08]  /*3dd0*/  HMMA.16816.F32 R48, R16.reuse, R60, R48 ;  /* 0x0000003c1030723c */ /* 0x040ff00000001830 */
[C---:B------:R-:W-:Y:S01]  /*3de0*/  HMMA.16816.F32 R44, R16.reuse, R62, R44 ;  /* 0x0000003e102c723c */ /* 0x040fe2000000182c */
[----:B------:R-:W4:Y:S07]  /*3df0*/  LDSM.16.M88.4 R60, [R91+0xa800] ;  /* 0x00a800005b3c783b */ /* 0x000f2e0000000200 */
[C---:B-----5:R-:W-:Y:S08]  /*3e00*/  HMMA.16816.F32 R40, R16.reuse, R56, R40 ;  /* 0x000000381028723c */ /* 0x060ff00000001828 */
[C---:B------:R-:W-:Y:S01]  /*3e10*/  HMMA.16816.F32 R36, R16.reuse, R58, R36 ;  /* 0x0000003a1024723c */ /* 0x040fe20000001824 */
[----:B------:R-:W5:Y:S07]  /*3e20*/  LDSM.16.M88.4 R56, [R91+0xb000] ;  /* 0x00b000005b38783b */ /* 0x000f6e0000000200 */
[C---:B---3--:R-:W-:Y:S08]  /*3e30*/  HMMA.16816.F32 R32, R16.reuse, R52, R32 ;  /* 0x000000341020723c */ /* 0x048ff00000001820 */
[C---:B------:R-:W-:Y:S01]  /*3e40*/  HMMA.16816.F32 R28, R16.reuse, R54, R28 ;  /* 0x00000036101c723c */ /* 0x040fe2000000181c */
[----:B------:R-:W3:Y:S07]  /*3e50*/  LDSM.16.M88.4 R52, [R91+0xb800] ;  /* 0x00b800005b34783b */ /* 0x000eee0000000200 */
[C---:B------:R-:W-:Y:S08]  /*3e60*/  HMMA.16816.F32 R24, R16.reuse, R20, R24 ;  /* 0x000000141018723c */ /* 0x040ff00000001818 */
[----:B------:R-:W-:Y:S01]  /*3e70*/  HMMA.16816.F32 R72, R16, R22, R72 ;  /* 0x000000161048723c */ /* 0x000fe20000001848 */
[----:B------:R-:W-:Y:S04]  /*3e80*/  LDSM.16.M88.4 R20, [R89+0x4000] ;  /* 0x004000005914783b */ /* 0x000fe80000000200 */
[----:B------:R-:W3:Y:S03]  /*3e90*/  LDSM.16.M88.4 R16, [R88+0xa000] ;  /* 0x00a000005810783b */ /* 0x000ee60000000200 */
[C---:B-1----:R-:W-:Y:S08]  /*3ea0*/  HMMA.16816.F32 R48, R76.reuse, R12, R48 ;  /* 0x0000000c4c30723c */ /* 0x042ff00000001830 */
[C---:B------:R-:W-:Y:S01]  /*3eb0*/  HMMA.16816.F32 R44, R76.reuse, R14, R44 ;  /* 0x0000000e4c2c723c */ /* 0x040fe2000000182c */
[----:B------:R-:W1:Y:S07]  /*3ec0*/  LDSM.16.M88.4 R12, [R88+0xa800] ;  /* 0x00a80000580c783b */ /* 0x000e6e0000000200 */
[C---:B--2---:R-:W-:Y:S08]  /*3ed0*/  HMMA.16816.F32 R40, R76.reuse, R8, R40 ;  /* 0x000000084c28723c */ /* 0x044ff00000001828 */
[C---:B------:R-:W-:Y:S01]  /*3ee0*/  HMMA.16816.F32 R36, R76.reuse, R10, R36 ;  /* 0x0000000a4c24723c */ /* 0x040fe20000001824 */
[----:B------:R-:W2:Y:S07]  /*3ef0*/  LDSM.16.M88.4 R8, [R88+0xb000] ;  /* 0x00b000005808783b */ /* 0x000eae0000000200 */
[C---:B----4-:R-:W-:Y:S08]  /*3f00*/  HMMA.16816.F32 R32, R76.reuse, R4, R32 ;  /* 0x000000044c20723c */ /* 0x050ff00000001820 */
[----:B------:R-:W-:Y:S01]  /*3f10*/  HMMA.16816.F32 R28, R76, R6, R28 ;  /* 0x000000064c1c723c */ /* 0x000fe2000000181c */
[----:B------:R-:W4:Y:S01]  /*3f20*/  LDSM.16.M88.4 R4, [R88+0xb800] ;  /* 0x00b800005804783b */ /* 0x000f220000000200 */
[----:B------:R-:W-:-:S06]  /*3f30*/  DEPBAR.LE SB0, 0x0 ;  /* 0x000080000000791a */ /* 0x000fcc0000000000 */
[C---:B------:R-:W-:Y:S08]  /*3f40*/  HMMA.16816.F32 R24, R76.reuse, R80, R24 ;  /* 0x000000504c18723c */ /* 0x040ff00000001818 */
[----:B------:R-:W-:Y:S08]  /*3f50*/  HMMA.16816.F32 R72, R76, R82, R72 ;  /* 0x000000524c48723c */ /* 0x000ff00000001848 */
[C---:B------:R-:W-:Y:S08]  /*3f60*/  HMMA.16816.F32 R48, R68.reuse, R64, R48 ;  /* 0x000000404430723c */ /* 0x040ff00000001830 */
[C---:B------:R-:W-:Y:S08]  /*3f70*/  HMMA.16816.F32 R44, R68.reuse, R66, R44 ;  /* 0x00000042442c723c */ /* 0x040ff0000000182c */
[C---:B------:R-:W-:Y:S08]  /*3f80*/  HMMA.16816.F32 R40, R68.reuse, R60, R40 ;  /* 0x0000003c4428723c */ /* 0x040ff00000001828 */
[C---:B------:R-:W-:Y:S08]  /*3f90*/  HMMA.16816.F32 R36, R68.reuse, R62, R36 ;  /* 0x0000003e4424723c */ /* 0x040ff00000001824 */
[C---:B-----5:R-:W-:Y:S08]  /*3fa0*/  HMMA.16816.F32 R32, R68.reuse, R56, R32 ;  /* 0x000000384420723c */ /* 0x060ff00000001820 */
[C---:B------:R-:W-:Y:S08]  /*3fb0*/  HMMA.16816.F32 R28, R68.reuse, R58, R28 ;  /* 0x0000003a441c723c */ /* 0x040ff0000000181c */
[C---:B---3--:R-:W-:Y:S08]  /*3fc0*/  HMMA.16816.F32 R24, R68.reuse, R52, R24 ;  /* 0x000000344418723c */ /* 0x048ff00000001818 */
[----:B------:R-:W-:Y:S08]  /*3fd0*/  HMMA.16816.F32 R72, R68, R54, R72 ;  /* 0x000000364448723c */ /* 0x000ff00000001848 */
[C---:B------:R-:W-:Y:S08]  /*3fe0*/  HMMA.16816.F32 R48, R20.reuse, R16, R48 ;  /* 0x000000101430723c */ /* 0x040ff00000001830 */
[C---:B------:R-:W-:Y:S08]  /*3ff0*/  HMMA.16816.F32 R44, R20.reuse, R18, R44 ;  /* 0x00000012142c723c */ /* 0x040ff0000000182c */
[C---:B-1----:R-:W-:Y:S08]  /*4000*/  HMMA.16816.F32 R40, R20.reuse, R12, R40 ;  /* 0x0000000c1428723c */ /* 0x042ff00000001828 */
[C---:B------:R-:W-:Y:S08]  /*4010*/  HMMA.16816.F32 R36, R20.reuse, R14, R36 ;  /* 0x0000000e1424723c */ /* 0x040ff00000001824 */
[C---:B--2---:R-:W-:Y:S08]  /*4020*/  HMMA.16816.F32 R32, R20.reuse, R8, R32 ;  /* 0x000000081420723c */ /* 0x044ff00000001820 */
[C---:B------:R-:W-:Y:S08]  /*4030*/  HMMA.16816.F32 R28, R20.reuse, R10, R28 ;  /* 0x0000000a141c723c */ /* 0x040ff0000000181c */
[C---:B----4-:R-:W-:Y:S08]  /*4040*/  HMMA.16816.F32 R24, R20.reuse, R4, R24 ;  /* 0x000000041418723c */ /* 0x050ff00000001818 */
[----:B------:R-:W-:Y:S01]  /*4050*/  HMMA.16816.F32 R72, R20, R6, R72 ;  /* 0x000000061448723c */ /* 0x000fe20000001848 */
[----:B------:R-:W-:Y:S06]  /*4060*/  BAR.SYNC.DEFER_BLOCKING 0x0 ;  /* 0x0000000000007b1d */ /* 0x000fec0000010000 */
[----:B------:R-:W-:-:S13]  /*4070*/  @!P6 BRA `(.L_x_483) ;  /* 0x000000080048e947 */ /* 0x000fda0003800000 */
[----:B------:R-:W-:-:S04]  /*4080*/  UISETP.NE.U32.AND UP0, UPT, UR8, URZ, UPT ;  /* 0x000000ff0800728c */ /* 0x000fc8000bf05070 */
[----:B------:R-:W-:-:S09]  /*4090*/  UISETP.NE.AND.EX UP0, UPT, UR9, URZ, UPT, UP0 ;  /* 0x000000ff0900728c */ /* 0x000fd2000bf05300 */
[----:B------:R-:W-:Y:S05]  /*40a0*/  BRA.U UP0, `(.L_x_484) ;  /* 0x0000000100207547 */ /* 0x000fea000b800000 */
[----:B------:R-:W-:Y:S01]  /*40b0*/  UMOV UR4, URZ ;  /* 0x000000ff00047c82 */ /* 0x000fe20008000000 */
[----:B------:R-:W-:Y:S01]  /*40c0*/  IMAD.SHL.U32 R4, R134, 0x40, RZ ;  /* 0x0000004086047824 */ /* 0x000fe200078e00ff */
[----:B------:R-:W-:-:S05]  /*40d0*/  IADD3 R5, P2, PT, RZ, -UR4, RZ ;  /* 0x80000004ff057c10 */ /* 0x000fca000ff5e0ff */
[----:B------:R-:W-:-:S05]  /*40e0*/  IMAD.X R4, RZ, RZ, ~R4, P2 ;  /* 0x000000ffff047224 */ /* 0x000fca00010e0e04 */
[----:B------:R-:W-:-:S04]  /*40f0*/  SHF.R.S64 R5, R5, 0x1f, R4 ;  /* 0x0000001f05057819 */ /* 0x000fc80000001004 */
[----:B------:R-:W-:-:S04]  /*4100*/  IADD3 R196, P2, PT, R5, R196, RZ ;  /* 0x000000c405c47210 */ /* 0x000fc80007f5e0ff */
[----:B------:R-:W-:Y:S01]  /*4110*/  LEA.HI.X.SX32 R195, R4, R195, 0x1, P2 ;  /* 0x000000c304c37211 */ /* 0x000fe200010f0eff */
[----:B------:R-:W-:Y:S08]  /*4120*/  BRA `(.L_x_485) ;  /* 0x0000000000ec7947 */ /* 0x000ff00003800000 */
.L_x_484:
[----:B------:R-:W1:Y:S01]  /*4130*/  LDC R5, c[0x0][0x4f0] ;  /* 0x00013c00ff057b82 */ /* 0x000e620000000800 */
[----:B------:R-:W-:Y:S01]  /*4140*/  IADD3 R12, PT, PT, R184, -0x80, RZ ;  /* 0xffffff80b80c7810 */ /* 0x000fe20007ffe0ff */
[----:B------:R-:W2:Y:S01]  /*4150*/  LDCU.64 UR6, c[0x0][0x3a0] ;  /* 0x00007400ff0677ac */ /* 0x000ea20008000a00 */
[----:B------:R-:W-:Y:S02]  /*4160*/  IABS R8, R146 ;  /* 0x0000009200087213 */ /* 0x000fe40000000000 */
[----:B------:R-:W-:Y:S02]  /*4170*/  IABS R6, R12 ;  /* 0x0000000c00067213 */ /* 0x000fe40000000000 */
[-C--:B-1----:R-:W-:Y:S02]  /*4180*/  IABS R4, R5.reuse ;  /* 0x0000000500047213 */ /* 0x082fe40000000000 */
[----:B------:R-:W-:Y:S02]  /*4190*/  LOP3.LUT R12, R12, R5, RZ, 0x3c, !PT ;  /* 0x000000050c0c7212 */ /* 0x000fe400078e3cff */
[----:B------:R-:W1:Y:S08]  /*41a0*/  I2F.RP R7, R4 ;  /* 0x0000000400077306 */ /* 0x000e700000209400 */
[----:B-1----:R-:W1:Y:S02]  /*41b0*/  MUFU.RCP R14, R7 ;  /* 0x00000007000e7308 */ /* 0x002e640000001000 */
[----:B-1----:R-:W-:-:S06]  /*41c0*/  VIADD R14, R14, 0xffffffe ;  /* 0x0ffffffe0e0e7836 */ /* 0x002fcc0000000000 */
[----:B------:R-:W1:Y:S02]  /*41d0*/  F2I.FTZ.U32.TRUNC.NTZ R15, R14 ;  /* 0x0000000e000f7305 */ /* 0x000e64000021f000 */
[----:B-1----:R-:W-:Y:S02]  /*41e0*/  IMAD.MOV R11, RZ, RZ, -R15 ;  /* 0x000000ffff0b7224 */ /* 0x002fe400078e0a0f */
[----:B------:R-:W-:Y:S02]  /*41f0*/  IMAD.MOV.U32 R14, RZ, RZ, RZ ;  /* 0x000000ffff0e7224 */ /* 0x000fe400078e00ff */
[----:B------:R-:W-:-:S04]  /*4200*/  IMAD R11, R11, R4, RZ ;  /* 0x000000040b0b7224 */ /* 0x000fc800078e02ff */
[----:B------:R-:W-:-:S06]  /*4210*/  IMAD.HI.U32 R11, R15, R11, R14 ;  /* 0x0000000b0f0b7227 */ /* 0x000fcc00078e000e */
[----:B------:R-:W-:-:S04]  /*4220*/  IMAD.HI.U32 R10, R11, R6, RZ ;  /* 0x000000060b0a7227 */ /* 0x000fc800078e00ff */
[----:B------:R-:W-:-:S04]  /*4230*/  IMAD.HI.U32 R11, R11, R8, RZ ;  /* 0x000000080b0b7227 */ /* 0x000fc800078e00ff */
[----:B------:R-:W-:Y:S01]  /*4240*/  IMAD.MOV R7, RZ, RZ, -R10 ;  /* 0x000000ffff077224 */ /* 0x000fe200078e0a0a */
[----:B------:R-:W-:-:S03]  /*4250*/  IADD3 R9, PT, PT, -R11, RZ, RZ ;  /* 0x000000ff0b097210 */ /* 0x000fc60007ffe1ff */
[C---:B------:R-:W-:Y:S02]  /*4260*/  IMAD R7, R4.reuse, R7, R6 ;  /* 0x0000000704077224 */ /* 0x040fe400078e0206 */
[----:B------:R-:W-:-:S03]  /*4270*/  IMAD R9, R4, R9, R8 ;  /* 0x0000000904097224 */ /* 0x000fc600078e0208 */
[C---:B------:R-:W-:Y:S02]  /*4280*/  ISETP.GT.U32.AND P3, PT, R4.reuse, R7, PT ;  /* 0x000000070400720c */ /* 0x040fe40003f64070 */
[----:B------:R-:W-:-:S11]  /*4290*/  ISETP.GT.U32.AND P2, PT, R4, R9, PT ;  /* 0x000000090400720c */ /* 0x000fd60003f44070 */
[----:B------:R-:W-:Y:S01]  /*42a0*/  @!P3 IMAD.IADD R7, R7, 0x1, -R4 ;  /* 0x000000010707b824 */ /* 0x000fe200078e0a04 */
[----:B------:R-:W-:Y:S01]  /*42b0*/  @!P3 IADD3 R10, PT, PT, R10, 0x1, RZ ;  /* 0x000000010a0ab810 */ /* 0x000fe20007ffe0ff */
[----:B------:R-:W-:Y:S01]  /*42c0*/  @!P2 VIADD R11, R11, 0x1 ;  /* 0x000000010b0ba836 */ /* 0x000fe20000000000 */
[-C--:B------:R-:W-:Y:S02]  /*42d0*/  @!P2 IADD3 R9, PT, PT, R9, -R4.reuse, RZ ;  /* 0x800000040909a210 */ /* 0x080fe40007ffe0ff */
[-C--:B------:R-:W-:Y:S02]  /*42e0*/  ISETP.GE.U32.AND P4, PT, R7, R4.reuse, PT ;  /* 0x000000040700720c */ /* 0x080fe40003f86070 */
[----:B------:R-:W-:Y:S02]  /*42f0*/  ISETP.GE.U32.AND P5, PT, R9, R4, PT ;  /* 0x000000040900720c */ /* 0x000fe40003fa6070 */
[----:B------:R-:W-:Y:S02]  /*4300*/  LOP3.LUT R4, R146, R5, RZ, 0x3c, !PT ;  /* 0x0000000592047212 */ /* 0x000fe400078e3cff */
[----:B------:R-:W-:-:S02]  /*4310*/  ISETP.GE.AND P2, PT, R12, RZ, PT ;  /* 0x000000ff0c00720c */ /* 0x000fc40003f46270 */
[----:B------:R-:W-:Y:S02]  /*4320*/  ISETP.GE.AND P3, PT, R4, RZ, PT ;  /* 0x000000ff0400720c */ /* 0x000fe40003f66270 */
[----:B------:R-:W-:-:S03]  /*4330*/  LOP3.LUT R7, RZ, R5, RZ, 0x33, !PT ;  /* 0x00000005ff077212 */ /* 0x000fc600078e33ff */
[----:B------:R-:W-:Y:S01]  /*4340*/  @P4 VIADD R10, R10, 0x1 ;  /* 0x000000010a0a4836 */ /* 0x000fe20000000000 */
[----:B------:R-:W-:Y:S02]  /*4350*/  ISETP.NE.AND P4, PT, R5, RZ, PT ;  /* 0x000000ff0500720c */ /* 0x000fe40003f85270 */
[----:B------:R-:W-:-:S03]  /*4360*/  @P5 IADD3 R11, PT, PT, R11, 0x1, RZ ;  /* 0x000000010b0b5810 */ /* 0x000fc60007ffe0ff */
[----:B------:R-:W-:Y:S02]  /*4370*/  @!P2 IMAD.MOV R10, RZ, RZ, -R10 ;  /* 0x000000ffff0aa224 */ /* 0x000fe400078e0a0a */
[----:B------:R-:W-:-:S03]  /*4380*/  @!P3 IADD3 R11, PT, PT, -R11, RZ, RZ ;  /* 0x000000ff0b0bb210 */ /* 0x000fc60007ffe1ff */
[C---:B------:R-:W-:Y:S02]  /*4390*/  SEL R6, R7.reuse, R10, !P4 ;  /* 0x0000000a07067207 */ /* 0x040fe40006000000 */
[----:B------:R-:W-:-:S03]  /*43a0*/  SEL R7, R7, R11, !P4 ;  /* 0x0000000b07077207 */ /* 0x000fc60006000000 */
[----:B------:R-:W-:-:S04]  /*43b0*/  IMAD.WIDE R12, R6, 0x4, R204 ;  /* 0x00000004060c7825 */ /* 0x000fc800078e02cc */
[C---:B------:R-:W-:Y:S01]  /*43c0*/  IMAD.WIDE R10, R7.reuse, 0x4, R204 ;  /* 0x00000004070a7825 */ /* 0x040fe200078e02cc */
[----:B------:R-:W3:Y:S04]  /*43d0*/  LDG.E R9, desc[UR16][R12.64] ;  /* 0x000000100c097981 */ /* 0x000ee8000c1e1900 */
[----:B------:R-:W3:Y:S01]  /*43e0*/  LDG.E R4, desc[UR16][R10.64] ;  /* 0x000000100a047981 */ /* 0x000ee2000c1e1900 */
[----:B------:R-:W-:-:S04]  /*43f0*/  IMAD.IADD R6, R7, 0x1, -R6 ;  /* 0x0000000107067824 */ /* 0x000fc800078e0a06 */
[----:B------:R-:W-:-:S05]  /*4400*/  IMAD R5, R6, R5, -0x40 ;  /* 0xffffffc006057424 */ /* 0x000fca00078e0205 */
[----:B------:R-:W-:-:S05]  /*4410*/  SHF.R.S32.HI R7, RZ, 0x1f, R5 ;  /* 0x0000001fff077819 */ /* 0x000fca0000011405 */
[----:B------:R-:W-:-:S04]  /*4420*/  IMAD R6, R7, R134, RZ ;  /* 0x0000008607067224 */ /* 0x000fc800078e02ff */
[----:B------:R-:W-:Y:S01]  /*4430*/  IMAD R6, R5, R135, R6 ;  /* 0x0000008705067224 */ /* 0x000fe200078e0206 */
[----:B---3--:R-:W-:Y:S01]  /*4440*/  IADD3 R4, PT, PT, R9, -R4, RZ ;  /* 0x8000000409047210 */ /* 0x008fe20007ffe0ff */
[----:B------:R-:W-:-:S03]  /*4450*/  IMAD.WIDE.U32 R8, R5, R134, RZ ;  /* 0x0000008605087225 */ /* 0x000fc600078e00ff */
[----:B------:R-:W-:Y:S01]  /*4460*/  SHF.R.S32.HI R5, RZ, 0x1f, R4 ;  /* 0x0000001fff057819 */ /* 0x000fe20000011404 */
[----:B------:R-:W-:-:S04]  /*4470*/  IMAD.IADD R9, R9, 0x1, R6 ;  /* 0x0000000109097824 */ /* 0x000fc800078e0206 */
[----:B--2---:R-:W-:Y:S02]  /*4480*/  IMAD R5, R5, UR6, RZ ;  /* 0x0000000605057c24 */ /* 0x004fe4000f8e02ff */
[----:B------:R-:W-:-:S04]  /*4490*/  IMAD.WIDE.U32 R8, R4, UR6, R8 ;  /* 0x0000000604087c25 */ /* 0x000fc8000f8e0008 */
[----:B------:R-:W-:Y:S01]  /*44a0*/  IMAD R5, R4, UR7, R5 ;  /* 0x0000000704057c24 */ /* 0x000fe2000f8e0205 */
[----:B------:R-:W-:-:S04]  /*44b0*/  LEA R196, P2, R8, R196, 0x1 ;  /* 0x000000c408c47211 */ /* 0x000fc800078408ff */
[----:B------:R-:W-:-:S04]  /*44c0*/  IADD3 R5, PT, PT, R9, R5, RZ ;  /* 0x0000000509057210 */ /* 0x000fc80007ffe0ff */
[----:B------:R-:W-:-:S07]  /*44d0*/  LEA.HI.X R195, R8, R195, R5, 0x1, P2 ;  /* 0x000000c308c37211 */ /* 0x000fce00010f0c05 */
.L_x_485:
[----:B------:R-:W1:Y:S01]  /*44e0*/  LDCU UR4, c[0x0][0x440] ;  /* 0x00008800ff0477ac */ /* 0x000e620008000800 */
[----:B------:R-:W-:Y:S01]  /*44f0*/  LEA R6, P2, R3, R196, 0x1 ;  /* 0x000000c403067211 */ /* 0x000fe200078408ff */
[----:B------:R-:W-:-:S03]  /*4500*/  IMAD.SHL.U32 R4, R134, 0x20, RZ ;  /* 0x0000002086047824 */ /* 0x000fc600078e00ff */
[----:B------:R-:W-:Y:S02]  /*4510*/  LEA.HI.X R7, R3, R195, R86, 0x1, P2 ;  /* 0x000000c303077211 */ /* 0x000fe400010f0c56 */
[----:B------:R-:W-:Y:S02]  /*4520*/  SHF.L.U64.HI R3, R134, 0x5, R135 ;  /* 0x0000000586037819 */ /* 0x000fe40000010287 */
[----:B------:R-:W-:-:S05]  /*4530*/  IADD3 R8, P5, PT, R4, R6, RZ ;  /* 0x0000000604087210 */ /* 0x000fca0007fbe0ff */
[C---:B------:R-:W-:Y:S01]  /*4540*/  IMAD.X R9, R3.reuse, 0x1, R7, P5 ;  /* 0x0000000103097824 */ /* 0x040fe200028e0607 */
[----:B------:R-:W-:Y:S02]  /*4550*/  IADD3 R4, P5, PT, R4, R8, RZ ;  /* 0x0000000804047210 */ /* 0x000fe40007fbe0ff */
[----:B-1----:R-:W-:Y:S02]  /*4560*/  ISETP.GE.AND P4, PT, R186, UR4, PT ;  /* 0x00000004ba007c0c */ /* 0x002fe4000bf86270 */
[----:B------:R-:W-:Y:S01]  /*4570*/  ISETP.GE.AND P3, PT, R210, UR4, PT ;  /* 0x00000004d2007c0c */ /* 0x000fe2000bf66270 */
[----:B------:R-:W-:Y:S01]  /*4580*/  IMAD.X R5, R3, 0x1, R9, P5 ;  /* 0x0000000103057824 */ /* 0x000fe200028e0609 */
[----:B------:R-:W-:-:S09]  /*4590*/  ISETP.GE.AND P2, PT, R208, UR4, PT ;  /* 0x00000004d0007c0c */ /* 0x000fd2000bf46270 */
[----:B------:R-:W-:-:S05]  /*45a0*/  @!P4 IMAD.MOV.U32 R197, RZ, RZ, R195 ;  /* 0x000000ffffc5c224 */ /* 0x000fca00078e00c3 */
[----:B------:R-:W-:Y:S01]  /*45b0*/  @!PT LDS RZ, [RZ] ;  /* 0x00000000fffff984 */ /* 0x000fe20000000800 */
[----:B------:R-:W-:Y:S01]  /*45c0*/  @!PT LDS RZ, [RZ] ;  /* 0x00000000fffff984 */ /* 0x000fe20000000800 */
[----:B------:R-:W-:Y:S01]  /*45d0*/  @!PT LDS RZ, [RZ] ;  /* 0x00000000fffff984 */ /* 0x000fe20000000800 */
[----:B------:R1:W-:Y:S04]  /*45e0*/  @!P4 LDGSTS.E.BYPASS.LTC128B.128 [R213+0x6000], desc[UR16][R196.64] ;  /* 0x06000000c4d5cfae */ /* 0x0003e8000b981a10 */
[----:B------:R2:W-:Y:S01]  /*45f0*/  @P4 STS.128 [R213+0x6000], RZ ;  /* 0x006000ffd5004388 */ /* 0x0005e20000000c00 */
[----:B-1----:R-:W-:-:S05]  /*4600*/  @!P3 IMAD.MOV.U32 R197, RZ, RZ, R195 ;  /* 0x000000ffffc5b224 */ /* 0x002fca00078e00c3 */
        /* <DEDUP_REMOVED lines=56> */
[----:B------:R-:W0:Y:S02]  /*4990*/  LDGDEPBAR ;  /* 0x00000000000079af */ /* 0x000e240000000000 */
.L_x_483:
[----:B------:R-:W-:Y:S01]  /*49a0*/  IMAD.SHL.U32 R3, R188, 0x2, RZ ;  /* 0x00000002bc037824 */ /* 0x000fe200078e00ff */
[----:B------:R-:W1:Y:S01]  /*49b0*/  LDCU UR4, c[0x0][0x45c] ;  /* 0x00008b80ff0477ac */ /* 0x000e620008000800 */
[----:B------:R-:W-:-:S03]  /*49c0*/  LOP3.LUT R189, R85, 0x200, R148, 0xf8, !PT ;  /* 0x0000020055bd7812 */ /* 0x000fc600078ef894 */
[----:B------:R-:W-:Y:S02]  /*49d0*/  LOP3.LUT R3, R184, 0x6, R3, 0xf8, !PT ;  /* 0x00000006b8037812 */ /* 0x000fe400078ef803 */
[----:B------:R-:W-:-:S03]  /*49e0*/  LEA R189, R189, UR5, 0x1 ;  /* 0x00000005bdbd7c11 */ /* 0x000fc6000f8e08ff */
[C---:B--2---:R-:W-:Y:S02]  /*49f0*/  VIADD R4, R3.reuse, 0xffffffc0 ;  /* 0xffffffc003047836 */ /* 0x044fe40000000000 */
[C---:B------:R-:W-:Y:S01]  /*4a00*/  VIADD R5, R3.reuse, 0xffffffc1 ;  /* 0xffffffc103057836 */ /* 0x040fe20000000000 */
[----:B------:R-:W-:Y:S01]  /*4a10*/  LDSM.16.MT88.4 R68, [R189+0xe000] ;  /* 0x00e00000bd44783b */ /* 0x000fe20000004200 */
[C---:B------:R-:W-:Y:S01]  /*4a20*/  VIADD R10, R3.reuse, 0xffffffe1 ;  /* 0xffffffe1030a7836 */ /* 0x040fe20000000000 */
[CC--:B------:R-:W-:Y:S01]  /*4a30*/  ISETP.GE.AND P3, PT, R4.reuse, R133.reuse, PT ;  /* 0x000000850400720c */ /* 0x0c0fe20003f66270 */
[C---:B------:R-:W-:Y:S01]  /*4a40*/  VIADD R13, R3.reuse, 0xffffffe8 ;  /* 0xffffffe8030d7836 */ /* 0x040fe20000000000 */
[-C--:B------:R-:W-:Y:S01]  /*4a50*/  ISETP.GE.AND P4, PT, R4, R2.reuse, PT ;  /* 0x000000020400720c */ /* 0x080fe20003f86270 */
[C---:B------:R-:W-:Y:S01]  /*4a60*/  VIADD R4, R3.reuse, 0xffffffc8 ;  /* 0xffffffc803047836 */ /* 0x040fe20000000000 */
[----:B------:R-:W-:Y:S01]  /*4a70*/  FSEL R52, R48, -INF , !P3 ;  /* 0xff80000030347808 */ /* 0x000fe20005800000 */
[C---:B------:R-:W-:Y:S01]  /*4a80*/  VIADD R11, R3.reuse, 0xffffffe9 ;  /* 0xffffffe9030b7836 */ /* 0x040fe20000000000 */
[----:B------:R-:W-:Y:S01]  /*4a90*/  FSEL R50, R50, -INF , !P4 ;  /* 0xff80000032327808 */ /* 0x000fe20006000000 */
[C---:B------:R-:W-:Y:S01]  /*4aa0*/  VIADD R9, R3.reuse, 0xfffffff0 ;  /* 0xfffffff003097836 */ /* 0x040fe20000000000 */
[CC--:B------:R-:W-:Y:S01]  /*4ab0*/  ISETP.GE.AND P3, PT, R4.reuse, R133.reuse, PT ;  /* 0x000000850400720c */ /* 0x0c0fe20003f66270 */
[C---:B------:R-:W-:Y:S01]  /*4ac0*/  VIADD R7, R3.reuse, 0xfffffff1 ;  /* 0xfffffff103077836 */ /* 0x040fe20000000000 */
[-C--:B------:R-:W-:Y:S01]  /*4ad0*/  ISETP.GE.AND P4, PT, R4, R2.reuse, PT ;  /* 0x000000020400720c */ /* 0x080fe20003f86270 */
[----:B------:R-:W-:Y:S01]  /*4ae0*/  VIADD R4, R3, 0xffffffd0 ;  /* 0xffffffd003047836 */ /* 0x000fe20000000000 */
[C---:B------:R-:W-:Y:S01]  /*4af0*/  ISETP.GE.AND P5, PT, R5.reuse, R133, PT ;  /* 0x000000850500720c */ /* 0x040fe20003fa6270 */
[--C-:B------:R-:W-:Y:S01]  /*4b00*/  IMAD.IADD R168, R160, 0x1, R189.reuse ;  /* 0x00000001a0a87824 */ /* 0x100fe200078e02bd */
[----:B------:R-:W-:Y:S01]  /*4b10*/  ISETP.GE.AND P2, PT, R5, R2, PT ;  /* 0x000000020500720c */ /* 0x000fe20003f46270 */
[----:B------:R-:W-:Y:S01]  /*4b20*/  VIADD R5, R3, 0xffffffc9 ;  /* 0xffffffc903057836 */ /* 0x000fe20000000000 */
[----:B------:R-:W-:Y:S01]  /*4b30*/  FSEL R44, R44, -INF , !P3 ;  /* 0xff8000002c2c7808 */ /* 0x000fe20005800000 */
[----:B------:R-:W-:Y:S01]  /*4b40*/  IMAD.IADD R175, R84, 0x1, R189 ;  /* 0x0000000154af7824 */ /* 0x000fe200078e02bd */
[----:B------:R-:W-:Y:S01]  /*4b50*/  FSEL R22, R46, -INF , !P4 ;  /* 0xff8000002e167808 */ /* 0x000fe20006000000 */
[----:B------:R-:W-:Y:S01]  /*4b60*/  IMAD.IADD R165, R84, 0x1, R168 ;  /* 0x0000000154a57824 */ /* 0x000fe200078e02a8 */
[----:B------:R-:W-:Y:S01]  /*4b70*/  FSEL R54, R49, -INF , !P5 ;  /* 0xff80000031367808 */ /* 0x000fe20006800000 */
[----:B------:R-:W-:Y:S01]  /*4b80*/  LDSM.16.MT88.4 R84, [R168+0xe000] ;  /* 0x00e00000a854783b */ /* 0x000fe20000004200 */
[----:B------:R-:W-:-:S02]  /*4b90*/  FSEL R48, R51, -INF , !P2 ;  /* 0xff80000033307808 */ /* 0x000fc40005000000 */
[CC--:B------:R-:W-:Y:S01]  /*4ba0*/  ISETP.GE.AND P3, PT, R4.reuse, R133.reuse, PT ;  /* 0x000000850400720c */ /* 0x0c0fe20003f66270 */
[----:B------:R-:W-:Y:S01]  /*4bb0*/  LDSM.16.MT88.4 R76, [R175+0xe000] ;  /* 0x00e00000af4c783b */ /* 0x000fe20000004200 */
[-C--:B------:R-:W-:Y:S01]  /*4bc0*/  ISETP.GE.AND P4, PT, R4, R2.reuse, PT ;  /* 0x000000020400720c */ /* 0x080fe20003f86270 */
[----:B------:R-:W-:Y:S01]  /*4bd0*/  VIADD R4, R3, 0xffffffd8 ;  /* 0xffffffd803047836 */ /* 0x000fe20000000000 */
[C---:B------:R-:W-:Y:S01]  /*4be0*/  ISETP.GE.AND P5, PT, R5.reuse, R133, PT ;  /* 0x000000850500720c */ /* 0x040fe20003fa6270 */
[----:B------:R-:W-:Y:S01]  /*4bf0*/  LDSM.16.MT88.4 R108, [R175+0x10000] ;  /* 0x01000000af6c783b */ /* 0x000fe20000004200 */
[----:B------:R-:W-:Y:S01]  /*4c00*/  ISETP.GE.AND P2, PT, R5, R2, PT ;  /* 0x000000020500720c */ /* 0x000fe20003f46270 */
[----:B------:R-:W-:Y:S01]  /*4c10*/  VIADD R5, R3, 0xffffffd1 ;  /* 0xffffffd103057836 */ /* 0x000fe20000000000 */
[----:B------:R-:W-:Y:S01]  /*4c20*/  FSEL R18, R40, -INF , !P3 ;  /* 0xff80000028127808 */ /* 0x000fe20005800000 */
[----:B------:R-:W-:Y:S01]  /*4c30*/  LDSM.16.MT88.4 R60, [R165+0xc000] ;  /* 0x00c00000a53c783b */ /* 0x000fe20000004200 */
[----:B------:R-:W-:-:S02]  /*4c40*/  FSEL R14, R42, -INF , !P4 ;  /* 0xff8000002a0e7808 */ /* 0x000fc40006000000 */
[----:B------:R-:W-:Y:S01]  /*4c50*/  FSEL R46, R45, -INF , !P5 ;  /* 0xff8000002d2e7808 */ /* 0x000fe20006800000 */
[----:B------:R-:W-:Y:S01]  /*4c60*/  LDSM.16.MT88.4 R92, [R165+0xe000] ;  /* 0x00e00000a55c783b */ /* 0x000fe20000004200 */
[----:B------:R-:W-:Y:S02]  /*4c70*/  FSEL R20, R47, -INF , !P2 ;  /* 0xff8000002f147808 */ /* 0x000fe40005000000 */
        /* <DEDUP_REMOVED lines=11> */
[CC--:B------:R-:W-:Y:S02]  /*4d30*/  ISETP.GE.AND P5, PT, R4.reuse, R133.reuse, PT ;  /* 0x000000850400720c */ /* 0x0c0fe40003fa6270 */
[----:B------:R-:W-:Y:S02]  /*4d40*/  ISETP.GE.AND P2, PT, R4, R2, PT ;  /* 0x000000020400720c */ /* 0x000fe40003f46270 */
[----:B------:R-:W-:Y:S02]  /*4d50*/  FSEL R4, R36, -INF , !P3 ;  /* 0xff80000024047808 */ /* 0x000fe40005800000 */
[----:B------:R-:W-:Y:S02]  /*4d60*/  FMNMX3.FTZ R15, R52, R54, R44, !PT ;  /* 0x00000036340f7276 */ /* 0x000fe4000781002c */
[----:B------:R-:W-:Y:S02]  /*4d70*/  ISETP.GE.AND P3, PT, R5, R133, PT ;  /* 0x000000850500720c */ /* 0x000fe40003f66270 */
[----:B------:R-:W-:-:S02]  /*4d80*/  FSEL R16, R37, -INF , !P5 ;  /* 0xff80000025107808 */ /* 0x000fc40006800000 */
[----:B------:R-:W-:Y:S02]  /*4d90*/  FMNMX3.FTZ R15, R15, R46, R18, !PT ;  /* 0x0000002e0f0f7276 */ /* 0x000fe40007810012 */
[-C--:B------:R-:W-:Y:S02]  /*4da0*/  ISETP.GE.AND P5, PT, R10, R133.reuse, PT ;  /* 0x000000850a00720c */ /* 0x080fe40003fa6270 */
[----:B------:R-:W-:Y:S02]  /*4db0*/  FSEL R220, R32, -INF , !P3 ;  /* 0xff80000020dc7808 */ /* 0x000fe40005800000 */
[----:B------:R-:W-:Y:S02]  /*4dc0*/  ISETP.GE.AND P3, PT, R13, R133, PT ;  /* 0x000000850d00720c */ /* 0x000fe40003f66270 */
[----:B------:R-:W-:Y:S02]  /*4dd0*/  FMNMX3.FTZ R15, R15, R6, R4, !PT ;  /* 0x000000060f0f7276 */ /* 0x000fe40007810004 */
[----:B------:R-:W-:-:S02]  /*4de0*/  FSEL R8, R38, -INF , !P4 ;  /* 0xff80000026087808 */ /* 0x000fc40006000000 */
[----:B------:R-:W-:Y:S02]  /*4df0*/  FSEL R170, R33, -INF , !P5 ;  /* 0xff80000021aa7808 */ /* 0x000fe40006800000 */
[----:B------:R-:W-:Y:S01]  /*4e00*/  ISETP.GE.AND P4, PT, R5, R2, PT ;  /* 0x000000020500720c */ /* 0x000fe20003f86270 */
[----:B------:R-:W-:Y:S01]  /*4e10*/  VIADD R5, R3, 0xfffffff8 ;  /* 0xfffffff803057836 */ /* 0x000fe20000000000 */
[-C--:B------:R-:W-:Y:S01]  /*4e20*/  ISETP.GE.AND P5, PT, R11, R133.reuse, PT ;  /* 0x000000850b00720c */ /* 0x080fe20003fa6270 */
[----:B------:R-:W-:Y:S01]  /*4e30*/  VIADD R3, R3, 0xfffffff9 ;  /* 0xfffffff903037836 */ /* 0x000fe20000000000 */
[----:B------:R-:W-:Y:S02]  /*4e40*/  FSEL R176, R28, -INF , !P3 ;  /* 0xff8000001cb07808 */ /* 0x000fe40005800000 */
[----:B------:R-:W-:Y:S02]  /*4e50*/  ISETP.GE.AND P3, PT, R9, R133, PT ;  /* 0x000000850900720c */ /* 0x000fe40003f66270 */
[----:B------:R-:W-:-:S02]  /*4e60*/  FMNMX3.FTZ R15, R15, R16, R220, !PT ;  /* 0x000000100f0f7276 */ /* 0x000fc400078100dc */
[----:B------:R-:W-:Y:S02]  /*4e70*/  FSEL R172, R29, -INF , !P5 ;  /* 0xff8000001dac7808 */ /* 0x000fe40006800000 */
[-C--:B------:R-:W-:Y:S02]  /*4e80*/  ISETP.GE.AND P5, PT, R7, R133.reuse, PT ;  /* 0x000000850700720c */ /* 0x080fe40003fa6270 */
[----:B------:R-:W-:Y:S02]  /*4e90*/  FSEL R216, R24, -INF , !P3 ;  /* 0xff80000018d87808 */ /* 0x000fe40005800000 */
[----:B------:R-:W-:Y:S02]  /*4ea0*/  ISETP.GE.AND P3, PT, R5, R133, PT ;  /* 0x000000850500720c */ /* 0x000fe40003f66270 */
[----:B------:R-:W-:Y:S02]  /*4eb0*/  FMNMX3.FTZ R15, R15, R170, R176, !PT ;  /* 0x000000aa0f0f7276 */ /* 0x000fe400078100b0 */
[----:B------:R-:W-:-:S02]  /*4ec0*/  FSEL R214, R25, -INF , !P5 ;  /* 0xff80000019d67808 */ /* 0x000fc40006800000 */
[----:B------:R-:W-:Y:S02]  /*4ed0*/  ISETP.GE.AND P5, PT, R3, R133, PT ;  /* 0x000000850300720c */ /* 0x000fe40003fa6270 */
[----:B------:R-:W-:Y:S02]  /*4ee0*/  FSEL R212, R72, -INF , !P3 ;  /* 0xff80000048d47808 */ /* 0x000fe40005800000 */
[----:B------:R-:W-:Y:S02]  /*4ef0*/  FMNMX3.FTZ R15, R15, R172, R216, !PT ;  /* 0x000000ac0f0f7276 */ /* 0x000fe400078100d8 */
[----:B------:R-:W-:Y:S02]  /*4f00*/  FSEL R206, R73, -INF , !P5 ;  /* 0xff80000049ce7808 */ /* 0x000fe40006800000 */
[----:B------:R-:W-:Y:S02]  /*4f10*/  FMNMX3.FTZ R15, R15, R214, R212, !PT ;  /* 0x000000d60f0f7276 */ /* 0x000fe400078100d4 */
[----:B------:R-:W-:-:S02]  /*4f20*/  ISETP.GE.AND P3, PT, R10, R2, PT ;  /* 0x000000020a00720c */ /* 0x000fc40003f66270 */
[----:B------:R-:W-:Y:S02]  /*4f30*/  FMNMX3.FTZ R17, R50, R48, R22, !PT ;  /* 0x0000003032117276 */ /* 0x000fe40007810016 */
[----:B------:R-:W-:Y:S02]  /*4f40*/  FSEL R10, R39, -INF , !P2 ;  /* 0xff800000270a7808 */ /* 0x000fe40005000000 */
[----:B------:R-:W-:Y:S01]  /*4f50*/  ISETP.GE.AND P2, PT, R13, R2, PT ;  /* 0x000000020d00720c */ /* 0x000fe20003f46270 */
[----:B------:R-:W-:Y:S01]  /*4f60*/  LDSM.16.MT88.4 R36, [R189+0xc000] ;  /* 0x00c00000bd24783b */ /* 0x000fe20000004200 */
[----:B------:R-:W-:Y:S02]  /*4f70*/  FMNMX.FTZ R13, R206, R15, !PT ;  /* 0x0000000fce0d7209 */ /* 0x000fe40007810000 */
[----:B------:R-:W-:Y:S02]  /*4f80*/  FMNMX3.FTZ R17, R17, R20, R14, !PT ;  /* 0x0000001411117276 */ /* 0x000fe4000781000e */
[----:B------:R-:W-:Y:S01]  /*4f90*/  FSEL R142, R34, -INF , !P4 ;  /* 0xff800000228e7808 */ /* 0x000fe20006000000 */
[----:B------:R-:W2:Y:S01]  /*4fa0*/  SHFL.BFLY PT, R24, R13, 0x2, 0x1f ;  /* 0x0c401f000d187f89 */ /* 0x000ea200000e0000 */
[----:B------:R-:W-:-:S02]  /*4fb0*/  FMNMX3.FTZ R17, R17, R12, R8, !PT ;  /* 0x0000000c11117276 */ /* 0x000fc40007810008 */
[-C--:B------:R-:W-:Y:S02]  /*4fc0*/  ISETP.GE.AND P5, PT, R11, R2.reuse, PT ;  /* 0x000000020b00720c */ /* 0x080fe40003fa6270 */
[----:B------:R-:W-:Y:S02]  /*4fd0*/  ISETP.GE.AND P4, PT, R9, R2, PT ;  /* 0x000000020900720c */ /* 0x000fe40003f86270 */
[----:B------:R-:W-:Y:S02]  /*4fe0*/  FSEL R140, R35, -INF , !P3 ;  /* 0xff800000238c7808 */ /* 0x000fe40005800000 */
[----:B------:R-:W-:Y:S01]  /*4ff0*/  FSEL R218, R30, -INF , !P2 ;  /* 0xff8000001eda7808 */ /* 0x000fe20005000000 */
[----:B------:R-:W-:Y:S01]  /*5000*/  LDSM.16.MT88.4 R32, [R175+0x10800] ;  /* 0x01080000af20783b */ /* 0x000fe20000004200 */
[----:B------:R-:W-:Y:S02]  /*5010*/  FMNMX3.FTZ R17, R17, R10, R142, !PT ;  /* 0x0000000a11117276 */ /* 0x000fe4000781008e */
[----:B------:R-:W-:-:S02]  /*5020*/  ISETP.GE.AND P3, PT, R7, R2, PT ;  /* 0x000000020700720c */ /* 0x000fc40003f66270 */
[----:B------:R-:W-:Y:S02]  /*5030*/  ISETP.GE.AND P2, PT, R5, R2, PT ;  /* 0x000000020500720c */ /* 0x000fe40003f46270 */
[----:B------:R-:W-:Y:S02]  /*5040*/  FSEL R180, R31, -INF , !P5 ;  /* 0xff8000001fb47808 */ /* 0x000fe40006800000 */
[----:B------:R-:W-:Y:S01]  /*5050*/  FSEL R202, R26, -INF , !P4 ;  /* 0xff8000001aca7808 */ /* 0x000fe20006000000 */
[----:B------:R-:W-:Y:S01]  /*5060*/  LDSM.16.MT88.4 R28, [R189+0xc800] ;  /* 0x00c80000bd1c783b */ /* 0x000fe20000004200 */
[----:B------:R-:W-:Y:S02]  /*5070*/  FMNMX3.FTZ R17, R17, R140, R218, !PT ;  /* 0x0000008c11117276 */ /* 0x000fe400078100da */
[----:B------:R-:W-:Y:S02]  /*5080*/  ISETP.GE.AND P4, PT, R3, R2, PT ;  /* 0x000000020300720c */ /* 0x000fe40003f86270 */
[----:B------:R-:W-:-:S02]  /*5090*/  FSEL R182, R27, -INF , !P3 ;  /* 0xff8000001bb67808 */ /* 0x000fc40005800000 */
[----:B------:R-:W-:Y:S02]  /*50a0*/  FSEL R178, R74, -INF , !P2 ;  /* 0xff8000004ab27808 */ /* 0x000fe40005000000 */
[----:B------:R-:W-:Y:S02]  /*50b0*/  FMNMX3.FTZ R17, R17, R180, R202, !PT ;  /* 0x000000b411117276 */ /* 0x000fe400078100ca */
[----:B------:R-:W-:Y:S02]  /*50c0*/  FSEL R174, R75, -INF , !P4 ;  /* 0xff8000004bae7808 */ /* 0x000fe40006000000 */
[----:B------:R-:W-:Y:S02]  /*50d0*/  FMNMX3.FTZ R5, R17, R182, R178, !PT ;  /* 0x000000b611057276 */ /* 0x000fe400078100b2 */
[----:B--2---:R-:W-:Y:S02]  /*50e0*/  FMNMX.FTZ R13, R13, R24, !PT ;  /* 0x000000180d0d7209 */ /* 0x004fe40007810000 */
[----:B------:R-:W-:-:S03]  /*50f0*/  FMNMX.FTZ R5, R174, R5, !PT ;  /* 0x00000005ae057209 */ /* 0x000fc60007810000 */
[----:B------:R-:W2:Y:S04]  /*5100*/  SHFL.BFLY PT, R132, R13, 0x1, 0x1f ;  /* 0x0c201f000d847f89 */ /* 0x000ea800000e0000 */
[----:B------:R-:W3:Y:S01]  /*5110*/  SHFL.BFLY PT, R24, R5, 0x2, 0x1f ;  /* 0x0c401f0005187f89 */ /* 0x000ee200000e0000 */
[----:B--2---:R-:W-:Y:S02]  /*5120*/  FMNMX.FTZ R132, R13, R132, !PT ;  /* 0x000000840d847209 */ /* 0x004fe40007810000 */
[----:B---3--:R-:W-:-:S03]  /*5130*/  FMNMX.FTZ R24, R5, R24, !PT ;  /* 0x0000001805187209 */ /* 0x008fc60007810000 */
[C---:B-1----:R-:W-:Y:S01]  /*5140*/  FMUL.FTZ R179, R132.reuse, UR4 ;  /* 0x0000000484b37c20 */ /* 0x042fe20008410000 */
[----:B------:R-:W-:Y:S01]  /*5150*/  FSETP.NEU.FTZ.AND P2, PT, R132, -INF , PT ;  /* 0xff8000008400780b */ /* 0x000fe20003f5d000 */
[----:B------:R-:W1:Y:S03]  /*5160*/  SHFL.BFLY PT, R3, R24, 0x1, 0x1f ;  /* 0x0c201f0018037f89 */ /* 0x000e6600000e0000 */
[----:B------:R-:W-:-:S05]  /*5170*/  FSEL R179, R179, RZ, P2 ;  /* 0x000000ffb3b37208 */ /* 0x000fca0001000000 */
[--C-:B------:R-:W-:Y:S01]  /*5180*/  FFMA.FTZ R164, R52, UR4, -R179.reuse ;  /* 0x0000000434a47c23 */ /* 0x100fe200080108b3 */
[--C-:B------:R-:W-:Y:S01]  /*5190*/  FFMA.FTZ R161, R54, UR4, -R179.reuse ;  /* 0x0000000436a17c23 */ /* 0x100fe200080108b3 */
[--C-:B------:R-:W-:Y:S01]  /*51a0*/  FFMA.FTZ R158, R44, UR4, -R179.reuse ;  /* 0x000000042c9e7c23 */ /* 0x100fe200080108b3 */
[----:B------:R-:W2:Y:S01]  /*51b0*/  LDSM.16.MT88.4 R52, [R168+0xc000] ;  /* 0x00c00000a834783b */ /* 0x000ea20000004200 */
[--C-:B------:R-:W-:Y:S01]  /*51c0*/  FFMA.FTZ R157, R46, UR4, -R179.reuse ;  /* 0x000000042e9d7c23 */ /* 0x100fe200080108b3 */
[--C-:B------:R-:W-:Y:S01]  /*51d0*/  FFMA.FTZ R155, R6, UR4, -R179.reuse ;  /* 0x00000004069b7c23 */ /* 0x100fe200080108b3 */
[--C-:B------:R-:W-:Y:S01]  /*51e0*/  FFMA.FTZ R152, R4, UR4, -R179.reuse ;  /* 0x0000000404987c23 */ /* 0x100fe200080108b3 */
[----:B------:R-:W3:Y:S01]  /*51f0*/  LDSM.16.MT88.4 R44, [R175+0xc000] ;  /* 0x00c00000af2c783b */ /* 0x000ee20000004200 */
[----:B------:R-:W-:Y:S01]  /*5200*/  MUFU.EX2 R164, R164 ;  /* 0x000000a400a47308 */ /* 0x000fe20000000800 */
[--C-:B------:R-:W-:Y:S01]  /*5210*/  FFMA.FTZ R156, R18, UR4, -R179.reuse ;  /* 0x00000004129c7c23 */ /* 0x100fe200080108b3 */
[--C-:B------:R-:W-:Y:S01]  /*5220*/  FFMA.FTZ R151, R16, UR4, -R179.reuse ;  /* 0x0000000410977c23 */ /* 0x100fe200080108b3 */
[----:B------:R-:W4:Y:S01]  /*5230*/  LDSM.16.MT88.4 R4, [R165+0x10000] ;  /* 0x01000000a504783b */ /* 0x000f220000004200 */
[--C-:B------:R-:W-:Y:S01]  /*5240*/  FFMA.FTZ R169, R176, UR4, -R179.reuse ;  /* 0x00000004b0a97c23 */ /* 0x100fe200080108b3 */
[--C-:B------:R-:W-:Y:S01]  /*5250*/  FFMA.FTZ R167, R220, UR4, -R179.reuse ;  /* 0x00000004dca77c23 */ /* 0x100fe200080108b3 */
[--C-:B------:R-:W-:Y:S01]  /*5260*/  FFMA.FTZ R170, R170, UR4, -R179.reuse ;  /* 0x00000004aaaa7c23 */ /* 0x100fe200080108b3 */
[----:B------:R-:W-:Y:S01]  /*5270*/  LDSM.16.MT88.4 R16, [R168+0xe800] ;  /* 0x00e80000a810783b */ /* 0x000fe20000004200 */
[----:B------:R-:W5:Y:S01]  /*5280*/  MUFU.EX2 R161, R161 ;  /* 0x000000a100a17308 */ /* 0x000f620000000800 */
[--C-:B------:R-:W-:Y:S01]  /*5290*/  FFMA.FTZ R172, R172, UR4, -R179.reuse ;  /* 0x00000004acac7c23 */ /* 0x100fe200080108b3 */
[----:B-1----:R-:W-:Y:S01]  /*52a0*/  FMNMX.FTZ R3, R24, R3, !PT ;  /* 0x0000000318037209 */ /* 0x002fe20007810000 */
[--C-:B------:R-:W-:Y:S01]  /*52b0*/  FFMA.FTZ R181, R216, UR4, -R179.reuse ;  /* 0x00000004d8b57c23 */ /* 0x100fe200080108b3 */
[----:B------:R-:W-:Y:S01]  /*52c0*/  LDSM.16.MT88.4 R24, [R165+0xc800] ;  /* 0x00c80000a518783b */ /* 0x000fe20000004200 */
[--C-:B------:R-:W-:Y:S01]  /*52d0*/  FFMA.FTZ R214, R214, UR4, -R179.reuse ;  /* 0x00000004d6d67c23 */ /* 0x100fe200080108b3 */
[C---:B------:R-:W-:Y:S01]  /*52e0*/  FSETP.NEU.FTZ.AND P2, PT, R3.reuse, -INF , PT ;  /* 0xff8000000300780b */ /* 0x040fe20003f5d000 */
[----:B------:R-:W-:Y:S01]  /*52f0*/  FMUL.FTZ R173, R3, UR4 ;  /* 0x0000000403ad7c20 */ /* 0x000fe20008410000 */
[----:B------:R-:W-:Y:S01]  /*5300*/  MUFU.EX2 R158, R158 ;  /* 0x0000009e009e7308 */ /* 0x000fe20000000800 */
[--C-:B------:R-:W-:Y:S01]  /*5310*/  FFMA.FTZ R183, R212, UR4, -R179.reuse ;  /* 0x00000004d4b77c23 */ /* 0x100fe200080108b3 */
[----:B------:R-:W-:-:S02]  /*5320*/  FFMA.FTZ R206, R206, UR4, -R179 ;  /* 0x00000004cece7c23 */ /* 0x000fc400080108b3 */
[----:B------:R-:W-:-:S04]  /*5330*/  FSEL R173, R173, RZ, P2 ;  /* 0x000000ffadad7208 */ /* 0x000fc80001000000 */
[----:B------:R-:W1:Y:S01]  /*5340*/  MUFU.EX2 R157, R157 ;  /* 0x0000009d009d7308 */ /* 0x000e620000000800 */
[--C-:B------:R-:W-:Y:S01]  /*5350*/  FFMA.FTZ R166, R50, UR4, -R173.reuse ;  /* 0x0000000432a67c23 */ /* 0x100fe200080108ad */
[--C-:B------:R-:W-:Y:S01]  /*5360*/  FFMA.FTZ R163, R48, UR4, -R173.reuse ;  /* 0x0000000430a37c23 */ /* 0x100fe200080108ad */
[--C-:B------:R-:W-:Y:S01]  /*5370*/  FFMA.FTZ R162, R22, UR4, -R173.reuse ;  /* 0x0000000416a27c23 */ /* 0x100fe200080108ad */
[--C-:B------:R-:W-:Y:S01]  /*5380*/  FFMA.FTZ R159, R20, UR4, -R173.reuse ;  /* 0x00000004149f7c23 */ /* 0x100fe200080108ad */
[--C-:B------:R-:W-:Y:S01]  /*5390*/  FFMA.FTZ R150, R8, UR4, -R173.reuse ;  /* 0x0000000408967c23 */ /* 0x100fe200080108ad */
[--C-:B------:R-:W-:Y:S01]  /*53a0*/  FFMA.FTZ R149, R10, UR4, -R173.reuse ;  /* 0x000000040a957c23 */ /* 0x100fe200080108ad */
[--C-:B------:R-:W-:Y:S01]  /*53b0*/  FFMA.FTZ R154, R14, UR4, -R173.reuse ;  /* 0x000000040e9a7c23 */ /* 0x100fe200080108ad */
[----:B------:R-:W-:Y:S01]  /*53c0*/  MUFU.EX2 R166, R166 ;  /* 0x000000a600a67308 */ /* 0x000fe20000000800 */
[--C-:B------:R-:W-:Y:S01]  /*53d0*/  FFMA.FTZ R153, R12, UR4, -R173.reuse ;  /* 0x000000040c997c23 */ /* 0x100fe200080108ad */
[----:B------:R-:W4:Y:S01]  /*53e0*/  LDSM.16.MT88.4 R8, [R189+0xe800] ;  /* 0x00e80000bd08783b */ /* 0x000f220000004200 */
[----:B-----5:R-:W-:Y:S01]  /*53f0*/  F2FP.F16.F32.PACK_AB R120, R161, R164 ;  /* 0x000000a4a178723e */ /* 0x020fe200000000ff */
[--C-:B------:R-:W-:Y:S01]  /*5400*/  FFMA.FTZ R171, R142, UR4, -R173.reuse ;  /* 0x000000048eab7c23 */ /* 0x100fe200080108ad */
[--C-:B------:R-:W-:Y:S01]  /*5410*/  FFMA.FTZ R176, R140, UR4, -R173.reuse ;  /* 0x000000048cb07c23 */ /* 0x100fe200080108ad */
[----:B------:R-:W5:Y:S01]  /*5420*/  LDSM.16.MT88.4 R12, [R168+0xc800] ;  /* 0x00c80000a80c783b */ /* 0x000f620000004200 */
[--C-:B------:R-:W-:Y:S01]  /*5430*/  FFMA.FTZ R177, R218, UR4, -R173.reuse ;  /* 0x00000004dab17c23 */ /* 0x100fe200080108ad */
[----:B------:R-:W2:Y:S01]  /*5440*/  MUFU.EX2 R163, R163 ;  /* 0x000000a300a37308 */ /* 0x000ea20000000800 */
[----:B-1----:R-:W-:Y:S01]  /*5450*/  F2FP.F16.F32.PACK_AB R122, R157, R158 ;  /* 0x0000009e9d7a723e */ /* 0x002fe200000000ff */
[----:B------:R-:W1:Y:S01]  /*5460*/  LDSM.16.MT88.4 R20, [R175+0xe800] ;  /* 0x00e80000af14783b */ /* 0x000e620000004200 */
[--C-:B------:R-:W-:Y:S01]  /*5470*/  FFMA.FTZ R180, R180, UR4, -R173.reuse ;  /* 0x00000004b4b47c23 */ /* 0x100fe200080108ad */
[--C-:B------:R-:W-:Y:S01]  /*5480*/  FFMA.FTZ R179, R202, UR4, -R173.reuse ;  /* 0x00000004cab37c23 */ /* 0x100fe200080108ad */
[--C-:B------:R-:W-:Y:S01]  /*5490*/  FFMA.FTZ R182, R182, UR4, -R173.reuse ;  /* 0x00000004b6b67c23 */ /* 0x100fe200080108ad */
[----:B------:R-:W-:Y:S01]  /*54a0*/  LDSM.16.MT88.4 R140, [R175+0xd000] ;  /* 0x00d00000af8c783b */ /* 0x000fe20000004200 */
[--C-:B------:R-:W-:Y:S01]  /*54b0*/  FFMA.FTZ R178, R178, UR4, -R173.reuse ;  /* 0x00000004b2b27c23 */ /* 0x100fe200080108ad */
[----:B------:R-:W-:Y:S01]  /*54c0*/  MUFU.EX2 R162, R162 ;  /* 0x000000a200a27308 */ /* 0x000fe20000000800 */
[----:B------:R-:W-:Y:S01]  /*54d0*/  FFMA.FTZ R209, R174, UR4, -R173 ;  /* 0x00000004aed17c23 */ /* 0x000fe200080108ad */
[----:B------:R-:W-:-:S04]  /*54e0*/  FADD.FTZ R161, R164, R161 ;  /* 0x000000a1a4a17221 */ /* 0x000fc80000010000 */
[----:B------:R-:W-:Y:S02]  /*54f0*/  FADD.FTZ R158, R158, R161 ;  /* 0x000000a19e9e7221 */ /* 0x000fe40000010000 */
[----:B------:R-:W3:Y:S01]  /*5500*/  MUFU.EX2 R159, R159 ;  /* 0x0000009f009f7308 */ /* 0x000ee20000000800 */
[----:B--2---:R-:W-:Y:S01]  /*5510*/  F2FP.F16.F32.PACK_AB R121, R163, R166 ;  /* 0x000000a6a379723e */ /* 0x004fe200000000ff */
[----:B------:R-:W-:Y:S01]  /*5520*/  FADD.FTZ R163, R166, R163 ;  /* 0x000000a3a6a37221 */ /* 0x000fe20000010000 */
[----:B------:R-:W-:-:S05]  /*5530*/  FADD.FTZ R157, R157, R158 ;  /* 0x0000009e9d9d7221 */ /* 0x000fca0000010000 */
[----:B------:R-:W-:Y:S08]  /*5540*/  MUFU.EX2 R156, R156 ;  /* 0x0000009c009c7308 */ /* 0x000ff00000000800 */
[----:B------:R-:W2:Y:S01]  /*5550*/  MUFU.EX2 R155, R155 ;  /* 0x0000009b009b7308 */ /* 0x000ea20000000800 */
[----:B---3--:R-:W-:Y:S01]  /*5560*/  F2FP.F16.F32.PACK_AB R123, R159, R162 ;  /* 0x000000a29f7b723e */ /* 0x008fe200000000ff */
[----:B------:R-:W-:-:S04]  /*5570*/  FADD.FTZ R162, R162, R163 ;  /* 0x000000a3a2a27221 */ /* 0x000fc80000010000 */
[----:B------:R-:W-:Y:S02]  /*5580*/  FADD.FTZ R159, R159, R162 ;  /* 0x000000a29f9f7221 */ /* 0x000fe40000010000 */
[----:B------:R-:W-:Y:S01]  /*5590*/  MUFU.EX2 R152, R152 ;  /* 0x0000009800987308 */ /* 0x000fe20000000800 */
[C---:B------:R-:W-:Y:S07]  /*55a0*/  HMMA.16816.F32 R64, R120.reuse, R68, RZ ;  /* 0x000000447840723c */ /* 0x040fee00000018ff */
[----:B------:R-:W-:Y:S01]  /*55b0*/  MUFU.EX2 R151, R151 ;  /* 0x0000009700977308 */ /* 0x000fe20000000800 */
[C---:B------:R-:W-:Y:S07]  /*55c0*/  HMMA.16816.F32 R48, R120.reuse, R52, RZ ;  /* 0x000000347830723c */ /* 0x040fee00000018ff */
[----:B------:R-:W-:Y:S01]  /*55d0*/  MUFU.EX2 R154, R154 ;  /* 0x0000009a009a7308 */ /* 0x000fe20000000800 */
[C---:B------:R-:W-:Y:S07]  /*55e0*/  HMMA.16816.F32 R68, R120.reuse, R70, RZ ;  /* 0x000000467844723c */ /* 0x040fee00000018ff */
[----:B------:R-:W3:Y:S01]  /*55f0*/  MUFU.EX2 R153, R153 ;  /* 0x0000009900997308 */ /* 0x000ee20000000800 */
[C---:B------:R-:W-:Y:S07]  /*5600*/  HMMA.16816.F32 R52, R120.reuse, R54, RZ ;  /* 0x000000367834723c */ /* 0x040fee00000018ff */
[----:B------:R-:W-:Y:S01]  /*5610*/  MUFU.EX2 R150, R150 ;  /* 0x0000009600967308 */ /* 0x000fe20000000800 */
[C---:B------:R-:W-:Y:S07]  /*5620*/  HMMA.16816.F32 R40, R120.reuse, R44, RZ ;  /* 0x0000002c7828723c */ /* 0x040fee00000018ff */
[----:B------:R-:W5:Y:S01]  /*5630*/  MUFU.EX2 R149, R149 ;  /* 0x0000009500957308 */ /* 0x000f620000000800 */
[C---:B------:R-:W-:Y:S07]  /*5640*/  HMMA.16816.F32 R72, R120.reuse, R76, RZ ;  /* 0x0000004c7848723c */ /* 0x040fee00000018ff */
[----:B------:R-:W-:Y:S01]  /*5650*/  MUFU.EX2 R167, R167 ;  /* 0x000000a700a77308 */ /* 0x000fe20000000800 */
[C---:B------:R-:W-:Y:S07]  /*5660*/  HMMA.16816.F32 R104, R120.reuse, R108, RZ ;  /* 0x0000006c7868723c */ /* 0x040fee00000018ff */
[----:B------:R-:W1:Y:S01]  /*5670*/  MUFU.EX2 R170, R170 ;  /* 0x000000aa00aa7308 */ /* 0x000e620000000800 */
[C---:B------:R-:W-:Y:S07]  /*5680*/  HMMA.16816.F32 R128, R120.reuse, R36, RZ ;  /* 0x000000247880723c */ /* 0x040fee00000018ff */
[----:B------:R-:W-:Y:S01]  /*5690*/  MUFU.EX2 R169, R169 ;  /* 0x000000a900a97308 */ /* 0x000fe20000000800 */
[C---:B------:R-:W-:Y:S07]  /*56a0*/  HMMA.16816.F32 R56, R120.reuse, R60, RZ ;  /* 0x0000003c7838723c */ /* 0x040fee00000018ff */
[----:B------:R-:W-:Y:S01]  /*56b0*/  MUFU.EX2 R172, R172 ;  /* 0x000000ac00ac7308 */ /* 0x000fe20000000800 */
[C---:B------:R-:W-:Y:S07]  /*56c0*/  HMMA.16816.F32 R80, R120.reuse, R84, RZ ;  /* 0x000000547850723c */ /* 0x040fee00000018ff */
[----:B------:R-:W-:Y:S01]  /*56d0*/  MUFU.EX2 R171, R171 ;  /* 0x000000ab00ab7308 */ /* 0x000fe20000000800 */
[C---:B------:R-:W-:Y:S07]  /*56e0*/  HMMA.16816.F32 R88, R120.reuse, R92, RZ ;  /* 0x0000005c7858723c */ /* 0x040fee00000018ff */
[----:B------:R-:W1:Y:S01]  /*56f0*/  MUFU.EX2 R176, R176 ;  /* 0x000000b000b07308 */ /* 0x000e620000000800 */
        /* <DEDUP_REMOVED lines=20> */
[C---:B------:R-:W-:Y:S08]  /*5840*/  HMMA.16816.F32 R124, R120.reuse, R126, RZ ;  /* 0x0000007e787c723c */ /* 0x040ff000000018ff */
[----:B----4-:R-:W-:Y:S01]  /*5850*/  HMMA.16816.F32 R116, R120, R4, RZ ;  /* 0x000000047874723c */ /* 0x010fe200000018ff */
[----:B--2---:R-:W-:Y:S01]  /*5860*/  F2FP.F16.F32.PACK_AB R4, R155, R156 ;  /* 0x0000009c9b04723e */ /* 0x004fe200000000ff */
[----:B------:R-:W-:Y:S01]  /*5870*/  FADD.FTZ R156, R156, R157 ;  /* 0x0000009d9c9c7221 */ /* 0x000fe20000010000 */
[----:B---3--:R-:W-:Y:S01]  /*5880*/  F2FP.F16.F32.PACK_AB R5, R153, R154 ;  /* 0x0000009a9905723e */ /* 0x008fe200000000ff */
[----:B------:R-:W-:-:S02]  /*5890*/  FADD.FTZ R154, R154, R159 ;  /* 0x0000009f9a9a7221 */ /* 0x000fc40000010000 */
[----:B------:R-:W-:Y:S02]  /*58a0*/  FADD.FTZ R155, R155, R156 ;  /* 0x0000009c9b9b7221 */ /* 0x000fe40000010000 */
[----:B------:R-:W-:Y:S01]  /*58b0*/  HMMA.16816.F32 R120, R120, R6, RZ ;  /* 0x000000067878723c */ /* 0x000fe200000018ff */
[----:B------:R-:W-:Y:S01]  /*58c0*/  F2FP.F16.F32.PACK_AB R6, R151, R152 ;  /* 0x000000989706723e */ /* 0x000fe200000000ff */
[----:B------:R-:W-:Y:S01]  /*58d0*/  FADD.FTZ R153, R153, R154 ;  /* 0x0000009a99997221 */ /* 0x000fe20000010000 */
[----:B-----5:R-:W-:-:S07]  /*58e0*/  F2FP.F16.F32.PACK_AB R7, R149, R150 ;  /* 0x000000969507723e */ /* 0x020fce00000000ff */
[C---:B------:R-:W-:Y:S08]  /*58f0*/  HMMA.16816.F32 R64, R4.reuse, R8, R64 ;  /* 0x000000080440723c */ /* 0x040ff00000001840 */
[C---:B------:R-:W-:Y:S01]  /*5900*/  HMMA.16816.F32 R68, R4.reuse, R10, R68 ;  /* 0x0000000a0444723c */ /* 0x040fe20000001844 */
[----:B------:R-:W2:Y:S07]  /*5910*/  LDSM.16.MT88.4 R8, [R168+0x10800] ;  /* 0x01080000a808783b */ /* 0x000eae0000004200 */
[C---:B------:R-:W-:Y:S08]  /*5920*/  HMMA.16816.F32 R48, R4.reuse, R12, R48 ;  /* 0x0000000c0430723c */ /* 0x040ff00000001830 */
[C---:B------:R-:W-:Y:S01]  /*5930*/  HMMA.16816.F32 R52, R4.reuse, R14, R52 ;  /* 0x0000000e0434723c */ /* 0x040fe20000001834 */
[----:B------:R-:W3:Y:S07]  /*5940*/  LDSM.16.MT88.4 R12, [R189+0x10800] ;  /* 0x01080000bd0c783b */ /* 0x000eee0000004200 */
[C---:B-1----:R-:W-:Y:S08]  /*5950*/  HMMA.16816.F32 R72, R4.reuse, R20, R72 ;  /* 0x000000140448723c */ /* 0x042ff00000001848 */
[C---:B------:R-:W-:Y:S01]  /*5960*/  HMMA.16816.F32 R76, R4.reuse, R22, R76 ;  /* 0x00000016044c723c */ /* 0x040fe2000000184c */
[----:B------:R-:W1:Y:S07]  /*5970*/  LDSM.16.MT88.4 R20, [R165+0xe800] ;  /* 0x00e80000a514783b */ /* 0x000e6e0000004200 */
[C---:B------:R-:W-:Y:S08]  /*5980*/  HMMA.16816.F32 R80, R4.reuse, R16, R80 ;  /* 0x000000100450723c */ /* 0x040ff00000001850 */
[C---:B------:R-:W-:Y:S01]  /*5990*/  HMMA.16816.F32 R84, R4.reuse, R18, R84 ;  /* 0x000000120454723c */ /* 0x040fe20000001854 */
[----:B------:R-:W4:Y:S07]  /*59a0*/  LDSM.16.MT88.4 R16, [R165+0x10800] ;  /* 0x01080000a510783b */ /* 0x000f2e0000004200 */
[C---:B--2---:R-:W-:Y:S08]  /*59b0*/  HMMA.16816.F32 R112, R4.reuse, R8, R112 ;  /* 0x000000080470723c */ /* 0x044ff00000001870 */
[C---:B------:R-:W-:Y:S01]  /*59c0*/  HMMA.16816.F32 R124, R4.reuse, R10, R124 ;  /* 0x0000000a047c723c */ /* 0x040fe2000000187c */
[----:B------:R-:W2:Y:S07]  /*59d0*/  LDSM.16.MT88.4 R8, [R189+0xf000] ;  /* 0x00f00000bd08783b */ /* 0x000eae0000004200 */
[C---:B---3--:R-:W-:Y:S08]  /*59e0*/  HMMA.16816.F32 R96, R4.reuse, R12, R96 ;  /* 0x0000000c0460723c */ /* 0x048ff00000001860 */
[C---:B------:R-:W-:Y:S01]  /*59f0*/  HMMA.16816.F32 R100, R4.reuse, R14, R100 ;  /* 0x0000000e0464723c */ /* 0x040fe20000001864 */
[----:B------:R-:W3:Y:S07]  /*5a00*/  LDSM.16.MT88.4 R12, [R168+0xd000] ;  /* 0x00d00000a80c783b */ /* 0x000eee0000004200 */
[C---:B------:R-:W-:Y:S08]  /*5a10*/  HMMA.16816.F32 R40, R4.reuse, R136, R40 ;  /* 0x000000880428723c */ /* 0x040ff00000001828 */
[C---:B------:R-:W-:Y:S01]  /*5a20*/  HMMA.16816.F32 R44, R4.reuse, R138, R44 ;  /* 0x0000008a042c723c */ /* 0x040fe2000000182c */
[----:B------:R-:W-:Y:S07]  /*5a30*/  LDSM.16.MT88.4 R136, [R175+0xf000] ;  /* 0x00f00000af88783b */ /* 0x000fee0000004200 */
        /* <DEDUP_REMOVED lines=9> */
[C---:B-1----:R-:W-:Y:S08]  /*5ad0*/  HMMA.16816.F32 R88, R4.reuse, R20, R88 ;  /* 0x000000140458723c */ /* 0x042ff00000001858 */
[C---:B------:R-:W-:Y:S01]  /*5ae0*/  HMMA.16816.F32 R92, R4.reuse, R22, R92 ;  /* 0x00000016045c723c */ /* 0x040fe2000000185c */
[----:B------:R-:W-:Y:S07]  /*5af0*/  LDSM.16.MT88.4 R20, [R168+0xf000] ;  /* 0x00f00000a814783b */ /* 0x000fee0000004200 */
[C---:B----4-:R-:W-:Y:S08]  /*5b00*/  HMMA.16816.F32 R116, R4.reuse, R16, R116 ;  /* 0x000000100474723c */ /* 0x050ff00000001874 */
[----:B------:R-:W-:Y:S01]  /*5b10*/  HMMA.16816.F32 R120, R4, R18, R120 ;  /* 0x000000120478723c */ /* 0x000fe20000001878 */
[----:B------:R-:W1:Y:S01]  /*5b20*/  LDSM.16.MT88.4 R16, [R165+0xf000] ;  /* 0x00f00000a510783b */ /* 0x000e620000004200 */
[----:B------:R-:W-:-:S02]  /*5b30*/  F2FP.F16.F32.PACK_AB R4, R170, R167 ;  /* 0x000000a7aa04723e */ /* 0x000fc400000000ff */
[----:B------:R-:W-:Y:S02]  /*5b40*/  F2FP.F16.F32.PACK_AB R5, R176, R171 ;  /* 0x000000abb005723e */ /* 0x000fe400000000ff */
[----:B------:R-:W-:Y:S02]  /*5b50*/  F2FP.F16.F32.PACK_AB R6, R172, R169 ;  /* 0x000000a9ac06723e */ /* 0x000fe400000000ff */
[----:B------:R-:W-:-:S07]  /*5b60*/  F2FP.F16.F32.PACK_AB R7, R180, R177 ;  /* 0x000000b1b407723e */ /* 0x000fce00000000ff */
[C---:B--2---:R-:W-:Y:S08]  /*5b70*/  HMMA.16816.F32 R64, R4.reuse, R8, R64 ;  /* 0x000000080440723c */ /* 0x044ff00000001840 */
[C---:B------:R-:W-:Y:S01]  /*5b80*/  HMMA.16816.F32 R68, R4.reuse, R10, R68 ;  /* 0x0000000a0444723c */ /* 0x040fe20000001844 */
[----:B------:R-:W2:Y:S07]  /*5b90*/  LDSM.16.MT88.4 R8, [R168+0x11000] ;  /* 0x01100000a808783b */ /* 0x000eae0000004200 */
[C---:B---3--:R-:W-:Y:S08]  /*5ba0*/  HMMA.16816.F32 R48, R4.reuse, R12, R48 ;  /* 0x0000000c0430723c */ /* 0x048ff00000001830 */
[C---:B------:R-:W-:Y:S01]  /*5bb0*/  HMMA.16816.F32 R52, R4.reuse, R14, R52 ;  /* 0x0000000e0434723c */ /* 0x040fe20000001834 */
[----:B------:R-:W3:Y:S07]  /*5bc0*/  LDSM.16.MT88.4 R12, [R189+0x11000] ;  /* 0x01100000bd0c783b */ /* 0x000eee0000004200 */
[C---:B-1----:R-:W-:Y:S08]  /*5bd0*/  HMMA.16816.F32 R88, R4.reuse, R16, R88 ;  /* 0x000000100458723c */ /* 0x042ff00000001858 */
[C---:B------:R-:W-:Y:S01]  /*5be0*/  HMMA.16816.F32 R92, R4.reuse, R18, R92 ;  /* 0x00000012045c723c */ /* 0x040fe2000000185c */
[----:B------:R-:W1:Y:S07]  /*5bf0*/  LDSM.16.MT88.4 R16, [R165+0x11000] ;  /* 0x01100000a510783b */ /* 0x000e6e0000004200 */
[C---:B------:R-:W-:Y:S08]  /*5c00*/  HMMA.16816.F32 R80, R4.reuse, R20, R80 ;  /* 0x000000140450723c */ /* 0x040ff00000001850 */
[C---:B--2---:R-:W-:Y:S08]  /*5c10*/  HMMA.16816.F32 R112, R4.reuse, R8, R112 ;  /* 0x000000080470723c */ /* 0x044ff00000001870 */
[C---:B------:R-:W-:Y:S01]  /*5c20*/  HMMA.16816.F32 R124, R4.reuse, R10, R124 ;  /* 0x0000000a047c723c */ /* 0x040fe2000000187c */
[----:B------:R-:W2:Y:S07]  /*5c30*/  LDSM.16.MT88.4 R8, [R168+0xf800] ;  /* 0x00f80000a808783b */ /* 0x000eae0000004200 */
[C---:B---3--:R-:W-:Y:S08]  /*5c40*/  HMMA.16816.F32 R96, R4.reuse, R12, R96 ;  /* 0x0000000c0460723c */ /* 0x048ff00000001860 */
[C---:B------:R-:W-:Y:S01]  /*5c50*/  HMMA.16816.F32 R100, R4.reuse, R14, R100 ;  /* 0x0000000e0464723c */ /* 0x040fe20000001864 */
[----:B------:R-:W3:Y:S07]  /*5c60*/  LDSM.16.MT88.4 R12, [R175+0xd800] ;  /* 0x00d80000af0c783b */ /* 0x000eee0000004200 */
        /* <DEDUP_REMOVED lines=18> */
[----:B------:R-:W-:Y:S01]  /*5d90*/  HMMA.16816.F32 R120, R4, R18, R120 ;  /* 0x000000120478723c */ /* 0x000fe20000001878 */
[----:B------:R-:W-:Y:S01]  /*5da0*/  F2FP.F16.F32.PACK_AB R4, R214, R181 ;  /* 0x000000b5d604723e */ /* 0x000fe200000000ff */
[----:B------:R-:W1:Y:S01]  /*5db0*/  LDSM.16.MT88.4 R16, [R189+0xf800] ;  /* 0x00f80000bd10783b */ /* 0x000e620000004200 */
[----:B------:R-:W-:-:S02]  /*5dc0*/  F2FP.F16.F32.PACK_AB R5, R182, R179 ;  /* 0x000000b3b605723e */ /* 0x000fc400000000ff */
        /* <DEDUP_REMOVED lines=12> */
[----:B--2---:R-:W-:Y:S01]  /*5e90*/  HMMA.16816.F32 R96, R4, R8, R96 ;  /* 0x000000080460723c */ /* 0x004fe20000001860 */
[----:B------:R-:W-:-:S04]  /*5ea0*/  FADD.FTZ R8, R152, R155 ;  /* 0x0000009b98087221 */ /* 0x000fc80000010000 */
[----:B------:R-:W-:-:S03]  /*5eb0*/  FADD.FTZ R8, R151, R8 ;  /* 0x0000000897087221 */ /* 0x000fc60000010000 */
[----:B------:R-:W-:Y:S01]  /*5ec0*/  HMMA.16816.F32 R76, R4, R142, R76 ;  /* 0x0000008e044c723c */ /* 0x000fe2000000184c */
[----:B------:R-:W-:-:S04]  /*5ed0*/  FADD.FTZ R167, R167, R8 ;  /* 0x00000008a7a77221 */ /* 0x000fc80000010000 */
[----:B------:R-:W-:-:S03]  /*5ee0*/  FADD.FTZ R170, R170, R167 ;  /* 0x000000a7aaaa7221 */ /* 0x000fc60000010000 */
[----:B---3--:R-:W-:Y:S01]  /*5ef0*/  HMMA.16816.F32 R88, R4, R12, R88 ;  /* 0x0000000c0458723c */ /* 0x008fe20000001858 */
[----:B------:R-:W-:Y:S01]  /*5f00*/  FADD.FTZ R12, R150, R153 ;  /* 0x00000099960c7221 */ /* 0x000fe20000010000 */
[----:B------:R-:W-:-:S03]  /*5f10*/  FADD.FTZ R169, R169, R170 ;  /* 0x000000aaa9a97221 */ /* 0x000fc60000010000 */
[----:B------:R-:W-:Y:S01]  /*5f20*/  FADD.FTZ R12, R149, R12 ;  /* 0x0000000c950c7221 */ /* 0x000fe20000010000 */
[----:B------:R-:W-:Y:S02]  /*5f30*/  FADD.FTZ R172, R172, R169 ;  /* 0x000000a9acac7221 */ /* 0x000fe40000010000 */
[----:B------:R-:W-:Y:S01]  /*5f40*/  HMMA.16816.F32 R104, R4, R136, R104 ;  /* 0x000000880468723c */ /* 0x000fe20000001868 */
        /* <DEDUP_REMOVED lines=8> */
[----:B------:R-:W-:Y:S01]  /*5fd0*/  FADD.FTZ R211, R206, R183 ;  /* 0x000000b7ced37221 */ /* 0x000fe20000010000 */
[----:B------:R-:W-:Y:S01]  /*5fe0*/  IMAD.MOV.U32 R206, RZ, RZ, -0x1 ;  /* 0xffffffffffce7424 */ /* 0x000fe200078e00ff */
[----:B------:R-:W-:Y:S01]  /*5ff0*/  HMMA.16816.F32 R48, R4, R32, R48 ;  /* 0x000000200430723c */ /* 0x000fe20000001830 */
[----:B------:R-:W-:-:S04]  /*6000*/  FADD.FTZ R179, R179, R180 ;  /* 0x000000b4b3b37221 */ /* 0x000fc80000010000 */
[----:B------:R-:W-:-:S03]  /*6010*/  FADD.FTZ R179, R182, R179 ;  /* 0x000000b3b6b37221 */ /* 0x000fc60000010000 */
[----:B------:R-:W-:Y:S01]  /*6020*/  HMMA.16816.F32 R52, R4, R34, R52 ;  /* 0x000000220434723c */ /* 0x000fe20000001834 */
[----:B------:R-:W-:-:S04]  /*6030*/  FADD.FTZ R178, R178, R179 ;  /* 0x000000b3b2b27221 */ /* 0x000fc80000010000 */
[----:B------:R-:W-:-:S03]  /*6040*/  FADD.FTZ R209, R209, R178 ;  /* 0x000000b2d1d17221 */ /* 0x000fc60000010000 */
[C---:B------:R-:W-:Y:S08]  /*6050*/  HMMA.16816.F32 R112, R4.reuse, R28, R112 ;  /* 0x0000001c0470723c */ /* 0x040ff00000001870 */
[C---:B------:R-:W-:Y:S08]  /*6060*/  HMMA.16816.F32 R124, R4.reuse, R30, R124 ;  /* 0x0000001e047c723c */ /* 0x040ff0000000187c */
[C---:B------:R-:W-:Y:S08]  /*6070*/  HMMA.16816.F32 R128, R4.reuse, R24, R128 ;  /* 0x000000180480723c */ /* 0x040ff00000001880 */
[C---:B------:R-:W-:Y:S08]  /*6080*/  HMMA.16816.F32 R36, R4.reuse, R26, R36 ;  /* 0x0000001a0424723c */ /* 0x040ff00000001824 */
[C---:B------:R-:W-:Y:S08]  /*6090*/  HMMA.16816.F32 R56, R4.reuse, R20, R56 ;  /* 0x000000140438723c */ /* 0x040ff00000001838 */
[C---:B------:R-:W-:Y:S08]  /*60a0*/  HMMA.16816.F32 R60, R4.reuse, R22, R60 ;  /* 0x00000016043c723c */ /* 0x040ff0000000183c */
[C---:B------:R-:W-:Y:S08]  /*60b0*/  HMMA.16816.F32 R92, R4.reuse, R14, R92 ;  /* 0x0000000e045c723c */ /* 0x040ff0000000185c */
[C---:B------:R-:W-:Y:S08]  /*60c0*/  HMMA.16816.F32 R100, R4.reuse, R10, R100 ;  /* 0x0000000a0464723c */ /* 0x040ff00000001864 */
[C---:B-1----:R-:W-:Y:S08]  /*60d0*/  HMMA.16816.F32 R116, R4.reuse, R16, R116 ;  /* 0x000000100474723c */ /* 0x042ff00000001874 */
[----:B------:R-:W-:Y:S01]  /*60e0*/  HMMA.16816.F32 R120, R4, R18, R120 ;  /* 0x000000120478723c */ /* 0x000fe20000001878 */
[----:B------:R-:W-:-:S04]  /*60f0*/  NOP ;  /* 0x0000000000007918 */ /* 0x000fc80000000000 */
[----:B------:R-:W-:-:S15]  /*6100*/  @!P6 BRA `(.L_x_486) ;  /* 0x0000003800c0e947 */ /* 0x000fde0003800000 */
[----:B------:R-:W-:-:S04]  /*6110*/  DEPBAR.LE SB0, 0x0 ;  /* 0x000080000000791a */ /* 0x000fc80000000000 */
[----:B------:R-:W-:Y:S06]  /*6120*/  BAR.SYNC.DEFER_BLOCKING 0x0 ;  /* 0x0000000000007b1d */ /* 0x000fec0000010000 */
[----:B------:R-:W-:Y:S05]  /*6130*/  BRA.U !UP1, `(.L_x_487) ;  /* 0x0000000109f07547 */ /* 0x000fea000b800000 */
[----:B------:R-:W1:Y:S01]  /*6140*/  LDC R5, c[0x0][0x4f0] ;  /* 0x00013c00ff057b82 */ /* 0x000e620000000800 */
[----:B------:R-:W-:Y:S01]  /*6150*/  IADD3 R6, PT, PT, R184, -0x80, RZ ;  /* 0xffffff80b8067810 */ /* 0x000fe20007ffe0ff */
[----:B------:R-:W2:Y:S01]  /*6160*/  LDCU.64 UR6, c[0x0][0x3a8] ;  /* 0x00007500ff0677ac */ /* 0x000ea20008000a00 */
[----:B------:R-:W-:Y:S02]  /*6170*/  IABS R10, R146 ;  /* 0x00000092000a7213 */ /* 0x000fe40000000000 */
[----:B------:R-:W-:Y:S02]  /*6180*/  IABS R8, R6 ;  /* 0x0000000600087213 */ /* 0x000fe40000000000 */
[-C--:B-1----:R-:W-:Y:S02]  /*6190*/  IABS R4, R5.reuse ;  /* 0x0000000500047213 */ /* 0x082fe40000000000 */
[-C--:B------:R-:W-:Y:S02]  /*61a0*/  LOP3.LUT R6, R6, R5.reuse, RZ, 0x3c, !PT ;  /* 0x0000000506067212 */ /* 0x080fe400078e3cff */
[----:B------:R-:W1:Y:S01]  /*61b0*/  I2F.RP R9, R4 ;  /* 0x0000000400097306 */ /* 0x000e620000209400 */
[----:B------:R-:W-:-:S04]  /*61c0*/  LOP3.LUT R146, R146, R5, RZ, 0x3c, !PT ;  /* 0x0000000592927212 */ /* 0x000fc800078e3cff */
[----:B------:R-:W-:-:S03]  /*61d0*/  ISETP.GE.AND P4, PT, R146, RZ, PT ;  /* 0x000000ff9200720c */ /* 0x000fc60003f86270 */
        /* <DEDUP_REMOVED lines=21> */
[----:B------:R-:W-:Y:S02]  /*6330*/  ISETP.GE.AND P2, PT, R6, RZ, PT ;  /* 0x000000ff0600720c */ /* 0x000fe40003f46270 */
[----:B------:R-:W-:-:S02]  /*6340*/  ISETP.NE.AND P3, PT, R5, RZ, PT ;  /* 0x000000ff0500720c */ /* 0x000fc40003f65270 */
[----:B------:R-:W-:-:S05]  /*6350*/  LOP3.LUT R7, RZ, R5, RZ, 0x33, !PT ;  /* 0x00000005ff077212 */ /* 0x000fca00078e33ff */
[----:B------:R-:W-:Y:S02]  /*6360*/  @P5 VIADD R11, R11, 0x1 ;  /* 0x000000010b0b5836 */ /* 0x000fe40000000000 */
[----:B------:R-:W-:Y:S02]  /*6370*/  @P6 IADD3 R12, PT, PT, R12, 0x1, RZ ;  /* 0x000000010c0c6810 */ /* 0x000fe40007ffe0ff */
        /* <DEDUP_REMOVED lines=22> */
[----:B------:R-:W-:Y:S01]  /*64e0*/  LEA.HI.X R199, R8, R199, R5, 0x1, P2 ;  /* 0x000000c708c77211 */ /* 0x000fe200010f0c05 */
[----:B------:R-:W-:Y:S06]  /*64f0*/  BRA `(.L_x_488) ;  /* 0x00000000001c7947 */ /* 0x000fec0003800000 */
.L_x_487:
[----:B------:R-:W-:Y:S01]  /*6500*/  UMOV UR4, URZ ;  /* 0x000000ff00047c82 */ /* 0x000fe20008000000 */
[----:B------:R-:W-:Y:S01]  /*6510*/  IMAD.SHL.U32 R4, R144, 0x40, RZ ;  /* 0x0000004090047824 */ /* 0x000fe200078e00ff */
[----:B------:R-:W-:-:S05]  /*6520*/  IADD3 R5, P2, PT, RZ, -UR4, RZ ;  /* 0x80000004ff057c10 */ /* 0x000fca000ff5e0ff */
[----:B------:R-:W-:-:S05]  /*6530*/  IMAD.X R4, RZ, RZ, ~R4, P2 ;  /* 0x000000ffff047224 */ /* 0x000fca00010e0e04 */
[----:B------:R-:W-:-:S04]  /*6540*/  SHF.R.S64 R5, R5, 0x1f, R4 ;  /* 0x0000001f05057819 */ /* 0x000fc80000001004 */
[----:B------:R-:W-:-:S04]  /*6550*/  IADD3 R198, P2, PT, R5, R198, RZ ;  /* 0x000000c605c67210 */ /* 0x000fc80007f5e0ff */
[----:B------:R-:W-:-:S09]  /*6560*/  LEA.HI.X.SX32 R199, R4, R199, 0x1, P2 ;  /* 0x000000c704c77211 */ /* 0x000fd200010f0eff */
.L_x_488:
[----:B------:R-:W1:Y:S01]  /*6570*/  LDCU UR4, c[0x0][0x440] ;  /* 0x00008800ff0477ac */ /* 0x000e620008000800 */
[C---:B------:R-:W-:Y:S01]  /*6580*/  LEA R8, P2, R144.reuse, R198, 0x5 ;  /* 0x000000c690087211 */ /* 0x040fe200078428ff */
[C---:B------:R-:W-:Y:S01]  /*6590*/  IMAD.SHL.U32 R5, R144.reuse, 0x20, RZ ;  /* 0x0000002090057824 */ /* 0x040fe200078e00ff */
[--C-:B------:R-:W-:Y:S01]  /*65a0*/  SHF.L.U64.HI R4, R144, 0x5, R145.reuse ;  /* 0x0000000590047819 */ /* 0x100fe20000010291 */
[----:B------:R-:W-:Y:S01]  /*65b0*/  IMAD.SHL.U32 R187, R188, 0x20, RZ ;  /* 0x00000020bcbb7824 */ /* 0x000fe200078e00ff */
[----:B------:R-:W-:Y:S01]  /*65c0*/  LEA.HI.X R9, R144, R199, R145, 0x5, P2 ;  /* 0x000000c790097211 */ /* 0x000fe200010f2c91 */
[----:B------:R-:W-:Y:S01]  /*65d0*/  IMAD.MOV.U32 R168, RZ, RZ, 0x20 ;  /* 0x00000020ffa87424 */ /* 0x000fe200078e00ff */
[----:B------:R-:W-:Y:S01]  /*65e0*/  IADD3 R10, P6, PT, R5, R8, RZ ;  /* 0x00000008050a7210 */ /* 0x000fe20007fde0ff */
[----:B------:R-:W-:Y:S01]  /*65f0*/  VIADD R193, R192, UR5 ;  /* 0x00000005c0c17c36 */ /* 0x000fe20008000000 */
[----:B------:R-:W-:Y:S02]  /*6600*/  SHF.R.U32.HI R190, RZ, 0x1, R188 ;  /* 0x00000001ffbe7819 */ /* 0x000fe400000116bc */
[----:B------:R-:W-:Y:S01]  /*6610*/  LOP3.LUT R187, R187, 0x7c00, RZ, 0xc0, !PT ;  /* 0x00007c00bbbb7812 */ /* 0x000fe200078ec0ff */
[----:B------:R-:W-:Y:S01]  /*6620*/  IMAD.X R11, R4, 0x1, R9, P6 ;  /* 0x00000001040b7824 */ /* 0x000fe200030e0609 */
[----:B------:R-:W-:-:S02]  /*6630*/  IADD3 R16, P2, PT, R5, R10, RZ ;  /* 0x0000000a05107210 */ /* 0x000fc40007f5e0ff */
[----:B------:R-:W-:Y:S02]  /*6640*/  LOP3.LUT R6, R190, 0x8, RZ, 0xc0, !PT ;  /* 0x00000008be067812 */ /* 0x000fe400078ec0ff */
[----:B------:R-:W-:Y:S01]  /*6650*/  LOP3.LUT R148, R187, 0x200, R148, 0xf8, !PT ;  /* 0x00000200bb947812 */ /* 0x000fe200078ef894 */
[----:B------:R-:W-:Y:S01]  /*6660*/  IMAD.X R17, R4, 0x1, R11, P2 ;  /* 0x0000000104117824 */ /* 0x000fe200010e060b */
[----:B-1----:R-:W-:Y:S02]  /*6670*/  ISETP.GE.AND P5, PT, R186, UR4, PT ;  /* 0x00000004ba007c0c */ /* 0x002fe4000bfa6270 */
[----:B------:R-:W-:Y:S02]  /*6680*/  ISETP.GE.AND P4, PT, R210, UR4, PT ;  /* 0x00000004d2007c0c */ /* 0x000fe4000bf86270 */
[----:B------:R-:W-:Y:S02]  /*6690*/  ISETP.GE.AND P3, PT, R208, UR4, PT ;  /* 0x00000004d0007c0c */ /* 0x000fe4000bf66270 */
[----:B------:R-:W-:-:S02]  /*66a0*/  LOP3.LUT R6, R148, R147, R6, 0xf6, !PT ;  /* 0x0000009394067212 */ /* 0x000fc400078ef606 */
[----:B------:R-:W-:Y:S02]  /*66b0*/  SEL R168, R168, 0xffffffe0, !P1 ;  /* 0xffffffe0a8a87807 */ /* 0x000fe40004800000 */
[----:B------:R-:W-:-:S03]  /*66c0*/  LEA R207, R6, UR5, 0x1 ;  /* 0x0000000506cf7c11 */ /* 0x000fc6000f8e08ff */
[----:B------:R-:W-:Y:S01]  /*66d0*/  @!PT LDS RZ, [RZ] ;  /* 0x00000000fffff984 */ /* 0x000fe20000000800 */
[----:B------:R-:W-:Y:S01]  /*66e0*/  @!PT LDS RZ, [RZ] ;  /* 0x00000000fffff984 */ /* 0x000fe20000000800 */
[----:B------:R-:W-:Y:S01]  /*66f0*/  @!PT LDS RZ, [RZ] ;  /* 0x00000000fffff984 */ /* 0x000fe20000000800 */
[----:B------:R-:W-:Y:S01]  /*6700*/  @!P5 LDGSTS.E.BYPASS.LTC128B.128 [R213+0xc000], desc[UR16][R198.64] ;  /* 0x0c000000c6d5dfae */ /* 0x000fe2000b981a10 */
[C---:B------:R-:W-:Y:S02]  /*6710*/  IMAD.IADD R201, R193.reuse, 0x1, R168 ;  /* 0x00000001c1c97824 */ /* 0x040fe400078e02a8 */
[--C-:B------:R-:W-:Y:S01]  /*6720*/  IMAD.IADD R203, R168, 0x1, R207.reuse ;  /* 0x00000001a8cb7824 */ /* 0x100fe200078e02cf */
[----:B------:R-:W-:Y:S01]  /*6730*/  @P5 STS.128 [R213+0xc000], RZ ;  /* 0x00c000ffd5005388 */ /* 0x000fe20000000c00 */
[----:B------:R-:W-:Y:S02]  /*6740*/  IMAD.IADD R202, R160, 0x1, R207 ;  /* 0x00000001a0ca7824 */ /* 0x000fe400078e02cf */
[----:B------:R-:W-:Y:S01]  /*6750*/  IMAD.IADD R193, R193, 0x1, R160 ;  /* 0x00000001c1c17824 */ /* 0x000fe200078e02a0 */
[----:B------:R-:W-:Y:S01]  /*6760*/  @!PT LDS RZ, [RZ] ;  /* 0x00000000fffff984 */ /* 0x000fe20000000800 */
[----:B------:R-:W-:Y:S01]  /*6770*/  @!PT LDS RZ, [RZ] ;  /* 0x00000000fffff984 */ /* 0x000fe20000000800 */
[----:B------:R-:W-:Y:S01]  /*6780*/  @!PT LDS RZ, [RZ] ;  /* 0x00000000fffff984 */ /* 0x000fe20000000800 */
[----:B------:R-:W-:Y:S01]  /*6790*/  @!P4 LDGSTS.E.BYPASS.LTC128B.128 [R213+0xe000], desc[UR16][R198.64+0x80] ;  /* 0x0e000080c6d5cfae */ /* 0x000fe2000b981a10 */
[C---:B------:R-:W-:Y:S02]  /*67a0*/  IMAD.IADD R197, R168.reuse, 0x1, R202 ;  /* 0x00000001a8c57824 */ /* 0x040fe400078e02ca */
[----:B------:R-:W-:Y:S01]  /*67b0*/  IMAD.IADD R191, R168, 0x1, R193 ;  /* 0x00000001a8bf7824 */ /* 0x000fe200078e02c1 */
[----:B------:R-:W-:Y:S04]  /*67c0*/  @P4 STS.128 [R213+0xe000], RZ ;  /* 0x00e000ffd5004388 */ /* 0x000fe80000000c00 */
[----:B------:R-:W-:Y:S01]  /*67d0*/  @!PT LDS RZ, [RZ] ;  /* 0x00000000fffff984 */ /* 0x000fe20000000800 */
[----:B------:R-:W-:Y:S01]  /*67e0*/  @!PT LDS RZ, [RZ] ;  /* 0x00000000fffff984 */ /* 0x000fe20000000800 */
[----:B------:R-:W-:Y:S01]  /*67f0*/  @!PT LDS RZ, [RZ] ;  /* 0x00000000fffff984 */ /* 0x000fe20000000800 */
[----:B------:R-:W-:Y:S04]  /*6800*/  @!P3 LDGSTS.E.BYPASS.LTC128B.128 [R213+0x10000], desc[UR16][R198.64+0x100] ;  /* 0x10000100c6d5bfae */ /* 0x000fe8000b981a10 */
        /* <DEDUP_REMOVED lines=29> */
[----:B------:R1:W-:Y:S04]  /*69e0*/  @!P3 LDGSTS.E.BYPASS.LTC128B.128 [R213+0x11000], desc[UR16][R10.64+0x100] ;  /* 0x110001000ad5bfae */ /* 0x0003e8000b981a10 */
        /* <DEDUP_REMOVED lines=16> */
[----:B------:R-:W-:Y:S04]  /*6af0*/  LDSM.16.M88.4 R176, [R207] ;  /* 0x00000000cfb0783b */ /* 0x000fe80000000200 */
[----:B------:R-:W2:Y:S04]  /*6b00*/  LDSM.16.M88.4 R12, [R192+UR5+0x6000] ;  /* 0x00600005c00c783b */ /* 0x000ea80008000200 */
[----:B------:R-:W3:Y:S04]  /*6b10*/  LDSM.16.M88.4 R152, [R192+UR5+0x6800] ;  /* 0x00680005c098783b */ /* 0x000ee80008000200 */
[----:B------:R-:W4:Y:S04]  /*6b20*/  LDSM.16.M88.4 R144, [R192+UR5+0x7000] ;  /* 0x00700005c090783b */ /* 0x000f280008000200 */
[----:B-1----:R-:W1:Y:S04]  /*6b30*/  LDSM.16.M88.4 R8, [R192+UR5+0x7800] ;  /* 0x00780005c008783b */ /* 0x002e680008000200 */
[----:B------:R-:W-:Y:S04]  /*6b40*/  LDSM.16.M88.4 R20, [R203] ;  /* 0x00000000cb14783b */ /* 0x000fe80000000200 */
[----:B------:R-:W5:Y:S04]  /*6b50*/  LDSM.16.M88.4 R28, [R201+0x6000] ;  /* 0x00600000c91c783b */ /* 0x000f680000000200 */
[----:B------:R-:W5:Y:S04]  /*6b60*/  LDSM.16.M88.4 R4, [R201+0x6800] ;  /* 0x00680000c904783b */ /* 0x000f680000000200 */
[----:B------:R-:W5:Y:S04]  /*6b70*/  LDSM.16.M88.4 R136, [R201+0x7000] ;  /* 0x00700000c988783b */ /* 0x000f680000000200 */
[----:B------:R-:W5:Y:S04]  /*6b80*/  LDSM.16.M88.4 R32, [R201+0x7800] ;  /* 0x00780000c920783b */ /* 0x000f680000000200 */
[----:B------:R-:W-:Y:S01]  /*6b90*/  LDSM.16.M88.4 R24, [R202] ;  /* 0x00000000ca18783b */ /* 0x000fe20000000200 */
[C---:B--2---:R-:W-:Y:S03]  /*6ba0*/  HMMA.16816.F32 R16, R176.reuse, R12, RZ ;  /* 0x0000000cb010723c */ /* 0x044fe600000018ff */
[----:B------:R-:W-:Y:S04]  /*6bb0*/  LDSM.16.M88.4 R164, [R193+0x6800] ;  /* 0x00680000c1a4783b */ /* 0x000fe80000000200 */
[----:B------:R-:W-:Y:S01]  /*6bc0*/  LDSM.16.M88.4 R160, [R193+0x7000] ;  /* 0x00700000c1a0783b */ /* 0x000fe20000000200 */
[C---:B------:R-:W-:Y:S03]  /*6bd0*/  HMMA.16816.F32 R12, R176.reuse, R14, RZ ;  /* 0x0000000eb00c723c */ /* 0x040fe600000018ff */
[----:B------:R-:W-:Y:S04]  /*6be0*/  LDSM.16.M88.4 R172, [R191+0x6000] ;  /* 0x00600000bfac783b */ /* 0x000fe80000000200 */
[----:B------:R-:W-:Y:S01]  /*6bf0*/  LDSM.16.M88.4 R168, [R192+UR5+0x8000] ;  /* 0x00800005c0a8783b */ /* 0x000fe20008000200 */
[C---:B---3--:R-:W-:Y:S03]  /*6c00*/  HMMA.16816.F32 R156, R176.reuse, R152, RZ ;  /* 0x00000098b09c723c */ /* 0x048fe600000018ff */
[----:B------:R-:W-:Y:S04]  /*6c10*/  LDSM.16.M88.4 R180, [R201+0x8000] ;  /* 0x00800000c9b4783b */ /* 0x000fe80000000200 */
[----:B------:R-:W-:Y:S01]  /*6c20*/  LDSM.16.M88.4 R220, [R192+UR5+0xb800] ;  /* 0x00b80005c0dc783b */ /* 0x000fe20008000200 */
[C---:B----4-:R-:W-:Y:S03]  /*6c30*/  HMMA.16816.F32 R148, R176.reuse, R144, RZ ;  /* 0x00000090b094723c */ /* 0x050fe600000018ff */
[----:B------:R-:W-:Y:S04]  /*6c40*/  LDSM.16.M88.4 R216, [R201+0xa000] ;  /* 0x00a00000c9d8783b */ /* 0x000fe80000000200 */
[----:B------:R-:W0:Y:S01]  /*6c50*/  LDGDEPBAR ;  /* 0x00000000000079af */ /* 0x000e220000000000 */
[C---:B------:R-:W-:Y:S08]  /*6c60*/  HMMA.16816.F32 R152, R176.reuse, R154, RZ ;  /* 0x0000009ab098723c */ /* 0x040ff000000018ff */
[C---:B------:R-:W-:Y:S08]  /*6c70*/  HMMA.16816.F32 R144, R176.reuse, R146, RZ ;  /* 0x00000092b090723c */ /* 0x040ff000000018ff */
[C---:B-1----:R-:W-:Y:S08]  /*6c80*/  HMMA.16816.F32 R140, R176.reuse, R8, RZ ;  /* 0x00000008b08c723c */ /* 0x042ff000000018ff */
[----:B------:R-:W-:Y:S01]  /*6c90*/  HMMA.16816.F32 R176, R176, R10, RZ ;  /* 0x0000000ab0b0723c */ /* 0x000fe200000018ff */
[----:B------:R-:W1:Y:S07]  /*6ca0*/  LDSM.16.M88.4 R8, [R193+0x6000] ;  /* 0x00600000c108783b */ /* 0x000e6e0000000200 */
[C---:B-----5:R-:W-:Y:S08]  /*6cb0*/  HMMA.16816.F32 R16, R20.reuse, R28, R16 ;  /* 0x0000001c1410723c */ /* 0x060ff00000001810 */
[C---:B------:R-:W-:Y:S01]  /*6cc0*/  HMMA.16816.F32 R12, R20.reuse, R30, R12 ;  /* 0x0000001e140c723c */ /* 0x040fe2000000180c */
[----:B------:R-:W2:Y:S07]  /*6cd0*/  LDSM.16.M88.4 R28, [R193+0x7800] ;  /* 0x00780000c11c783b */ /* 0x000eae0000000200 */
[C---:B------:R-:W-:Y:S08]  /*6ce0*/  HMMA.16816.F32 R156, R20.reuse, R4, R156 ;  /* 0x00000004149c723c */ /* 0x040ff0000000189c */
[C---:B------:R-:W-:Y:S01]  /*6cf0*/  HMMA.16816.F32 R152, R20.reuse, R6, R152 ;  /* 0x000000061498723c */ /* 0x040fe20000001898 */
[----:B------:R-:W3:Y:S07]  /*6d00*/  LDSM.16.M88.4 R4, [R197] ;  /* 0x00000000c504783b */ /* 0x000eee0000000200 */
[C---:B------:R-:W-:Y:S08]  /*6d10*/  HMMA.16816.F32 R148, R20.reuse, R136, R148 ;  /* 0x000000881494723c */ /* 0x040ff00000001894 */
[C---:B------:R-:W-:Y:S01]  /*6d20*/  HMMA.16816.F32 R144, R20.reuse, R138, R144 ;  /* 0x0000008a1490723c */ /* 0x040fe20000001890 */
[----:B------:R-:W4:Y:S07]  /*6d30*/  LDSM.16.M88.4 R136, [R191+0x6800] ;  /* 0x00680000bf88783b */ /* 0x000f2e0000000200 */
[C---:B------:R-:W-:Y:S08]  /*6d40*/  HMMA.16816.F32 R140, R20.reuse, R32, R140 ;  /* 0x00000020148c723c */ /* 0x040ff0000000188c */
[----:B------:R-:W-:Y:S01]  /*6d50*/  HMMA.16816.F32 R176, R20, R34, R176 ;  /* 0x0000002214b0723c */ /* 0x000fe200000018b0 */
[----:B------:R-:W5:Y:S04]  /*6d60*/  LDSM.16.M88.4 R32, [R191+0x7000] ;  /* 0x00700000bf20783b */ /* 0x000f680000000200 */
[----:B------:R-:W5:Y:S03]  /*6d70*/  LDSM.16.M88.4 R20, [R191+0x7800] ;  /* 0x00780000bf14783b */ /* 0x000f660000000200 */
[C---:B-1----:R-:W-:Y:S08]  /*6d80*/  HMMA.16816.F32 R16, R24.reuse, R8, R16 ;  /* 0x000000081810723c */ /* 0x042ff00000001810 */
[C---:B------:R-:W-:Y:S01]  /*6d90*/  HMMA.16816.F32 R12, R24.reuse, R10, R12 ;  /* 0x0000000a180c723c */ /* 0x040fe2000000180c */
[----:B------:R-:W1:Y:S07]  /*6da0*/  LDSM.16.M88.4 R8, [R207+0x2000] ;  /* 0x00200000cf08783b */ /* 0x000e6e0000000200 */
[C---:B------:R-:W-:Y:S08]  /*6db0*/  HMMA.16816.F32 R156, R24.reuse, R164, R156 ;  /* 0x000000a4189c723c */ /* 0x040ff0000000189c */
[C---:B------:R-:W-:Y:S01]  /*6dc0*/  HMMA.16816.F32 R152, R24.reuse, R166, R152 ;  /* 0x000000a61898723c */ /* 0x040fe20000001898 */
[----:B------:R-:W1:Y:S07]  /*6dd0*/  LDSM.16.M88.4 R164, [R192+UR5+0x8800] ;  /* 0x00880005c0a4783b */ /* 0x000e6e0008000200 */
[C---:B------:R-:W-:Y:S08]  /*6de0*/  HMMA.16816.F32 R148, R24.reuse, R160, R148 ;  /* 0x000000a01894723c */ /* 0x040ff00000001894 */
[C---:B------:R-:W-:Y:S01]  /*6df0*/  HMMA.16816.F32 R144, R24.reuse, R162, R144 ;  /* 0x000000a21890723c */ /* 0x040fe20000001890 */
[----:B------:R-:W1:Y:S07]  /*6e00*/  LDSM.16.M88.4 R160, [R192+UR5+0x9000] ;  /* 0x00900005c0a0783b */ /* 0x000e6e0008000200 */
[C---:B--2---:R-:W-:Y:S08]  /*6e10*/  HMMA.16816.F32 R140, R24.reuse, R28, R140 ;  /* 0x0000001c188c723c */ /* 0x044ff0000000188c */
[----:B------:R-:W-:Y:S01]  /*6e20*/  HMMA.16816.F32 R176, R24, R30, R176 ;  /* 0x0000001e18b0723c */ /* 0x000fe200000018b0 */
[----:B------:R-:W2:Y:S04]  /*6e30*/  LDSM.16.M88.4 R24, [R192+UR5+0x9800] ;  /* 0x00980005c018783b */ /* 0x000ea80008000200 */
[----:B------:R-:W2:Y:S03]  /*6e40*/  LDSM.16.M88.4 R28, [R203+0x2000] ;  /* 0x00200000cb1c783b */ /* 0x000ea60000000200 */
[C---:B---3--:R-:W-:Y:S08]  /*6e50*/  HMMA.16816.F32 R16, R4.reuse, R172, R16 ;  /* 0x000000ac0410723c */ /* 0x048ff00000001810 */
[C---:B------:R-:W-:Y:S01]  /*6e60*/  HMMA.16816.F32 R12, R4.reuse, R174, R12 ;  /* 0x000000ae040c723c */ /* 0x040fe2000000180c */
[----:B------:R-:W3:Y:S07]  /*6e70*/  LDSM.16.M88.4 R172, [R201+0x8800] ;  /* 0x00880000c9ac783b */ /* 0x000eee0000000200 */
[C---:B----4-:R-:W-:Y:S08]  /*6e80*/  HMMA.16816.F32 R156, R4.reuse, R136, R156 ;  /* 0x00000088049c723c */ /* 0x050ff0000000189c */
[C---:B------:R-:W-:Y:S01]  /*6e90*/  HMMA.16816.F32 R152, R4.reuse, R138, R152 ;  /* 0x0000008a0498723c */ /* 0x040fe20000001898 */
[----:B------:R-:W4:Y:S07]  /*6ea0*/  LDSM.16.M88.4 R136, [R201+0x9000] ;  /* 0x00900000c988783b */ /* 0x000f2e0000000200 */
[C---:B-----5:R-:W-:Y:S08]  /*6eb0*/  HMMA.16816.F32 R148, R4.reuse, R32, R148 ;  /* 0x000000200494723c */ /* 0x060ff00000001894 */
[C---:B------:R-:W-:Y:S01]  /*6ec0*/  HMMA.16816.F32 R144, R4.reuse, R34, R144 ;  /* 0x000000220490723c */ /* 0x040fe20000001890 */
[----:B------:R-:W5:Y:S07]  /*6ed0*/  LDSM.16.M88.4 R32, [R201+0x9800] ;  /* 0x00980000c920783b */ /* 0x000f6e0000000200 */
[C---:B------:R-:W-:Y:S08]  /*6ee0*/  HMMA.16816.F32 R140, R4.reuse, R20, R140 ;  /* 0x00000014048c723c */ /* 0x040ff0000000188c */
[----:B------:R-:W-:Y:S01]  /*6ef0*/  HMMA.16816.F32 R176, R4, R22, R176 ;  /* 0x0000001604b0723c */ /* 0x000fe200000018b0 */
[----:B------:R-:W-:Y:S04]  /*6f00*/  LDSM.16.M88.4 R4, [R202+0x2000] ;  /* 0x00200000ca04783b */ /* 0x000fe80000000200 */
[----:B------:R-:W5:Y:S03]  /*6f10*/  LDSM.16.M88.4 R20, [R193+0x8000] ;  /* 0x00800000c114783b */ /* 0x000f660000000200 */
[C---:B-1----:R-:W-:Y:S08]  /*6f20*/  HMMA.16816.F32 R16, R8.reuse, R168, R16 ;  /* 0x000000a80810723c */ /* 0x042ff00000001810 */
[C---:B------:R-:W-:Y:S01]  /*6f30*/  HMMA.16816.F32 R12, R8.reuse, R170, R12 ;  /* 0x000000aa080c723c */ /* 0x040fe2000000180c */
[----:B------:R-:W1:Y:S07]  /*6f40*/  LDSM.16.M88.4 R168, [R193+0x8800] ;  /* 0x00880000c1a8783b */ /* 0x000e6e0000000200 */
[C---:B------:R-:W-:Y:S08]  /*6f50*/  HMMA.16816.F32 R156, R8.reuse, R164, R156 ;  /* 0x000000a4089c723c */ /* 0x040ff0000000189c */
[C---:B------:R-:W-:Y:S01]  /*6f60*/  HMMA.16816.F32 R152, R8.reuse, R166, R152 ;  /* 0x000000a60898723c */ /* 0x040fe20000001898 */
[----:B------:R-:W1:Y:S07]  /*6f70*/  LDSM.16.M88.4 R164, [R193+0x9000] ;  /* 0x00900000c1a4783b */ /* 0x000e6e0000000200 */
[C---:B------:R-:W-:Y:S08]  /*6f80*/  HMMA.16816.F32 R148, R8.reuse, R160, R148 ;  /* 0x000000a00894723c */ /* 0x040ff00000001894 */
[C---:B------:R-:W-:Y:S01]  /*6f90*/  HMMA.16816.F32 R144, R8.reuse, R162, R144 ;  /* 0x000000a20890723c */ /* 0x040fe20000001890 */
[----:B------:R-:W-:Y:S07]  /*6fa0*/  LDSM.16.M88.4 R160, [R191+0x8000] ;  /* 0x00800000bfa0783b */ /* 0x000fee0000000200 */
[C---:B--2---:R-:W-:Y:S08]  /*6fb0*/  HMMA.16816.F32 R140, R8.reuse, R24, R140 ;  /* 0x00000018088c723c */ /* 0x044ff0000000188c */
[----:B------:R-:W-:Y:S01]  /*6fc0*/  HMMA.16816.F32 R176, R8, R26, R176 ;  /* 0x0000001a08b0723c */ /* 0x000fe200000018b0 */
[----:B------:R-:W2:Y:S04]  /*6fd0*/  LDSM.16.M88.4 R8, [R193+0x9800] ;  /* 0x00980000c108783b */ /* 0x000ea80000000200 */
[----:B------:R-:W2:Y:S03]  /*6fe0*/  LDSM.16.M88.4 R24, [R197+0x2000] ;  /* 0x00200000c518783b */ /* 0x000ea60000000200 */
[C---:B------:R-:W-:Y:S08]  /*6ff0*/  HMMA.16816.F32 R16, R28.reuse, R180, R16 ;  /* 0x000000b41c10723c */ /* 0x040ff00000001810 */
[C---:B------:R-:W-:Y:S01]  /*7000*/  HMMA.16816.F32 R12, R28.reuse, R182, R12 ;  /* 0x000000b61c0c723c */ /* 0x040fe2000000180c */
[----:B------:R-:W-:Y:S07]  /*7010*/  LDSM.16.M88.4 R180, [R207+0x4000] ;  /* 0x00400000cfb4783b */ /* 0x000fee0000000200 */
[C---:B---3--:R-:W-:Y:S08]  /*7020*/  HMMA.16816.F32 R156, R28.reuse, R172, R156 ;  /* 0x000000ac1c9c723c */ /* 0x048ff0000000189c */
[C---:B------:R-:W-:Y:S01]  /*7030*/  HMMA.16816.F32 R152, R28.reuse, R174, R152 ;  /* 0x000000ae1c98723c */ /* 0x040fe20000001898 */
[----:B------:R-:W-:Y:S07]  /*7040*/  LDSM.16.M88.4 R172, [R203+0x4000] ;  /* 0x00400000cbac783b */ /* 0x000fee0000000200 */
[C---:B----4-:R-:W-:Y:S08]  /*7050*/  HMMA.16816.F32 R148, R28.reuse, R136, R148 ;  /* 0x000000881c94723c */ /* 0x050ff00000001894 */
[C---:B------:R-:W-:Y:S01]  /*7060*/  HMMA.16816.F32 R144, R28.reuse, R138, R144 ;  /* 0x0000008a1c90723c */ /* 0x040fe20000001890 */
[----:B------:R-:W3:Y:S07]  /*7070*/  LDSM.16.M88.4 R136, [R191+0x8800] ;  /* 0x00880000bf88783b */ /* 0x000eee0000000200 */
[C---:B-----5:R-:W-:Y:S08]  /*7080*/  HMMA.16816.F32 R140, R28.reuse, R32, R140 ;  /* 0x000000201c8c723c */ /* 0x060ff0000000188c */
[----:B------:R-:W-:Y:S01]  /*7090*/  HMMA.16816.F32 R176, R28, R34, R176 ;  /* 0x000000221cb0723c */ /* 0x000fe200000018b0 */
[----:B------:R-:W4:Y:S04]  /*70a0*/  LDSM.16.M88.4 R32, [R191+0x9000] ;  /* 0x00900000bf20783b */ /* 0x000f280000000200 */
[----:B------:R-:W5:Y:S03]  /*70b0*/  LDSM.16.M88.4 R28, [R191+0x9800] ;  /* 0x00980000bf1c783b */ /* 0x000f660000000200 */
[C---:B------:R-:W-:Y:S08]  /*70c0*/  HMMA.16816.F32 R16, R4.reuse, R20, R16 ;  /* 0x000000140410723c */ /* 0x040ff00000001810 */
[C---:B------:R-:W-:Y:S01]  /*70d0*/  HMMA.16816.F32 R12, R4.reuse, R22, R12 ;  /* 0x00000016040c723c */ /* 0x040fe2000000180c */
[----:B------:R-:W5:Y:S07]  /*70e0*/  LDSM.16.M88.4 R20, [R192+UR5+0xa000] ;  /* 0x00a00005c014783b */ /* 0x000f6e0008000200 */
[C---:B-1----:R-:W-:Y:S08]  /*70f0*/  HMMA.16816.F32 R156, R4.reuse, R168, R156 ;  /* 0x000000a8049c723c */ /* 0x042ff0000000189c */
[C---:B------:R-:W-:Y:S01]  /*7100*/  HMMA.16816.F32 R152, R4.reuse, R170, R152 ;  /* 0x000000aa0498723c */ /* 0x040fe20000001898 */
[----:B------:R-:W-:Y:S07]  /*7110*/  LDSM.16.M88.4 R168, [R201+0xa800] ;  /* 0x00a80000c9a8783b */ /* 0x000fee0000000200 */
[C---:B------:R-:W-:Y:S08]  /*7120*/  HMMA.16816.F32 R148, R4.reuse, R164, R148 ;  /* 0x000000a40494723c */ /* 0x040ff00000001894 */
[C---:B------:R-:W-:Y:S01]  /*7130*/  HMMA.16816.F32 R144, R4.reuse, R166, R144 ;  /* 0x000000a60490723c */ /* 0x040fe20000001890 */
[----:B------:R-:W-:Y:S07]  /*7140*/  LDSM.16.M88.4 R164, [R201+0xb000] ;  /* 0x00b00000c9a4783b */ /* 0x000fee0000000200 */
[C---:B--2---:R-:W-:Y:S08]  /*7150*/  HMMA.16816.F32 R140, R4.reuse, R8, R140 ;  /* 0x00000008048c723c */ /* 0x044ff0000000188c */
[----:B------:R-:W-:Y:S01]  /*7160*/  HMMA.16816.F32 R176, R4, R10, R176 ;  /* 0x0000000a04b0723c */ /* 0x000fe200000018b0 */
[----:B------:R-:W1:Y:S04]  /*7170*/  LDSM.16.M88.4 R8, [R192+UR5+0xa800] ;  /* 0x00a80005c008783b */ /* 0x000e680008000200 */
[----:B------:R-:W2:Y:S03]  /*7180*/  LDSM.16.M88.4 R4, [R192+UR5+0xb000] ;  /* 0x00b00005c004783b */ /* 0x000ea60008000200 */
[C---:B------:R-:W-:Y:S08]  /*7190*/  HMMA.16816.F32 R16, R24.reuse, R160, R16 ;  /* 0x000000a01810723c */ /* 0x040ff00000001810 */
[C---:B------:R-:W-:Y:S01]  /*71a0*/  HMMA.16816.F32 R12, R24.reuse, R162, R12 ;  /* 0x000000a2180c723c */ /* 0x040fe2000000180c */
[----:B------:R-:W2:Y:S07]  /*71b0*/  LDSM.16.M88.4 R160, [R201+0xb800] ;  /* 0x00b80000c9a0783b */ /* 0x000eae0000000200 */
[C---:B---3--:R-:W-:Y:S08]  /*71c0*/  HMMA.16816.F32 R156, R24.reuse, R136, R156 ;  /* 0x00000088189c723c */ /* 0x048ff0000000189c */
[C---:B------:R-:W-:Y:S01]  /*71d0*/  HMMA.16816.F32 R152, R24.reuse, R138, R152 ;  /* 0x0000008a1898723c */ /* 0x040fe20000001898 */
[----:B------:R-:W-:Y:S07]  /*71e0*/  LDSM.16.M88.4 R136, [R202+0x4000] ;  /* 0x00400000ca88783b */ /* 0x000fee0000000200 */
[C---:B----4-:R-:W-:Y:S08]  /*71f0*/  HMMA.16816.F32 R148, R24.reuse, R32, R148 ;  /* 0x000000201894723c */ /* 0x050ff00000001894 */
[C---:B------:R-:W-:Y:S01]  /*7200*/  HMMA.16816.F32 R144, R24.reuse, R34, R144 ;  /* 0x000000221890723c */ /* 0x040fe20000001890 */
[----:B------:R-:W3:Y:S07]  /*7210*/  LDSM.16.M88.4 R32, [R193+0xa000] ;  /* 0x00a00000c120783b */ /* 0x000eee0000000200 */
[----:B-----5:R-:W-:Y:S08]  /*7220*/  HMMA.16816.F32 R140, R24, R28, R140 ;  /* 0x0000001c188c723c */ /* 0x020ff0000000188c */
[C---:B------:R-:W-:Y:S08]  /*7230*/  HMMA.16816.F32 R16, R180.reuse, R20, R16 ;  /* 0x00000014b410723c */ /* 0x040ff00000001810 */
[----:B------:R-:W-:Y:S01]  /*7240*/  HMMA.16816.F32 R12, R180, R22, R12 ;  /* 0x00000016b40c723c */ /* 0x000fe2000000180c */
[----:B------:R-:W4:Y:S07]  /*7250*/  LDSM.16.M88.4 R20, [R193+0xb800] ;  /* 0x00b80000c114783b */ /* 0x000f2e0000000200 */
[----:B------:R-:W-:Y:S01]  /*7260*/  HMMA.16816.F32 R176, R24, R30, R176 ;  /* 0x0000001e18b0723c */ /* 0x000fe200000018b0 */
[----:B------:R-:W-:Y:S04]  /*7270*/  LDSM.16.M88.4 R28, [R193+0xa800] ;  /* 0x00a80000c11c783b */ /* 0x000fe80000000200 */
[----:B------:R-:W-:Y:S03]  /*7280*/  LDSM.16.M88.4 R24, [R193+0xb000] ;  /* 0x00b00000c118783b */ /* 0x000fe60000000200 */
[C---:B-1----:R-:W-:Y:S08]  /*7290*/  HMMA.16816.F32 R156, R180.reuse, R8, R156 ;  /* 0x00000008b49c723c */ /* 0x042ff0000000189c */
[C---:B------:R-:W-:Y:S01]  /*72a0*/  HMMA.16816.F32 R152, R180.reuse, R10, R152 ;  /* 0x0000000ab498723c */ /* 0x040fe20000001898 */
[----:B------:R-:W-:Y:S07]  /*72b0*/  LDSM.16.M88.4 R8, [R197+0x4000] ;  /* 0x00400000c508783b */ /* 0x000fee0000000200 */
[C---:B--2---:R-:W-:Y:S08]  /*72c0*/  HMMA.16816.F32 R148, R180.reuse, R4, R148 ;  /* 0x00000004b494723c */ /* 0x044ff00000001894 */
[C---:B------:R-:W-:Y:S01]  /*72d0*/  HMMA.16816.F32 R144, R180.reuse, R6, R144 ;  /* 0x00000006b490723c */ /* 0x040fe20000001890 */
[----:B------:R-:W1:Y:S07]  /*72e0*/  LDSM.16.M88.4 R4, [R191+0xa000] ;  /* 0x00a00000bf04783b */ /* 0x000e6e0000000200 */
[----:B------:R-:W-:Y:S08]  /*72f0*/  HMMA.16816.F32 R140, R180, R220, R140 ;  /* 0x000000dcb48c723c */ /* 0x000ff0000000188c */
[C---:B------:R-:W-:Y:S08]  /*7300*/  HMMA.16816.F32 R16, R172.reuse, R216, R16 ;  /* 0x000000d8ac10723c */ /* 0x040ff00000001810 */
[----:B------:R-:W-:Y:S08]  /*7310*/  HMMA.16816.F32 R12, R172, R218, R12 ;  /* 0x000000daac0c723c */ /* 0x000ff0000000180c */
[----:B------:R-:W-:Y:S08]  /*7320*/  HMMA.16816.F32 R176, R180, R222, R176 ;  /* 0x000000deb4b0723c */ /* 0x000ff000000018b0 */
[----:B------:R-:W-:Y:S08]  /*7330*/  HMMA.16816.F32 R140, R172, R160, R140 ;  /* 0x000000a0ac8c723c */ /* 0x000ff0000000188c */
[----:B---3--:R-:W-:Y:S08]  /*7340*/  HMMA.16816.F32 R16, R136, R32, R16 ;  /* 0x000000208810723c */ /* 0x008ff00000001810 */
[C---:B------:R-:W-:Y:S08]  /*7350*/  HMMA.16816.F32 R148, R172.reuse, R164, R148 ;  /* 0x000000a4ac94723c */ /* 0x040ff00000001894 */
[C---:B------:R-:W-:Y:S01]  /*7360*/  HMMA.16816.F32 R144, R172.reuse, R166, R144 ;  /* 0x000000a6ac90723c */ /* 0x040fe20000001890 */
[----:B------:R-:W2:Y:S07]  /*7370*/  LDSM.16.M88.4 R164, [R191+0xa800] ;  /* 0x00a80000bfa4783b */ /* 0x000eae0000000200 */
[----:B------:R-:W-:Y:S08]  /*7380*/  HMMA.16816.F32 R156, R172, R168, R156 ;  /* 0x000000a8ac9c723c */ /* 0x000ff0000000189c */
[----:B------:R-:W-:Y:S08]  /*7390*/  HMMA.16816.F32 R12, R136, R34, R12 ;  /* 0x00000022880c723c */ /* 0x000ff0000000180c */
[C---:B------:R-:W-:Y:S08]  /*73a0*/  HMMA.16816.F32 R152, R172.reuse, R170, R152 ;  /* 0x000000aaac98723c */ /* 0x040ff00000001898 */
[----:B------:R-:W-:Y:S08]  /*73b0*/  HMMA.16816.F32 R176, R172, R162, R176 ;  /* 0x000000a2acb0723c */ /* 0x000ff000000018b0 */
[----:B----4-:R-:W-:Y:S01]  /*73c0*/  HMMA.16816.F32 R140, R136, R20, R140 ;  /* 0x00000014888c723c */ /* 0x010fe2000000188c */
[----:B------:R-:W-:-:S07]  /*73d0*/  IMAD.SHL.U32 R21, R188, 0x2, RZ ;  /* 0x00000002bc157824 */ /* 0x000fce00078e00ff */
[----:B-1----:R-:W-:Y:S01]  /*73e0*/  HMMA.16816.F32 R16, R8, R4, R16 ;  /* 0x000000040810723c */ /* 0x002fe20000001810 */
[----:B------:R-:W-:-:S05]  /*73f0*/  IMAD.SHL.U32 R4, R0, 0x40, RZ ;  /* 0x0000004000047824 */ /* 0x000fca00078e00ff */
[----:B------:R-:W-:Y:S02]  /*7400*/  LOP3.LUT R21, R4, 0x6, R21, 0xf8, !PT ;  /* 0x0000000604157812 */ /* 0x000fe400078ef815 */
[----:B------:R-:W-:Y:S03]  /*7410*/  HMMA.16816.F32 R156, R136, R28, R156 ;  /* 0x0000001c889c723c */ /* 0x000fe6000000189c */
[----:B------:R-:W-:-:S05]  /*7420*/  VIADD R20, R21, 0xffffff80 ;  /* 0xffffff8015147836 */ /* 0x000fca0000000000 */
[----:B------:R-:W-:Y:S01]  /*7430*/  HMMA.16816.F32 R12, R8, R6, R12 ;  /* 0x00000006080c723c */ /* 0x000fe2000000180c */
[----:B------:R-:W1:Y:S01]  /*7440*/  LDSM.16.M88.4 R4, [R191+0xb000] ;  /* 0x00b00000bf04783b */ /* 0x000e620000000200 */
[C---:B------:R-:W-:Y:S02]  /*7450*/  ISETP.GE.AND P6, PT, R20.reuse, R133, PT ;  /* 0x000000851400720c */ /* 0x040fe40003fc6270 */
[----:B------:R-:W-:-:S04]  /*7460*/  ISETP.GE.AND P2, PT, R20, R2, PT ;  /* 0x000000021400720c */ /* 0x000fc80003f46270 */
[----:B------:R-:W-:Y:S01]  /*7470*/  HMMA.16816.F32 R152, R136, R30, R152 ;  /* 0x0000001e8898723c */ /* 0x000fe20000001898 */
[----:B------:R-:W-:-:S07]  /*7480*/  FSEL R20, R18, -INF , !P2 ;  /* 0xff80000012147808 */ /* 0x000fce0005000000 */
[----:B------:R-:W-:Y:S01]  /*7490*/  HMMA.16816.F32 R176, R136, R22, R176 ;  /* 0x0000001688b0723c */ /* 0x000fe200000018b0 */
[C---:B------:R-:W-:Y:S01]  /*74a0*/  VIADD R23, R21.reuse, 0xffffff81 ;  /* 0xffffff8115177836 */ /* 0x040fe20000000000 */
[----:B------:R-:W-:Y:S01]  /*74b0*/  FSEL R22, R16, -INF , !P6 ;  /* 0xff80000010167808 */ /* 0x000fe20007000000 */
[----:B------:R-:W-:-:S03]  /*74c0*/  VIADD R16, R21, 0xffffff88 ;  /* 0xffffff8815107836 */ /* 0x000fc60000000000 */
[C---:B------:R-:W-:Y:S02]  /*74d0*/  ISETP.GE.AND P6, PT, R23.reuse, R133, PT ;  /* 0x000000851700720c */ /* 0x040fe40003fc6270 */
[----:B------:R-:W-:Y:S01]  /*74e0*/  ISETP.GE.AND P2, PT, R23, R2, PT ;  /* 0x000000021700720c */ /* 0x000fe20003f46270 */
[----:B--2---:R-:W-:Y:S01]  /*74f0*/  HMMA.16816.F32 R156, R8, R164, R156 ;  /* 0x000000a4089c723c */ /* 0x004fe2000000189c */
[----:B------:R-:W-:-:S07]  /*7500*/  VIADD R23, R21, 0xffffff89 ;  /* 0xffffff8915177836 */ /* 0x000fce0000000000 */
[----:B------:R-:W-:Y:S01]  /*7510*/  HMMA.16816.F32 R148, R136, R24, R148 ;  /* 0x000000188894723c */ /* 0x000fe20000001894 */
[----:B------:R-:W-:Y:S02]  /*7520*/  FSEL R24, R19, -INF , !P2 ;  /* 0xff80000013187808 */ /* 0x000fe40005000000 */
[----:B------:R-:W-:-:S04]  /*7530*/  ISETP.GE.AND P2, PT, R16, R2, PT ;  /* 0x000000021000720c */ /* 0x000fc80003f46270 */
[----:B------:R-:W-:Y:S01]  /*7540*/  FSEL R14, R14, -INF , !P2 ;  /* 0xff8000000e0e7808 */ /* 0x000fe20005000000 */
[----:B------:R-:W-:Y:S01]  /*7550*/  HMMA.16816.F32 R144, R136, R26, R144 ;  /* 0x0000001a8890723c */ /* 0x000fe20000001890 */
[----:B------:R-:W-:Y:S02]  /*7560*/  FSEL R26, R17, -INF , !P6 ;  /* 0xff800000111a7808 */ /* 0x000fe40007000000 */
[----:B------:R-:W-:Y:S02]  /*7570*/  ISETP.GE.AND P6, PT, R16, R133, PT ;  /* 0x000000851000720c */ /* 0x000fe40003fc6270 */
[----:B------:R-:W2:Y:S01]  /*7580*/  LDSM.16.M88.4 R16, [R191+0xb800] ;  /* 0x00b80000bf10783b */ /* 0x000ea20000000200 */
[----:B------:R-:W-:Y:S01]  /*7590*/  ISETP.GE.AND P2, PT, R23, R2, PT ;  /* 0x000000021700720c */ /* 0x000fe20003f46270 */
[----:B------:R-:W-:-:S04]  /*75a0*/  DEPBAR.LE SB0, 0x0 ;  /* 0x000080000000791a */ /* 0x000fc80000000000 */
[----:B------:R-:W-:Y:S01]  /*75b0*/  FSEL R12, R12, -INF , !P6 ;  /* 0xff8000000c0c7808 */ /* 0x000fe20007000000 */
[C---:B------:R-:W-:Y:S01]  /*75c0*/  HMMA.16816.F32 R152, R8.reuse, R166, R152 ;  /* 0x000000a60898723c */ /* 0x040fe20000001898 */
[----:B------:R-:W-:Y:S01]  /*75d0*/  BAR.SYNC.DEFER_BLOCKING 0x0 ;  /* 0x0000000000007b1d */ /* 0x000fe20000010000 */
[-C--:B------:R-:W-:Y:S01]  /*75e0*/  ISETP.GE.AND P6, PT, R23, R133.reuse, PT ;  /* 0x000000851700720c */ /* 0x080fe20003fc6270 */
[----:B------:R-:W-:Y:S01]  /*75f0*/  VIADD R23, R21, 0xffffff90 ;  /* 0xffffff9015177836 */ /* 0x000fe20000000000 */
[----:B------:R-:W-:Y:S02]  /*7600*/  FSEL R28, R15, -INF , !P2 ;  /* 0xff8000000f1c7808 */ /* 0x000fe40005000000 */
[----:B------:R-:W-:Y:S01]  /*7610*/  FSEL R30, R13, -INF , !P6 ;  /* 0xff8000000d1e7808 */ /* 0x000fe20007000000 */
[----:B------:R-:W-:Y:S01]  /*7620*/  VIADD R13, R21, 0xffffff91 ;  /* 0xffffff91150d7836 */ /* 0x000fe20000000000 */
[C---:B------:R-:W-:Y:S01]  /*7630*/  ISETP.GE.AND P6, PT, R23.reuse, R133, PT ;  /* 0x000000851700720c */ /* 0x040fe20003fc6270 */
[----:B-1----:R-:W-:Y:S01]  /*7640*/  HMMA.16816.F32 R148, R8, R4, R148 ;  /* 0x000000040894723c */ /* 0x002fe20000001894 */
[----:B------:R-:W-:Y:S01]  /*7650*/  ISETP.GE.AND P2, PT, R23, R2, PT ;  /* 0x000000021700720c */ /* 0x000fe20003f46270 */
[C---:B------:R-:W-:Y:S01]  /*7660*/  VIADD R4, R21.reuse, 0xffffff99 ;  /* 0xffffff9915047836 */ /* 0x040fe20000000000 */
[----:B------:R-:W-:Y:S01]  /*7670*/  FSEL R224, R156, -INF , !P6 ;  /* 0xff8000009ce07808 */ /* 0x000fe20007000000 */
[----:B------:R-:W-:Y:S01]  /*7680*/  VIADD R5, R21, 0xffffffa1 ;  /* 0xffffffa115057836 */ /* 0x000fe20000000000 */
[----:B------:R-:W-:-:S02]  /*7690*/  FSEL R180, R158, -INF , !P2 ;  /* 0xff8000009eb47808 */ /* 0x000fc40005000000 */
[CC--:B------:R-:W-:Y:S01]  /*76a0*/  ISETP.GE.AND P6, PT, R13.reuse, R133.reuse, PT ;  /* 0x000000850d00720c */ /* 0x0c0fe20003fc6270 */
[----:B------:R-:W-:Y:S01]  /*76b0*/  HMMA.16816.F32 R144, R8, R6, R144 ;  /* 0x000000060890723c */ /* 0x000fe20000001890 */
[-C--:B------:R-:W-:Y:S01]  /*76c0*/  ISETP.GE.AND P2, PT, R13, R2.reuse, PT ;  /* 0x000000020d00720c */ /* 0x080fe20003f46270 */
[----:B------:R-:W-:Y:S01]  /*76d0*/  VIADD R13, R21, 0xffffff98 ;  /* 0xffffff98150d7836 */ /* 0x000fe20000000000 */
[----:B------:R-:W-:Y:S02]  /*76e0*/  FSEL R222, R157, -INF , !P6 ;  /* 0xff8000009dde7808 */ /* 0x000fe40007000000 */
[----:B------:R-:W-:Y:S02]  /*76f0*/  FSEL R216, R159, -INF , !P2 ;  /* 0xff8000009fd87808 */ /* 0x000fe40005000000 */
[C---:B------:R-:W-:Y:S02]  /*7700*/  ISETP.GE.AND P6, PT, R13.reuse, R133, PT ;  /* 0x000000850d00720c */ /* 0x040fe40003fc6270 */
[----:B------:R-:W-:-:S02]  /*7710*/  ISETP.GE.AND P2, PT, R13, R2, PT ;  /* 0x000000020d00720c */ /* 0x000fc40003f46270 */
[----:B------:R-:W-:Y:S02]  /*7720*/  FSEL R220, R152, -INF , !P6 ;  /* 0xff80000098dc7808 */ /* 0x000fe40007000000 */
[----:B------:R-:W-:Y:S02]  /*7730*/  FSEL R182, R154, -INF , !P2 ;  /* 0xff8000009ab67808 */ /* 0x000fe40005000000 */
[C---:B------:R-:W-:Y:S01]  /*7740*/  ISETP.GE.AND P6, PT, R4.reuse, R133, PT ;  /* 0x000000850400720c */ /* 0x040fe20003fc6270 */
[----:B--2---:R-:W-:Y:S01]  /*7750*/  HMMA.16816.F32 R140, R8, R16, R140 ;  /* 0x00000010088c723c */ /* 0x004fe2000000188c */
[----:B------:R-:W-:Y:S01]  /*7760*/  ISETP.GE.AND P2, PT, R4, R2, PT ;  /* 0x000000020400720c */ /* 0x000fe20003f46270 */
[----:B------:R-:W-:Y:S01]  /*7770*/  VIADD R4, R21, 0xffffffa0 ;  /* 0xffffffa015047836 */ /* 0x000fe20000000000 */
[----:B------:R-:W-:Y:S02]  /*7780*/  FSEL R218, R153, -INF , !P6 ;  /* 0xff80000099da7808 */ /* 0x000fe40007000000 */
        /* <DEDUP_REMOVED lines=8> */
[----:B------:R-:W-:Y:S01]  /*7810*/  ISETP.GE.AND P2, PT, R5, R2, PT ;  /* 0x000000020500720c */ /* 0x000fe20003f46270 */
[----:B------:R-:W-:Y:S01]  /*7820*/  VIADD R5, R21, 0xffffffa8 ;  /* 0xffffffa815057836 */ /* 0x000fe20000000000 */
[----:B------:R-:W-:-:S02]  /*7830*/  FSEL R212, R149, -INF , !P6 ;  /* 0xff80000095d47808 */ /* 0x000fc40007000000 */
[----:B------:R-:W-:Y:S02]  /*7840*/  FSEL R202, R151, -INF , !P2 ;  /* 0xff80000097ca7808 */ /* 0x000fe40005000000 */
[CC--:B------:R-:W-:Y:S02]  /*7850*/  ISETP.GE.AND P6, PT, R5.reuse, R133.reuse, PT ;  /* 0x000000850500720c */ /* 0x0c0fe40003fc6270 */
[----:B------:R-:W-:Y:S01]  /*7860*/  ISETP.GE.AND P2, PT, R5, R2, PT ;  /* 0x000000020500720c */ /* 0x000fe20003f46270 */
[----:B------:R-:W-:Y:S01]  /*7870*/  VIADD R5, R21, 0xffffffb1 ;  /* 0xffffffb115057836 */ /* 0x000fe20000000000 */
[----:B------:R-:W-:Y:S02]  /*7880*/  FSEL R144, R144, -INF , !P6 ;  /* 0xff80000090907808 */ /* 0x000fe40007000000 */
[----:B------:R-:W-:Y:S02]  /*7890*/  FSEL R136, R146, -INF , !P2 ;  /* 0xff80000092887808 */ /* 0x000fe40005000000 */
[----:B------:R-:W-:-:S02]  /*78a0*/  ISETP.GE.AND P6, PT, R4, R133, PT ;  /* 0x000000850400720c */ /* 0x000fc40003fc6270 */
[-C--:B------:R-:W-:Y:S01]  /*78b0*/  ISETP.GE.AND P2, PT, R4, R2.reuse, PT ;  /* 0x000000020400720c */ /* 0x080fe20003f46270 */
[----:B------:R-:W-:Y:S01]  /*78c0*/  VIADD R4, R21, 0xffffffb0 ;  /* 0xffffffb015047836 */ /* 0x000fe20000000000 */
[----:B------:R-:W-:Y:S02]  /*78d0*/  FSEL R146, R145, -INF , !P6 ;  /* 0xff80000091927808 */ /* 0x000fe40007000000 */
[----:B------:R-:W-:Y:S02]  /*78e0*/  FSEL R138, R147, -INF , !P2 ;  /* 0xff800000938a7808 */ /* 0x000fe40005000000 */
[CC--:B------:R-:W-:Y:S02]  /*78f0*/  ISETP.GE.AND P2, PT, R4.reuse, R133.reuse, PT ;  /* 0x000000850400720c */ /* 0x0c0fe40003f46270 */
[----:B------:R-:W-:Y:S01]  /*7900*/  ISETP.GE.AND P6, PT, R4, R2, PT ;  /* 0x000000020400720c */ /* 0x000fe20003fc6270 */
[C---:B------:R-:W-:Y:S01]  /*7910*/  VIADD R4, R21.reuse, 0xffffffb8 ;  /* 0xffffffb815047836 */ /* 0x040fe20000000000 */
[----:B------:R-:W-:Y:S01]  /*7920*/  FSEL R174, R140, -INF , !P2 ;  /* 0xff8000008cae7808 */ /* 0x000fe20005000000 */
[----:B------:R-:W-:Y:S01]  /*7930*/  VIADD R21, R21, 0xffffffb9 ;  /* 0xffffffb915157836 */ /* 0x000fe20000000000 */
[----:B------:R-:W-:-:S02]  /*7940*/  ISETP.GE.AND P2, PT, R5, R133, PT ;  /* 0x000000850500720c */ /* 0x000fc40003f46270 */
[----:B------:R-:W-:Y:S02]  /*7950*/  FSEL R154, R142, -INF , !P6 ;  /* 0xff8000008e9a7808 */ /* 0x000fe40007000000 */
[----:B------:R-:W-:Y:S02]  /*7960*/  FSEL R158, R141, -INF , !P2 ;  /* 0xff8000008d9e7808 */ /* 0x000fe40005000000 */
[----:B------:R-:W-:Y:S02]  /*7970*/  ISETP.GE.AND P2, PT, R4, R133, PT ;  /* 0x000000850400720c */ /* 0x000fe40003f46270 */
[-C--:B------:R-:W-:Y:S02]  /*7980*/  ISETP.GE.AND P6, PT, R5, R2.reuse, PT ;  /* 0x000000020500720c */ /* 0x080fe40003fc6270 */
[----:B------:R-:W-:Y:S02]  /*7990*/  FSEL R156, R176, -INF , !P2 ;  /* 0xff800000b09c7808 */ /* 0x000fe40005000000 */
[----:B------:R-:W-:-:S02]  /*79a0*/  ISETP.GE.AND P2, PT, R4, R2, PT ;  /* 0x000000020400720c */ /* 0x000fc40003f46270 */
[----:B------:R-:W-:Y:S02]  /*79b0*/  FSEL R152, R143, -INF , !P6 ;  /* 0xff8000008f987808 */ /* 0x000fe40007000000 */
[----:B------:R-:W-:Y:S02]  /*79c0*/  FSEL R150, R178, -INF , !P2 ;  /* 0xff800000b2967808 */ /* 0x000fe40005000000 */
[----:B------:R-:W-:Y:S02]  /*79d0*/  ISETP.GE.U32.AND P2, PT, R0, 0x3, PT ;  /* 0x000000030000780c */ /* 0x000fe40003f46070 */
[----:B------:R-:W-:-:S04]  /*79e0*/  ISETP.GE.AND P6, PT, R21, R133, PT ;  /* 0x000000851500720c */ /* 0x000fc80003fc6270 */
[----:B------:R-:W-:Y:S02]  /*79f0*/  FSEL R151, R177, -INF , !P6 ;  /* 0xff800000b1977808 */ /* 0x000fe40007000000 */
[----:B------:R-:W-:-:S04]  /*7a00*/  ISETP.GE.AND P6, PT, R21, R2, PT ;  /* 0x000000021500720c */ /* 0x000fc80003fc6270 */
[----:B------:R-:W-:Y:S01]  /*7a10*/  FSEL R148, R179, -INF , !P6 ;  /* 0xff800000b3947808 */ /* 0x000fe20007000000 */
[----:B------:R-:W-:Y:S08]  /*7a20*/  @!P2 BRA `(.L_x_489) ;  /* 0x000000080034a947 */ /* 0x000ff00003800000 */
[----:B------:R-:W-:Y:S05]  /*7a30*/  BRA.U !UP1, `(.L_x_490) ;  /* 0x0000000109f47547 */ /* 0x000fea000b800000 */
[----:B------:R-:W1:Y:S01]  /*7a40*/  LDC R4, c[0x0][0x4f0] ;  /* 0x00013c00ff047b82 */ /* 0x000e620000000800 */
[----:B------:R-:W-:Y:S01]  /*7a50*/  IMAD.MOV.U32 R10, RZ, RZ, RZ ;  /* 0x000000ffff0a7224 */ /* 0x000fe200078e00ff */
[----:B------:R-:W-:Y:S01]  /*7a60*/  IADD3 R9, PT, PT, R184, -0x80, RZ ;  /* 0xffffff80b8097810 */ /* 0x000fe20007ffe0ff */
[----:B------:R-:W2:Y:S01]  /*7a70*/  LDCU.64 UR6, c[0x0][0x3a0] ;  /* 0x00007400ff0677ac */ /* 0x000ea20008000a00 */
[----:B-1----:R-:W-:-:S04]  /*7a80*/  IABS R7, R4 ;  /* 0x0000000400077213 */ /* 0x002fc80000000000 */
[----:B------:R-:W1:Y:S08]  /*7a90*/  I2F.RP R8, R7 ;  /* 0x0000000700087306 */ /* 0x000e700000209400 */
[----:B-1----:R-:W1:Y:S02]  /*7aa0*/  MUFU.RCP R6, R8 ;  /* 0x0000000800067308 */ /* 0x002e640000001000 */
[----:B-1----:R-:W-:-:S06]  /*7ab0*/  VIADD R6, R6, 0xffffffe ;  /* 0x0ffffffe06067836 */ /* 0x002fcc0000000000 */
[----:B------:R-:W1:Y:S02]  /*7ac0*/  F2I.FTZ.U32.TRUNC.NTZ R11, R6 ;  /* 0x00000006000b7305 */ /* 0x000e64000021f000 */
[----:B-1----:R-:W-:-:S04]  /*7ad0*/  IMAD.MOV R2, RZ, RZ, -R11 ;  /* 0x000000ffff027224 */ /* 0x002fc800078e0a0b */
[----:B------:R-:W-:Y:S01]  /*7ae0*/  IMAD R5, R2, R7, RZ ;  /* 0x0000000702057224 */ /* 0x000fe200078e02ff */
[----:B------:R-:W-:Y:S02]  /*7af0*/  IABS R2, R9 ;  /* 0x0000000900027213 */ /* 0x000fe40000000000 */
[----:B------:R-:W-:Y:S01]  /*7b00*/  LOP3.LUT R9, R9, R4, RZ, 0x3c, !PT ;  /* 0x0000000409097212 */ /* 0x000fe200078e3cff */
[----:B------:R-:W-:Y:S01]  /*7b10*/  IMAD.HI.U32 R5, R11, R5, R10 ;  /* 0x000000050b057227 */ /* 0x000fe200078e000a */
[----:B------:R-:W-:-:S04]  /*7b20*/  IADD3 R11, PT, PT, R184, -0xc0, RZ ;  /* 0xffffff40b80b7810 */ /* 0x000fc80007ffe0ff */
[----:B------:R-:W-:Y:S01]  /*7b30*/  IABS R6, R11 ;  /* 0x0000000b00067213 */ /* 0x000fe20000000000 */
[----:B------:R-:W-:Y:S01]  /*7b40*/  IMAD.HI.U32 R10, R5, R2, RZ ;  /* 0x00000002050a7227 */ /* 0x000fe200078e00ff */
[----:B------:R-:W-:-:S03]  /*7b50*/  LOP3.LUT R11, R11, R4, RZ, 0x3c, !PT ;  /* 0x000000040b0b7212 */ /* 0x000fc600078e3cff */
[----:B------:R-:W-:-:S04]  /*7b60*/  IMAD.MOV R8, RZ, RZ, -R10 ;  /* 0x000000ffff087224 */ /* 0x000fc800078e0a0a */
[----:B------:R-:W-:Y:S02]  /*7b70*/  IMAD R2, R7, R8, R2 ;  /* 0x0000000807027224 */ /* 0x000fe400078e0202 */
[----:B------:R-:W-:-:S03]  /*7b80*/  IMAD.HI.U32 R8, R5, R6, RZ ;  /* 0x0000000605087227 */ /* 0x000fc600078e00ff */
[----:B------:R-:W-:Y:S02]  /*7b90*/  ISETP.GT.U32.AND P2, PT, R7, R2, PT ;  /* 0x000000020700720c */ /* 0x000fe40003f44070 */
[----:B------:R-:W-:-:S05]  /*7ba0*/  IADD3 R5, PT, PT, -R8, RZ, RZ ;  /* 0x000000ff08057210 */ /* 0x000fca0007ffe1ff */
[----:B------:R-:W-:Y:S01]  /*7bb0*/  IMAD R6, R7, R5, R6 ;  /* 0x0000000507067224 */ /* 0x000fe200078e0206 */
[----:B------:R-:W-:-:S05]  /*7bc0*/  LOP3.LUT R5, RZ, R4, RZ, 0x33, !PT ;  /* 0x00000004ff057212 */ /* 0x000fca00078e33ff */
[----:B------:R-:W-:Y:S01]  /*7bd0*/  @!P2 VIADD R10, R10, 0x1 ;  /* 0x000000010a0aa836 */ /* 0x000fe20000000000 */
[-C--:B------:R-:W-:Y:S02]  /*7be0*/  @!P2 IADD3 R2, PT, PT, R2, -R7.reuse, RZ ;  /* 0x800000070202a210 */ /* 0x080fe40007ffe0ff */
[----:B------:R-:W-:Y:S02]  /*7bf0*/  ISETP.GT.U32.AND P2, PT, R7, R6, PT ;  /* 0x000000060700720c */ /* 0x000fe40003f44070 */
[----:B------:R-:W-:-:S11]  /*7c00*/  ISETP.GE.U32.AND P6, PT, R2, R7, PT ;  /* 0x000000070200720c */ /* 0x000fd60003fc6070 */
[----:B------:R-:W-:Y:S02]  /*7c10*/  @!P2 IMAD.IADD R6, R6, 0x1, -R7 ;  /* 0x000000010606a824 */ /* 0x000fe400078e0a07 */
[----:B------:R-:W-:Y:S01]  /*7c20*/  @P6 IADD3 R10, PT, PT, R10, 0x1, RZ ;  /* 0x000000010a0a6810 */ /* 0x000fe20007ffe0ff */
[----:B------:R-:W-:Y:S01]  /*7c30*/  @!P2 VIADD R8, R8, 0x1 ;  /* 0x000000010808a836 */ /* 0x000fe20000000000 */
[----:B------:R-:W-:Y:S02]  /*7c40*/  ISETP.GE.AND P2, PT, R9, RZ, PT ;  /* 0x000000ff0900720c */ /* 0x000fe40003f46270 */
[----:B------:R-:W-:-:S11]  /*7c50*/  ISETP.GE.U32.AND P6, PT, R6, R7, PT ;  /* 0x000000070600720c */ /* 0x000fd60003fc6070 */
[----:B------:R-:W-:Y:S01]  /*7c60*/  @!P2 IMAD.MOV R10, RZ, RZ, -R10 ;  /* 0x000000ffff0aa224 */ /* 0x000fe200078e0a0a */
[----:B------:R-:W-:Y:S02]  /*7c70*/  ISETP.NE.AND P2, PT, R4, RZ, PT ;  /* 0x000000ff0400720c */ /* 0x000fe40003f45270 */
[----:B------:R-:W-:Y:S02]  /*7c80*/  @P6 IADD3 R8, PT, PT, R8, 0x1, RZ ;  /* 0x0000000108086810 */ /* 0x000fe40007ffe0ff */
[----:B------:R-:W-:-:S13]  /*7c90*/  ISETP.GE.AND P6, PT, R11, RZ, PT ;  /* 0x000000ff0b00720c */ /* 0x000fda0003fc6270 */
[----:B------:R-:W-:-:S04]  /*7ca0*/  @!P6 IADD3 R8, PT, PT, -R8, RZ, RZ ;  /* 0x000000ff0808e210 */ /* 0x000fc80007ffe1ff */
        /* <DEDUP_REMOVED lines=22> */
.L_x_490:
[----:B------:R-:W-:Y:S01]  /*7e10*/  UMOV UR4, URZ ;  /* 0x000000ff00047c82 */ /* 0x000fe20008000000 */
[----:B------:R-:W-:Y:S01]  /*7e20*/  IMAD.SHL.U32 R2, R134, 0x40, RZ ;  /* 0x0000004086027824 */ /* 0x000fe200078e00ff */
[----:B------:R-:W-:-:S05]  /*7e30*/  IADD3 R4, P2, PT, RZ, -UR4, RZ ;  /* 0x80000004ff047c10 */ /* 0x000fca000ff5e0ff */
[----:B------:R-:W-:-:S05]  /*7e40*/  IMAD.X R2, RZ, RZ, ~R2, P2 ;  /* 0x000000ffff027224 */ /* 0x000fca00010e0e02 */
[----:B------:R-:W-:-:S04]  /*7e50*/  SHF.R.S64 R5, R4, 0x1f, R2 ;  /* 0x0000001f04057819 */ /* 0x000fc80000001002 */
[----:B------:R-:W-:-:S04]  /*7e60*/  IADD3 R196, P2, PT, R5, R196, RZ ;  /* 0x000000c405c47210 */ /* 0x000fc80007f5e0ff */
[----:B------:R-:W-:-:S09]  /*7e70*/  LEA.HI.X.SX32 R195, R2, R195, 0x1, P2 ;  /* 0x000000c302c37211 */ /* 0x000fd200010f0eff */
.L_x_491:
[----:B------:R-:W-:Y:S01]  /*7e80*/  @!P5 IMAD.MOV.U32 R197, RZ, RZ, R195 ;  /* 0x000000ffffc5d224 */ /* 0x000fe200078e00c3 */
[C---:B------:R-:W-:Y:S01]  /*7e90*/  LEA R6, P2, R134.reuse, R196, 0x5 ;  /* 0x000000c486067211 */ /* 0x040fe200078428ff */
[C---:B------:R-:W-:Y:S01]  /*7ea0*/  IMAD.SHL.U32 R2, R134.reuse, 0x20, RZ ;  /* 0x0000002086027824 */ /* 0x040fe200078e00ff */
[C-C-:B------:R-:W-:Y:S02]  /*7eb0*/  SHF.L.U64.HI R4, R134.reuse, 0x5, R135.reuse ;  /* 0x0000000586047819 */ /* 0x140fe40000010287 */
[----:B------:R-:W-:Y:S01]  /*7ec0*/  @!PT LDS RZ, [RZ] ;  /* 0x00000000fffff984 */ /* 0x000fe20000000800 */
[----:B------:R-:W-:Y:S01]  /*7ed0*/  @!PT LDS RZ, [RZ] ;  /* 0x00000000fffff984 */ /* 0x000fe20000000800 */
[----:B------:R-:W-:Y:S01]  /*7ee0*/  @!PT LDS RZ, [RZ] ;  /* 0x00000000fffff984 */ /* 0x000fe20000000800 */
[----:B------:R1:W-:Y:S01]  /*7ef0*/  @!P5 LDGSTS.E.BYPASS.LTC128B.128 [R213+0x6000], desc[UR16][R196.64] ;  /* 0x06000000c4d5dfae */ /* 0x0003e2000b981a10 */
[----:B------:R-:W-:Y:S02]  /*7f00*/  LEA.HI.X R7, R134, R195, R135, 0x5, P2 ;  /* 0x000000c386077211 */ /* 0x000fe400010f2c87 */
[----:B------:R-:W-:Y:S01]  /*7f10*/  IADD3 R8, P6, PT, R2, R6, RZ ;  /* 0x0000000602087210 */ /* 0x000fe20007fde0ff */
[----:B------:R2:W-:Y:S03]  /*7f20*/  @P5 STS.128 [R213+0x6000], RZ ;  /* 0x006000ffd5005388 */ /* 0x0005e60000000c00 */
[----:B------:R-:W-:-:S02]  /*7f30*/  IADD3.X R9, PT, PT, R4, R7, RZ, P6, !PT ;  /* 0x0000000704097210 */ /* 0x000fc400037fe4ff */
[----:B------:R-:W-:-:S04]  /*7f40*/  IADD3 R10, P2, PT, R2, R8, RZ ;  /* 0x00000008020a7210 */ /* 0x000fc80007f5e0ff */
[----:B------:R-:W-:Y:S01]  /*7f50*/  IADD3.X R11, PT, PT, R4, R9, RZ, P2, !PT ;  /* 0x00000009040b7210 */ /* 0x000fe200017fe4ff */
        /* <DEDUP_REMOVED lines=58> */
.L_x_489:
[----:B--2---:R-:W-:Y:S01]  /*8300*/  FMNMX3.FTZ R7, R132, R22, R26, !PT ;  /* 0x0000001684077276 */ /* 0x004fe2000781001a */
[----:B------:R-:W1:Y:S01]  /*8310*/  LDCU UR4, c[0x0][0x45c] ;  /* 0x00008b80ff0477ac */ /* 0x000e620008000800 */
[----:B------:R-:W-:Y:S02]  /*8320*/  FMNMX3.FTZ R5, R3, R20, R24, !PT ;  /* 0x0000001403057276 */ /* 0x000fe40007810018 */
[----:B------:R-:W-:Y:S02]  /*8330*/  FMNMX3.FTZ R7, R7, R12, R30, !PT ;  /* 0x0000000c07077276 */ /* 0x000fe4000781001e */
[----:B------:R-:W-:Y:S02]  /*8340*/  FMNMX3.FTZ R5, R5, R14, R28, !PT ;  /* 0x0000000e05057276 */ /* 0x000fe4000781001c */
[----:B------:R-:W-:Y:S02]  /*8350*/  FMNMX3.FTZ R7, R7, R224, R222, !PT ;  /* 0x000000e007077276 */ /* 0x000fe400078100de */
[----:B------:R-:W-:-:S02]  /*8360*/  FMNMX3.FTZ R5, R5, R180, R216, !PT ;  /* 0x000000b405057276 */ /* 0x000fc400078100d8 */
[----:B------:R-:W-:Y:S02]  /*8370*/  FMNMX3.FTZ R7, R7, R220, R218, !PT ;  /* 0x000000dc07077276 */ /* 0x000fe400078100da */
        /* <DEDUP_REMOVED lines=9> */
[----:B------:R-:W-:Y:S01]  /*8410*/  SEL R170, R185, 0xffffffe0, !P1 ;  /* 0xffffffe0b9aa7807 */ /* 0x000fe20004800000 */
[----:B------:R-:W2:Y:S01]  /*8420*/  SHFL.BFLY PT, R2, R7, 0x2, 0x1f ;  /* 0x0c401f0007027f89 */ /* 0x000ea200000e0000 */
[----:B------:R-:W-:-:S02]  /*8430*/  IADD3 R16, PT, PT, R189, 0xc000, RZ ;  /* 0x0000c000bd107810 */ /* 0x000fc40007ffe0ff */
[----:B------:R-:W-:Y:S01]  /*8440*/  IADD3 R172, PT, PT, R170, R189, RZ ;  /* 0x000000bdaaac7210 */ /* 0x000fe20007ffe0ff */
[----:B------:R-:W3:Y:S01]  /*8450*/  SHFL.BFLY PT, R5, R4, 0x2, 0x1f ;  /* 0x0c401f0004057f89 */ /* 0x000ee200000e0000 */
[----:B------:R-:W-:Y:S02]  /*8460*/  IADD3 R171, PT, PT, R189, 0xc040, RZ ;  /* 0x0000c040bdab7810 */ /* 0x000fe40007ffe0ff */
[----:B------:R-:W-:-:S04]  /*8470*/  @P0 IADD3 R171, PT, PT, R16, -0x40, RZ ;  /* 0xffffffc010ab0810 */ /* 0x000fc80007ffe0ff */
[----:B------:R-:W-:-:S05]  /*8480*/  IADD3 R170, PT, PT, R170, R171, RZ ;  /* 0x000000abaaaa7210 */ /* 0x000fca0007ffe0ff */
[----:B------:R-:W-:Y:S01]  /*8490*/  LDSM.16.MT88.4 R140, [R170+0x1000] ;  /* 0x00100000aa8c783b */ /* 0x000fe20000004200 */
[----:B--2---:R-:W-:Y:S02]  /*84a0*/  FMNMX.FTZ R2, R7, R2, !PT ;  /* 0x0000000207027209 */ /* 0x004fe40007810000 */
[----:B---3--:R-:W-:-:S03]  /*84b0*/  FMNMX.FTZ R5, R4, R5, !PT ;  /* 0x0000000504057209 */ /* 0x008fc60007810000 */
[----:B------:R-:W2:Y:S04]  /*84c0*/  SHFL.BFLY PT, R165, R2, 0x1, 0x1f ;  /* 0x0c201f0002a57f89 */ /* 0x000ea800000e0000 */
[----:B------:R-:W3:Y:S01]  /*84d0*/  SHFL.BFLY PT, R164, R5, 0x1, 0x1f ;  /* 0x0c201f0005a47f89 */ /* 0x000ee200000e0000 */
[----:B--2---:R-:W-:Y:S02]  /*84e0*/  FMNMX.FTZ R165, R2, R165, !PT ;  /* 0x000000a502a57209 */ /* 0x004fe40007810000 */
[----:B---3--:R-:W-:-:S03]  /*84f0*/  FMNMX.FTZ R164, R5, R164, !PT ;  /* 0x000000a405a47209 */ /* 0x008fc60007810000 */
[C---:B-1----:R-:W-:Y:S01]  /*8500*/  FMUL.FTZ R153, R165.reuse, UR4 ;  /* 0x00000004a5997c20 */ /* 0x042fe20008410000 */
[----:B------:R-:W-:Y:S02]  /*8510*/  FSETP.NEU.FTZ.AND P3, PT, R165, -INF , PT ;  /* 0xff800000a500780b */ /* 0x000fe40003f7d000 */
[C---:B------:R-:W-:Y:S01]  /*8520*/  FSETP.NEU.FTZ.AND P2, PT, R164.reuse, -INF , PT ;  /* 0xff800000a400780b */ /* 0x040fe20003f5d000 */
[----:B------:R-:W-:Y:S01]  /*8530*/  FMUL.FTZ R149, R164, UR4 ;  /* 0x00000004a4957c20 */ /* 0x000fe20008410000 */
[----:B------:R-:W-:Y:S02]  /*8540*/  FSEL R153, R153, RZ, P3 ;  /* 0x000000ff99997208 */ /* 0x000fe40001800000 */
[----:B------:R-:W-:Y:S02]  /*8550*/  FSEL R5, R165, RZ, P3 ;  /* 0x000000ffa5057208 */ /* 0x000fe40001800000 */
[----:B------:R-:W-:Y:S01]  /*8560*/  FSEL R149, R149, RZ, P2 ;  /* 0x000000ff95957208 */ /* 0x000fe20001000000 */
[----:B------:R-:W-:Y:S01]  /*8570*/  FFMA.FTZ R162, R12, UR4, -R153 ;  /* 0x000000040ca27c23 */ /* 0x000fe20008010899 */
[----:B------:R-:W-:Y:S01]  /*8580*/  FSEL R6, R164, RZ, P2 ;  /* 0x000000ffa4067208 */ /* 0x000fe20001000000 */
[----:B------:R-:W-:Y:S01]  /*8590*/  FADD.FTZ R4, R132, -R5 ;  /* 0x8000000584047221 */ /* 0x000fe20000010000 */
[----:B------:R-:W-:Y:S01]  /*85a0*/  FFMA.FTZ R168, R22, UR4, -R153 ;  /* 0x0000000416a87c23 */ /* 0x000fe20008010899 */
[----:B------:R-:W-:Y:S01]  /*85b0*/  FFMA.FTZ R2, R14, UR4, -R149 ;  /* 0x000000040e027c23 */ /* 0x000fe20008010895 */
[--C-:B------:R-:W-:Y:S01]  /*85c0*/  FFMA.FTZ R163, R26, UR4, -R153.reuse ;  /* 0x000000041aa37c23 */ /* 0x100fe20008010899 */
[----:B------:R-:W1:Y:S01]  /*85d0*/  LDSM.16.MT88.4 R12, [R189+0xc000] ;  /* 0x00c00000bd0c783b */ /* 0x000e620000004200 */
[----:B------:R-:W-:Y:S01]  /*85e0*/  FADD.FTZ R3, R3, -R6 ;  /* 0x8000000603037221 */ /* 0x000fe20000010000 */
[----:B------:R-:W-:Y:S01]  /*85f0*/  FFMA.FTZ R161, R30, UR4, -R153 ;  /* 0x000000041ea17c23 */ /* 0x000fe20008010899 */
[--C-:B------:R-:W-:Y:S01]  /*8600*/  FFMA.FTZ R166, R20, UR4, -R149.reuse ;  /* 0x0000000414a67c23 */ /* 0x100fe20008010895 */
[--C-:B------:R-:W-:Y:S01]  /*8610*/  FFMA.FTZ R160, R24, UR4, -R149.reuse ;  /* 0x0000000418a07c23 */ /* 0x100fe20008010895 */
[--C-:B------:R-:W-:Y:S01]  /*8620*/  FFMA.FTZ R167, R28, UR4, -R149.reuse ;  /* 0x000000041ca77c23 */ /* 0x100fe20008010895 */
[----:B------:R-:W-:Y:S01]  /*8630*/  FMUL.FTZ R169, R4, UR4 ;  /* 0x0000000404a97c20 */ /* 0x000fe20008410000 */
[----:B------:R-:W-:Y:S01]  /*8640*/  FMUL.FTZ R3, R3, UR4 ;  /* 0x0000000403037c20 */ /* 0x000fe20008410000 */
[----:B------:R-:W-:Y:S01]  /*8650*/  MUFU.EX2 R168, R168 ;  /* 0x000000a800a87308 */ /* 0x000fe20000000800 */
[----:B------:R-:W2:Y:S01]  /*8660*/  LDSM.16.MT88.4 R20, [R172+0xc000] ;  /* 0x00c00000ac14783b */ /* 0x000ea20000004200 */
[----:B------:R-:W-:Y:S01]  /*8670*/  FFMA.FTZ R177, R180, UR4, -R149 ;  /* 0x00000004b4b17c23 */ /* 0x000fe20008010895 */
[--C-:B------:R-:W-:Y:S01]  /*8680*/  FFMA.FTZ R173, R224, UR4, -R153.reuse ;  /* 0x00000004e0ad7c23 */ /* 0x100fe20008010899 */
[--C-:B------:R-:W-:Y:S01]  /*8690*/  FFMA.FTZ R176, R222, UR4, -R153.reuse ;  /* 0x00000004deb07c23 */ /* 0x100fe20008010899 */
[----:B------:R-:W3:Y:S01]  /*86a0*/  LDSM.16.MT88.4 R28, [R171] ;  /* 0x00000000ab1c783b */ /* 0x000ee20000004200 */
[--C-:B------:R-:W-:Y:S01]  /*86b0*/  FFMA.FTZ R175, R220, UR4, -R153.reuse ;  /* 0x00000004dcaf7c23 */ /* 0x100fe20008010899 */
[----:B------:R-:W-:Y:S01]  /*86c0*/  FFMA.FTZ R178, R218, UR4, -R153 ;  /* 0x00000004dab27c23 */ /* 0x000fe20008010899 */
[----:B------:R-:W4:Y:S01]  /*86d0*/  MUFU.EX2 R163, R163 ;  /* 0x000000a300a37308 */ /* 0x000f220000000800 */
[----:B------:R-:W-:Y:S01]  /*86e0*/  LDSM.16.MT88.4 R132, [R189+0xc800] ;  /* 0x00c80000bd84783b */ /* 0x000fe20000004200 */
[--C-:B------:R-:W-:Y:S01]  /*86f0*/  FFMA.FTZ R180, R216, UR4, -R149.reuse ;  /* 0x00000004d8b47c23 */ /* 0x100fe20008010895 */
[--C-:B------:R-:W-:Y:S01]  /*8700*/  FFMA.FTZ R182, R182, UR4, -R149.reuse ;  /* 0x00000004b6b67c23 */ /* 0x100fe20008010895 */
[--C-:B------:R-:W-:Y:S01]  /*8710*/  FFMA.FTZ R179, R214, UR4, -R149.reuse ;  /* 0x00000004d6b37c23 */ /* 0x100fe20008010895 */
[----:B------:R-:W-:Y:S01]  /*8720*/  FFMA.FTZ R191, R192, UR4, -R149 ;  /* 0x00000004c0bf7c23 */ /* 0x000fe20008010895 */
[----:B------:R-:W-:Y:S01]  /*8730*/  FFMA.FTZ R181, R206, UR4, -R153 ;  /* 0x00000004ceb57c23 */ /* 0x000fe20008010899 */
[----:B------:R-:W-:Y:S01]  /*8740*/  FFMA.FTZ R192, R202, UR4, -R149 ;  /* 0x00000004cac07c23 */ /* 0x000fe20008010895 */
[----:B------:R-:W-:Y:S01]  /*8750*/  MUFU.EX2 R162, R162 ;  /* 0x000000a200a27308 */ /* 0x000fe20000000800 */
[--C-:B------:R-:W-:Y:S01]  /*8760*/  FFMA.FTZ R184, R212, UR4, -R153.reuse ;  /* 0x00000004d4b87c23 */ /* 0x100fe20008010899 */
[--C-:B------:R-:W-:Y:S01]  /*8770*/  FFMA.FTZ R183, R144, UR4, -R153.reuse ;  /* 0x0000000490b77c23 */ /* 0x100fe20008010899 */
[----:B------:R-:W-:Y:S01]  /*8780*/  FFMA.FTZ R206, R146, UR4, -R153 ;  /* 0x0000000492ce7c23 */ /* 0x000fe20008010899 */
[--C-:B------:R-:W-:Y:S01]  /*8790*/  FFMA.FTZ R193, R136, UR4, -R149.reuse ;  /* 0x0000000488c17c23 */ /* 0x100fe20008010895 */
[----:B------:R-:W-:Y:S01]  /*87a0*/  FFMA.FTZ R202, R138, UR4, -R149 ;  /* 0x000000048aca7c23 */ /* 0x000fe20008010895 */
[----:B------:R-:W-:Y:S01]  /*87b0*/  LDSM.16.MT88.4 R144, [R171+0x1000] ;  /* 0x00100000ab90783b */ /* 0x000fe20000004200 */
[--C-:B------:R-:W-:Y:S01]  /*87c0*/  FFMA.FTZ R197, R158, UR4, -R153.reuse ;  /* 0x000000049ec57c23 */ /* 0x100fe20008010899 */
[----:B------:R-:W5:Y:S01]  /*87d0*/  MUFU.EX2 R161, R161 ;  /* 0x000000a100a17308 */ /* 0x000f620000000800 */
[----:B----4-:R-:W-:Y:S01]  /*87e0*/  F2FP.F16.F32.PACK_AB R4, R163, R168 ;  /* 0x000000a8a304723e */ /* 0x010fe200000000ff */
[--C-:B------:R-:W-:Y:S01]  /*87f0*/  FFMA.FTZ R201, R156, UR4, -R153.reuse ;  /* 0x000000049cc97c23 */ /* 0x100fe20008010899 */
[--C-:B------:R-:W-:Y:S01]  /*8800*/  FFMA.FTZ R174, R174, UR4, -R153.reuse ;  /* 0x00000004aeae7c23 */ /* 0x100fe20008010899 */
[----:B------:R-:W-:Y:S01]  /*8810*/  LDSM.16.MT88.4 R156, [R172+0x11800] ;  /* 0x01180000ac9c783b */ /* 0x000fe20000004200 */
[----:B------:R-:W-:Y:S01]  /*8820*/  FFMA.FTZ R212, R151, UR4, -R153 ;  /* 0x0000000497d47c23 */ /* 0x000fe20008010899 */
[--C-:B------:R-:W-:Y:S01]  /*8830*/  FFMA.FTZ R203, R154, UR4, -R149.reuse ;  /* 0x000000049acb7c23 */ /* 0x100fe20008010895 */
[--C-:B------:R-:W-:Y:S01]  /*8840*/  FFMA.FTZ R214, R152, UR4, -R149.reuse ;  /* 0x0000000498d67c23 */ /* 0x100fe20008010895 */
[----:B------:R-:W-:Y:S01]  /*8850*/  MUFU.EX2 R166, R166 ;  /* 0x000000a600a67308 */ /* 0x000fe20000000800 */
[----:B------:R-:W-:Y:S01]  /*8860*/  LDSM.16.MT88.4 R152, [R171+0x1800] ;  /* 0x00180000ab98783b */ /* 0x000fe20000004200 */
[--C-:B------:R-:W-:Y:S01]  /*8870*/  FFMA.FTZ R207, R150, UR4, -R149.reuse ;  /* 0x0000000496cf7c23 */ /* 0x100fe20008010895 */
[----:B------:R-:W-:-:S02]  /*8880*/  FFMA.FTZ R216, R148, UR4, -R149 ;  /* 0x0000000494d87c23 */ /* 0x000fc40008010895 */
[----:B------:R-:W-:Y:S03]  /*8890*/  LDSM.16.MT88.4 R148, [R189+0xd800] ;  /* 0x00d80000bd94783b */ /* 0x000fe60000004200 */
[----:B------:R-:W4:Y:S01]  /*88a0*/  MUFU.EX2 R160, R160 ;  /* 0x000000a000a07308 */ /* 0x000f220000000800 */
[----:B-----5:R-:W-:-:S07]  /*88b0*/  F2FP.F16.F32.PACK_AB R6, R161, R162 ;  /* 0x000000a2a106723e */ /* 0x020fce00000000ff */
[----:B------:R-:W-:Y:S08]  /*88c0*/  MUFU.EX2 R2, R2 ;  /* 0x0000000200027308 */ /* 0x000ff00000000800 */
[----:B------:R-:W5:Y:S01]  /*88d0*/  MUFU.EX2 R167, R167 ;  /* 0x000000a700a77308 */ /* 0x000f620000000800 */
[----:B----4-:R-:W-:-:S07]  /*88e0*/  F2FP.F16.F32.PACK_AB R5, R160, R166 ;  /* 0x000000a6a005723e */ /* 0x010fce00000000ff */
[----:B------:R-:W4:Y:S08]  /*88f0*/  MUFU.EX2 R169, R169 ;  /* 0x000000a900a97308 */ /* 0x000f300000000800 */
[----:B------:R-:W1:Y:S01]  /*8900*/  MUFU.EX2 R3, R3 ;  /* 0x0000000300037308 */ /* 0x000e620000000800 */
[----:B-----5:R-:W-:-:S07]  /*8910*/  F2FP.F16.F32.PACK_AB R7, R167, R2 ;  /* 0x00000002a707723e */ /* 0x020fce00000000ff */
[----:B------:R-:W-:Y:S01]  /*8920*/  MUFU.EX2 R173, R173 ;  /* 0x000000ad00ad7308 */ /* 0x000fe20000000800 */
[-C--:B----4-:R-:W-:Y:S01]  /*8930*/  FMUL.FTZ R8, R128, R169.reuse ;  /* 0x000000a980087220 */ /* 0x090fe20000410000 */
[-C--:B------:R-:W-:Y:S01]  /*8940*/  FMUL.FTZ R9, R129, R169.reuse ;  /* 0x000000a981097220 */ /* 0x080fe20000410000 */
[-C--:B------:R-:W-:Y:S01]  /*8950*/  FMUL.FTZ R36, R36, R169.reuse ;  /* 0x000000a924247220 */ /* 0x080fe20000410000 */
[-C--:B------:R-:W-:Y:S01]  /*8960*/  FMUL.FTZ R37, R37, R169.reuse ;  /* 0x000000a925257220 */ /* 0x080fe20000410000 */
[-C--:B------:R-:W-:Y:S01]  /*8970*/  FMUL.FTZ R16, R40, R169.reuse ;  /* 0x000000a928107220 */ /* 0x080fe20000410000 */
[-C--:B------:R-:W-:Y:S01]  /*8980*/  FMUL.FTZ R17, R41, R169.reuse ;  /* 0x000000a929117220 */ /* 0x080fe20000410000 */
[-C--:B------:R-:W-:Y:S01]  /*8990*/  FMUL.FTZ R44, R44, R169.reuse ;  /* 0x000000a92c2c7220 */ /* 0x080fe20000410000 */
[----:B------:R-:W-:Y:S01]  /*89a0*/  FMUL.FTZ R45, R45, R169 ;  /* 0x000000a92d2d7220 */ /* 0x000fe20000410000 */
[-C--:B-1----:R-:W-:Y:S01]  /*89b0*/  FMUL.FTZ R10, R130, R3.reuse ;  /* 0x00000003820a7220 */ /* 0x082fe20000410000 */
[-C--:B------:R-:W-:Y:S01]  /*89c0*/  FMUL.FTZ R11, R131, R3.reuse ;  /* 0x00000003830b7220 */ /* 0x080fe20000410000 */
[-C--:B------:R-:W-:Y:S01]  /*89d0*/  FMUL.FTZ R38, R38, R3.reuse ;  /* 0x0000000326267220 */ /* 0x080fe20000410000 */
[-C--:B------:R-:W-:Y:S01]  /*89e0*/  FMUL.FTZ R39, R39, R3.reuse ;  /* 0x0000000327277220 */ /* 0x080fe20000410000 */
[-C--:B------:R-:W-:Y:S01]  /*89f0*/  FMUL.FTZ R18, R42, R3.reuse ;  /* 0x000000032a127220 */ /* 0x080fe20000410000 */
[-C--:B------:R-:W-:Y:S01]  /*8a00*/  FMUL.FTZ R19, R43, R3.reuse ;  /* 0x000000032b137220 */ /* 0x080fe20000410000 */
[-C--:B------:R-:W-:Y:S01]  /*8a10*/  FMUL.FTZ R46, R46, R3.reuse ;  /* 0x000000032e2e7220 */ /* 0x080fe20000410000 */
[----:B------:R-:W-:Y:S01]  /*8a20*/  FMUL.FTZ R47, R47, R3 ;  /* 0x000000032f2f7220 */ /* 0x000fe20000410000 */
[C---:B------:R-:W-:Y:S01]  /*8a30*/  HMMA.16816.F32 R8, R4.reuse, R12, R8 ;  /* 0x0000000c0408723c */ /* 0x040fe20000001808 */
[-C--:B------:R-:W-:Y:S01]  /*8a40*/  FMUL.FTZ R24, R48, R169.reuse ;  /* 0x000000a930187220 */ /* 0x080fe20000410000 */
[----:B------:R-:W-:Y:S01]  /*8a50*/  FMUL.FTZ R25, R49, R169 ;  /* 0x000000a931197220 */ /* 0x000fe20000410000 */
[-C--:B------:R-:W-:Y:S01]  /*8a60*/  FMUL.FTZ R26, R50, R3.reuse ;  /* 0x00000003321a7220 */ /* 0x080fe20000410000 */
[----:B------:R-:W-:Y:S01]  /*8a70*/  FMUL.FTZ R27, R51, R3 ;  /* 0x00000003331b7220 */ /* 0x000fe20000410000 */
[-C--:B------:R-:W-:Y:S01]  /*8a80*/  FMUL.FTZ R52, R52, R169.reuse ;  /* 0x000000a934347220 */ /* 0x080fe20000410000 */
[----:B------:R-:W-:Y:S01]  /*8a90*/  FMUL.FTZ R53, R53, R169 ;  /* 0x000000a935357220 */ /* 0x000fe20000410000 */
[-C--:B------:R-:W-:Y:S01]  /*8aa0*/  FMUL.FTZ R54, R54, R3.reuse ;  /* 0x0000000336367220 */ /* 0x080fe20000410000 */
[C---:B------:R-:W-:Y:S01]  /*8ab0*/  HMMA.16816.F32 R12, R4.reuse, R14, R36 ;  /* 0x0000000e040c723c */ /* 0x040fe20000001824 */
[----:B------:R-:W1:Y:S01]  /*8ac0*/  LDSM.16.MT88.4 R36, [R170] ;  /* 0x00000000aa24783b */ /* 0x000e620000004200 */
[----:B------:R-:W-:Y:S01]  /*8ad0*/  FMUL.FTZ R55, R55, R3 ;  /* 0x0000000337377220 */ /* 0x000fe20000410000 */
[-C--:B------:R-:W-:Y:S01]  /*8ae0*/  FMUL.FTZ R32, R56, R169.reuse ;  /* 0x000000a938207220 */ /* 0x080fe20000410000 */
[----:B------:R-:W-:Y:S01]  /*8af0*/  FMUL.FTZ R33, R57, R169 ;  /* 0x000000a939217220 */ /* 0x000fe20000410000 */
[-C--:B------:R-:W-:Y:S01]  /*8b00*/  FMUL.FTZ R34, R58, R3.reuse ;  /* 0x000000033a227220 */ /* 0x080fe20000410000 */
[----:B------:R-:W-:Y:S01]  /*8b10*/  FMUL.FTZ R35, R59, R3 ;  /* 0x000000033b237220 */ /* 0x000fe20000410000 */
[-C--:B------:R-:W-:Y:S01]  /*8b20*/  FMUL.FTZ R60, R60, R169.reuse ;  /* 0x000000a93c3c7220 */ /* 0x080fe20000410000 */
[C---:B--2---:R-:W-:Y:S01]  /*8b30*/  HMMA.16816.F32 R16, R4.reuse, R20, R16 ;  /* 0x000000140410723c */ /* 0x044fe20000001810 */
[----:B------:R-:W-:Y:S01]  /*8b40*/  FMUL.FTZ R61, R61, R169 ;  /* 0x000000a93d3d7220 */ /* 0x000fe20000410000 */
[-C--:B------:R-:W-:Y:S01]  /*8b50*/  FMUL.FTZ R62, R62, R3.reuse ;  /* 0x000000033e3e7220 */ /* 0x080fe20000410000 */
[----:B------:R-:W-:Y:S01]  /*8b60*/  FMUL.FTZ R63, R63, R3 ;  /* 0x000000033f3f7220 */ /* 0x000fe20000410000 */
[-C--:B------:R-:W-:Y:S01]  /*8b70*/  FMUL.FTZ R40, R64, R169.reuse ;  /* 0x000000a940287220 */ /* 0x080fe20000410000 */
[----:B------:R-:W-:Y:S01]  /*8b80*/  FMUL.FTZ R41, R65, R169 ;  /* 0x000000a941297220 */ /* 0x000fe20000410000 */
[-C--:B------:R-:W-:Y:S01]  /*8b90*/  FMUL.FTZ R42, R66, R3.reuse ;  /* 0x00000003422a7220 */ /* 0x080fe20000410000 */
[----:B------:R-:W-:Y:S01]  /*8ba0*/  FMUL.FTZ R43, R67, R3 ;  /* 0x00000003432b7220 */ /* 0x000fe20000410000 */
[C---:B------:R-:W-:Y:S01]  /*8bb0*/  HMMA.16816.F32 R20, R4.reuse, R22, R44 ;  /* 0x000000160414723c */ /* 0x040fe2000000182c */
[----:B------:R-:W2:Y:S01]  /*8bc0*/  LDSM.16.MT88.4 R44, [R189+0xe000] ;  /* 0x00e00000bd2c783b */ /* 0x000ea20000004200 */
[-C--:B------:R-:W-:Y:S01]  /*8bd0*/  FMUL.FTZ R68, R68, R169.reuse ;  /* 0x000000a944447220 */ /* 0x080fe20000410000 */
[----:B------:R-:W-:Y:S01]  /*8be0*/  FMUL.FTZ R69, R69, R169 ;  /* 0x000000a945457220 */ /* 0x000fe20000410000 */
[-C--:B------:R-:W-:Y:S01]  /*8bf0*/  FMUL.FTZ R70, R70, R3.reuse ;  /* 0x0000000346467220 */ /* 0x080fe20000410000 */
[----:B------:R-:W-:Y:S01]  /*8c00*/  FMUL.FTZ R71, R71, R3 ;  /* 0x0000000347477220 */ /* 0x000fe20000410000 */
[-C--:B------:R-:W-:Y:S01]  /*8c10*/  FMUL.FTZ R48, R72, R169.reuse ;  /* 0x000000a948307220 */ /* 0x080fe20000410000 */
[----:B------:R-:W-:Y:S01]  /*8c20*/  FMUL.FTZ R49, R73, R169 ;  /* 0x000000a949317220 */ /* 0x000fe20000410000 */
[C---:B---3--:R-:W-:Y:S01]  /*8c30*/  HMMA.16816.F32 R24, R4.reuse, R28, R24 ;  /* 0x0000001c0418723c */ /* 0x048fe20000001818 */
        /* <DEDUP_REMOVED lines=8> */
[----:B------:R-:W3:Y:S01]  /*8cc0*/  LDSM.16.MT88.4 R52, [R172+0xe000] ;  /* 0x00e00000ac34783b */ /* 0x000ee20000004200 */
[----:B------:R-:W-:Y:S01]  /*8cd0*/  FMUL.FTZ R57, R81, R169 ;  /* 0x000000a951397220 */ /* 0x000fe20000410000 */
[-C--:B------:R-:W-:Y:S01]  /*8ce0*/  FMUL.FTZ R58, R82, R3.reuse ;  /* 0x00000003523a7220 */ /* 0x080fe20000410000 */
[----:B------:R-:W-:Y:S01]  /*8cf0*/  FMUL.FTZ R59, R83, R3 ;  /* 0x00000003533b7220 */ /* 0x000fe20000410000 */
[-C--:B------:R-:W-:Y:S01]  /*8d00*/  FMUL.FTZ R84, R84, R169.reuse ;  /* 0x000000a954547220 */ /* 0x080fe20000410000 */
[----:B------:R-:W-:Y:S01]  /*8d10*/  FMUL.FTZ R85, R85, R169 ;  /* 0x000000a955557220 */ /* 0x000fe20000410000 */
[-C--:B------:R-:W-:Y:S01]  /*8d20*/  FMUL.FTZ R86, R86, R3.reuse ;  /* 0x0000000356567220 */ /* 0x080fe20000410000 */
[----:B------:R-:W-:Y:S01]  /*8d30*/  FMUL.FTZ R87, R87, R3 ;  /* 0x0000000357577220 */ /* 0x000fe20000410000 */
[C---:B-1----:R-:W-:Y:S01]  /*8d40*/  HMMA.16816.F32 R32, R4.reuse, R36, R32 ;  /* 0x000000240420723c */ /* 0x042fe20000001820 */
        /* <DEDUP_REMOVED lines=8> */
[----:B------:R-:W1:Y:S01]  /*8dd0*/  LDSM.16.MT88.4 R60, [R171+0x2000] ;  /* 0x00200000ab3c783b */ /* 0x000e620000004200 */
        /* <DEDUP_REMOVED lines=21> */
[----:B------:R-:W-:Y:S01]  /*8f30*/  LDSM.16.MT88.4 R120, [R189+0xe800] ;  /* 0x00e80000bd78783b */ /* 0x000fe20000004200 */
[C---:B---3--:R-:W-:Y:S01]  /*8f40*/  HMMA.16816.F32 R48, R4.reuse, R52, R48 ;  /* 0x000000340430723c */ /* 0x048fe20000001830 */
        /* <DEDUP_REMOVED lines=8> */
[----:B------:R-:W3:Y:S01]  /*8fd0*/  LDSM.16.MT88.4 R76, [R189+0x10000] ;  /* 0x01000000bd4c783b */ /* 0x000ee20000004200 */
[-C--:B------:R-:W-:Y:S01]  /*8fe0*/  FMUL.FTZ R96, R116, R169.reuse ;  /* 0x000000a974607220 */ /* 0x080fe20000410000 */
[----:B------:R-:W-:Y:S01]  /*8ff0*/  FMUL.FTZ R97, R117, R169 ;  /* 0x000000a975617220 */ /* 0x000fe20000410000 */
[-C--:B------:R-:W-:Y:S01]  /*9000*/  FMUL.FTZ R98, R118, R3.reuse ;  /* 0x0000000376627220 */ /* 0x080fe20000410000 */
[----:B------:R-:W-:Y:S01]  /*9010*/  LDSM.16.MT88.4 R112, [R172+0xc800] ;  /* 0x00c80000ac70783b */ /* 0x000fe20000004200 */
[----:B------:R-:W-:Y:S01]  /*9020*/  FMUL.FTZ R99, R119, R3 ;  /* 0x0000000377637220 */ /* 0x000fe20000410000 */
[----:B------:R-:W4:Y:S01]  /*9030*/  MUFU.EX2 R176, R176 ;  /* 0x000000b000b07308 */ /* 0x000f220000000800 */
[-C--:B------:R-:W-:Y:S01]  /*9040*/  FMUL.FTZ R124, R124, R169.reuse ;  /* 0x000000a97c7c7220 */ /* 0x080fe20000410000 */
[C---:B-1----:R-:W-:Y:S01]  /*9050*/  HMMA.16816.F32 R56, R4.reuse, R60, R56 ;  /* 0x0000003c0438723c */ /* 0x042fe20000001838 */
[----:B------:R-:W-:Y:S01]  /*9060*/  LDSM.16.MT88.4 R116, [R172+0xe800] ;  /* 0x00e80000ac74783b */ /* 0x000fe20000004200 */
[----:B------:R-:W-:Y:S01]  /*9070*/  FMUL.FTZ R125, R125, R169 ;  /* 0x000000a97d7d7220 */ /* 0x000fe20000410000 */
[-C--:B------:R-:W-:Y:S01]  /*9080*/  FMUL.FTZ R126, R126, R3.reuse ;  /* 0x000000037e7e7220 */ /* 0x080fe20000410000 */
[----:B------:R-:W-:Y:S01]  /*9090*/  FMUL.FTZ R127, R127, R3 ;  /* 0x000000037f7f7220 */ /* 0x000fe20000410000 */
[----:B------:R-:W-:Y:S01]  /*90a0*/  LDSM.16.MT88.4 R128, [R171+0x800] ;  /* 0x00080000ab80783b */ /* 0x000fe20000004200 */
[----:B------:R-:W-:Y:S01]  /*90b0*/  MUFU.EX2 R175, R175 ;  /* 0x000000af00af7308 */ /* 0x000fe20000000800 */
[----:B------:R-:W-:Y:S01]  /*90c0*/  FFMA.FTZ R168, R211, R169, R168 ;  /* 0x000000a9d3a87223 */ /* 0x000fe200000100a8 */
[----:B------:R-:W-:Y:S01]  /*90d0*/  HMMA.16816.F32 R60, R4, R62, R84 ;  /* 0x0000003e043c723c */ /* 0x000fe20000001854 */
[----:B------:R-:W1:Y:S01]  /*90e0*/  LDSM.16.MT88.4 R84, [R172+0x10000] ;  /* 0x01000000ac54783b */ /* 0x000e620000004200 */
[----:B------:R-:W-:Y:S01]  /*90f0*/  FFMA.FTZ R3, R209, R3, R166 ;  /* 0x00000003d1037223 */ /* 0x000fe200000100a6 */
[----:B------:R-:W-:-:S03]  /*9100*/  FADD.FTZ R163, R163, R168 ;  /* 0x000000a8a3a37221 */ /* 0x000fc60000010000 */
[----:B------:R-:W-:Y:S01]  /*9110*/  MUFU.EX2 R178, R178 ;  /* 0x000000b200b27308 */ /* 0x000fe20000000800 */
[----:B------:R-:W-:Y:S01]  /*9120*/  FADD.FTZ R3, R160, R3 ;  /* 0x00000003a0037221 */ /* 0x000fe20000010000 */
[C---:B--2---:R-:W-:Y:S01]  /*9130*/  HMMA.16816.F32 R64, R4.reuse, R68, R64 ;  /* 0x000000440440723c */ /* 0x044fe20000001840 */
[----:B------:R-:W-:Y:S02]  /*9140*/  FADD.FTZ R162, R162, R163 ;  /* 0x000000a3a2a27221 */ /* 0x000fe40000010000 */
[----:B------:R-:W-:Y:S01]  /*9150*/  FADD.FTZ R2, R2, R3 ;  /* 0x0000000302027221 */ /* 0x000fe20000010000 */
[----:B------:R-:W-:Y:S01]  /*9160*/  MOV R3, R164 ;  /* 0x000000a400037202 */ /* 0x000fe20000000f00 */
[----:B------:R-:W-:Y:S01]  /*9170*/  FADD.FTZ R162, R161, R162 ;  /* 0x000000a2a1a27221 */ /* 0x000fe20000010000 */
[----:B------:R-:W-:Y:S01]  /*9180*/  MUFU.EX2 R177, R177 ;  /* 0x000000b100b17308 */ /* 0x000fe20000000800 */
[----:B------:R-:W-:Y:S01]  /*9190*/  FADD.FTZ R2, R167, R2 ;  /* 0x00000002a7027221 */ /* 0x000fe20000010000 */
[C---:B------:R-:W-:Y:S01]  /*91a0*/  HMMA.16816.F32 R68, R4.reuse, R70, R92 ;  /* 0x000000460444723c */ /* 0x040fe2000000185c */
[----:B------:R-:W2:Y:S05]  /*91b0*/  LDSM.16.MT88.4 R92, [R171+0x4000] ;  /* 0x00400000ab5c783b */ /* 0x000eaa0000004200 */
[----:B------:R-:W5:Y:S02]  /*91c0*/  MUFU.EX2 R180, R180 ;  /* 0x000000b400b47308 */ /* 0x000f640000000800 */
[C---:B---3--:R-:W-:Y:S06]  /*91d0*/  HMMA.16816.F32 R72, R4.reuse, R76, R72 ;  /* 0x0000004c0448723c */ /* 0x048fec0000001848 */
[----:B------:R-:W-:Y:S02]  /*91e0*/  MUFU.EX2 R182, R182 ;  /* 0x000000b600b67308 */ /* 0x000fe40000000800 */
[C---:B------:R-:W-:Y:S01]  /*91f0*/  HMMA.16816.F32 R76, R4.reuse, R78, R100 ;  /* 0x0000004e044c723c */ /* 0x040fe20000001864 */
[----:B------:R-:W3:Y:S05]  /*9200*/  LDSM.16.MT88.4 R100, [R170+0x4000] ;  /* 0x00400000aa64783b */ /* 0x000eea0000004200 */
[----:B------:R-:W5:Y:S02]  /*9210*/  MUFU.EX2 R179, R179 ;  /* 0x000000b300b37308 */ /* 0x000f640000000800 */
[C---:B-1----:R-:W-:Y:S06]  /*9220*/  HMMA.16816.F32 R80, R4.reuse, R84, R80 ;  /* 0x000000540450723c */ /* 0x042fec0000001850 */
[----:B------:R-:W-:Y:S02]  /*9230*/  MUFU.EX2 R181, R181 ;  /* 0x000000b500b57308 */ /* 0x000fe40000000800 */
[C---:B------:R-:W-:Y:S01]  /*9240*/  HMMA.16816.F32 R84, R4.reuse, R86, R108 ;  /* 0x000000560454723c */ /* 0x040fe2000000186c */
[----:B------:R-:W1:Y:S05]  /*9250*/  LDSM.16.MT88.4 R108, [R171+0x2800] ;  /* 0x00280000ab6c783b */ /* 0x000e6a0000004200 */
[----:B------:R-:W1:Y:S02]  /*9260*/  MUFU.EX2 R184, R184 ;  /* 0x000000b800b87308 */ /* 0x000e640000000800 */
[C---:B--2---:R-:W-:Y:S06]  /*9270*/  HMMA.16816.F32 R88, R4.reuse, R92, R88 ;  /* 0x0000005c0458723c */ /* 0x044fec0000001858 */
[----:B------:R-:W-:Y:S02]  /*9280*/  MUFU.EX2 R183, R183 ;  /* 0x000000b700b77308 */ /* 0x000fe40000000800 */
[C---:B------:R-:W-:Y:S01]  /*9290*/  HMMA.16816.F32 R92, R4.reuse, R94, R124 ;  /* 0x0000005e045c723c */ /* 0x040fe2000000187c */
[----:B------:R-:W2:Y:S05]  /*92a0*/  LDSM.16.MT88.4 R124, [R170+0x800] ;  /* 0x00080000aa7c783b */ /* 0x000eaa0000004200 */
[----:B------:R-:W-:Y:S02]  /*92b0*/  MUFU.EX2 R206, R206 ;  /* 0x000000ce00ce7308 */ /* 0x000fe40000000800 */
[----:B---3--:R-:W-:Y:S01]  /*92c0*/  HMMA.16816.F32 R96, R4, R100, R96 ;  /* 0x000000640460723c */ /* 0x008fe20000001860 */
[----:B----4-:R-:W-:Y:S01]  /*92d0*/  F2FP.F16.F32.PACK_AB R100, R176, R173 ;  /* 0x000000adb064723e */ /* 0x010fe200000000ff */
[----:B------:R-:W-:Y:S01]  /*92e0*/  FADD.FTZ R173, R173, R162 ;  /* 0x000000a2adad7221 */ /* 0x000fe20000010000 */
[----:B-----5:R-:W-:Y:S01]  /*92f0*/  F2FP.F16.F32.PACK_AB R101, R180, R177 ;  /* 0x000000b1b465723e */ /* 0x020fe200000000ff */
[----:B------:R-:W-:-:S02]  /*9300*/  FADD.FTZ R177, R177, R2 ;  /* 0x00000002b1b17221 */ /* 0x000fc40000010000 */
[----:B------:R-:W-:Y:S01]  /*9310*/  MUFU.EX2 R191, R191 ;  /* 0x000000bf00bf7308 */ /* 0x000fe20000000800 */
[----:B------:R-:W-:Y:S01]  /*9320*/  FADD.FTZ R176, R176, R173 ;  /* 0x000000adb0b07221 */ /* 0x000fe20000010000 */
[----:B------:R-:W-:Y:S01]  /*9330*/  HMMA.16816.F32 R4, R4, R102, R104 ;  /* 0x000000660404723c */ /* 0x000fe20000001868 */
[----:B------:R-:W-:Y:S01]  /*9340*/  F2FP.F16.F32.PACK_AB R102, R178, R175 ;  /* 0x000000afb266723e */ /* 0x000fe200000000ff */
[----:B------:R-:W-:Y:S01]  /*9350*/  LDSM.16.MT88.4 R104, [R170+0x2800] ;  /* 0x00280000aa68783b */ /* 0x000fe20000004200 */
[----:B------:R-:W-:Y:S01]  /*9360*/  F2FP.F16.F32.PACK_AB R103, R179, R182 ;  /* 0x000000b6b367723e */ /* 0x000fe200000000ff */
[----:B------:R-:W-:Y:S02]  /*9370*/  FADD.FTZ R177, R180, R177 ;  /* 0x000000b1b4b17221 */ /* 0x000fe40000010000 */
[----:B------:R-:W3:Y:S01]  /*9380*/  MUFU.EX2 R192, R192 ;  /* 0x000000c000c07308 */ /* 0x000ee20000000800 */
[----:B------:R-:W-:Y:S01]  /*9390*/  FADD.FTZ R175, R175, R176 ;  /* 0x000000b0afaf7221 */ /* 0x000fe20000010000 */
[----:B------:R-:W-:-:S02]  /*93a0*/  FADD.FTZ R182, R182, R177 ;  /* 0x000000b1b6b67221 */ /* 0x000fc40000010000 */
[C---:B------:R-:W-:Y:S01]  /*93b0*/  HMMA.16816.F32 R40, R100.reuse, R120, R40 ;  /* 0x000000786428723c */ /* 0x040fe20000001828 */
[----:B------:R-:W-:Y:S01]  /*93c0*/  FADD.FTZ R178, R178, R175 ;  /* 0x000000afb2b27221 */ /* 0x000fe20000010000 */
[----:B------:R-:W-:Y:S02]  /*93d0*/  FADD.FTZ R182, R179, R182 ;  /* 0x000000b6b3b67221 */ /* 0x000fe40000010000 */
[----:B------:R-:W-:Y:S04]  /*93e0*/  MUFU.EX2 R193, R193 ;  /* 0x000000c100c17308 */ /* 0x000fe80000000800 */
[C---:B------:R-:W-:Y:S01]  /*93f0*/  HMMA.16816.F32 R44, R100.reuse, R122, R44 ;  /* 0x0000007a642c723c */ /* 0x040fe2000000182c */
[----:B------:R-:W4:Y:S03]  /*9400*/  LDSM.16.MT88.4 R120, [R172+0x10800] ;  /* 0x01080000ac78783b */ /* 0x000f260000004200 */
[----:B------:R-:W5:Y:S04]  /*9410*/  MUFU.EX2 R202, R202 ;  /* 0x000000ca00ca7308 */ /* 0x000f680000000800 */
[C---:B------:R-:W-:Y:S04]  /*9420*/  HMMA.16816.F32 R8, R100.reuse, R132, R8 ;  /* 0x000000846408723c */ /* 0x040fe80000001808 */
[----:B------:R-:W-:Y:S04]  /*9430*/  MUFU.EX2 R174, R174 ;  /* 0x000000ae00ae7308 */ /* 0x000fe80000000800 */
[C---:B------:R-:W-:Y:S01]  /*9440*/  HMMA.16816.F32 R12, R100.reuse, R134, R12 ;  /* 0x00000086640c723c */ /* 0x040fe2000000180c */
[----:B------:R-:W5:Y:S03]  /*9450*/  LDSM.16.MT88.4 R132, [R172+0xd000] ;  /* 0x00d00000ac84783b */ /* 0x000f660000004200 */
[----:B------:R-:W5:Y:S04]  /*9460*/  MUFU.EX2 R197, R197 ;  /* 0x000000c500c57308 */ /* 0x000f680000000800 */
[C---:B------:R-:W-:Y:S04]  /*9470*/  HMMA.16816.F32 R16, R100.reuse, R112, R16 ;  /* 0x000000706410723c */ /* 0x040fe80000001810 */
[----:B------:R-:W-:Y:S04]  /*9480*/  MUFU.EX2 R201, R201 ;  /* 0x000000c900c97308 */ /* 0x000fe80000000800 */
[C---:B------:R-:W-:Y:S01]  /*9490*/  HMMA.16816.F32 R20, R100.reuse, R114, R20 ;  /* 0x000000726414723c */ /* 0x040fe20000001814 */
[----:B------:R-:W5:Y:S03]  /*94a0*/  LDSM.16.MT88.4 R112, [R189+0x10800] ;  /* 0x01080000bd70783b */ /* 0x000f660000004200 */
[----:B------:R-:W-:Y:S04]  /*94b0*/  MUFU.EX2 R212, R212 ;  /* 0x000000d400d47308 */ /* 0x000fe80000000800 */
[C---:B-1----:R-:W-:Y:S04]  /*94c0*/  HMMA.16816.F32 R56, R100.reuse, R108, R56 ;  /* 0x0000006c6438723c */ /* 0x042fe80000001838 */
[----:B------:R-:W-:Y:S04]  /*94d0*/  MUFU.EX2 R203, R203 ;  /* 0x000000cb00cb7308 */ /* 0x000fe80000000800 */
[C---:B------:R-:W-:Y:S01]  /*94e0*/  HMMA.16816.F32 R60, R100.reuse, R110, R60 ;  /* 0x0000006e643c723c */ /* 0x040fe2000000183c */
[----:B------:R-:W1:Y:S03]  /*94f0*/  LDSM.16.MT88.4 R108, [R171+0x4800] ;  /* 0x00480000ab6c783b */ /* 0x000e660000004200 */
[----:B------:R-:W1:Y:S04]  /*9500*/  MUFU.EX2 R214, R214 ;  /* 0x000000d600d67308 */ /* 0x000e680000000800 */
[C---:B------:R-:W-:Y:S04]  /*9510*/  HMMA.16816.F32 R48, R100.reuse, R116, R48 ;  /* 0x000000746430723c */ /* 0x040fe80000001830 */
[----:B------:R-:W-:Y:S04]  /*9520*/  MUFU.EX2 R207, R207 ;  /* 0x000000cf00cf7308 */ /* 0x000fe80000000800 */
[C---:B------:R-:W-:Y:S01]  /*9530*/  HMMA.16816.F32 R52, R100.reuse, R118, R52 ;  /* 0x000000766434723c */ /* 0x040fe20000001834 */
[----:B------:R-:W1:Y:S03]  /*9540*/  LDSM.16.MT88.4 R116, [R170+0x4800] ;  /* 0x00480000aa74783b */ /* 0x000e660000004200 */
[----:B------:R-:W1:Y:S04]  /*9550*/  MUFU.EX2 R216, R216 ;  /* 0x000000d800d87308 */ /* 0x000e680000000800 */
[C---:B--2---:R-:W-:Y:S08]  /*9560*/  HMMA.16816.F32 R36, R100.reuse, R126, R36 ;  /* 0x0000007e6424723c */ /* 0x044ff00000001824 */
[----:B----4-:R-:W-:Y:S01]  /*9570*/  HMMA.16816.F32 R80, R100, R120, R80 ;  /* 0x000000786450723c */ /* 0x010fe20000001850 */
[----:B------:R-:W-:Y:S01]  /*9580*/  F2FP.F16.F32.PACK_AB R120, R184, R181 ;  /* 0x000000b5b878723e */ /* 0x000fe200000000ff */
[----:B------:R-:W-:Y:S01]  /*9590*/  FADD.FTZ R181, R181, R178 ;  /* 0x000000b2b5b57221 */ /* 0x000fe20000010000 */
[----:B---3--:R-:W-:Y:S01]  /*95a0*/  F2FP.F16.F32.PACK_AB R121, R192, R191 ;  /* 0x000000bfc079723e */ /* 0x008fe200000000ff */
[----:B------:R-:W-:-:S02]  /*95b0*/  FADD.FTZ R191, R191, R182 ;  /* 0x000000b6bfbf7221 */ /* 0x000fc40000010000 */
[----:B------:R-:W-:Y:S02]  /*95c0*/  FADD.FTZ R184, R184, R181 ;  /* 0x000000b5b8b87221 */ /* 0x000fe40000010000 */
[C---:B------:R-:W-:Y:S01]  /*95d0*/  HMMA.16816.F32 R84, R100.reuse, R122, R84 ;  /* 0x0000007a6454723c */ /* 0x040fe20000001854 */
[----:B------:R-:W-:Y:S01]  /*95e0*/  F2FP.F16.F32.PACK_AB R122, R206, R183 ;  /* 0x000000b7ce7a723e */ /* 0x000fe200000000ff */
[----:B------:R-:W-:Y:S01]  /*95f0*/  FADD.FTZ R192, R192, R191 ;  /* 0x000000bfc0c07221 */ /* 0x000fe20000010000 */
[----:B-----5:R-:W-:Y:S01]  /*9600*/  F2FP.F16.F32.PACK_AB R123, R202, R193 ;  /* 0x000000c1ca7b723e */ /* 0x020fe200000000ff */
[----:B------:R-:W-:Y:S02]  /*9610*/  FADD.FTZ R183, R183, R184 ;  /* 0x000000b8b7b77221 */ /* 0x000fe40000010000 */
[----:B------:R-:W-:Y:S02]  /*9620*/  FADD.FTZ R193, R193, R192 ;  /* 0x000000c0c1c17221 */ /* 0x000fe40000010000 */
[----:B------:R-:W-:Y:S01]  /*9630*/  HMMA.16816.F32 R24, R100, R128, R24 ;  /* 0x000000806418723c */ /* 0x000fe20000001818 */
[----:B------:R-:W-:Y:S01]  /*9640*/  FADD.FTZ R183, R206, R183 ;  /* 0x000000b7ceb77221 */ /* 0x000fe20000010000 */
[----:B------:R-:W-:Y:S01]  /*9650*/  FADD.FTZ R202, R202, R193 ;  /* 0x000000c1caca7221 */ /* 0x000fe20000010000 */
[----:B------:R-:W-:-:S05]  /*9660*/  IADD3 R206, PT, PT, R0, -0x3, RZ ;  /* 0xfffffffd00ce7810 */ /* 0x000fca0007ffe0ff */
[----:B------:R-:W-:Y:S08]  /*9670*/  HMMA.16816.F32 R136, R120, R132, R16 ;  /* 0x000000847888723c */ /* 0x000ff00000001810 */
[C---:B------:R-:W-:Y:S01]  /*9680*/  HMMA.16816.F32 R28, R100.reuse, R130, R28 ;  /* 0x00000082641c723c */ /* 0x040fe2000000181c */
[----:B------:R-:W-:Y:S07]  /*9690*/  LDSM.16.MT88.4 R128, [R171+0x3000] ;  /* 0x00300000ab80783b */ /* 0x000fee0000004200 */
[C---:B------:R-:W-:Y:S01]  /*96a0*/  HMMA.16816.F32 R32, R100.reuse, R124, R32 ;  /* 0x0000007c6420723c */ /* 0x040fe20000001820 */
[----:B------:R-:W-:Y:S07]  /*96b0*/  LDSM.16.MT88.4 R124, [R189+0xf000] ;  /* 0x00f00000bd7c783b */ /* 0x000fee0000004200 */
[C---:B------:R-:W-:Y:S08]  /*96c0*/  HMMA.16816.F32 R64, R100.reuse, R104, R64 ;  /* 0x000000686440723c */ /* 0x040ff00000001840 */
[C---:B------:R-:W-:Y:S08]  /*96d0*/  HMMA.16816.F32 R68, R100.reuse, R106, R68 ;  /* 0x0000006a6444723c */ /* 0x040ff00000001844 */
[C---:B------:R-:W-:Y:S08]  /*96e0*/  HMMA.16816.F32 R72, R100.reuse, R112, R72 ;  /* 0x000000706448723c */ /* 0x040ff00000001848 */
[----:B------:R-:W-:Y:S01]  /*96f0*/  HMMA.16816.F32 R76, R100, R114, R76 ;  /* 0x00000072644c723c */ /* 0x000fe2000000184c */
[----:B------:R-:W2:Y:S07]  /*9700*/  LDSM.16.MT88.4 R112, [R189+0xd000] ;  /* 0x00d00000bd70783b */ /* 0x000eae0000004200 */
[----:B------:R-:W-:Y:S08]  /*9710*/  HMMA.16816.F32 R132, R120, R134, R20 ;  /* 0x000000867884723c */ /* 0x000ff00000001814 */
[C---:B-1----:R-:W-:Y:S08]  /*9720*/  HMMA.16816.F32 R88, R100.reuse, R108, R88 ;  /* 0x0000006c6458723c */ /* 0x042ff00000001858 */
[----:B------:R-:W-:Y:S01]  /*9730*/  HMMA.16816.F32 R104, R100, R110, R92 ;  /* 0x0000006e6468723c */ /* 0x000fe2000000185c */
[----:B------:R-:W1:Y:S07]  /*9740*/  LDSM.16.MT88.4 R92, [R172+0xf000] ;  /* 0x00f00000ac5c783b */ /* 0x000e6e0000004200 */
[----:B------:R-:W-:Y:S01]  /*9750*/  HMMA.16816.F32 R20, R120, R142, R36 ;  /* 0x0000008e7814723c */ /* 0x000fe20000001824 */
[----:B------:R-:W3:Y:S07]  /*9760*/  LDSM.16.MT88.4 R36, [R172+0x11000] ;  /* 0x01100000ac24783b */ /* 0x000eee0000004200 */
[C---:B------:R-:W-:Y:S01]  /*9770*/  HMMA.16816.F32 R108, R100.reuse, R116, R96 ;  /* 0x00000074646c723c */ /* 0x040fe20000001860 */
[----:B------:R-:W4:Y:S07]  /*9780*/  LDSM.16.MT88.4 R96, [R170+0x3000] ;  /* 0x00300000aa60783b */ /* 0x000f2e0000004200 */
[----:B------:R-:W-:Y:S01]  /*9790*/  HMMA.16816.F32 R116, R100, R118, R4 ;  /* 0x000000766474723c */ /* 0x000fe20000001804 */
[----:B------:R-:W5:Y:S07]  /*97a0*/  LDSM.16.MT88.4 R100, [R189+0x11000] ;  /* 0x01100000bd64783b */ /* 0x000f6e0000004200 */
[C---:B--2---:R-:W-:Y:S08]  /*97b0*/  HMMA.16816.F32 R8, R120.reuse, R112, R8 ;  /* 0x000000707808723c */ /* 0x044ff00000001808 */
[C---:B------:R-:W-:Y:S08]  /*97c0*/  HMMA.16816.F32 R12, R120.reuse, R114, R12 ;  /* 0x00000072780c723c */ /* 0x040ff0000000180c */
[C---:B------:R-:W-:Y:S01]  /*97d0*/  HMMA.16816.F32 R16, R120.reuse, R124, R40 ;  /* 0x0000007c7810723c */ /* 0x040fe20000001828 */
[----:B------:R-:W2:Y:S07]  /*97e0*/  LDSM.16.MT88.4 R40, [R170+0x5000] ;  /* 0x00500000aa28783b */ /* 0x000eae0000004200 */
[C---:B------:R-:W-:Y:S08]  /*97f0*/  HMMA.16816.F32 R56, R120.reuse, R128, R56 ;  /* 0x000000807838723c */ /* 0x040ff00000001838 */
[C---:B------:R-:W-:Y:S08]  /*9800*/  HMMA.16816.F32 R60, R120.reuse, R130, R60 ;  /* 0x00000082783c723c */ /* 0x040ff0000000183c */
[----:B------:R-:W-:Y:S01]  /*9810*/  HMMA.16816.F32 R112, R120, R144, R24 ;  /* 0x000000907870723c */ /* 0x000fe20000001818 */
[----:B------:R-:W-:Y:S01]  /*9820*/  F2FP.F16.F32.PACK_AB R144, R197, R174 ;  /* 0x000000aec590723e */ /* 0x000fe200000000ff */
[----:B------:R-:W-:Y:S01]  /*9830*/  FADD.FTZ R174, R174, R183 ;  /* 0x000000b7aeae7221 */ /* 0x000fe20000010000 */
[----:B------:R-:W-:Y:S01]  /*9840*/  F2FP.F16.F32.PACK_AB R145, R214, R203 ;  /* 0x000000cbd691723e */ /* 0x000fe200000000ff */
[----:B------:R-:W-:-:S02]  /*9850*/  FADD.FTZ R203, R203, R202 ;  /* 0x000000cacbcb7221 */ /* 0x000fc40000010000 */
[----:B------:R-:W-:Y:S02]  /*9860*/  FADD.FTZ R174, R197, R174 ;  /* 0x000000aec5ae7221 */ /* 0x000fe40000010000 */
[----:B-1----:R-:W-:Y:S01]  /*9870*/  HMMA.16816.F32 R48, R120, R92, R48 ;  /* 0x0000005c7830723c */ /* 0x002fe20000001830 */
[----:B------:R-:W-:-:S07]  /*9880*/  FADD.FTZ R214, R214, R203 ;  /* 0x000000cbd6d67221 */ /* 0x000fce0000010000 */
[C---:B------:R-:W-:Y:S08]  /*9890*/  HMMA.16816.F32 R52, R120.reuse, R94, R52 ;  /* 0x0000005e7834723c */ /* 0x040ff00000001834 */
[C---:B---3--:R-:W-:Y:S08]  /*98a0*/  HMMA.16816.F32 R128, R120.reuse, R36, R80 ;  /* 0x000000247880723c */ /* 0x048ff00000001850 */
[C---:B----4-:R-:W-:Y:S01]  /*98b0*/  HMMA.16816.F32 R24, R120.reuse, R96, R64 ;  /* 0x000000607818723c */ /* 0x050fe20000001840 */
[----:B------:R-:W-:Y:S07]  /*98c0*/  LDSM.16.MT88.4 R64, [R170+0x1800] ;  /* 0x00180000aa40783b */ /* 0x000fee0000004200 */
[C---:B------:R-:W-:Y:S01]  /*98d0*/  HMMA.16816.F32 R92, R120.reuse, R98, R68 ;  /* 0x00000062785c723c */ /* 0x040fe20000001844 */
[----:B------:R-:W-:Y:S07]  /*98e0*/  LDSM.16.MT88.4 R68, [R189+0xf800] ;  /* 0x00f80000bd44783b */ /* 0x000fee0000004200 */
[C---:B------:R-:W-:Y:S01]  /*98f0*/  HMMA.16816.F32 R80, R120.reuse, R38, R84 ;  /* 0x000000267850723c */ /* 0x040fe20000001854 */
[----:B------:R-:W1:Y:S04]  /*9900*/  LDSM.16.MT88.4 R84, [R171+0x3800] ;  /* 0x00380000ab54783b */ /* 0x000e680000004200 */
[----:B------:R-:W-:Y:S03]  /*9910*/  LDSM.16.MT88.4 R36, [R171+0x5800] ;  /* 0x00580000ab24783b */ /* 0x000fe60000004200 */
[C---:B------:R-:W-:Y:S01]  /*9920*/  HMMA.16816.F32 R4, R120.reuse, R126, R44 ;  /* 0x0000007e7804723c */ /* 0x040fe2000000182c */
[----:B------:R-:W3:Y:S04]  /*9930*/  LDSM.16.MT88.4 R124, [R171+0x5000] ;  /* 0x00500000ab7c783b */ /* 0x000ee80000004200 */
[----:B------:R-:W-:Y:S03]  /*9940*/  LDSM.16.MT88.4 R44, [R172+0xd800] ;  /* 0x00d80000ac2c783b */ /* 0x000fe60000004200 */
[C---:B-----5:R-:W-:Y:S08]  /*9950*/  HMMA.16816.F32 R96, R120.reuse, R100, R72 ;  /* 0x000000647860723c */ /* 0x060ff00000001848 */
[C---:B------:R-:W-:Y:S01]  /*9960*/  HMMA.16816.F32 R100, R120.reuse, R102, R76 ;  /* 0x000000667864723c */ /* 0x040fe2000000184c */
[----:B------:R-:W4:Y:S07]  /*9970*/  LDSM.16.MT88.4 R76, [R172+0xf800] ;  /* 0x00f80000ac4c783b */ /* 0x000f2e0000004200 */
[C---:B------:R-:W-:Y:S08]  /*9980*/  HMMA.16816.F32 R32, R120.reuse, R140, R32 ;  /* 0x0000008c7820723c */ /* 0x040ff00000001820 */
[----:B------:R-:W-:Y:S01]  /*9990*/  HMMA.16816.F32 R28, R120, R146, R28 ;  /* 0x00000092781c723c */ /* 0x000fe2000000181c */
[----:B------:R-:W-:Y:S01]  /*99a0*/  F2FP.F16.F32.PACK_AB R146, R212, R201 ;  /* 0x000000c9d492723e */ /* 0x000fe200000000ff */
[----:B------:R-:W-:Y:S01]  /*99b0*/  FADD.FTZ R201, R201, R174 ;  /* 0x000000aec9c97221 */ /* 0x000fe20000010000 */
[----:B------:R-:W-:Y:S01]  /*99c0*/  F2FP.F16.F32.PACK_AB R147, R216, R207 ;  /* 0x000000cfd893723e */ /* 0x000fe200000000ff */
[----:B------:R-:W-:-:S02]  /*99d0*/  FADD.FTZ R207, R207, R214 ;  /* 0x000000d6cfcf7221 */ /* 0x000fc40000010000 */
[----:B------:R-:W-:Y:S02]  /*99e0*/  FADD.FTZ R211, R212, R201 ;  /* 0x000000c9d4d37221 */ /* 0x000fe40000010000 */
[----:B--2---:R-:W-:Y:S01]  /*99f0*/  HMMA.16816.F32 R140, R120, R40, R108 ;  /* 0x00000028788c723c */ /* 0x004fe2000000186c */
[----:B------:R-:W-:-:S07]  /*9a00*/  FADD.FTZ R209, R216, R207 ;  /* 0x000000cfd8d17221 */ /* 0x000fce0000010000 */
[C---:B------:R-:W-:Y:S08]  /*9a10*/  HMMA.16816.F32 R108, R144.reuse, R158, R80 ;  /* 0x0000009e906c723c */ /* 0x040ff00000001850 */
[----:B-1----:R-:W-:Y:S08]  /*9a20*/  HMMA.16816.F32 R80, R144, R84, R56 ;  /* 0x000000549050723c */ /* 0x002ff00000001838 */
[----:B---3--:R-:W-:Y:S08]  /*9a30*/  HMMA.16816.F32 R88, R120, R124, R88 ;  /* 0x0000007c7858723c */ /* 0x008ff00000001858 */
[----:B------:R-:W-:Y:S08]  /*9a40*/  HMMA.16816.F32 R84, R144, R86, R60 ;  /* 0x000000569054723c */ /* 0x000ff0000000183c */
[----:B------:R-:W-:Y:S08]  /*9a50*/  HMMA.16816.F32 R124, R120, R126, R104 ;  /* 0x0000007e787c723c */ /* 0x000ff00000001868 */
[C---:B----4-:R-:W-:Y:S08]  /*9a60*/  HMMA.16816.F32 R72, R144.reuse, R76, R48 ;  /* 0x0000004c9048723c */ /* 0x050ff00000001830 */
[C---:B------:R-:W-:Y:S08]  /*9a70*/  HMMA.16816.F32 R56, R144.reuse, R64, R32 ;  /* 0x000000409038723c */ /* 0x040ff00000001820 */
[----:B------:R-:W-:Y:S08]  /*9a80*/  HMMA.16816.F32 R60, R144, R66, R20 ;  /* 0x00000042903c723c */ /* 0x000ff00000001814 */
[----:B------:R-:W-:Y:S01]  /*9a90*/  HMMA.16816.F32 R120, R120, R42, R116 ;  /* 0x0000002a7878723c */ /* 0x000fe20000001874 */
[----:B------:R-:W1:Y:S07]  /*9aa0*/  LDSM.16.MT88.4 R116, [R170+0x3800] ;  /* 0x00380000aa74783b */ /* 0x000e6e0000004200 */
[C---:B------:R-:W-:Y:S08]  /*9ab0*/  HMMA.16816.F32 R76, R144.reuse, R78, R52 ;  /* 0x0000004e904c723c */ /* 0x040ff00000001834 */
[C---:B------:R-:W-:Y:S08]  /*9ac0*/  HMMA.16816.F32 R64, R144.reuse, R68, R16 ;  /* 0x000000449040723c */ /* 0x040ff00000001810 */
[C---:B------:R-:W-:Y:S01]  /*9ad0*/  HMMA.16816.F32 R52, R144.reuse, R154, R28 ;  /* 0x0000009a9034723c */ /* 0x040fe2000000181c */
[----:B------:R-:W2:Y:S07]  /*9ae0*/  LDSM.16.MT88.4 R28, [R189+0x11800] ;  /* 0x01180000bd1c783b */ /* 0x000eae0000004200 */
[C---:B------:R-:W-:Y:S01]  /*9af0*/  HMMA.16816.F32 R68, R144.reuse, R70, R4 ;  /* 0x000000469044723c */ /* 0x040fe20000001804 */
[----:B------:R-:W3:Y:S07]  /*9b00*/  LDSM.16.MT88.4 R4, [R170+0x5800] ;  /* 0x00580000aa04783b */ /* 0x000eee0000004200 */
[C---:B------:R-:W-:Y:S08]  /*9b10*/  HMMA.16816.F32 R48, R144.reuse, R152, R112 ;  /* 0x000000989030723c */ /* 0x040ff00000001870 */
[C---:B------:R-:W-:Y:S08]  /*9b20*/  HMMA.16816.F32 R112, R144.reuse, R36, R88 ;  /* 0x000000249070723c */ /* 0x040ff00000001858 */
[C---:B------:R-:W-:Y:S08]  /*9b30*/  HMMA.16816.F32 R104, R144.reuse, R156, R128 ;  /* 0x0000009c9068723c */ /* 0x040ff00000001880 */
[C---:B------:R-:W-:Y:S08]  /*9b40*/  HMMA.16816.F32 R124, R144.reuse, R38, R124 ;  /* 0x00000026907c723c */ /* 0x040ff0000000187c */
[C---:B-1----:R-:W-:Y:S08]  /*9b50*/  HMMA.16816.F32 R88, R144.reuse, R116, R24 ;  /* 0x000000749058723c */ /* 0x042ff00000001818 */
[C---:B------:R-:W-:Y:S08]  /*9b60*/  HMMA.16816.F32 R92, R144.reuse, R118, R92 ;  /* 0x00000076905c723c */ /* 0x040ff0000000185c */
[C---:B------:R-:W-:Y:S08]  /*9b70*/  HMMA.16816.F32 R128, R144.reuse, R148, R8 ;  /* 0x000000949080723c */ /* 0x040ff00000001808 */
[C---:B------:R-:W-:Y:S08]  /*9b80*/  HMMA.16816.F32 R36, R144.reuse, R150, R12 ;  /* 0x000000969024723c */ /* 0x040ff0000000180c */
[C---:B--2---:R-:W-:Y:S08]  /*9b90*/  HMMA.16816.F32 R96, R144.reuse, R28, R96 ;  /* 0x0000001c9060723c */ /* 0x044ff00000001860 */
[C---:B------:R-:W-:Y:S08]  /*9ba0*/  HMMA.16816.F32 R100, R144.reuse, R30, R100 ;  /* 0x0000001e9064723c */ /* 0x040ff00000001864 */
[C---:B---3--:R-:W-:Y:S08]  /*9bb0*/  HMMA.16816.F32 R116, R144.reuse, R4, R140 ;  /* 0x000000049074723c */ /* 0x048ff0000000188c */
[C---:B------:R-:W-:Y:S08]  /*9bc0*/  HMMA.16816.F32 R120, R144.reuse, R6, R120 ;  /* 0x000000069078723c */ /* 0x040ff00000001878 */
[C---:B------:R-:W-:Y:S08]  /*9bd0*/  HMMA.16816.F32 R40, R144.reuse, R44, R136 ;  /* 0x0000002c9028723c */ /* 0x040ff00000001888 */
[----:B------:R-:W-:Y:S01]  /*9be0*/  HMMA.16816.F32 R44, R144, R46, R132 ;  /* 0x0000002e902c723c */ /* 0x000fe20000001884 */
[----:B------:R-:W-:-:S15]  /*9bf0*/  MOV R132, R165 ;  /* 0x000000a500847202 */ /* 0x000fde0000000f00 */
[----:B------:R-:W-:-:S04]  /*9c00*/  NOP ;  /* 0x0000000000007918 */ /* 0x000fc80000000000 */
.L_x_486:
[----:B------:R-:W-:-:S13]  /*9c10*/  ISETP.GE.AND P2, PT, R206, RZ, PT ;  /* 0x000000ffce00720c */ /* 0x000fda0003f46270 */
[----:B------:R-:W-:Y:S05]  /*9c20*/  @!P2 BRA `(.L_x_492) ;  /* 0x000000380028a947 */ /* 0x000fea0003800000 */
[----:B------:R-:W1:Y:S01]  /*9c30*/  S2UR UR5, SR_CgaCtaId ;  /* 0x00000000000579c3 */ /* 0x000e620000008800 */
[----:B------:R-:W-:Y:S01]  /*9c40*/  UISETP.NE.U32.AND UP0, UPT, UR8, URZ, UPT ;  /* 0x000000ff0800728c */ /* 0x000fe2000bf05070 */
[----:B------:R-:W-:Y:S01]  /*9c50*/  IMAD.MOV.U32 R184, RZ, RZ, 0x20 ;  /* 0x00000020ffb87424 */ /* 0x000fe200078e00ff */
[----:B------:R-:W-:Y:S01]  /*9c60*/  LEA R207, R206, 0x40, 0x6 ;  /* 0x00000040cecf7811 */ /* 0x000fe200078e30ff */
[----:B------:R-:W-:Y:S01]  /*9c70*/  IMAD.MOV.U32 R0, RZ, RZ, R3 ;  /* 0x000000ffff007224 */ /* 0x000fe200078e0003 */
[----:B------:R-:W-:Y:S01]  /*9c80*/  UISETP.NE.AND.EX UP0, UPT, UR9, URZ, UPT, UP0 ;  /* 0x000000ff0900728c */ /* 0x000fe2000bf05300 */
[----:B------:R-:W-:Y:S01]  /*9c90*/  IMAD.MOV.U32 R133, RZ, RZ, R132 ;  /* 0x000000ffff857224 */ /* 0x000fe200078e0084 */
[----:B------:R-:W-:Y:S01]  /*9ca0*/  SEL R184, R184, 0xffffffe0, !P1 ;  /* 0xffffffe0b8b87807 */ /* 0x000fe20004800000 */
[C---:B------:R-:W-:Y:S01]  /*9cb0*/  VIADD R201, R189.reuse, 0xc040 ;  /* 0x0000c040bdc97836 */ /* 0x040fe20000000000 */
[----:B------:R-:W-:Y:S01]  /*9cc0*/  IADD3 R206, PT, PT, R206, 0x1, RZ ;  /* 0x00000001cece7810 */ /* 0x000fe20007ffe0ff */
[----:B------:R-:W-:Y:S01]  /*9cd0*/  UMOV UR11, 0x400 ;  /* 0x00000400000b7882 */ /* 0x000fe20000000000 */
[----:B------:R-:W-:Y:S01]  /*9ce0*/  IADD3 R202, PT, PT, R189, 0xc000, RZ ;  /* 0x0000c000bdca7810 */ /* 0x000fe20007ffe0ff */
[----:B------:R-:W-:Y:S01]  /*9cf0*/  IMAD.IADD R184, R184, 0x1, R189 ;  /* 0x00000001b8b87824 */ /* 0x000fe200078e02bd */
[----:B------:R-:W-:Y:S01]  /*9d00*/  PLOP3.LUT P4, PT, PT, PT, UP0, 0x80, 0x8 ;  /* 0x000000000008781c */ /* 0x000fe20003f8f008 */
[----:B------:R-:W2:Y:S01]  /*9d10*/  LDCU UR10, c[0x0][0x440] ;  /* 0x00008800ff0a77ac */ /* 0x000ea20008000800 */
[----:B------:R-:W-:Y:S01]  /*9d20*/  MOV R203, RZ ;  /* 0x000000ff00cb7202 */ /* 0x000fe20000000f00 */
[----:B------:R-:W3:Y:S01]  /*9d30*/  LDCU UR4, c[0x0][0x45c] ;  /* 0x00008b80ff0477ac */ /* 0x000ee20008000800 */
[----:B------:R-:W4:Y:S01]  /*9d40*/  LDCU.64 UR6, c[0x0][0x3a0] ;  /* 0x00007400ff0677ac */ /* 0x000f220008000a00 */
[----:B------:R-:W2:Y:S01]  /*9d50*/  LDCU.64 UR8, c[0x0][0x3a8] ;  /* 0x00007500ff0877ac */ /* 0x000ea20008000a00 */
[----:B-1----:R-:W-:-:S12]  /*9d60*/  ULEA UR5, UR5, UR11, 0x18 ;  /* 0x0000000b05057291 */ /* 0x002fd8000f8ec0ff */
.L_x_496:
[----:B------:R-:W-:Y:S01]  /*9d70*/  @!P4 IADD3 R7, P0, PT, RZ, -R203, RZ ;  /* 0x800000cbff07c210 */ /* 0x000fe20007f1e0ff */
[----:B------:R-:W-:Y:S01]  /*9d80*/  IMAD.SHL.U32 R6, R188, 0x8, RZ ;  /* 0x00000008bc067824 */ /* 0x000fe200078e00ff */
[----:B------:R-:W1:Y:S01]  /*9d90*/  @!P4 LDC R172, c[0x0][0x3c0] ;  /* 0x0000f000ffaccb82 */ /* 0x000e620000000800 */
[----:B------:R-:W-:Y:S04]  /*9da0*/  DEPBAR.LE SB0, 0x0 ;  /* 0x000080000000791a */ /* 0x000fe80000000000 */
[C---:B------:R-:W-:Y:S03]  /*9db0*/  LOP3.LUT R213, R6.reuse, 0x1f8, RZ, 0xc0, !PT ;  /* 0x000001f806d57812 */ /* 0x040fe600078ec0ff */
[----:B------:R-:W3:Y:S01]  /*9dc0*/  LDC R175, c[0x0][0x3c4] ;  /* 0x0000f100ffaf7b82 */ /* 0x000ee20000000800 */
[----:B------:R-:W-:Y:S07]  /*9dd0*/  LOP3.LUT R186, R6, 0x38, RZ, 0xc0, !PT ;  /* 0x0000003806ba7812 */ /* 0x000fee00078ec0ff */
[----:B------:R-:W-:Y:S01]  /*9de0*/  BAR.SYNC.DEFER_BLOCKING 0x0 ;  /* 0x0000000000007b1d */ /* 0x000fe20000010000 */
[----:B------:R-:W-:Y:S02]  /*9df0*/  LOP3.LUT R213, R213, 0x38, R188, 0x78, !PT ;  /* 0x00000038d5d57812 */ /* 0x000fe400078e78bc */
[C---:B------:R-:W-:Y:S02]  /*9e00*/  LOP3.LUT R210, R186.reuse, 0x40, RZ, 0xfc, !PT ;  /* 0x00000040bad27812 */ /* 0x040fe400078efcff */
[----:B------:R-:W-:Y:S02]  /*9e10*/  LOP3.LUT R213, R213, 0x1e00, R6, 0xf8, !PT ;  /* 0x00001e00d5d57812 */ /* 0x000fe400078ef806 */
[C---:B------:R-:W-:Y:S02]  /*9e20*/  LOP3.LUT R208, R186.reuse, 0x80, RZ, 0xfc, !PT ;  /* 0x00000080bad07812 */ /* 0x040fe400078efcff */
[----:B--2---:R-:W-:Y:S02]  /*9e30*/  ISETP.GE.AND P3, PT, R186, UR10, PT ;  /* 0x0000000aba007c0c */ /* 0x004fe4000bf66270 */
[----:B------:R-:W-:Y:S02]  /*9e40*/  ISETP.GE.AND P2, PT, R210, UR10, PT ;  /* 0x0000000ad2007c0c */ /* 0x000fe4000bf46270 */
[----:B------:R-:W-:Y:S02]  /*9e50*/  ISETP.GE.AND P1, PT, R208, UR10, PT ;  /* 0x0000000ad0007c0c */ /* 0x000fe4000bf26270 */
[----:B------:R-:W-:Y:S01]  /*9e60*/  LEA R213, R213, UR5, 0x1 ;  /* 0x00000005d5d57c11 */ /* 0x000fe2000f8e08ff */
[----:B-1----:R-:W-:Y:S04]  /*9e70*/  @!P4 IMAD.SHL.U32 R6, R172, 0x40, RZ ;  /* 0x00000040ac06c824 */ /* 0x002fe800078e00ff */
[----:B------:R-:W-:Y:S05]  /*9e80*/  @!P4 IMAD.X R6, RZ, RZ, ~R6, P0 ;  /* 0x000000ffff06c224 */ /* 0x000fea00000e0e06 */
[----:B------:R-:W-:Y:S01]  /*9e90*/  @!P4 SHF.R.S64 R7, R7, 0x1f, R6 ;  /* 0x0000001f0707c819 */ /* 0x000fe20000001006 */
[----:B------:R-:W1:Y:S02]  /*9ea0*/  S2R R188, SR_TID.X ;  /* 0x0000000000bc7919 */ /* 0x000e640000002100 */
[----:B-1----:R-:W-:Y:S01]  /*9eb0*/  SHF.R.U32.HI R190, RZ, 0x1, R188 ;  /* 0x00000001ffbe7819 */ /* 0x002fe200000116bc */
[C---:B------:R-:W-:Y:S02]  /*9ec0*/  IMAD.SHL.U32 R3, R188.reuse, 0x40, RZ ;  /* 0x00000040bc037824 */ /* 0x040fe400078e00ff */
[----:B------:R-:W-:Y:S01]  /*9ed0*/  IMAD.SHL.U32 R8, R188, 0x20, RZ ;  /* 0x00000020bc087824 */ /* 0x000fe200078e00ff */
[----:B------:R-:W-:Y:S02]  /*9ee0*/  LOP3.LUT R2, R190, 0x8, RZ, 0xc0, !PT ;  /* 0x00000008be027812 */ /* 0x000fe400078ec0ff */
[--C-:B------:R-:W-:Y:S02]  /*9ef0*/  LOP3.LUT R5, R186, 0x1c0, R3.reuse, 0xf8, !PT ;  /* 0x000001c0ba057812 */ /* 0x100fe400078ef803 */
[----:B------:R-:W-:Y:S01]  /*9f00*/  LOP3.LUT R187, R8, 0x7c00, RZ, 0xc0, !PT ;  /* 0x00007c0008bb7812 */ /* 0x000fe200078ec0ff */
[----:B------:R-:W-:Y:S01]  /*9f10*/  IMAD.MOV.U32 R8, RZ, RZ, R198 ;  /* 0x000000ffff087224 */ /* 0x000fe200078e00c6 */
[----:B------:R-:W-:Y:S02]  /*9f20*/  LOP3.LUT R193, R3, 0x400, RZ, 0xc0, !PT ;  /* 0x0000040003c17812 */ /* 0x000fe400078ec0ff */
[----:B------:R-:W-:Y:S02]  /*9f30*/  LOP3.LUT R4, R5, 0x8, R188, 0x78, !PT ;  /* 0x0000000805047812 */ /* 0x000fe400078e78bc */
[----:B------:R-:W-:Y:S02]  /*9f40*/  LOP3.LUT R3, R187, 0x200, R3, 0xf8, !PT ;  /* 0x00000200bb037812 */ /* 0x000fe400078ef803 */
[----:B------:R-:W-:Y:S01]  /*9f50*/  @!P4 IADD3 R198, P0, PT, R198, R7, RZ ;  /* 0x00000007c6c6c210 */ /* 0x000fe20007f1e0ff */
[----:B------:R-:W-:Y:S01]  /*9f60*/  IMAD.MOV.U32 R7, RZ, RZ, R199 ;  /* 0x000000ffff077224 */ /* 0x000fe200078e00c7 */
[----:B------:R-:W-:Y:S01]  /*9f70*/  LOP3.LUT R2, R3, R5, R2, 0xf6, !PT ;  /* 0x0000000503027212 */ /* 0x000fe200078ef602 */
[----:B------:R-:W-:Y:S01]  /*9f80*/  IMAD R193, R4, 0x2, R193 ;  /* 0x0000000204c17824 */ /* 0x000fe200078e02c1 */
[----:B------:R-:W-:Y:S01]  /*9f90*/  @!P4 LEA.HI.X.SX32 R199, R6, R199, 0x1, P0 ;  /* 0x000000c706c7c211 */ /* 0x000fe200000f0eff */
[----:B---3--:R-:W-:Y:S08]  /*9fa0*/  @!P4 BRA `(.L_x_493) ;  /* 0x0000000000f4c947 */ /* 0x008ff00003800000 */
[----:B------:R-:W-:Y:S01]  /*9fb0*/  VIADD R9, R207, 0xffffffc0 ;  /* 0xffffffc0cf097836 */ /* 0x000fe20000000000 */
[----:B------:R-:W1:Y:S01]  /*9fc0*/  LDC R4, c[0x0][0x4f0] ;  /* 0x00013c00ff047b82 */ /* 0x000e620000000800 */
[----:B------:R-:W-:Y:S03]  /*9fd0*/  MOV R12, RZ ;  /* 0x000000ff000c7202 */ /* 0x000fe60000000f00 */
[----:B------:R-:W-:Y:S04]  /*9fe0*/  IABS R10, R9 ;  /* 0x00000009000a7213 */ /* 0x000fe80000000000 */
[----:B------:R-:W2:Y:S01]  /*9ff0*/  LDC.64 R172, c[0x0][0x3c0] ;  /* 0x0000f000ffac7b82 */ /* 0x000ea20000000a00 */
[-C--:B-1----:R-:W-:Y:S02]  /*a000*/  IABS R5, R4.reuse ;  /* 0x0000000400057213 */ /* 0x082fe40000000000 */
[----:B------:R-:W-:Y:S02]  /*a010*/  LOP3.LUT R9, R9, R4, RZ, 0x3c, !PT ;  /* 0x0000000409097212 */ /* 0x000fe400078e3cff */
[----:B------:R-:W1:Y:S10]  /*a020*/  I2F.RP R11, R5 ;  /* 0x00000005000b7306 */ /* 0x000e740000209400 */
[----:B-1----:R-:W1:Y:S02]  /*a030*/  MUFU.RCP R3, R11 ;  /* 0x0000000b00037308 */ /* 0x002e640000001000 */
[----:B-1----:R-:W-:Y:S08]  /*a040*/  VIADD R13, R3, 0xffffffe ;  /* 0x0ffffffe030d7836 */ /* 0x002ff00000000000 */
[----:B------:R-:W1:Y:S02]  /*a050*/  F2I.FTZ.U32.TRUNC.NTZ R13, R13 ;  /* 0x0000000d000d7305 */ /* 0x000e64000021f000 */
[--C-:B-1----:R-:W-:Y:S04]  /*a060*/  IMAD.MOV R6, RZ, RZ, -R13.reuse ;  /* 0x000000ffff067224 */ /* 0x102fe800078e0a0d */
[----:B------:R-:W-:Y:S04]  /*a070*/  IMAD R3, R6, R5, RZ ;  /* 0x0000000506037224 */ /* 0x000fe800078e02ff */
[----:B------:R-:W-:Y:S01]  /*a080*/  IMAD.HI.U32 R3, R13, R3, R12 ;  /* 0x000000030d037227 */ /* 0x000fe200078e000c */
[----:B------:R-:W-:Y:S05]  /*a090*/  IABS R12, R207 ;  /* 0x000000cf000c7213 */ /* 0x000fea0000000000 */
[C---:B------:R-:W-:Y:S04]  /*a0a0*/  IMAD.HI.U32 R11, R3.reuse, R10, RZ ;  /* 0x0000000a030b7227 */ /* 0x040fe800078e00ff */
[----:B------:R-:W-:Y:S02]  /*a0b0*/  IMAD.MOV R6, RZ, RZ, -R11 ;  /* 0x000000ffff067224 */ /* 0x000fe400078e0a0b */
[----:B------:R-:W-:Y:S04]  /*a0c0*/  IMAD.HI.U32 R3, R3, R12, RZ ;  /* 0x0000000c03037227 */ /* 0x000fe800078e00ff */
[C---:B------:R-:W-:Y:S02]  /*a0d0*/  IMAD R10, R5.reuse, R6, R10 ;  /* 0x00000006050a7224 */ /* 0x040fe400078e020a */
[----:B------:R-:W-:Y:S03]  /*a0e0*/  IMAD.MOV R6, RZ, RZ, -R3 ;  /* 0x000000ffff067224 */ /* 0x000fe600078e0a03 */
[C---:B------:R-:W-:Y:S01]  /*a0f0*/  ISETP.GT.U32.AND P0, PT, R5.reuse, R10, PT ;  /* 0x0000000a0500720c */ /* 0x040fe20003f04070 */
[C---:B------:R-:W-:Y:S01]  /*a100*/  IMAD R12, R5.reuse, R6, R12 ;  /* 0x00000006050c7224 */ /* 0x040fe200078e020c */
[----:B------:R-:W-:Y:S04]  /*a110*/  LOP3.LUT R6, RZ, R4, RZ, 0x33, !PT ;  /* 0x00000004ff067212 */ /* 0x000fe800078e33ff */
[----:B------:R-:W-:Y:S07]  /*a120*/  ISETP.GT.U32.AND P5, PT, R5, R12, PT ;  /* 0x0000000c0500720c */ /* 0x000fee0003fa4070 */
[----:B------:R-:W-:Y:S02]  /*a130*/  @!P0 IMAD.IADD R10, R10, 0x1, -R5 ;  /* 0x000000010a0a8824 */ /* 0x000fe400078e0a05 */
[----:B------:R-:W-:Y:S03]  /*a140*/  @!P0 VIADD R11, R11, 0x1 ;  /* 0x000000010b0b8836 */ /* 0x000fe60000000000 */
[-C--:B------:R-:W-:Y:S01]  /*a150*/  ISETP.GE.U32.AND P6, PT, R10, R5.reuse, PT ;  /* 0x000000050a00720c */ /* 0x080fe20003fc6070 */
[----:B------:R-:W-:Y:S01]  /*a160*/  @!P5 VIADD R3, R3, 0x1 ;  /* 0x000000010303d836 */ /* 0x000fe20000000000 */
[-C--:B------:R-:W-:Y:S02]  /*a170*/  @!P5 IADD3 R12, PT, PT, R12, -R5.reuse, RZ ;  /* 0x800000050c0cd210 */ /* 0x080fe40007ffe0ff */
[----:B------:R-:W-:Y:S02]  /*a180*/  ISETP.GE.AND P5, PT, R9, RZ, PT ;  /* 0x000000ff0900720c */ /* 0x000fe40003fa6270 */
[----:B------:R-:W-:Y:S02]  /*a190*/  ISETP.GE.U32.AND P0, PT, R12, R5, PT ;  /* 0x000000050c00720c */ /* 0x000fe40003f06070 */
[----:B------:R-:W-:Y:S05]  /*a1a0*/  LOP3.LUT R5, R207, R4, RZ, 0x3c, !PT ;  /* 0x00000004cf057212 */ /* 0x000fea00078e3cff */
[----:B------:R-:W-:Y:S02]  /*a1b0*/  @P6 IADD3 R11, PT, PT, R11, 0x1, RZ ;  /* 0x000000010b0b6810 */ /* 0x000fe40007ffe0ff */
[----:B------:R-:W-:Y:S03]  /*a1c0*/  ISETP.GE.AND P6, PT, R5, RZ, PT ;  /* 0x000000ff0500720c */ /* 0x000fe60003fc6270 */
[----:B------:R-:W-:Y:S02]  /*a1d0*/  @!P5 IMAD.MOV R11, RZ, RZ, -R11 ;  /* 0x000000ffff0bd224 */ /* 0x000fe400078e0a0b */
[----:B------:R-:W-:Y:S01]  /*a1e0*/  @P0 VIADD R3, R3, 0x1 ;  /* 0x0000000103030836 */ /* 0x000fe20000000000 */
[----:B------:R-:W-:Y:S04]  /*a1f0*/  ISETP.NE.AND P0, PT, R4, RZ, PT ;  /* 0x000000ff0400720c */ /* 0x000fe80003f05270 */
[C---:B------:R-:W-:Y:S03]  /*a200*/  SEL R11, R6.reuse, R11, !P0 ;  /* 0x0000000b060b7207 */ /* 0x040fe60004000000 */
[----:B------:R-:W-:Y:S02]  /*a210*/  @!P6 IADD3 R3, PT, PT, -R3, RZ, RZ ;  /* 0x000000ff0303e210 */ /* 0x000fe40007ffe1ff */
[CC--:B------:R-:W-:Y:S02]  /*a220*/  LEA R14, P5, R11.reuse, R204.reuse, 0x2 ;  /* 0x000000cc0b0e7211 */ /* 0x0c0fe400078a10ff */
[----:B------:R-:W-:Y:S02]  /*a230*/  SEL R5, R6, R3, !P0 ;  /* 0x0000000306057207 */ /* 0x000fe40004000000 */
[-C--:B------:R-:W-:Y:S02]  /*a240*/  LEA.HI.X.SX32 R15, R11, R205.reuse, 0x2, P5 ;  /* 0x000000cd0b0f7211 */ /* 0x080fe400028f16ff */
[C---:B------:R-:W-:Y:S03]  /*a250*/  LEA R12, P0, R5.reuse, R204, 0x2 ;  /* 0x000000cc050c7211 */ /* 0x040fe600078010ff */
[----:B------:R-:W3:Y:S01]  /*a260*/  LDG.E R6, desc[UR16][R14.64] ;  /* 0x000000100e067981 */ /* 0x000ee2000c1e1900 */
[C---:B------:R-:W-:Y:S01]  /*a270*/  LEA.HI.X.SX32 R13, R5.reuse, R205, 0x2, P0 ;  /* 0x000000cd050d7211 */ /* 0x040fe200000f16ff */
[----:B------:R-:W-:Y:S04]  /*a280*/  IMAD.IADD R5, R5, 0x1, -R11 ;  /* 0x0000000105057824 */ /* 0x000fe800078e0a0b */
[----:B------:R-:W-:Y:S01]  /*a290*/  IMAD R5, R5, R4, -0x40 ;  /* 0xffffffc005057424 */ /* 0x000fe200078e0204 */
[----:B------:R-:W3:Y:S03]  /*a2a0*/  LDG.E R3, desc[UR16][R12.64] ;  /* 0x000000100c037981 */ /* 0x000ee6000c1e1900 */
[-C--:B--2---:R-:W-:Y:S01]  /*a2b0*/  IMAD.WIDE.U32 R10, R5, R172.reuse, RZ ;  /* 0x000000ac050a7225 */ /* 0x084fe200078e00ff */
[----:B------:R-:W-:Y:S05]  /*a2c0*/  SHF.R.S32.HI R9, RZ, 0x1f, R5 ;  /* 0x0000001fff097819 */ /* 0x000fea0000011405 */
[----:B------:R-:W-:Y:S04]  /*a2d0*/  IMAD R4, R9, R172, RZ ;  /* 0x000000ac09047224 */ /* 0x000fe800078e02ff */
[----:B------:R-:W-:Y:S05]  /*a2e0*/  IMAD R4, R5, R173, R4 ;  /* 0x000000ad05047224 */ /* 0x000fea00078e0204 */
[----:B------:R-:W-:Y:S01]  /*a2f0*/  IADD3 R11, PT, PT, R11, R4, RZ ;  /* 0x000000040b0b7210 */ /* 0x000fe20007ffe0ff */
[----:B---3--:R-:W-:Y:S04]  /*a300*/  IMAD.IADD R3, R6, 0x1, -R3 ;  /* 0x0000000106037824 */ /* 0x008fe800078e0a03 */
[----:B------:R-:W-:Y:S01]  /*a310*/  IMAD.WIDE.U32 R10, R3, UR8, R10 ;  /* 0x00000008030a7c25 */ /* 0x000fe2000f8e000a */
[----:B------:R-:W-:Y:S02]  /*a320*/  SHF.R.S32.HI R5, RZ, 0x1f, R3 ;  /* 0x0000001fff057819 */ /* 0x000fe40000011403 */
[C---:B------:R-:W-:Y:S03]  /*a330*/  LEA R198, P0, R10.reuse, R8, 0x1 ;  /* 0x000000080ac67211 */ /* 0x040fe600078008ff */
[----:B------:R-:W-:Y:S04]  /*a340*/  IMAD R4, R5, UR8, RZ ;  /* 0x0000000805047c24 */ /* 0x000fe8000f8e02ff */
[----:B------:R-:W-:Y:S04]  /*a350*/  IMAD R4, R3, UR9, R4 ;  /* 0x0000000903047c24 */ /* 0x000fe8000f8e0204 */
[----:B------:R-:W-:Y:S05]  /*a360*/  IMAD.IADD R4, R11, 0x1, R4 ;  /* 0x000000010b047824 */ /* 0x000fea00078e0204 */
[----:B------:R-:W-:Y:S07]  /*a370*/  LEA.HI.X R199, R10, R7, R4, 0x1, P0 ;  /* 0x000000070ac77211 */ /* 0x000fee00000f0c04 */
.L_x_493:
[----:B------:R-:W-:Y:S01]  /*a380*/  @!PT LDS RZ, [RZ] ;  /* 0x00000000fffff984 */ /* 0x000fe20000000800 */
[----:B------:R-:W-:Y:S01]  /*a390*/  @!PT LDS RZ, [RZ] ;  /* 0x00000000fffff984 */ /* 0x000fe20000000800 */
[----:B------:R-:W-:Y:S01]  /*a3a0*/  @!PT LDS RZ, [RZ] ;  /* 0x00000000fffff984 */ /* 0x000fe20000000800 */
[----:B------:R-:W-:Y:S01]  /*a3b0*/  @!P3 LDGSTS.E.BYPASS.LTC128B.128 [R213+0xc000], desc[UR16][R198.64] ;  /* 0x0c000000c6d5bfae */ /* 0x000fe2000b981a10 */
[C---:B------:R-:W-:Y:S01]  /*a3c0*/  LEA R178, P0, R172.reuse, R198, 0x5 ;  /* 0x000000c6acb27211 */ /* 0x040fe200078028ff */
[C---:B------:R-:W-:Y:S01]  /*a3d0*/  IMAD.SHL.U32 R173, R172.reuse, 0x20, RZ ;  /* 0x00000020acad7824 */ /* 0x040fe200078e00ff */
[C-C-:B------:R-:W-:Y:S01]  /*a3e0*/  SHF.L.U64.HI R174, R172.reuse, 0x5, R175.reuse ;  /* 0x00000005acae7819 */ /* 0x140fe200000102af */
[----:B------:R-:W-:Y:S01]  /*a3f0*/  @P3 STS.128 [R213+0xc000], RZ ;  /* 0x00c000ffd5003388 */ /* 0x000fe20000000c00 */
[----:B------:R-:W-:Y:S01]  /*a400*/  LEA.HI.X R179, R172, R199, R175, 0x5, P0 ;  /* 0x000000c7acb37211 */ /* 0x000fe200000f2caf */
[----:B------:R-:W-:Y:S01]  /*a410*/  VIADD R132, R193, UR5 ;  /* 0x00000005c1847c36 */ /* 0x000fe20008000000 */
[C---:B------:R-:W-:Y:S01]  /*a420*/  IADD3 R172, P5, PT, R173.reuse, R178, RZ ;  /* 0x000000b2adac7210 */ /* 0x040fe20007fbe0ff */
[----:B------:R-:W-:Y:S01]  /*a430*/  @!PT LDS RZ, [RZ] ;  /* 0x00000000fffff984 */ /* 0x000fe20000000800 */
[----:B------:R-:W-:Y:S01]  /*a440*/  @!PT LDS RZ, [RZ] ;  /* 0x00000000fffff984 */ /* 0x000fe20000000800 */
[----:B------:R-:W-:Y:S01]  /*a450*/  @!PT LDS RZ, [RZ] ;  /* 0x00000000fffff984 */ /* 0x000fe20000000800 */
[----:B------:R-:W-:Y:S01]  /*a460*/  @!P2 LDGSTS.E.BYPASS.LTC128B.128 [R213+0xe000], desc[UR16][R198.64+0x80] ;  /* 0x0e000080c6d5afae */ /* 0x000fe2000b981a10 */
[----:B------:R-:W-:Y:S01]  /*a470*/  LEA R176, R2, UR5, 0x1 ;  /* 0x0000000502b07c11 */ /* 0x000fe2000f8e08ff */
[----:B------:R-:W-:Y:S01]  /*a480*/  IMAD.MOV.U32 R2, RZ, RZ, 0x40 ;  /* 0x00000040ff027424 */ /* 0x000fe200078e00ff */
[----:B------:R-:W-:Y:S01]  /*a490*/  IADD3 R180, P0, PT, R173, R172, RZ ;  /* 0x000000acadb47210 */ /* 0x000fe20007f1e0ff */
[----:B------:R-:W-:Y:S01]  /*a4a0*/  @P2 STS.128 [R213+0xe000], RZ ;  /* 0x00e000ffd5002388 */ /* 0x000fe20000000c00 */
[----:B------:R-:W-:Y:S01]  /*a4b0*/  IMAD.X R173, R174, 0x1, R179, P5 ;  /* 0x00000001aead7824 */ /* 0x000fe200028e06b3 */
[----:B------:R-:W-:Y:S02]  /*a4c0*/  ISETP.NE.AND P5, PT, R206, 0x1, PT ;  /* 0x00000001ce00780c */ /* 0x000fe40003fa5270 */
[----:B------:R-:W-:Y:S01]  /*a4d0*/  @!PT LDS RZ, [RZ] ;  /* 0x00000000fffff984 */ /* 0x000fe20000000800 */
[----:B------:R-:W-:Y:S01]  /*a4e0*/  @!PT LDS RZ, [RZ] ;  /* 0x00000000fffff984 */ /* 0x000fe20000000800 */
[----:B------:R-:W-:Y:S01]  /*a4f0*/  @!PT LDS RZ, [RZ] ;  /* 0x00000000fffff984 */ /* 0x000fe20000000800 */
[----:B------:R-:W-:Y:S01]  /*a500*/  @!P1 LDGSTS.E.BYPASS.LTC128B.128 [R213+0x10000], desc[UR16][R198.64+0x100] ;  /* 0x10000100c6d59fae */ /* 0x000fe2000b981a10 */
[----:B------:R-:W-:Y:S01]  /*a510*/  IMAD.X R181, R174, 0x1, R173, P0 ;  /* 0x00000001aeb57824 */ /* 0x000fe200000e06ad */
[C---:B------:R-:W-:Y:S02]  /*a520*/  LOP3.LUT P0, RZ, R188.reuse, 0x2, RZ, 0xc0, !PT ;  /* 0x00000002bcff7812 */ /* 0x040fe4000780c0ff */
[----:B------:R-:W-:Y:S02]  /*a530*/  @P1 STS.128 [R213+0x10000], RZ ;  /* 0x010000ffd5001388 */ /* 0x000fe40000000c00 */
[----:B------:R-:W-:Y:S02]  /*a540*/  SEL R191, R185, 0xffffffe0, !P0 ;  /* 0xffffffe0b9bf7807 */ /* 0x000fe40004000000 */
[----:B------:R-:W-:Y:S01]  /*a550*/  @!PT LDS RZ, [RZ] ;  /* 0x00000000fffff984 */ /* 0x000fe20000000800 */
[----:B------:R-:W-:Y:S01]  /*a560*/  @!PT LDS RZ, [RZ] ;  /* 0x00000000fffff984 */ /* 0x000fe20000000800 */
[----:B------:R-:W-:Y:S01]  /*a570*/  @!PT LDS RZ, [RZ] ;  /* 0x00000000fffff984 */ /* 0x000fe20000000800 */
[----:B------:R-:W-:Y:S01]  /*a580*/  @!P3 LDGSTS.E.BYPASS.LTC128B.128 [R213+0xc800], desc[UR16][R178.64] ;  /* 0x0c800000b2d5bfae */ /* 0x000fe2000b981a10 */
[----:B------:R-:W-:Y:S02]  /*a590*/  LOP3.LUT P0, RZ, R188, 0x4, RZ, 0xc0, !PT ;  /* 0x00000004bcff7812 */ /* 0x000fe4000780c0ff */
[--C-:B------:R-:W-:Y:S01]  /*a5a0*/  IMAD.IADD R135, R191, 0x1, R176.reuse ;  /* 0x00000001bf877824 */ /* 0x100fe200078e02b0 */
[----:B------:R-:W-:Y:S01]  /*a5b0*/  @P3 STS.128 [R213+0xc800], RZ ;  /* 0x00c800ffd5003388 */ /* 0x000fe20000000c00 */
[----:B------:R-:W-:Y:S01]  /*a5c0*/  IMAD.IADD R134, R132, 0x1, R191 ;  /* 0x0000000184867824 */ /* 0x000fe200078e02bf */
[----:B------:R-:W-:Y:S02]  /*a5d0*/  SEL R3, R2, 0xffffffc0, !P0 ;  /* 0xffffffc002037807 */ /* 0x000fe40004000000 */
[----:B------:R-:W-:Y:S01]  /*a5e0*/  @!PT LDS RZ, [RZ] ;  /* 0x00000000fffff984 */ /* 0x000fe20000000800 */
[----:B------:R-:W-:Y:S01]  /*a5f0*/  @!PT LDS RZ, [RZ] ;  /* 0x00000000fffff984 */ /* 0x000fe20000000800 */
[----:B------:R-:W-:Y:S01]  /*a600*/  @!PT LDS RZ, [RZ] ;  /* 0x00000000fffff984 */ /* 0x000fe20000000800 */
[----:B------:R-:W-:Y:S03]  /*a610*/  @!P2 LDGSTS.E.BYPASS.LTC128B.128 [R213+0xe800], desc[UR16][R178.64+0x80] ;  /* 0x0e800080b2d5afae */ /* 0x000fe6000b981a10 */
[----:B------:R-:W-:Y:S01]  /*a620*/  IMAD.IADD R192, R3, 0x1, R176 ;  /* 0x0000000103c07824 */ /* 0x000fe200078e02b0 */
[----:B------:R-:W-:Y:S01]  /*a630*/  @P2 STS.128 [R213+0xe800], RZ ;  /* 0x00e800ffd5002388 */ /* 0x000fe20000000c00 */
[----:B------:R-:W-:Y:S02]  /*a640*/  IMAD.IADD R132, R132, 0x1, R3 ;  /* 0x0000000184847824 */ /* 0x000fe400078e0203 */
[C---:B------:R-:W-:Y:S01]  /*a650*/  IMAD.IADD R3, R191.reuse, 0x1, R192 ;  /* 0x00000001bf037824 */ /* 0x040fe200078e02c0 */
[----:B------:R-:W-:Y:S01]  /*a660*/  @!PT LDS RZ, [RZ] ;  /* 0x00000000fffff984 */ /* 0x000fe20000000800 */
[----:B------:R-:W-:Y:S01]  /*a670*/  @!PT LDS RZ, [RZ] ;  /* 0x00000000fffff984 */ /* 0x000fe20000000800 */
[----:B------:R-:W-:Y:S01]  /*a680*/  @!PT LDS RZ, [RZ] ;  /* 0x00000000fffff984 */ /* 0x000fe20000000800 */
[----:B------:R-:W-:Y:S01]  /*a690*/  @!P1 LDGSTS.E.BYPASS.LTC128B.128 [R213+0x10800], desc[UR16][R178.64+0x100] ;  /* 0x10800100b2d59fae */ /* 0x000fe2000b981a10 */
[----:B------:R-:W-:Y:S03]  /*a6a0*/  IMAD.IADD R2, R191, 0x1, R132 ;  /* 0x00000001bf027824 */ /* 0x000fe600078e0284 */
        /* <DEDUP_REMOVED lines=32> */
[----:B------:R-:W3:Y:S04]  /*a8b0*/  LDSM.16.M88.4 R140, [R193+UR5+0x6000] ;  /* 0x00600005c18c783b */ /* 0x000ee80008000200 */
[----:B------:R-:W5:Y:S04]  /*a8c0*/  LDSM.16.M88.4 R144, [R193+UR5+0x6800] ;  /* 0x00680005c190783b */ /* 0x000f680008000200 */
[----:B------:R-:W4:Y:S04]  /*a8d0*/  LDSM.16.M88.4 R148, [R193+UR5+0x7000] ;  /* 0x00700005c194783b */ /* 0x000f280008000200 */
[----:B------:R-:W0:Y:S04]  /*a8e0*/  LDGDEPBAR ;  /* 0x00000000000079af */ /* 0x000e280000000000 */
[----:B------:R-:W4:Y:S04]  /*a8f0*/  LDSM.16.M88.4 R152, [R193+UR5+0x7800] ;  /* 0x00780005c198783b */ /* 0x000f280008000200 */
[----:B------:R-:W-:Y:S04]  /*a900*/  LDSM.16.M88.4 R156, [R135] ;  /* 0x00000000879c783b */ /* 0x000fe80000000200 */
[----:B------:R-:W4:Y:S04]  /*a910*/  LDSM.16.M88.4 R160, [R134+0x6000] ;  /* 0x0060000086a0783b */ /* 0x000f280000000200 */
[----:B------:R-:W4:Y:S04]  /*a920*/  LDSM.16.M88.4 R164, [R134+0x6800] ;  /* 0x0068000086a4783b */ /* 0x000f280000000200 */
[----:B------:R-:W-:Y:S04]  /*a930*/  LDSM.16.M88.4 R168, [R2+0x6000] ;  /* 0x0060000002a8783b */ /* 0x000fe80000000200 */
[----:B-1----:R-:W-:Y:S01]  /*a940*/  LDSM.16.M88.4 R172, [R134+0x8000] ;  /* 0x0080000086ac783b */ /* 0x002fe20000000200 */
[C---:B---3--:R-:W-:Y:S03]  /*a950*/  HMMA.16816.F32 R4, R136.reuse, R140, RZ ;  /* 0x0000008c8804723c */ /* 0x048fe600000018ff */
[----:B--2---:R-:W-:Y:S05]  /*a960*/  LDSM.16.M88.4 R180, [R193+UR5+0xa000] ;  /* 0x00a00005c1b4783b */ /* 0x004fea0008000200 */
[C---:B------:R-:W-:Y:S01]  /*a970*/  HMMA.16816.F32 R8, R136.reuse, R142, RZ ;  /* 0x0000008e8808723c */ /* 0x040fe200000018ff */
[----:B------:R-:W1:Y:S07]  /*a980*/  LDSM.16.M88.4 R140, [R134+0x7000] ;  /* 0x00700000868c783b */ /* 0x000e6e0000000200 */
[C---:B-----5:R-:W-:Y:S08]  /*a990*/  HMMA.16816.F32 R12, R136.reuse, R144, RZ ;  /* 0x00000090880c723c */ /* 0x060ff000000018ff */
[C---:B------:R-:W-:Y:S01]  /*a9a0*/  HMMA.16816.F32 R16, R136.reuse, R146, RZ ;  /* 0x000000928810723c */ /* 0x040fe200000018ff */
[----:B------:R-:W-:Y:S07]  /*a9b0*/  LDSM.16.M88.4 R144, [R192] ;  /* 0x00000000c090783b */ /* 0x000fee0000000200 */
[C---:B----4-:R-:W-:Y:S08]  /*a9c0*/  HMMA.16816.F32 R20, R136.reuse, R148, RZ ;  /* 0x000000948814723c */ /* 0x050ff000000018ff */
[C---:B------:R-:W-:Y:S01]  /*a9d0*/  HMMA.16816.F32 R24, R136.reuse, R150, RZ ;  /* 0x000000968818723c */ /* 0x040fe200000018ff */
[----:B------:R-:W-:Y:S07]  /*a9e0*/  LDSM.16.M88.4 R148, [R132+0x6000] ;  /* 0x006000008494783b */ /* 0x000fee0000000200 */
[C---:B------:R-:W-:Y:S08]  /*a9f0*/  HMMA.16816.F32 R28, R136.reuse, R152, RZ ;  /* 0x00000098881c723c */ /* 0x040ff000000018ff */
[----:B------:R-:W-:Y:S01]  /*aa00*/  HMMA.16816.F32 R32, R136, R154, RZ ;  /* 0x0000009a8820723c */ /* 0x000fe200000018ff */
[----:B------:R-:W2:Y:S04]  /*aa10*/  LDSM.16.M88.4 R136, [R134+0x7800] ;  /* 0x007800008688783b */ /* 0x000ea80000000200 */
[----:B------:R-:W3:Y:S03]  /*aa20*/  LDSM.16.M88.4 R152, [R132+0x6800] ;  /* 0x006800008498783b */ /* 0x000ee60000000200 */
[C---:B------:R-:W-:Y:S08]  /*aa30*/  HMMA.16816.F32 R4, R156.reuse, R160, R4 ;  /* 0x000000a09c04723c */ /* 0x040ff00000001804 */
[C---:B------:R-:W-:Y:S01]  /*aa40*/  HMMA.16816.F32 R8, R156.reuse, R162, R8 ;  /* 0x000000a29c08723c */ /* 0x040fe20000001808 */
[----:B------:R-:W4:Y:S07]  /*aa50*/  LDSM.16.M88.4 R160, [R132+0x7000] ;  /* 0x0070000084a0783b */ /* 0x000f2e0000000200 */
[C---:B------:R-:W-:Y:S08]  /*aa60*/  HMMA.16816.F32 R12, R156.reuse, R164, R12 ;  /* 0x000000a49c0c723c */ /* 0x040ff0000000180c */
[C---:B------:R-:W-:Y:S01]  /*aa70*/  HMMA.16816.F32 R16, R156.reuse, R166, R16 ;  /* 0x000000a69c10723c */ /* 0x040fe20000001810 */
[----:B------:R-:W-:Y:S07]  /*aa80*/  LDSM.16.M88.4 R164, [R3] ;  /* 0x0000000003a4783b */ /* 0x000fee0000000200 */
[C---:B-1----:R-:W-:Y:S08]  /*aa90*/  HMMA.16816.F32 R20, R156.reuse, R140, R20 ;  /* 0x0000008c9c14723c */ /* 0x042ff00000001814 */
[C---:B------:R-:W-:Y:S01]  /*aaa0*/  HMMA.16816.F32 R24, R156.reuse, R142, R24 ;  /* 0x0000008e9c18723c */ /* 0x040fe20000001818 */
[----:B------:R-:W1:Y:S07]  /*aab0*/  LDSM.16.M88.4 R140, [R132+0x7800] ;  /* 0x00780000848c783b */ /* 0x000e6e0000000200 */
[C---:B--2---:R-:W-:Y:S08]  /*aac0*/  HMMA.16816.F32 R28, R156.reuse, R136, R28 ;  /* 0x000000889c1c723c */ /* 0x044ff0000000181c */
[----:B------:R-:W-:Y:S01]  /*aad0*/  HMMA.16816.F32 R32, R156, R138, R32 ;  /* 0x0000008a9c20723c */ /* 0x000fe20000001820 */
[----:B------:R-:W2:Y:S04]  /*aae0*/  LDSM.16.M88.4 R136, [R2+0x6800] ;  /* 0x006800000288783b */ /* 0x000ea80000000200 */
[----:B------:R-:W-:Y:S03]  /*aaf0*/  LDSM.16.M88.4 R156, [R193+UR5+0x8800] ;  /* 0x00880005c19c783b */ /* 0x000fe60008000200 */
[C---:B------:R-:W-:Y:S08]  /*ab00*/  HMMA.16816.F32 R4, R144.reuse, R148, R4 ;  /* 0x000000949004723c */ /* 0x040ff00000001804 */
[C---:B------:R-:W-:Y:S01]  /*ab10*/  HMMA.16816.F32 R8, R144.reuse, R150, R8 ;  /* 0x000000969008723c */ /* 0x040fe20000001808 */
[----:B------:R-:W5:Y:S07]  /*ab20*/  LDSM.16.M88.4 R148, [R2+0x7000] ;  /* 0x007000000294783b */ /* 0x000f6e0000000200 */
[C---:B---3--:R-:W-:Y:S08]  /*ab30*/  HMMA.16816.F32 R12, R144.reuse, R152, R12 ;  /* 0x00000098900c723c */ /* 0x048ff0000000180c */
[C---:B------:R-:W-:Y:S01]  /*ab40*/  HMMA.16816.F32 R16, R144.reuse, R154, R16 ;  /* 0x0000009a9010723c */ /* 0x040fe20000001810 */
[----:B------:R-:W-:Y:S07]  /*ab50*/  LDSM.16.M88.4 R152, [R193+UR5+0x8000] ;  /* 0x00800005c198783b */ /* 0x000fee0008000200 */
[C---:B----4-:R-:W-:Y:S08]  /*ab60*/  HMMA.16816.F32 R20, R144.reuse, R160, R20 ;  /* 0x000000a09014723c */ /* 0x050ff00000001814 */
[C---:B------:R-:W-:Y:S01]  /*ab70*/  HMMA.16816.F32 R24, R144.reuse, R162, R24 ;  /* 0x000000a29018723c */ /* 0x040fe20000001818 */
[----:B------:R-:W-:Y:S07]  /*ab80*/  LDSM.16.M88.4 R160, [R193+UR5+0x9000] ;  /* 0x00900005c1a0783b */ /* 0x000fee0008000200 */
[C---:B-1----:R-:W-:Y:S08]  /*ab90*/  HMMA.16816.F32 R28, R144.reuse, R140, R28 ;  /* 0x0000008c901c723c */ /* 0x042ff0000000181c */
[----:B------:R-:W-:Y:S01]  /*aba0*/  HMMA.16816.F32 R32, R144, R142, R32 ;  /* 0x0000008e9020723c */ /* 0x000fe20000001820 */
[----:B------:R-:W1:Y:S04]  /*abb0*/  LDSM.16.M88.4 R140, [R2+0x7800] ;  /* 0x00780000028c783b */ /* 0x000e680000000200 */
[----:B------:R-:W3:Y:S03]  /*abc0*/  LDSM.16.M88.4 R144, [R176+0x2000] ;  /* 0x00200000b090783b */ /* 0x000ee60000000200 */
[C---:B------:R-:W-:Y:S01]  /*abd0*/  HMMA.16816.F32 R4, R164.reuse, R168, R4 ;  /* 0x000000a8a404723c */ /* 0x040fe20000001804 */
[----:B------:R-:W-:Y:S07]  /*abe0*/  LDSM.16.M88.4 R176, [R176+0x4000] ;  /* 0x00400000b0b0783b */ /* 0x000fee0000000200 */
[C---:B------:R-:W-:Y:S01]  /*abf0*/  HMMA.16816.F32 R8, R164.reuse, R170, R8 ;  /* 0x000000aaa408723c */ /* 0x040fe20000001808 */
[----:B------:R-:W-:Y:S07]  /*ac00*/  LDSM.16.M88.4 R168, [R135+0x2000] ;  /* 0x0020000087a8783b */ /* 0x000fee0000000200 */
[C---:B--2---:R-:W-:Y:S08]  /*ac10*/  HMMA.16816.F32 R12, R164.reuse, R136, R12 ;  /* 0x00000088a40c723c */ /* 0x044ff0000000180c */
[C---:B------:R-:W-:Y:S01]  /*ac20*/  HMMA.16816.F32 R16, R164.reuse, R138, R16 ;  /* 0x0000008aa410723c */ /* 0x040fe20000001810 */
[----:B------:R-:W2:Y:S07]  /*ac30*/  LDSM.16.M88.4 R136, [R193+UR5+0x9800] ;  /* 0x00980005c188783b */ /* 0x000eae0008000200 */
[C---:B-----5:R-:W-:Y:S08]  /*ac40*/  HMMA.16816.F32 R20, R164.reuse, R148, R20 ;  /* 0x00000094a414723c */ /* 0x060ff00000001814 */
[C---:B------:R-:W-:Y:S01]  /*ac50*/  HMMA.16816.F32 R24, R164.reuse, R150, R24 ;  /* 0x00000096a418723c */ /* 0x040fe20000001818 */
[----:B------:R-:W-:Y:S07]  /*ac60*/  LDSM.16.M88.4 R148, [R134+0x9000] ;  /* 0x009000008694783b */ /* 0x000fee0000000200 */
[C---:B-1----:R-:W-:Y:S08]  /*ac70*/  HMMA.16816.F32 R28, R164.reuse, R140, R28 ;  /* 0x0000008ca41c723c */ /* 0x042ff0000000181c */
[----:B------:R-:W-:Y:S01]  /*ac80*/  HMMA.16816.F32 R32, R164, R142, R32 ;  /* 0x0000008ea420723c */ /* 0x000fe20000001820 */
[----:B------:R-:W1:Y:S04]  /*ac90*/  LDSM.16.M88.4 R140, [R134+0x8800] ;  /* 0x00880000868c783b */ /* 0x000e680000000200 */
[----:B------:R-:W-:Y:S03]  /*aca0*/  LDSM.16.M88.4 R164, [R2+0x8000] ;  /* 0x0080000002a4783b */ /* 0x000fe60000000200 */
[C---:B---3--:R-:W-:Y:S08]  /*acb0*/  HMMA.16816.F32 R4, R144.reuse, R152, R4 ;  /* 0x000000989004723c */ /* 0x048ff00000001804 */
[C---:B------:R-:W-:Y:S01]  /*acc0*/  HMMA.16816.F32 R8, R144.reuse, R154, R8 ;  /* 0x0000009a9008723c */ /* 0x040fe20000001808 */
[----:B------:R-:W-:Y:S07]  /*acd0*/  LDSM.16.M88.4 R152, [R132+0x8000] ;  /* 0x008000008498783b */ /* 0x000fee0000000200 */
[C---:B------:R-:W-:Y:S08]  /*ace0*/  HMMA.16816.F32 R12, R144.reuse, R156, R12 ;  /* 0x0000009c900c723c */ /* 0x040ff0000000180c */
[C---:B------:R-:W-:Y:S01]  /*acf0*/  HMMA.16816.F32 R16, R144.reuse, R158, R16 ;  /* 0x0000009e9010723c */ /* 0x040fe20000001810 */
[----:B------:R-:W-:Y:S07]  /*ad00*/  LDSM.16.M88.4 R156, [R132+0x9000] ;  /* 0x00900000849c783b */ /* 0x000fee0000000200 */
[C---:B------:R-:W-:Y:S08]  /*ad10*/  HMMA.16816.F32 R20, R144.reuse, R160, R20 ;  /* 0x000000a09014723c */ /* 0x040ff00000001814 */
[C---:B------:R-:W-:Y:S01]  /*ad20*/  HMMA.16816.F32 R24, R144.reuse, R162, R24 ;  /* 0x000000a29018723c */ /* 0x040fe20000001818 */
[----:B------:R-:W-:Y:S07]  /*ad30*/  LDSM.16.M88.4 R160, [R132+0x9800] ;  /* 0x0098000084a0783b */ /* 0x000fee0000000200 */
[C---:B--2---:R-:W-:Y:S08]  /*ad40*/  HMMA.16816.F32 R28, R144.reuse, R136, R28 ;  /* 0x00000088901c723c */ /* 0x044ff0000000181c */
[----:B------:R-:W-:Y:S01]  /*ad50*/  HMMA.16816.F32 R32, R144, R138, R32 ;  /* 0x0000008a9020723c */ /* 0x000fe20000001820 */
[----:B------:R-:W2:Y:S04]  /*ad60*/  LDSM.16.M88.4 R136, [R134+0x9800] ;  /* 0x009800008688783b */ /* 0x000ea80000000200 */
[----:B------:R-:W3:Y:S03]  /*ad70*/  LDSM.16.M88.4 R144, [R192+0x2000] ;  /* 0x00200000c090783b */ /* 0x000ee60000000200 */
[C---:B------:R-:W-:Y:S08]  /*ad80*/  HMMA.16816.F32 R4, R168.reuse, R172, R4 ;  /* 0x000000aca804723c */ /* 0x040ff00000001804 */
[C---:B------:R-:W-:Y:S01]  /*ad90*/  HMMA.16816.F32 R8, R168.reuse, R174, R8 ;  /* 0x000000aea808723c */ /* 0x040fe20000001808 */
[----:B------:R-:W-:Y:S07]  /*ada0*/  LDSM.16.M88.4 R172, [R2+0x9800] ;  /* 0x0098000002ac783b */ /* 0x000fee0000000200 */
[C---:B-1----:R-:W-:Y:S08]  /*adb0*/  HMMA.16816.F32 R12, R168.reuse, R140, R12 ;  /* 0x0000008ca80c723c */ /* 0x042ff0000000180c */
[C---:B------:R-:W-:Y:S01]  /*adc0*/  HMMA.16816.F32 R16, R168.reuse, R142, R16 ;  /* 0x0000008ea810723c */ /* 0x040fe20000001810 */
[----:B------:R-:W1:Y:S07]  /*add0*/  LDSM.16.M88.4 R140, [R132+0x8800] ;  /* 0x00880000848c783b */ /* 0x000e6e0000000200 */
[C---:B------:R-:W-:Y:S08]  /*ade0*/  HMMA.16816.F32 R20, R168.reuse, R148, R20 ;  /* 0x00000094a814723c */ /* 0x040ff00000001814 */
[C---:B------:R-:W-:Y:S01]  /*adf0*/  HMMA.16816.F32 R24, R168.reuse, R150, R24 ;  /* 0x00000096a818723c */ /* 0x040fe20000001818 */
[----:B------:R-:W4:Y:S07]  /*ae00*/  LDSM.16.M88.4 R148, [R3+0x2000] ;  /* 0x002000000394783b */ /* 0x000f2e0000000200 */
[C---:B--2---:R-:W-:Y:S08]  /*ae10*/  HMMA.16816.F32 R28, R168.reuse, R136, R28 ;  /* 0x00000088a81c723c */ /* 0x044ff0000000181c */
[----:B------:R-:W-:Y:S01]  /*ae20*/  HMMA.16816.F32 R32, R168, R138, R32 ;  /* 0x0000008aa820723c */ /* 0x000fe20000001820 */
[----:B------:R-:W2:Y:S04]  /*ae30*/  LDSM.16.M88.4 R136, [R2+0x8800] ;  /* 0x008800000288783b */ /* 0x000ea80000000200 */
[----:B------:R-:W5:Y:S03]  /*ae40*/  LDSM.16.M88.4 R168, [R2+0x9000] ;  /* 0x0090000002a8783b */ /* 0x000f660000000200 */
[C---:B---3--:R-:W-:Y:S08]  /*ae50*/  HMMA.16816.F32 R4, R144.reuse, R152, R4 ;  /* 0x000000989004723c */ /* 0x048ff00000001804 */
[C---:B------:R-:W-:Y:S01]  /*ae60*/  HMMA.16816.F32 R8, R144.reuse, R154, R8 ;  /* 0x0000009a9008723c */ /* 0x040fe20000001808 */
[----:B------:R-:W-:Y:S07]  /*ae70*/  LDSM.16.M88.4 R152, [R193+UR5+0xb800] ;  /* 0x00b80005c198783b */ /* 0x000fee0008000200 */
[C---:B-1----:R-:W-:Y:S08]  /*ae80*/  HMMA.16816.F32 R12, R144.reuse, R140, R12 ;  /* 0x0000008c900c723c */ /* 0x042ff0000000180c */
[C---:B------:R-:W-:Y:S01]  /*ae90*/  HMMA.16816.F32 R16, R144.reuse, R142, R16 ;  /* 0x0000008e9010723c */ /* 0x040fe20000001810 */
[----:B------:R-:W1:Y:S07]  /*aea0*/  LDSM.16.M88.4 R140, [R193+UR5+0xa800] ;  /* 0x00a80005c18c783b */ /* 0x000e6e0008000200 */
[C---:B------:R-:W-:Y:S08]  /*aeb0*/  HMMA.16816.F32 R20, R144.reuse, R156, R20 ;  /* 0x0000009c9014723c */ /* 0x040ff00000001814 */
[C---:B------:R-:W-:Y:S01]  /*aec0*/  HMMA.16816.F32 R24, R144.reuse, R158, R24 ;  /* 0x0000009e9018723c */ /* 0x040fe20000001818 */
[----:B------:R-:W-:Y:S07]  /*aed0*/  LDSM.16.M88.4 R156, [R134+0xa800] ;  /* 0x00a80000869c783b */ /* 0x000fee0000000200 */
[C---:B------:R-:W-:Y:S08]  /*aee0*/  HMMA.16816.F32 R28, R144.reuse, R160, R28 ;  /* 0x000000a0901c723c */ /* 0x040ff0000000181c */
[----:B------:R-:W-:Y:S01]  /*aef0*/  HMMA.16816.F32 R32, R144, R162, R32 ;  /* 0x000000a29020723c */ /* 0x000fe20000001820 */
[----:B------:R-:W3:Y:S04]  /*af00*/  LDSM.16.M88.4 R144, [R193+UR5+0xb000] ;  /* 0x00b00005c190783b */ /* 0x000ee80008000200 */
[----:B------:R-:W-:Y:S03]  /*af10*/  LDSM.16.M88.4 R160, [R134+0xb000] ;  /* 0x00b0000086a0783b */ /* 0x000fe60000000200 */
[C---:B----4-:R-:W-:Y:S08]  /*af20*/  HMMA.16816.F32 R4, R148.reuse, R164, R4 ;  /* 0x000000a49404723c */ /* 0x050ff00000001804 */
[C---:B------:R-:W-:Y:S01]  /*af30*/  HMMA.16816.F32 R8, R148.reuse, R166, R8 ;  /* 0x000000a69408723c */ /* 0x040fe20000001808 */
[----:B------:R-:W-:Y:S07]  /*af40*/  LDSM.16.M88.4 R164, [R134+0xb800] ;  /* 0x00b8000086a4783b */ /* 0x000fee0000000200 */
[C---:B--2---:R-:W-:Y:S08]  /*af50*/  HMMA.16816.F32 R12, R148.reuse, R136, R12 ;  /* 0x00000088940c723c */ /* 0x044ff0000000180c */
[C---:B------:R-:W-:Y:S01]  /*af60*/  HMMA.16816.F32 R16, R148.reuse, R138, R16 ;  /* 0x0000008a9410723c */ /* 0x040fe20000001810 */
[----:B------:R-:W-:Y:S07]  /*af70*/  LDSM.16.M88.4 R136, [R135+0x4000] ;  /* 0x004000008788783b */ /* 0x000fee0000000200 */
[C---:B-----5:R-:W-:Y:S08]  /*af80*/  HMMA.16816.F32 R20, R148.reuse, R168, R20 ;  /* 0x000000a89414723c */ /* 0x060ff00000001814 */
[C---:B------:R-:W-:Y:S01]  /*af90*/  HMMA.16816.F32 R24, R148.reuse, R170, R24 ;  /* 0x000000aa9418723c */ /* 0x040fe20000001818 */
[----:B------:R-:W-:Y:S07]  /*afa0*/  LDSM.16.M88.4 R168, [R132+0xa800] ;  /* 0x00a8000084a8783b */ /* 0x000fee0000000200 */
[C---:B------:R-:W-:Y:S08]  /*afb0*/  HMMA.16816.F32 R28, R148.reuse, R172, R28 ;  /* 0x000000ac941c723c */ /* 0x040ff0000000181c */
[----:B------:R-:W-:Y:S01]  /*afc0*/  HMMA.16816.F32 R32, R148, R174, R32 ;  /* 0x000000ae9420723c */ /* 0x000fe20000001820 */
[----:B------:R-:W2:Y:S04]  /*afd0*/  LDSM.16.M88.4 R148, [R134+0xa000] ;  /* 0x00a000008694783b */ /* 0x000ea80000000200 */
[----:B------:R-:W-:Y:S03]  /*afe0*/  LDSM.16.M88.4 R172, [R132+0xb000] ;  /* 0x00b0000084ac783b */ /* 0x000fe60000000200 */
[C---:B------:R-:W-:Y:S08]  /*aff0*/  HMMA.16816.F32 R4, R176.reuse, R180, R4 ;  /* 0x000000b4b004723c */ /* 0x040ff00000001804 */
[C---:B------:R-:W-:Y:S01]  /*b000*/  HMMA.16816.F32 R8, R176.reuse, R182, R8 ;  /* 0x000000b6b008723c */ /* 0x040fe20000001808 */
[----:B------:R-:W-:Y:S07]  /*b010*/  LDSM.16.M88.4 R180, [R2+0xb800] ;  /* 0x00b8000002b4783b */ /* 0x000fee0000000200 */
[C---:B-1----:R-:W-:Y:S08]  /*b020*/  HMMA.16816.F32 R12, R176.reuse, R140, R12 ;  /* 0x0000008cb00c723c */ /* 0x042ff0000000180c */
[C---:B------:R-:W-:Y:S01]  /*b030*/  HMMA.16816.F32 R16, R176.reuse, R142, R16 ;  /* 0x0000008eb010723c */ /* 0x040fe20000001810 */
[----:B------:R-:W-:Y:S07]  /*b040*/  LDSM.16.M88.4 R140, [R192+0x4000] ;  /* 0x00400000c08c783b */ /* 0x000fee0000000200 */
[C---:B---3--:R-:W-:Y:S08]  /*b050*/  HMMA.16816.F32 R20, R176.reuse, R144, R20 ;  /* 0x00000090b014723c */ /* 0x048ff00000001814 */
[C---:B------:R-:W-:Y:S01]  /*b060*/  HMMA.16816.F32 R24, R176.reuse, R146, R24 ;  /* 0x00000092b018723c */ /* 0x040fe20000001818 */
[----:B------:R-:W1:Y:S07]  /*b070*/  LDSM.16.M88.4 R144, [R132+0xa000] ;  /* 0x00a000008490783b */ /* 0x000e6e0000000200 */
[C---:B------:R-:W-:Y:S08]  /*b080*/  HMMA.16816.F32 R28, R176.reuse, R152, R28 ;  /* 0x00000098b01c723c */ /* 0x040ff0000000181c */
[----:B------:R-:W-:Y:S01]  /*b090*/  HMMA.16816.F32 R32, R176, R154, R32 ;  /* 0x0000009ab020723c */ /* 0x000fe20000001820 */
[----:B------:R-:W3:Y:S04]  /*b0a0*/  LDSM.16.M88.4 R152, [R132+0xb800] ;  /* 0x00b800008498783b */ /* 0x000ee80000000200 */
[----:B------:R-:W-:Y:S03]  /*b0b0*/  LDSM.16.M88.4 R176, [R2+0xb000] ;  /* 0x00b0000002b0783b */ /* 0x000fe60000000200 */
[C---:B--2---:R-:W-:Y:S08]  /*b0c0*/  HMMA.16816.F32 R4, R136.reuse, R148, R4 ;  /* 0x000000948804723c */ /* 0x044ff00000001804 */
[C---:B------:R-:W-:Y:S01]  /*b0d0*/  HMMA.16816.F32 R8, R136.reuse, R150, R8 ;  /* 0x000000968808723c */ /* 0x040fe20000001808 */
[----:B------:R-:W-:Y:S07]  /*b0e0*/  LDSM.16.M88.4 R148, [R3+0x4000] ;  /* 0x004000000394783b */ /* 0x000fee0000000200 */
[C---:B------:R-:W-:Y:S08]  /*b0f0*/  HMMA.16816.F32 R12, R136.reuse, R156, R12 ;  /* 0x0000009c880c723c */ /* 0x040ff0000000180c */
[C---:B------:R-:W-:Y:S01]  /*b100*/  HMMA.16816.F32 R16, R136.reuse, R158, R16 ;  /* 0x0000009e8810723c */ /* 0x040fe20000001810 */
[----:B------:R-:W2:Y:S07]  /*b110*/  LDSM.16.M88.4 R156, [R2+0xa000] ;  /* 0x00a00000029c783b */ /* 0x000eae0000000200 */
[C---:B------:R-:W-:Y:S08]  /*b120*/  HMMA.16816.F32 R20, R136.reuse, R160, R20 ;  /* 0x000000a08814723c */ /* 0x040ff00000001814 */
[C---:B------:R-:W-:Y:S01]  /*b130*/  HMMA.16816.F32 R24, R136.reuse, R162, R24 ;  /* 0x000000a28818723c */ /* 0x040fe20000001818 */
[----:B------:R-:W4:Y:S01]  /*b140*/  LDSM.16.M88.4 R160, [R2+0xa800] ;  /* 0x00a8000002a0783b */ /* 0x000f220000000200 */
[----:B------:R-:W-:Y:S04]  /*b150*/  DEPBAR.LE SB0, 0x0 ;  /* 0x000080000000791a */ /* 0x000fe80000000000 */
[----:B------:R-:W-:Y:S02]  /*b160*/  BAR.SYNC.DEFER_BLOCKING 0x0 ;  /* 0x0000000000007b1d */ /* 0x000fe40000010000 */
[C---:B------:R-:W-:Y:S08]  /*b170*/  HMMA.16816.F32 R28, R136.reuse, R164, R28 ;  /* 0x000000a4881c723c */ /* 0x040ff0000000181c */
[----:B------:R-:W-:Y:S08]  /*b180*/  HMMA.16816.F32 R32, R136, R166, R32 ;  /* 0x000000a68820723c */ /* 0x000ff00000001820 */
[C---:B-1----:R-:W-:Y:S08]  /*b190*/  HMMA.16816.F32 R4, R140.reuse, R144, R4 ;  /* 0x000000908c04723c */ /* 0x042ff00000001804 */
[C---:B------:R-:W-:Y:S08]  /*b1a0*/  HMMA.16816.F32 R8, R140.reuse, R146, R8 ;  /* 0x000000928c08723c */ /* 0x040ff00000001808 */
[C---:B------:R-:W-:Y:S08]  /*b1b0*/  HMMA.16816.F32 R12, R140.reuse, R168, R12 ;  /* 0x000000a88c0c723c */ /* 0x040ff0000000180c */
[C---:B------:R-:W-:Y:S08]  /*b1c0*/  HMMA.16816.F32 R16, R140.reuse, R170, R16 ;  /* 0x000000aa8c10723c */ /* 0x040ff00000001810 */
[C---:B------:R-:W-:Y:S08]  /*b1d0*/  HMMA.16816.F32 R20, R140.reuse, R172, R20 ;  /* 0x000000ac8c14723c */ /* 0x040ff00000001814 */
[C---:B------:R-:W-:Y:S08]  /*b1e0*/  HMMA.16816.F32 R24, R140.reuse, R174, R24 ;  /* 0x000000ae8c18723c */ /* 0x040ff00000001818 */
[C---:B---3--:R-:W-:Y:S08]  /*b1f0*/  HMMA.16816.F32 R28, R140.reuse, R152, R28 ;  /* 0x000000988c1c723c */ /* 0x048ff0000000181c */
[----:B------:R-:W-:Y:S08]  /*b200*/  HMMA.16816.F32 R32, R140, R154, R32 ;  /* 0x0000009a8c20723c */ /* 0x000ff00000001820 */
[C---:B--2---:R-:W-:Y:S08]  /*b210*/  HMMA.16816.F32 R4, R148.reuse, R156, R4 ;  /* 0x0000009c9404723c */ /* 0x044ff00000001804 */
[C---:B------:R-:W-:Y:S08]  /*b220*/  HMMA.16816.F32 R8, R148.reuse, R158, R8 ;  /* 0x0000009e9408723c */ /* 0x040ff00000001808 */
[C---:B----4-:R-:W-:Y:S08]  /*b230*/  HMMA.16816.F32 R12, R148.reuse, R160, R12 ;  /* 0x000000a0940c723c */ /* 0x050ff0000000180c */
[C---:B------:R-:W-:Y:S08]  /*b240*/  HMMA.16816.F32 R16, R148.reuse, R162, R16 ;  /* 0x000000a29410723c */ /* 0x040ff00000001810 */
[C---:B------:R-:W-:Y:S08]  /*b250*/  HMMA.16816.F32 R20, R148.reuse, R176, R20 ;  /* 0x000000b09414723c */ /* 0x040ff00000001814 */
[C---:B------:R-:W-:Y:S08]  /*b260*/  HMMA.16816.F32 R24, R148.reuse, R178, R24 ;  /* 0x000000b29418723c */ /* 0x040ff00000001818 */
[C---:B------:R-:W-:Y:S08]  /*b270*/  HMMA.16816.F32 R28, R148.reuse, R180, R28 ;  /* 0x000000b4941c723c */ /* 0x040ff0000000181c */
[----:B------:R-:W-:Y:S01]  /*b280*/  HMMA.16816.F32 R32, R148, R182, R32 ;  /* 0x000000b69420723c */ /* 0x000fe20000001820 */
[----:B------:R-:W-:Y:S08]  /*b290*/  @!UPT UIADD3 URZ, UPT, UPT, URZ, URZ, URZ ;  /* 0x000000fffffff290 */ /* 0x000ff0000fffe0ff */
[----:B------:R-:W-:Y:S11]  /*b2a0*/  @!P5 BRA `(.L_x_494) ;  /* 0x000000080050d947 */ /* 0x000ff60003800000 */
[----:B------:R-:W1:Y:S08]  /*b2b0*/  LDC.64 R2, c[0x0][0x4e0] ;  /* 0x00013800ff027b82 */ /* 0x000e700000000a00 */
[----:B------:R-:W2:Y:S01]  /*b2c0*/  LDC R135, c[0x0][0x3bc] ;  /* 0x0000ef00ff877b82 */ /* 0x000ea20000000800 */
[----:B-1----:R-:W-:Y:S04]  /*b2d0*/  ISETP.NE.U32.AND P4, PT, R2, RZ, PT ;  /* 0x000000ff0200720c */ /* 0x002fe80003f85070 */
[----:B------:R-:W-:Y:S11]  /*b2e0*/  ISETP.NE.AND.EX P4, PT, R3, RZ, PT, P4 ;  /* 0x000000ff0300720c */ /* 0x000ff60003f85340 */
[----:B------:R-:W-:Y:S02]  /*b2f0*/  @!UPT UIADD3 URZ, UPT, UPT, URZ, URZ, URZ ;  /* 0x000000fffffff290 */ /* 0x000fe4000fffe0ff */
[----:B------:R-:W1:Y:S01]  /*b300*/  @!P4 LDC R2, c[0x0][0x3b8] ;  /* 0x0000ee00ff02cb82 */ /* 0x000e620000000800 */
[----:B------:R-:W-:Y:S05]  /*b310*/  @!P4 IMAD.MOV.U32 R132, RZ, RZ, RZ ;  /* 0x000000ffff84c224 */ /* 0x000fea00078e00ff */
[----:B------:R-:W-:Y:S01]  /*b320*/  @!P4 IADD3 R132, P5, PT, RZ, -R132, RZ ;  /* 0x80000084ff84c210 */ /* 0x000fe20007fbe0ff */
[----:B-1----:R-:W-:Y:S04]  /*b330*/  @!P4 IMAD.SHL.U32 R3, R2, 0x40, RZ ;  /* 0x000000400203c824 */ /* 0x002fe800078e00ff */
[----:B------:R-:W-:Y:S05]  /*b340*/  @!P4 IMAD.X R3, RZ, RZ, ~R3, P5 ;  /* 0x000000ffff03c224 */ /* 0x000fea00028e0e03 */
[----:B------:R-:W-:Y:S04]  /*b350*/  @!P4 SHF.R.S64 R137, R132, 0x1f, R3 ;  /* 0x0000001f8489c819 */ /* 0x000fe80000001003 */
[----:B------:R-:W-:Y:S04]  /*b360*/  @!P4 IADD3 R196, P5, PT, R137, R196, RZ ;  /* 0x000000c489c4c210 */ /* 0x000fe80007fbe0ff */
[----:B------:R-:W-:Y:S01]  /*b370*/  @!P4 LEA.HI.X.SX32 R195, R3, R195, 0x1, P5 ;  /* 0x000000c303c3c211 */ /* 0x000fe200028f0eff */
[----:B--2---:R-:W-:Y:S08]  /*b380*/  @!P4 BRA `(.L_x_495) ;  /* 0x0000000000f8c947 */ /* 0x004ff00003800000 */
[----:B------:R-:W-:Y:S01]  /*b390*/  VIADD R141, R207, 0xffffff80 ;  /* 0xffffff80cf8d7836 */ /* 0x000fe20000000000 */
[----:B------:R-:W1:Y:S04]  /*b3a0*/  LDC R132, c[0x0][0x4f0] ;  /* 0x00013c00ff847b82 */ /* 0x000e680000000800 */
[----:B------:R-:W-:Y:S02]  /*b3b0*/  IABS R134, R141 ;  /* 0x0000008d00867213 */ /* 0x000fe40000000000 */
[-C--:B-1----:R-:W-:Y:S02]  /*b3c0*/  IABS R2, R132.reuse ;  /* 0x0000008400027213 */ /* 0x082fe40000000000 */
[-C--:B------:R-:W-:Y:S02]  /*b3d0*/  LOP3.LUT R141, R141, R132.reuse, RZ, 0x3c, !PT ;  /* 0x000000848d8d7212 */ /* 0x080fe400078e3cff */
[----:B------:R-:W1:Y:S10]  /*b3e0*/  I2F.RP R140, R2 ;  /* 0x00000002008c7306 */ /* 0x000e740000209400 */
[----:B-1----:R-:W1:Y:S02]  /*b3f0*/  MUFU.RCP R3, R140 ;  /* 0x0000008c00037308 */ /* 0x002e640000001000 */
[----:B-1----:R-:W-:Y:S01]  /*b400*/  VIADD R138, R3, 0xffffffe ;  /* 0x0ffffffe038a7836 */ /* 0x002fe20000000000 */
[----:B------:R-:W-:Y:S07]  /*b410*/  IADD3 R3, PT, PT, R207, -0x40, RZ ;  /* 0xffffffc0cf037810 */ /* 0x000fee0007ffe0ff */
[----:B------:R-:W1:Y:S01]  /*b420*/  F2I.FTZ.U32.TRUNC.NTZ R139, R138 ;  /* 0x0000008a008b7305 */ /* 0x000e62000021f000 */
[----:B------:R-:W-:Y:S02]  /*b430*/  IABS R136, R3 ;  /* 0x0000000300887213 */ /* 0x000fe40000000000 */
[----:B------:R-:W-:Y:S01]  /*b440*/  LOP3.LUT R3, R3, R132, RZ, 0x3c, !PT ;  /* 0x0000008403037212 */ /* 0x000fe200078e3cff */
[--C-:B-1----:R-:W-:Y:S02]  /*b450*/  IMAD.MOV R137, RZ, RZ, -R139.reuse ;  /* 0x000000ffff897224 */ /* 0x102fe400078e0a8b */
[----:B------:R-:W-:Y:S02]  /*b460*/  IMAD.MOV.U32 R138, RZ, RZ, RZ ;  /* 0x000000ffff8a7224 */ /* 0x000fe400078e00ff */
[----:B------:R-:W-:Y:S04]  /*b470*/  IMAD R137, R137, R2, RZ ;  /* 0x0000000289897224 */ /* 0x000fe800078e02ff */
[----:B------:R-:W-:Y:S06]  /*b480*/  IMAD.HI.U32 R137, R139, R137, R138 ;  /* 0x000000898b897227 */ /* 0x000fec00078e008a */
[C---:B------:R-:W-:Y:S04]  /*b490*/  IMAD.HI.U32 R140, R137.reuse, R136, RZ ;  /* 0x00000088898c7227 */ /* 0x040fe800078e00ff */
[----:B------:R-:W-:Y:S01]  /*b4a0*/  IMAD.HI.U32 R138, R137, R134, RZ ;  /* 0x00000086898a7227 */ /* 0x000fe200078e00ff */
[----:B------:R-:W-:Y:S03]  /*b4b0*/  IADD3 R139, PT, PT, -R140, RZ, RZ ;  /* 0x000000ff8c8b7210 */ /* 0x000fe60007ffe1ff */
[----:B------:R-:W-:Y:S02]  /*b4c0*/  IMAD.MOV R137, RZ, RZ, -R138 ;  /* 0x000000ffff897224 */ /* 0x000fe400078e0a8a */
[C---:B------:R-:W-:Y:S01]  /*b4d0*/  IMAD R136, R2.reuse, R139, R136 ;  /* 0x0000008b02887224 */ /* 0x040fe200078e0288 */
[----:B------:R-:W-:Y:S01]  /*b4e0*/  LOP3.LUT R139, RZ, R132, RZ, 0x33, !PT ;  /* 0x00000084ff8b7212 */ /* 0x000fe200078e33ff */
[C---:B------:R-:W-:Y:S03]  /*b4f0*/  IMAD R134, R2.reuse, R137, R134 ;  /* 0x0000008902867224 */ /* 0x040fe600078e0286 */
[C---:B------:R-:W-:Y:S02]  /*b500*/  ISETP.GT.U32.AND P6, PT, R2.reuse, R136, PT ;  /* 0x000000880200720c */ /* 0x040fe40003fc4070 */
[----:B------:R-:W-:Y:S11]  /*b510*/  ISETP.GT.U32.AND P5, PT, R2, R134, PT ;  /* 0x000000860200720c */ /* 0x000ff60003fa4070 */
[--C-:B------:R-:W-:Y:S02]  /*b520*/  @!P6 IMAD.IADD R136, R136, 0x1, -R2.reuse ;  /* 0x000000018888e824 */ /* 0x100fe400078e0a02 */
[----:B------:R-:W-:Y:S01]  /*b530*/  @!P5 IADD3 R138, PT, PT, R138, 0x1, RZ ;  /* 0x000000018a8ad810 */ /* 0x000fe20007ffe0ff */
[----:B------:R-:W-:Y:S02]  /*b540*/  @!P5 IMAD.IADD R134, R134, 0x1, -R2 ;  /* 0x000000018686d824 */ /* 0x000fe400078e0a02 */
[----:B------:R-:W-:Y:S01]  /*b550*/  @!P6 VIADD R140, R140, 0x1 ;  /* 0x000000018c8ce836 */ /* 0x000fe20000000000 */
[-C--:B------:R-:W-:Y:S02]  /*b560*/  ISETP.GE.U32.AND P6, PT, R136, R2.reuse, PT ;  /* 0x000000028800720c */ /* 0x080fe40003fc6070 */
[----:B------:R-:W-:Y:S11]  /*b570*/  ISETP.GE.U32.AND P5, PT, R134, R2, PT ;  /* 0x000000028600720c */ /* 0x000ff60003fa6070 */
[----:B------:R-:W-:Y:S02]  /*b580*/  @P6 IADD3 R140, PT, PT, R140, 0x1, RZ ;  /* 0x000000018c8c6810 */ /* 0x000fe40007ffe0ff */
[----:B------:R-:W-:Y:S01]  /*b590*/  ISETP.GE.AND P6, PT, R3, RZ, PT ;  /* 0x000000ff0300720c */ /* 0x000fe20003fc6270 */
[----:B------:R-:W-:Y:S01]  /*b5a0*/  @P5 VIADD R138, R138, 0x1 ;  /* 0x000000018a8a5836 */ /* 0x000fe20000000000 */
[----:B------:R-:W-:Y:S01]  /*b5b0*/  ISETP.GE.AND P5, PT, R141, RZ, PT ;  /* 0x000000ff8d00720c */ /* 0x000fe20003fa6270 */
[----:B------:R-:W1:Y:S10]  /*b5c0*/  LDC.64 R2, c[0x0][0x3b8] ;  /* 0x0000ee00ff027b82 */ /* 0x000e740000000a00 */
[----:B------:R-:W-:Y:S02]  /*b5d0*/  @!P6 IMAD.MOV R140, RZ, RZ, -R140 ;  /* 0x000000ffff8ce224 */ /* 0x000fe400078e0a8c */
[----:B------:R-:W-:Y:S01]  /*b5e0*/  @!P5 IMAD.MOV R138, RZ, RZ, -R138 ;  /* 0x000000ffff8ad224 */ /* 0x000fe200078e0a8a */
[----:B------:R-:W-:Y:S04]  /*b5f0*/  ISETP.NE.AND P5, PT, R132, RZ, PT ;  /* 0x000000ff8400720c */ /* 0x000fe80003fa5270 */
[C---:B------:R-:W-:Y:S02]  /*b600*/  SEL R141, R139.reuse, R138, !P5 ;  /* 0x0000008a8b8d7207 */ /* 0x040fe40006800000 */
[----:B------:R-:W-:Y:S02]  /*b610*/  SEL R139, R139, R140, !P5 ;  /* 0x0000008c8b8b7207 */ /* 0x000fe40006800000 */
[-C--:B------:R-:W-:Y:S02]  /*b620*/  LEA R144, P6, R141, R204.reuse, 0x2 ;  /* 0x000000cc8d907211 */ /* 0x080fe400078c10ff */
[----:B------:R-:W-:Y:S02]  /*b630*/  LEA R142, P5, R139, R204, 0x2 ;  /* 0x000000cc8b8e7211 */ /* 0x000fe400078a10ff */
[-C--:B------:R-:W-:Y:S02]  /*b640*/  LEA.HI.X.SX32 R145, R141, R205.reuse, 0x2, P6 ;  /* 0x000000cd8d917211 */ /* 0x080fe400030f16ff */
[C---:B------:R-:W-:Y:S02]  /*b650*/  LEA.HI.X.SX32 R143, R139.reuse, R205, 0x2, P5 ;  /* 0x000000cd8b8f7211 */ /* 0x040fe400028f16ff */
[----:B------:R-:W-:Y:S01]  /*b660*/  IADD3 R139, PT, PT, R139, -R141, RZ ;  /* 0x8000008d8b8b7210 */ /* 0x000fe20007ffe0ff */
[----:B------:R-:W2:Y:S04]  /*b670*/  LDG.E R137, desc[UR16][R144.64] ;  /* 0x0000001090897981 */ /* 0x000ea8000c1e1900 */
[----:B------:R-:W-:Y:S01]  /*b680*/  IMAD R139, R139, R132, -0x40 ;  /* 0xffffffc08b8b7424 */ /* 0x000fe200078e0284 */
[----:B------:R-:W2:Y:S04]  /*b690*/  LDG.E R134, desc[UR16][R142.64] ;  /* 0x000000108e867981 */ /* 0x000ea8000c1e1900 */
[----:B------:R-:W-:Y:S05]  /*b6a0*/  SHF.R.S32.HI R141, RZ, 0x1f, R139 ;  /* 0x0000001fff8d7819 */ /* 0x000fea000001148b */
[-C--:B-1----:R-:W-:Y:S02]  /*b6b0*/  IMAD R132, R141, R2.reuse, RZ ;  /* 0x000000028d847224 */ /* 0x082fe400078e02ff */
[C---:B------:R-:W-:Y:S04]  /*b6c0*/  IMAD.WIDE.U32 R140, R139.reuse, R2, RZ ;  /* 0x000000028b8c7225 */ /* 0x040fe800078e00ff */
[----:B------:R-:W-:Y:S04]  /*b6d0*/  IMAD R132, R139, R3, R132 ;  /* 0x000000038b847224 */ /* 0x000fe800078e0284 */
[----:B------:R-:W-:Y:S02]  /*b6e0*/  IMAD.IADD R141, R141, 0x1, R132 ;  /* 0x000000018d8d7824 */ /* 0x000fe400078e0284 */
[----:B--2---:R-:W-:Y:S04]  /*b6f0*/  IMAD.IADD R137, R137, 0x1, -R134 ;  /* 0x0000000189897824 */ /* 0x004fe800078e0a86 */
[----:B------:R-:W-:Y:S01]  /*b700*/  IMAD.WIDE.U32 R140, R137, UR6, R140 ;  /* 0x00000006898c7c25 */ /* 0x000fe2000f8e008c */
[----:B------:R-:W-:Y:S02]  /*b710*/  SHF.R.S32.HI R3, RZ, 0x1f, R137 ;  /* 0x0000001fff037819 */ /* 0x000fe40000011489 */
[C---:B------:R-:W-:Y:S03]  /*b720*/  LEA R196, P5, R140.reuse, R196, 0x1 ;  /* 0x000000c48cc47211 */ /* 0x040fe600078a08ff */
[----:B------:R-:W-:Y:S04]  /*b730*/  IMAD R132, R3, UR6, RZ ;  /* 0x0000000603847c24 */ /* 0x000fe8000f8e02ff */
[----:B------:R-:W-:Y:S05]  /*b740*/  IMAD R132, R137, UR7, R132 ;  /* 0x0000000789847c24 */ /* 0x000fea000f8e0284 */
[----:B------:R-:W-:Y:S04]  /*b750*/  IADD3 R132, PT, PT, R141, R132, RZ ;  /* 0x000000848d847210 */ /* 0x000fe80007ffe0ff */
[----:B------:R-:W-:Y:S07]  /*b760*/  LEA.HI.X R195, R140, R195, R132, 0x1, P5 ;  /* 0x000000c38cc37211 */ /* 0x000fee00028f0c84 */
.L_x_495:
        /* <DEDUP_REMOVED lines=9> */
[C---:B------:R-:W-:Y:S01]  /*b800*/  IADD3 R2, P6, PT, R3.reuse, R134, RZ ;  /* 0x0000008603027210 */ /* 0x040fe20007fde0ff */
[----:B------:R2:W-:Y:S03]  /*b810*/  @P3 STS.128 [R213+0x6000], RZ ;  /* 0x006000ffd5003388 */ /* 0x0005e60000000c00 */
[----:B------:R-:W-:Y:S02]  /*b820*/  IADD3 R136, P5, PT, R3, R2, RZ ;  /* 0x0000000203887210 */ /* 0x000fe40007fbe0ff */
[C---:B------:R-:W-:Y:S04]  /*b830*/  IADD3.X R3, PT, PT, R132.reuse, R135, RZ, P6, !PT ;  /* 0x0000008784037210 */ /* 0x040fe800037fe4ff */
[----:B------:R-:W-:Y:S01]  /*b840*/  IADD3.X R137, PT, PT, R132, R3, RZ, P5, !PT ;  /* 0x0000000384897210 */ /* 0x000fe20002ffe4ff */
[--C-:B-1----:R-:W-:Y:S05]  /*b850*/  @!P2 IMAD.MOV.U32 R197, RZ, RZ, R195.reuse ;  /* 0x000000ffffc5a224 */ /* 0x102fea00078e00c3 */
[----:B------:R-:W-:Y:S01]  /*b860*/  @!PT LDS RZ, [RZ] ;  /* 0x00000000fffff984 */ /* 0x000fe20000000800 */
[----:B------:R-:W-:Y:S01]  /*b870*/  @!PT LDS RZ, [RZ] ;  /* 0x00000000fffff984 */ /* 0x000fe20000000800 */
[----:B------:R-:W-:Y:S01]  /*b880*/  @!PT LDS RZ, [RZ] ;  /* 0x00000000fffff984 */ /* 0x000fe20000000800 */
[----:B------:R1:W-:Y:S04]  /*b890*/  @!P2 LDGSTS.E.BYPASS.LTC128B.128 [R213+0x8000], desc[UR16][R196.64+0x80] ;  /* 0x08000080c4d5afae */ /* 0x0003e8000b981a10 */
[----:B------:R2:W-:Y:S01]  /*b8a0*/  @P2 STS.128 [R213+0x8000], RZ ;  /* 0x008000ffd5002388 */ /* 0x0005e20000000c00 */
[----:B-1----:R-:W-:Y:S05]  /*b8b0*/  @!P1 IMAD.MOV.U32 R197, RZ, RZ, R195 ;  /* 0x000000ffffc59224 */ /* 0x002fea00078e00c3 */
        /* <DEDUP_REMOVED lines=51> */
.L_x_494:
[----:B--2---:R-:W-:Y:S01]  /*bbf0*/  FMNMX3.FTZ R2, R0, R6, R7, !PT ;  /* 0x0000000600027276 */ /* 0x004fe20007810007 */
[----:B------:R-:W-:Y:S01]  /*bc00*/  LDSM.16.MT88.4 R140, [R184+0xc000] ;  /* 0x00c00000b88c783b */ /* 0x000fe20000004200 */
[----:B------:R-:W-:Y:S02]  /*bc10*/  FMNMX3.FTZ R3, R133, R4, R5, !PT ;  /* 0x0000000485037276 */ /* 0x000fe40007810005 */
[----:B------:R-:W-:Y:S02]  /*bc20*/  FMNMX3.FTZ R2, R2, R10, R11, !PT ;  /* 0x0000000a02027276 */ /* 0x000fe4000781000b */
[----:B------:R-:W-:Y:S02]  /*bc30*/  FMNMX3.FTZ R3, R3, R8, R9, !PT ;  /* 0x0000000803037276 */ /* 0x000fe40007810009 */
[----:B------:R-:W-:Y:S01]  /*bc40*/  FMNMX3.FTZ R2, R2, R14, R15, !PT ;  /* 0x0000000e02027276 */ /* 0x000fe2000781000f */
        /* <DEDUP_REMOVED lines=9> */
[----:B------:R-:W-:Y:S02]  /*bce0*/  FMNMX3.FTZ R2, R2, R30, R31, !PT ;  /* 0x0000001e02027276 */ /* 0x000fe4000781001f */
[----:B------:R-:W-:Y:S02]  /*bcf0*/  FMNMX3.FTZ R3, R3, R28, R29, !PT ;  /* 0x0000001c03037276 */ /* 0x000fe4000781001d */
[----:B------:R-:W-:Y:S02]  /*bd00*/  FMNMX3.FTZ R135, R2, R34, R35, !PT ;  /* 0x0000002202877276 */ /* 0x000fe40007810023 */
[----:B------:R-:W-:Y:S02]  /*bd10*/  FMNMX3.FTZ R136, R3, R32, R33, !PT ;  /* 0x0000002003887276 */ /* 0x000fe40007810021 */
[----:B------:R-:W-:Y:S01]  /*bd20*/  IADD3 R206, PT, PT, R206, -0x1, RZ ;  /* 0xffffffffcece7810 */ /* 0x000fe20007ffe0ff */
[----:B------:R-:W-:Y:S01]  /*bd30*/  SHFL.BFLY PT, R2, R135, 0x2, 0x1f ;  /* 0x0c401f0087027f89 */ /* 0x000fe200000e0000 */
[----:B------:R-:W-:Y:S07]  /*bd40*/  IADD3 R207, PT, PT, R207, -0x40, RZ ;  /* 0xffffffc0cfcf7810 */ /* 0x000fee0007ffe0ff */
[----:B------:R-:W1:Y:S02]  /*bd50*/  SHFL.BFLY PT, R3, R136, 0x2, 0x1f ;  /* 0x0c401f0088037f89 */ /* 0x000e6400000e0000 */
[----:B-1----:R-:W-:Y:S02]  /*bd60*/  FMNMX.FTZ R137, R136, R3, !PT ;  /* 0x0000000388897209 */ /* 0x002fe40007810000 */
[----:B------:R-:W-:Y:S04]  /*bd70*/  FMNMX.FTZ R134, R135, R2, !PT ;  /* 0x0000000287867209 */ /* 0x000fe80007810000 */
[----:B------:R-:W1:Y:S08]  /*bd80*/  SHFL.BFLY PT, R132, R137, 0x1, 0x1f ;  /* 0x0c201f0089847f89 */ /* 0x000e7000000e0000 */
[----:B------:R-:W2:Y:S01]  /*bd90*/  SHFL.BFLY PT, R3, R134, 0x1, 0x1f ;  /* 0x0c201f0086037f89 */ /* 0x000ea200000e0000 */
[----:B-1----:R-:W-:Y:S07]  /*bda0*/  FMNMX.FTZ R132, R137, R132, !PT ;  /* 0x0000008489847209 */ /* 0x002fee0007810000 */
[----:B------:R-:W1:Y:S01]  /*bdb0*/  LDSM.16.MT88.4 R136, [R189+0xc000] ;  /* 0x00c00000bd88783b */ /* 0x000e620000004200 */
[----:B--2---:R-:W-:Y:S01]  /*bdc0*/  FMNMX.FTZ R3, R134, R3, !PT ;  /* 0x0000000386037209 */ /* 0x004fe20007810000 */
[C---:B------:R-:W-:Y:S01]  /*bdd0*/  FMUL.FTZ R166, R132.reuse, UR4 ;  /* 0x0000000484a67c20 */ /* 0x040fe20008410000 */
[C---:B------:R-:W-:Y:S01]  /*bde0*/  FSETP.NEU.FTZ.AND P1, PT, R132.reuse, -INF , PT ;  /* 0xff8000008400780b */ /* 0x040fe20003f3d000 */
[----:B------:R-:W-:Y:S02]  /*bdf0*/  FADD.FTZ R2, -R132, R133 ;  /* 0x0000008584027221 */ /* 0x000fe40000010100 */
[C---:B------:R-:W-:Y:S01]  /*be00*/  FADD.FTZ R0, -R3.reuse, R0 ;  /* 0x0000000003007221 */ /* 0x040fe20000010100 */
[----:B------:R-:W-:Y:S01]  /*be10*/  FSEL R166, R166, RZ, P1 ;  /* 0x000000ffa6a67208 */ /* 0x000fe20000800000 */
[C---:B------:R-:W-:Y:S01]  /*be20*/  FMUL.FTZ R164, R3.reuse, UR4 ;  /* 0x0000000403a47c20 */ /* 0x040fe20008410000 */
[----:B------:R-:W-:Y:S01]  /*be30*/  FSETP.NEU.FTZ.AND P1, PT, R3, -INF , PT ;  /* 0xff8000000300780b */ /* 0x000fe20003f3d000 */
[----:B------:R-:W-:Y:S01]  /*be40*/  FMUL.FTZ R135, R0, UR4 ;  /* 0x0000000400877c20 */ /* 0x000fe20008410000 */
[----:B------:R-:W-:Y:S01]  /*be50*/  FMUL.FTZ R133, R2, UR4 ;  /* 0x0000000402857c20 */ /* 0x000fe20008410000 */
[--C-:B------:R-:W-:Y:S01]  /*be60*/  FFMA.FTZ R161, R4, UR4, -R166.reuse ;  /* 0x0000000404a17c23 */ /* 0x100fe200080108a6 */
[----:B------:R-:W-:Y:S01]  /*be70*/  FSEL R164, R164, RZ, P1 ;  /* 0x000000ffa4a47208 */ /* 0x000fe20000800000 */
[----:B------:R2:W3:Y:S01]  /*be80*/  MUFU.EX2 R0, R135 ;  /* 0x0000008700007308 */ /* 0x0004e20000000800 */
[--C-:B------:R-:W-:Y:S01]  /*be90*/  FFMA.FTZ R160, R5, UR4, -R166.reuse ;  /* 0x0000000405a07c23 */ /* 0x100fe200080108a6 */
[--C-:B------:R-:W-:Y:S01]  /*bea0*/  FFMA.FTZ R134, R8, UR4, -R166.reuse ;  /* 0x0000000408867c23 */ /* 0x100fe200080108a6 */
[----:B------:R-:W-:Y:S01]  /*beb0*/  FFMA.FTZ R175, R28, UR4, -R166 ;  /* 0x000000041caf7c23 */ /* 0x000fe200080108a6 */
[--C-:B------:R-:W-:Y:S01]  /*bec0*/  FFMA.FTZ R163, R6, UR4, -R164.reuse ;  /* 0x0000000406a37c23 */ /* 0x100fe200080108a4 */
[--C-:B------:R-:W-:Y:S01]  /*bed0*/  FFMA.FTZ R7, R7, UR4, -R164.reuse ;  /* 0x0000000407077c23 */ /* 0x100fe200080108a4 */
[--C-:B------:R-:W-:Y:S01]  /*bee0*/  FFMA.FTZ R162, R10, UR4, -R164.reuse ;  /* 0x000000040aa27c23 */ /* 0x100fe200080108a4 */
[----:B------:R-:W-:Y:S03]  /*bef0*/  FFMA.FTZ R165, R11, UR4, -R164 ;  /* 0x000000040ba57c23 */ /* 0x000fe600080108a4 */
[----:B------:R-:W4:Y:S01]  /*bf00*/  MUFU.EX2 R2, R133 ;  /* 0x0000008500027308 */ /* 0x000f220000000800 */
[----:B------:R-:W-:Y:S01]  /*bf10*/  MOV R6, R201 ;  /* 0x000000c900067202 */ /* 0x000fe20000000f00 */
[--C-:B------:R-:W-:Y:S01]  /*bf20*/  FFMA.FTZ R176, R29, UR4, -R166.reuse ;  /* 0x000000041db07c23 */ /* 0x100fe200080108a6 */
[----:B------:R-:W-:Y:S01]  /*bf30*/  @P0 IADD3 R6, PT, PT, R202, -0x40, RZ ;  /* 0xffffffc0ca060810 */ /* 0x000fe20007ffe0ff */
[----:B------:R-:W-:Y:S01]  /*bf40*/  FFMA.FTZ R179, R32, UR4, -R166 ;  /* 0x0000000420b37c23 */ /* 0x000fe200080108a6 */
[--C-:B------:R-:W-:Y:S01]  /*bf50*/  FFMA.FTZ R177, R30, UR4, -R164.reuse ;  /* 0x000000041eb17c23 */ /* 0x100fe200080108a4 */
[----:B------:R-:W-:Y:S01]  /*bf60*/  FFMA.FTZ R178, R31, UR4, -R164 ;  /* 0x000000041fb27c23 */ /* 0x000fe200080108a4 */
[----:B------:R-:W-:Y:S03]  /*bf70*/  IADD3 R191, PT, PT, R191, R6, RZ ;  /* 0x00000006bfbf7210 */ /* 0x000fe60007ffe0ff */
[----:B------:R-:W-:Y:S01]  /*bf80*/  MUFU.EX2 R161, R161 ;  /* 0x000000a100a17308 */ /* 0x000fe20000000800 */
[----:B--2---:R-:W-:Y:S01]  /*bf90*/  FFMA.FTZ R135, R9, UR4, -R166 ;  /* 0x0000000409877c23 */ /* 0x004fe200080108a6 */
[----:B------:R-:W2:Y:S01]  /*bfa0*/  LDSM.16.MT88.4 R144, [R6] ;  /* 0x000000000690783b */ /* 0x000ea20000004200 */
[C---:B---3--:R-:W-:Y:S01]  /*bfb0*/  FMUL.FTZ R10, R0.reuse, R130 ;  /* 0x00000082000a7220 */ /* 0x048fe20000410000 */
[C---:B------:R-:W-:Y:S01]  /*bfc0*/  FMUL.FTZ R11, R0.reuse, R131 ;  /* 0x00000083000b7220 */ /* 0x040fe20000410000 */
[C---:B------:R-:W-:Y:S01]  /*bfd0*/  FMUL.FTZ R38, R0.reuse, R38 ;  /* 0x0000002600267220 */ /* 0x040fe20000410000 */
[C---:B------:R-:W-:Y:S01]  /*bfe0*/  FMUL.FTZ R39, R0.reuse, R39 ;  /* 0x0000002700277220 */ /* 0x040fe20000410000 */
[----:B------:R-:W-:Y:S03]  /*bff0*/  FMUL.FTZ R42, R0, R42 ;  /* 0x0000002a002a7220 */ /* 0x000fe60000410000 */
[----:B------:R-:W3:Y:S01]  /*c000*/  MUFU.EX2 R160, R160 ;  /* 0x000000a000a07308 */ /* 0x000ee20000000800 */
[C---:B----4-:R-:W-:Y:S01]  /*c010*/  FMUL.FTZ R8, R2.reuse, R128 ;  /* 0x0000008002087220 */ /* 0x050fe20000410000 */
[C---:B------:R-:W-:Y:S01]  /*c020*/  FMUL.FTZ R9, R2.reuse, R129 ;  /* 0x0000008102097220 */ /* 0x040fe20000410000 */
[C---:B------:R-:W-:Y:S01]  /*c030*/  FMUL.FTZ R36, R2.reuse, R36 ;  /* 0x0000002402247220 */ /* 0x040fe20000410000 */
[C---:B------:R-:W-:Y:S01]  /*c040*/  FMUL.FTZ R37, R2.reuse, R37 ;  /* 0x0000002502257220 */ /* 0x040fe20000410000 */
[C---:B------:R-:W-:Y:S01]  /*c050*/  FMUL.FTZ R40, R2.reuse, R40 ;  /* 0x0000002802287220 */ /* 0x040fe20000410000 */
[----:B------:R-:W-:Y:S01]  /*c060*/  FMUL.FTZ R41, R2, R41 ;  /* 0x0000002902297220 */ /* 0x000fe20000410000 */
[----:B------:R-:W-:Y:S03]  /*c070*/  FMUL.FTZ R43, R0, R43 ;  /* 0x0000002b002b7220 */ /* 0x000fe60000410000 */
[----:B------:R-:W-:Y:S01]  /*c080*/  MUFU.EX2 R163, R163 ;  /* 0x000000a300a37308 */ /* 0x000fe20000000800 */
[C---:B------:R-:W-:Y:S01]  /*c090*/  FMUL.FTZ R44, R2.reuse, R44 ;  /* 0x0000002c022c7220 */ /* 0x040fe20000410000 */
[----:B------:R-:W-:Y:S01]  /*c0a0*/  FMUL.FTZ R45, R2, R45 ;  /* 0x0000002d022d7220 */ /* 0x000fe20000410000 */
[C---:B------:R-:W-:Y:S01]  /*c0b0*/  FMUL.FTZ R46, R0.reuse, R46 ;  /* 0x0000002e002e7220 */ /* 0x040fe20000410000 */
[----:B------:R-:W-:Y:S01]  /*c0c0*/  FMUL.FTZ R47, R0, R47 ;  /* 0x0000002f002f7220 */ /* 0x000fe20000410000 */
[----:B------:R-:W-:Y:S01]  /*c0d0*/  LDSM.16.MT88.4 R148, [R191+0x800] ;  /* 0x00080000bf94783b */ /* 0x000fe20000004200 */
[----:B------:R-:W-:Y:S01]  /*c0e0*/  FFMA.FTZ R180, R34, UR4, -R164 ;  /* 0x0000000422b47c23 */ /* 0x000fe200080108a4 */
[----:B------:R-:W-:Y:S03]  /*c0f0*/  FMUL.FTZ R48, R2, R48 ;  /* 0x0000003002307220 */ /* 0x000fe60000410000 */
[----:B------:R-:W4:Y:S01]  /*c100*/  MUFU.EX2 R7, R7 ;  /* 0x0000000700077308 */ /* 0x000f220000000800 */
[----:B---3--:R-:W-:Y:S01]  /*c110*/  F2FP.F16.F32.PACK_AB R128, R160, R161 ;  /* 0x000000a1a080723e */ /* 0x008fe200000000ff */
[----:B------:R-:W-:Y:S01]  /*c120*/  FMUL.FTZ R49, R2, R49 ;  /* 0x0000003102317220 */ /* 0x000fe20000410000 */
[C---:B------:R-:W-:Y:S01]  /*c130*/  FMUL.FTZ R50, R0.reuse, R50 ;  /* 0x0000003200327220 */ /* 0x040fe20000410000 */
[----:B------:R-:W-:Y:S01]  /*c140*/  FMUL.FTZ R51, R0, R51 ;  /* 0x0000003300337220 */ /* 0x000fe20000410000 */
[----:B------:R-:W-:Y:S01]  /*c150*/  LDSM.16.MT88.4 R28, [R184+0xd800] ;  /* 0x00d80000b81c783b */ /* 0x000fe20000004200 */
[C---:B------:R-:W-:Y:S01]  /*c160*/  FMUL.FTZ R52, R2.reuse, R52 ;  /* 0x0000003402347220 */ /* 0x040fe20000410000 */
[----:B------:R-:W-:Y:S03]  /*c170*/  FMUL.FTZ R53, R2, R53 ;  /* 0x0000003502357220 */ /* 0x000fe60000410000 */
[----:B------:R-:W-:Y:S01]  /*c180*/  MUFU.EX2 R134, R134 ;  /* 0x0000008600867308 */ /* 0x000fe20000000800 */
[C---:B------:R-:W-:Y:S01]  /*c190*/  FMUL.FTZ R54, R0.reuse, R54 ;  /* 0x0000003600367220 */ /* 0x040fe20000410000 */
[----:B------:R-:W-:Y:S01]  /*c1a0*/  FMUL.FTZ R55, R0, R55 ;  /* 0x0000003700377220 */ /* 0x000fe20000410000 */
[C---:B------:R-:W-:Y:S01]  /*c1b0*/  FMUL.FTZ R56, R2.reuse, R56 ;  /* 0x0000003802387220 */ /* 0x040fe20000410000 */
[----:B------:R-:W-:Y:S01]  /*c1c0*/  FMUL.FTZ R57, R2, R57 ;  /* 0x0000003902397220 */ /* 0x000fe20000410000 */
[C---:B------:R-:W-:Y:S01]  /*c1d0*/  FMUL.FTZ R58, R0.reuse, R58 ;  /* 0x0000003a003a7220 */ /* 0x040fe20000410000 */
[----:B------:R-:W-:Y:S01]  /*c1e0*/  FMUL.FTZ R59, R0, R59 ;  /* 0x0000003b003b7220 */ /* 0x000fe20000410000 */
[C---:B------:R-:W-:Y:S03]  /*c1f0*/  FMUL.FTZ R60, R2.reuse, R60 ;  /* 0x0000003c023c7220 */ /* 0x040fe60000410000 */
[----:B------:R-:W3:Y:S01]  /*c200*/  MUFU.EX2 R135, R135 ;  /* 0x0000008700877308 */ /* 0x000ee20000000800 */
[----:B----4-:R-:W-:Y:S01]  /*c210*/  F2FP.F16.F32.PACK_AB R129, R7, R163 ;  /* 0x000000a30781723e */ /* 0x010fe200000000ff */
[----:B------:R-:W-:Y:S01]  /*c220*/  FMUL.FTZ R61, R2, R61 ;  /* 0x0000003d023d7220 */ /* 0x000fe20000410000 */
[C---:B------:R-:W-:Y:S01]  /*c230*/  FMUL.FTZ R62, R0.reuse, R62 ;  /* 0x0000003e003e7220 */ /* 0x040fe20000410000 */
[----:B------:R-:W-:Y:S01]  /*c240*/  FMUL.FTZ R63, R0, R63 ;  /* 0x0000003f003f7220 */ /* 0x000fe20000410000 */
[C---:B------:R-:W-:Y:S01]  /*c250*/  FMUL.FTZ R64, R2.reuse, R64 ;  /* 0x0000004002407220 */ /* 0x040fe20000410000 */
[----:B------:R-:W-:Y:S01]  /*c260*/  FMUL.FTZ R65, R2, R65 ;  /* 0x0000004102417220 */ /* 0x000fe20000410000 */
[C---:B------:R-:W-:Y:S03]  /*c270*/  FMUL.FTZ R66, R0.reuse, R66 ;  /* 0x0000004200427220 */ /* 0x040fe60000410000 */
[----:B------:R-:W-:Y:S01]  /*c280*/  MUFU.EX2 R162, R162 ;  /* 0x000000a200a27308 */ /* 0x000fe20000000800 */
[----:B------:R-:W-:Y:S01]  /*c290*/  FMUL.FTZ R67, R0, R67 ;  /* 0x0000004300437220 */ /* 0x000fe20000410000 */
[C---:B------:R-:W-:Y:S01]  /*c2a0*/  FMUL.FTZ R68, R2.reuse, R68 ;  /* 0x0000004402447220 */ /* 0x040fe20000410000 */
[----:B------:R-:W-:Y:S01]  /*c2b0*/  FMUL.FTZ R69, R2, R69 ;  /* 0x0000004502457220 */ /* 0x000fe20000410000 */
[C---:B------:R-:W-:Y:S01]  /*c2c0*/  FMUL.FTZ R70, R0.reuse, R70 ;  /* 0x0000004600467220 */ /* 0x040fe20000410000 */
[----:B------:R-:W-:Y:S01]  /*c2d0*/  FMUL.FTZ R71, R0, R71 ;  /* 0x0000004700477220 */ /* 0x000fe20000410000 */
[C---:B------:R-:W-:Y:S01]  /*c2e0*/  FMUL.FTZ R72, R2.reuse, R72 ;  /* 0x0000004802487220 */ /* 0x040fe20000410000 */
[----:B------:R-:W-:Y:S03]  /*c2f0*/  FMUL.FTZ R73, R2, R73 ;  /* 0x0000004902497220 */ /* 0x000fe60000410000 */
[----:B------:R-:W4:Y:S01]  /*c300*/  MUFU.EX2 R165, R165 ;  /* 0x000000a500a57308 */ /* 0x000f220000000800 */
[----:B---3--:R-:W-:Y:S01]  /*c310*/  F2FP.F16.F32.PACK_AB R130, R135, R134 ;  /* 0x000000868782723e */ /* 0x008fe200000000ff */
[C---:B------:R-:W-:Y:S01]  /*c320*/  FMUL.FTZ R74, R0.reuse, R74 ;  /* 0x0000004a004a7220 */ /* 0x040fe20000410000 */
[----:B------:R-:W-:Y:S01]  /*c330*/  FMUL.FTZ R75, R0, R75 ;  /* 0x0000004b004b7220 */ /* 0x000fe20000410000 */
        /* <DEDUP_REMOVED lines=13> */
[----:B----4-:R-:W-:Y:S01]  /*c410*/  F2FP.F16.F32.PACK_AB R131, R165, R162 ;  /* 0x000000a2a583723e */ /* 0x010fe200000000ff */
[----:B------:R-:W-:Y:S01]  /*c420*/  FMUL.FTZ R89, R2, R89 ;  /* 0x0000005902597220 */ /* 0x000fe20000410000 */
[C---:B------:R-:W-:Y:S01]  /*c430*/  FMUL.FTZ R90, R0.reuse, R90 ;  /* 0x0000005a005a7220 */ /* 0x040fe20000410000 */
[----:B------:R-:W-:Y:S01]  /*c440*/  FMUL.FTZ R91, R0, R91 ;  /* 0x0000005b005b7220 */ /* 0x000fe20000410000 */
[C---:B------:R-:W-:Y:S01]  /*c450*/  FMUL.FTZ R92, R2.reuse, R92 ;  /* 0x0000005c025c7220 */ /* 0x040fe20000410000 */
[----:B------:R-:W-:Y:S01]  /*c460*/  FMUL.FTZ R93, R2, R93 ;  /* 0x0000005d025d7220 */ /* 0x000fe20000410000 */
[C---:B------:R-:W-:Y:S01]  /*c470*/  FMUL.FTZ R94, R0.reuse, R94 ;  /* 0x0000005e005e7220 */ /* 0x040fe20000410000 */
[C---:B-1----:R-:W-:Y:S01]  /*c480*/  HMMA.16816.F32 R8, R128.reuse, R136, R8 ;  /* 0x000000888008723c */ /* 0x042fe20000001808 */
[----:B------:R-:W-:Y:S04]  /*c490*/  MUFU.EX2 R175, R175 ;  /* 0x000000af00af7308 */ /* 0x000fe80000000800 */
[----:B------:R-:W-:Y:S01]  /*c4a0*/  FMUL.FTZ R95, R0, R95 ;  /* 0x0000005f005f7220 */ /* 0x000fe20000410000 */
[C---:B------:R-:W-:Y:S01]  /*c4b0*/  FMUL.FTZ R96, R2.reuse, R96 ;  /* 0x0000006002607220 */ /* 0x040fe20000410000 */
[----:B------:R-:W-:Y:S01]  /*c4c0*/  FMUL.FTZ R97, R2, R97 ;  /* 0x0000006102617220 */ /* 0x000fe20000410000 */
[C---:B------:R-:W-:Y:S01]  /*c4d0*/  HMMA.16816.F32 R36, R128.reuse, R138, R36 ;  /* 0x0000008a8024723c */ /* 0x040fe20000001824 */
[----:B------:R-:W1:Y:S02]  /*c4e0*/  LDSM.16.MT88.4 R136, [R191] ;  /* 0x00000000bf88783b */ /* 0x000e640000004200 */
[----:B------:R-:W-:Y:S01]  /*c4f0*/  MUFU.EX2 R176, R176 ;  /* 0x000000b000b07308 */ /* 0x000fe20000000800 */
[C---:B------:R-:W-:Y:S01]  /*c500*/  FMUL.FTZ R98, R0.reuse, R98 ;  /* 0x0000006200627220 */ /* 0x040fe20000410000 */
[----:B------:R-:W-:Y:S01]  /*c510*/  FMUL.FTZ R99, R0, R99 ;  /* 0x0000006300637220 */ /* 0x000fe20000410000 */
[C---:B------:R-:W-:Y:S01]  /*c520*/  FMUL.FTZ R100, R2.reuse, R100 ;  /* 0x0000006402647220 */ /* 0x040fe20000410000 */
[----:B------:R-:W-:Y:S01]  /*c530*/  FMUL.FTZ R101, R2, R101 ;  /* 0x0000006502657220 */ /* 0x000fe20000410000 */
[C---:B------:R-:W-:Y:S01]  /*c540*/  FMUL.FTZ R102, R0.reuse, R102 ;  /* 0x0000006600667220 */ /* 0x040fe20000410000 */
[C---:B------:R-:W-:Y:S04]  /*c550*/  HMMA.16816.F32 R40, R128.reuse, R140, R40 ;  /* 0x0000008c8028723c */ /* 0x040fe80000001828 */
[----:B------:R-:W-:Y:S01]  /*c560*/  MUFU.EX2 R177, R177 ;  /* 0x000000b100b17308 */ /* 0x000fe20000000800 */
[----:B------:R-:W-:Y:S01]  /*c570*/  FMUL.FTZ R103, R0, R103 ;  /* 0x0000006700677220 */ /* 0x000fe20000410000 */
[C---:B------:R-:W-:Y:S01]  /*c580*/  FMUL.FTZ R104, R2.reuse, R104 ;  /* 0x0000006802687220 */ /* 0x040fe20000410000 */
[----:B------:R-:W-:Y:S01]  /*c590*/  FMUL.FTZ R105, R2, R105 ;  /* 0x0000006902697220 */ /* 0x000fe20000410000 */
[C---:B------:R-:W-:Y:S01]  /*c5a0*/  FMUL.FTZ R106, R0.reuse, R106 ;  /* 0x0000006a006a7220 */ /* 0x040fe20000410000 */
[----:B------:R-:W-:Y:S01]  /*c5b0*/  FMUL.FTZ R107, R0, R107 ;  /* 0x0000006b006b7220 */ /* 0x000fe20000410000 */
[C---:B------:R-:W-:Y:S01]  /*c5c0*/  HMMA.16816.F32 R44, R128.reuse, R142, R44 ;  /* 0x0000008e802c723c */ /* 0x040fe2000000182c */
[----:B------:R-:W3:Y:S03]  /*c5d0*/  LDSM.16.MT88.4 R140, [R189+0xe000] ;  /* 0x00e00000bd8c783b */ /* 0x000ee60000004200 */
[----:B------:R-:W-:Y:S01]  /*c5e0*/  MUFU.EX2 R178, R178 ;  /* 0x000000b200b27308 */ /* 0x000fe20000000800 */
[C---:B------:R-:W-:Y:S01]  /*c5f0*/  FMUL.FTZ R108, R2.reuse, R108 ;  /* 0x0000006c026c7220 */ /* 0x040fe20000410000 */
[----:B------:R-:W-:Y:S01]  /*c600*/  FMUL.FTZ R109, R2, R109 ;  /* 0x0000006d026d7220 */ /* 0x000fe20000410000 */
[C---:B------:R-:W-:Y:S01]  /*c610*/  FMUL.FTZ R110, R0.reuse, R110 ;  /* 0x0000006e006e7220 */ /* 0x040fe20000410000 */
[----:B------:R-:W-:Y:S01]  /*c620*/  FMUL.FTZ R111, R0, R111 ;  /* 0x0000006f006f7220 */ /* 0x000fe20000410000 */
[--C-:B------:R-:W-:Y:S01]  /*c630*/  FFMA.FTZ R167, R12, UR4, -R166.reuse ;  /* 0x000000040ca77c23 */ /* 0x100fe200080108a6 */
[C---:B--2---:R-:W-:Y:S04]  /*c640*/  HMMA.16816.F32 R48, R128.reuse, R144, R48 ;  /* 0x000000908030723c */ /* 0x044fe80000001830 */
[----:B------:R-:W-:Y:S01]  /*c650*/  MUFU.EX2 R179, R179 ;  /* 0x000000b300b37308 */ /* 0x000fe20000000800 */
[C---:B------:R-:W-:Y:S01]  /*c660*/  FMUL.FTZ R12, R2.reuse, R124 ;  /* 0x0000007c020c7220 */ /* 0x040fe20000410000 */
[----:B------:R-:W-:Y:S01]  /*c670*/  FFMA.FTZ R168, R13, UR4, -R166 ;  /* 0x000000040da87c23 */ /* 0x000fe200080108a6 */
[----:B------:R-:W-:Y:S01]  /*c680*/  FMUL.FTZ R13, R2, R125 ;  /* 0x0000007d020d7220 */ /* 0x000fe20000410000 */
[--C-:B------:R-:W-:Y:S01]  /*c690*/  FFMA.FTZ R170, R14, UR4, -R164.reuse ;  /* 0x000000040eaa7c23 */ /* 0x100fe200080108a4 */
[C---:B------:R-:W-:Y:S01]  /*c6a0*/  FMUL.FTZ R14, R0.reuse, R126 ;  /* 0x0000007e000e7220 */ /* 0x040fe20000410000 */
[C---:B------:R-:W-:Y:S01]  /*c6b0*/  HMMA.16816.F32 R52, R128.reuse, R146, R52 ;  /* 0x000000928034723c */ /* 0x040fe20000001834 */
[----:B------:R-:W2:Y:S03]  /*c6c0*/  LDSM.16.MT88.4 R144, [R184+0xe000] ;  /* 0x00e00000b890783b */ /* 0x000ea60000004200 */
[----:B------:R-:W-:Y:S01]  /*c6d0*/  MUFU.EX2 R167, R167 ;  /* 0x000000a700a77308 */ /* 0x000fe20000000800 */
[----:B------:R-:W-:Y:S01]  /*c6e0*/  FFMA.FTZ R169, R15, UR4, -R164 ;  /* 0x000000040fa97c23 */ /* 0x000fe200080108a4 */
[----:B------:R-:W-:Y:S01]  /*c6f0*/  FMUL.FTZ R15, R0, R127 ;  /* 0x0000007f000f7220 */ /* 0x000fe20000410000 */
[C---:B------:R-:W-:Y:S01]  /*c700*/  FMUL.FTZ R112, R2.reuse, R112 ;  /* 0x0000007002707220 */ /* 0x040fe20000410000 */
[----:B------:R-:W-:Y:S01]  /*c710*/  FMUL.FTZ R113, R2, R113 ;  /* 0x0000007102717220 */ /* 0x000fe20000410000 */
[C---:B------:R-:W-:Y:S01]  /*c720*/  FMUL.FTZ R114, R0.reuse, R114 ;  /* 0x0000007200727220 */ /* 0x040fe20000410000 */
[----:B------:R-:W-:Y:S01]  /*c730*/  FMUL.FTZ R115, R0, R115 ;  /* 0x0000007300737220 */ /* 0x000fe20000410000 */
[C---:B-1----:R-:W-:Y:S01]  /*c740*/  HMMA.16816.F32 R56, R128.reuse, R136, R56 ;  /* 0x000000888038723c */ /* 0x042fe20000001838 */
[----:B------:R-:W-:Y:S02]  /*c750*/  LDSM.16.MT88.4 R124, [R189+0xc800] ;  /* 0x00c80000bd7c783b */ /* 0x000fe40000004200 */
[----:B------:R-:W1:Y:S01]  /*c760*/  MUFU.EX2 R168, R168 ;  /* 0x000000a800a87308 */ /* 0x000e620000000800 */
[--C-:B------:R-:W-:Y:S01]  /*c770*/  FFMA.FTZ R171, R16, UR4, -R166.reuse ;  /* 0x0000000410ab7c23 */ /* 0x100fe200080108a6 */
[----:B------:R-:W-:Y:S01]  /*c780*/  FFMA.FTZ R172, R17, UR4, -R166 ;  /* 0x0000000411ac7c23 */ /* 0x000fe200080108a6 */
[--C-:B------:R-:W-:Y:S01]  /*c790*/  FFMA.FTZ R173, R18, UR4, -R164.reuse ;  /* 0x0000000412ad7c23 */ /* 0x100fe200080108a4 */
[----:B------:R-:W-:Y:S01]  /*c7a0*/  FFMA.FTZ R174, R19, UR4, -R164 ;  /* 0x0000000413ae7c23 */ /* 0x000fe200080108a4 */
[C---:B------:R-:W-:Y:S01]  /*c7b0*/  FMUL.FTZ R116, R2.reuse, R116 ;  /* 0x0000007402747220 */ /* 0x040fe20000410000 */
[C---:B------:R-:W-:Y:S01]  /*c7c0*/  HMMA.16816.F32 R60, R128.reuse, R138, R60 ;  /* 0x0000008a803c723c */ /* 0x040fe2000000183c */
[----:B------:R-:W4:Y:S03]  /*c7d0*/  LDSM.16.MT88.4 R136, [R6+0x2000] ;  /* 0x002000000688783b */ /* 0x000f260000004200 */
[----:B------:R-:W-:Y:S01]  /*c7e0*/  MUFU.EX2 R170, R170 ;  /* 0x000000aa00aa7308 */ /* 0x000fe20000000800 */
[----:B------:R-:W-:Y:S01]  /*c7f0*/  FMUL.FTZ R117, R2, R117 ;  /* 0x0000007502757220 */ /* 0x000fe20000410000 */
[C---:B------:R-:W-:Y:S01]  /*c800*/  FMUL.FTZ R118, R0.reuse, R118 ;  /* 0x0000007600767220 */ /* 0x040fe20000410000 */
[----:B------:R-:W-:Y:S01]  /*c810*/  FMUL.FTZ R119, R0, R119 ;  /* 0x0000007700777220 */ /* 0x000fe20000410000 */
[C---:B------:R-:W-:Y:S01]  /*c820*/  FMUL.FTZ R16, R2.reuse, R120 ;  /* 0x0000007802107220 */ /* 0x040fe20000410000 */
[----:B------:R-:W-:Y:S01]  /*c830*/  FMUL.FTZ R17, R2, R121 ;  /* 0x0000007902117220 */ /* 0x000fe20000410000 */
[C---:B---3--:R-:W-:Y:S04]  /*c840*/  HMMA.16816.F32 R64, R128.reuse, R140, R64 ;  /* 0x0000008c8040723c */ /* 0x048fe80000001840 */
[----:B------:R-:W3:Y:S01]  /*c850*/  MUFU.EX2 R169, R169 ;  /* 0x000000a900a97308 */ /* 0x000ee20000000800 */
[----:B-1----:R-:W-:Y:S01]  /*c860*/  F2FP.F16.F32.PACK_AB R120, R168, R167 ;  /* 0x000000a7a878723e */ /* 0x002fe200000000ff */
[C---:B------:R-:W-:Y:S01]  /*c870*/  FMUL.FTZ R18, R0.reuse, R122 ;  /* 0x0000007a00127220 */ /* 0x040fe20000410000 */
[----:B------:R-:W-:Y:S01]  /*c880*/  FMUL.FTZ R19, R0, R123 ;  /* 0x0000007b00137220 */ /* 0x000fe20000410000 */
[----:B------:R-:W-:Y:S01]  /*c890*/  FFMA.FTZ R161, R2, R211, R161 ;  /* 0x000000d302a17223 */ /* 0x000fe200000100a1 */
[----:B------:R-:W-:Y:S01]  /*c8a0*/  ISETP.NE.AND P1, PT, R206, RZ, PT ;  /* 0x000000ffce00720c */ /* 0x000fe20003f25270 */
[C---:B------:R-:W-:Y:S01]  /*c8b0*/  HMMA.16816.F32 R68, R128.reuse, R142, R68 ;  /* 0x0000008e8044723c */ /* 0x040fe20000001844 */
[----:B------:R-:W1:Y:S03]  /*c8c0*/  LDSM.16.MT88.4 R140, [R191+0x2000] ;  /* 0x00200000bf8c783b */ /* 0x000e660000004200 */
[----:B------:R-:W-:Y:S01]  /*c8d0*/  MUFU.EX2 R171, R171 ;  /* 0x000000ab00ab7308 */ /* 0x000fe20000000800 */
[----:B------:R-:W-:Y:S01]  /*c8e0*/  FFMA.FTZ R163, R0, R209, R163 ;  /* 0x000000d100a37223 */ /* 0x000fe200000100a3 */
[----:B------:R-:W-:Y:S01]  /*c8f0*/  FADD.FTZ R161, R160, R161 ;  /* 0x000000a1a0a17221 */ /* 0x000fe20000010000 */
[----:B------:R-:W-:Y:S02]  /*c900*/  MOV R133, R132 ;  /* 0x0000008400857202 */ /* 0x000fe40000000f00 */
[----:B------:R-:W-:Y:S01]  /*c910*/  FADD.FTZ R163, R7, R163 ;  /* 0x000000a307a37221 */ /* 0x000fe20000010000 */
[C---:B--2---:R-:W-:Y:S04]  /*c920*/  HMMA.16816.F32 R72, R128.reuse, R144, R72 ;  /* 0x000000908048723c */ /* 0x044fe80000001848 */
[----:B------:R-:W2:Y:S01]  /*c930*/  MUFU.EX2 R172, R172 ;  /* 0x000000ac00ac7308 */ /* 0x000ea20000000800 */
[----:B---3--:R-:W-:Y:S01]  /*c940*/  F2FP.F16.F32.PACK_AB R121, R169, R170 ;  /* 0x000000aaa979723e */ /* 0x008fe200000000ff */
[----:B------:R-:W-:Y:S01]  /*c950*/  FADD.FTZ R0, R134, R161 ;  /* 0x000000a186007221 */ /* 0x000fe20000010000 */
[----:B------:R-:W-:Y:S01]  /*c960*/  FADD.FTZ R162, R162, R163 ;  /* 0x000000a3a2a27221 */ /* 0x000fe20000010000 */
[C---:B------:R-:W-:Y:S01]  /*c970*/  HMMA.16816.F32 R76, R128.reuse, R146, R76 ;  /* 0x00000092804c723c */ /* 0x040fe2000000184c */
[----:B------:R-:W3:Y:S05]  /*c980*/  LDSM.16.MT88.4 R144, [R189+0x10000] ;  /* 0x01000000bd90783b */ /* 0x000eea0000004200 */
[----:B------:R-:W-:Y:S01]  /*c990*/  MUFU.EX2 R173, R173 ;  /* 0x000000ad00ad7308 */ /* 0x000fe20000000800 */
[----:B------:R-:W-:Y:S01]  /*c9a0*/  FADD.FTZ R0, R135, R0 ;  /* 0x0000000087007221 */ /* 0x000fe20000010000 */
[----:B------:R-:W-:Y:S03]  /*c9b0*/  FADD.FTZ R165, R165, R162 ;  /* 0x000000a2a5a57221 */ /* 0x000fe60000010000 */
[----:B------:R-:W-:Y:S01]  /*c9c0*/  FADD.FTZ R167, R167, R0 ;  /* 0x00000000a7a77221 */ /* 0x000fe20000010000 */
[----:B------:R-:W-:Y:S01]  /*c9d0*/  FADD.FTZ R170, R170, R165 ;  /* 0x000000a5aaaa7221 */ /* 0x000fe20000010000 */
[C---:B----4-:R-:W-:Y:S03]  /*c9e0*/  HMMA.16816.F32 R80, R128.reuse, R136, R80 ;  /* 0x000000888050723c */ /* 0x050fe60000001850 */
[----:B------:R-:W4:Y:S01]  /*c9f0*/  MUFU.EX2 R174, R174 ;  /* 0x000000ae00ae7308 */ /* 0x000f220000000800 */
[----:B--2---:R-:W-:Y:S01]  /*ca00*/  F2FP.F16.F32.PACK_AB R122, R172, R171 ;  /* 0x000000abac7a723e */ /* 0x004fe200000000ff */
[----:B------:R-:W-:Y:S01]  /*ca10*/  FADD.FTZ R168, R168, R167 ;  /* 0x000000a7a8a87221 */ /* 0x000fe20000010000 */
[----:B------:R-:W-:Y:S02]  /*ca20*/  FADD.FTZ R170, R169, R170 ;  /* 0x000000aaa9aa7221 */ /* 0x000fe40000010000 */
[C---:B------:R-:W-:Y:S01]  /*ca30*/  HMMA.16816.F32 R84, R128.reuse, R138, R84 ;  /* 0x0000008a8054723c */ /* 0x040fe20000001854 */
[----:B------:R-:W2:Y:S04]  /*ca40*/  LDSM.16.MT88.4 R136, [R184+0x10000] ;  /* 0x01000000b888783b */ /* 0x000ea80000004200 */
[----:B------:R-:W-:Y:S01]  /*ca50*/  MUFU.EX2 R180, R180 ;  /* 0x000000b400b47308 */ /* 0x000fe20000000800 */
[----:B------:R-:W-:Y:S04]  /*ca60*/  FADD.FTZ R7, R171, R168 ;  /* 0x000000a8ab077221 */ /* 0x000fe80000010000 */
[----:B------:R-:W-:Y:S01]  /*ca70*/  FADD.FTZ R7, R172, R7 ;  /* 0x00000007ac077221 */ /* 0x000fe20000010000 */
[C---:B-1----:R-:W-:Y:S03]  /*ca80*/  HMMA.16816.F32 R88, R128.reuse, R140, R88 ;  /* 0x0000008c8058723c */ /* 0x042fe60000001858 */
[C---:B----4-:R-:W-:Y:S01]  /*ca90*/  F2FP.F16.F32.PACK_AB R123, R174.reuse, R173 ;  /* 0x000000adae7b723e */ /* 0x050fe200000000ff */
[----:B------:R-:W-:Y:S04]  /*caa0*/  FADD.FTZ R173, R173, R170 ;  /* 0x000000aaadad7221 */ /* 0x000fe80000010000 */
[C---:B------:R-:W-:Y:S01]  /*cab0*/  HMMA.16816.F32 R92, R128.reuse, R142, R92 ;  /* 0x0000008e805c723c */ /* 0x040fe2000000185c */
[----:B------:R-:W1:Y:S02]  /*cac0*/  LDSM.16.MT88.4 R140, [R6+0x4000] ;  /* 0x00400000068c783b */ /* 0x000e640000004200 */
[----:B------:R-:W-:Y:S05]  /*cad0*/  FADD.FTZ R173, R174, R173 ;  /* 0x000000adaead7221 */ /* 0x000fea0000010000 */
[C---:B---3--:R-:W-:Y:S08]  /*cae0*/  HMMA.16816.F32 R96, R128.reuse, R144, R96 ;  /* 0x000000908060723c */ /* 0x048ff00000001860 */
[C---:B------:R-:W-:Y:S01]  /*caf0*/  HMMA.16816.F32 R100, R128.reuse, R146, R100 ;  /* 0x000000928064723c */ /* 0x040fe20000001864 */
[----:B------:R-:W3:Y:S07]  /*cb00*/  LDSM.16.MT88.4 R144, [R191+0x4000] ;  /* 0x00400000bf90783b */ /* 0x000eee0000004200 */
[C---:B--2---:R-:W-:Y:S08]  /*cb10*/  HMMA.16816.F32 R104, R128.reuse, R136, R104 ;  /* 0x000000888068723c */ /* 0x044ff00000001868 */
[C---:B------:R-:W-:Y:S01]  /*cb20*/  HMMA.16816.F32 R108, R128.reuse, R138, R108 ;  /* 0x0000008a806c723c */ /* 0x040fe2000000186c */
[----:B------:R-:W2:Y:S07]  /*cb30*/  LDSM.16.MT88.4 R136, [R184+0xc800] ;  /* 0x00c80000b888783b */ /* 0x000eae0000004200 */
[C---:B-1----:R-:W-:Y:S08]  /*cb40*/  HMMA.16816.F32 R112, R128.reuse, R140, R112 ;  /* 0x0000008c8070723c */ /* 0x042ff00000001870 */
[C---:B------:R-:W-:Y:S01]  /*cb50*/  HMMA.16816.F32 R12, R128.reuse, R142, R12 ;  /* 0x0000008e800c723c */ /* 0x040fe2000000180c */
[----:B------:R-:W1:Y:S07]  /*cb60*/  LDSM.16.MT88.4 R140, [R6+0x800] ;  /* 0x00080000068c783b */ /* 0x000e6e0000004200 */
[C---:B---3--:R-:W-:Y:S08]  /*cb70*/  HMMA.16816.F32 R116, R128.reuse, R144, R116 ;  /* 0x000000908074723c */ /* 0x048ff00000001874 */
[----:B------:R-:W-:Y:S01]  /*cb80*/  HMMA.16816.F32 R16, R128, R146, R16 ;  /* 0x000000928010723c */ /* 0x000fe20000001810 */
[----:B------:R-:W3:Y:S07]  /*cb90*/  LDSM.16.MT88.4 R128, [R6+0x2800] ;  /* 0x002800000680783b */ /* 0x000eee0000004200 */
[C---:B------:R-:W-:Y:S01]  /*cba0*/  HMMA.16816.F32 R8, R120.reuse, R124, R8 ;  /* 0x0000007c7808723c */ /* 0x040fe20000001808 */
[----:B------:R-:W4:Y:S07]  /*cbb0*/  LDSM.16.MT88.4 R144, [R191+0x2800] ;  /* 0x00280000bf90783b */ /* 0x000f2e0000004200 */
[C---:B------:R-:W-:Y:S01]  /*cbc0*/  HMMA.16816.F32 R36, R120.reuse, R126, R36 ;  /* 0x0000007e7824723c */ /* 0x040fe20000001824 */
[----:B------:R-:W5:Y:S07]  /*cbd0*/  LDSM.16.MT88.4 R124, [R189+0x10800] ;  /* 0x01080000bd7c783b */ /* 0x000f6e0000004200 */
[C---:B--2---:R-:W-:Y:S08]  /*cbe0*/  HMMA.16816.F32 R40, R120.reuse, R136, R40 ;  /* 0x000000887828723c */ /* 0x044ff00000001828 */
[C---:B------:R-:W-:Y:S01]  /*cbf0*/  HMMA.16816.F32 R44, R120.reuse, R138, R44 ;  /* 0x0000008a782c723c */ /* 0x040fe2000000182c */
[----:B------:R-:W2:Y:S07]  /*cc00*/  LDSM.16.MT88.4 R136, [R184+0x10800] ;  /* 0x01080000b888783b */ /* 0x000eae0000004200 */
[C---:B-1----:R-:W-:Y:S08]  /*cc10*/  HMMA.16816.F32 R48, R120.reuse, R140, R48 ;  /* 0x0000008c7830723c */ /* 0x042ff00000001830 */
[C---:B------:R-:W-:Y:S01]  /*cc20*/  HMMA.16816.F32 R52, R120.reuse, R142, R52 ;  /* 0x0000008e7834723c */ /* 0x040fe20000001834 */
[----:B------:R-:W-:Y:S07]  /*cc30*/  LDSM.16.MT88.4 R140, [R191+0x4800] ;  /* 0x00480000bf8c783b */ /* 0x000fee0000004200 */
[C---:B------:R-:W-:Y:S08]  /*cc40*/  HMMA.16816.F32 R56, R120.reuse, R148, R56 ;  /* 0x000000947838723c */ /* 0x040ff00000001838 */
[C---:B------:R-:W-:Y:S01]  /*cc50*/  HMMA.16816.F32 R60, R120.reuse, R150, R60 ;  /* 0x00000096783c723c */ /* 0x040fe2000000183c */
[----:B------:R-:W-:Y:S07]  /*cc60*/  LDSM.16.MT88.4 R148, [R191+0x3000] ;  /* 0x00300000bf94783b */ /* 0x000fee0000004200 */
[C---:B------:R-:W-:Y:S03]  /*cc70*/  HMMA.16816.F32 R64, R120.reuse, R152, R64 ;  /* 0x000000987840723c */ /* 0x040fe60000001840 */
[--C-:B------:R-:W-:Y:S01]  /*cc80*/  FFMA.FTZ R152, R20, UR4, -R166.reuse ;  /* 0x0000000414987c23 */ /* 0x100fe200080108a6 */
[----:B------:R-:W-:Y:S04]  /*cc90*/  FFMA.FTZ R153, R21, UR4, -R166 ;  /* 0x0000000415997c23 */ /* 0x000fe800080108a6 */
[C---:B------:R-:W-:Y:S01]  /*cca0*/  HMMA.16816.F32 R68, R120.reuse, R154, R68 ;  /* 0x0000009a7844723c */ /* 0x040fe20000001844 */
[----:B------:R-:W-:Y:S02]  /*ccb0*/  MUFU.EX2 R152, R152 ;  /* 0x0000009800987308 */ /* 0x000fe40000000800 */
[--C-:B------:R-:W-:Y:S01]  /*ccc0*/  FFMA.FTZ R154, R22, UR4, -R164.reuse ;  /* 0x00000004169a7c23 */ /* 0x100fe200080108a4 */
[----:B------:R-:W-:Y:S04]  /*ccd0*/  FFMA.FTZ R155, R23, UR4, -R164 ;  /* 0x00000004179b7c23 */ /* 0x000fe800080108a4 */
[C---:B------:R-:W-:Y:S03]  /*cce0*/  HMMA.16816.F32 R72, R120.reuse, R156, R72 ;  /* 0x0000009c7848723c */ /* 0x040fe60000001848 */
[----:B------:R-:W1:Y:S01]  /*ccf0*/  MUFU.EX2 R153, R153 ;  /* 0x0000009900997308 */ /* 0x000e620000000800 */
[--C-:B------:R-:W-:Y:S01]  /*cd00*/  FFMA.FTZ R156, R24, UR4, -R166.reuse ;  /* 0x00000004189c7c23 */ /* 0x100fe200080108a6 */
[--C-:B------:R-:W-:Y:S01]  /*cd10*/  FFMA.FTZ R157, R25, UR4, -R166.reuse ;  /* 0x00000004199d7c23 */ /* 0x100fe200080108a6 */
[----:B------:R-:W-:Y:S02]  /*cd20*/  FFMA.FTZ R166, R33, UR4, -R166 ;  /* 0x0000000421a67c23 */ /* 0x000fe400080108a6 */
[C---:B------:R-:W-:Y:S05]  /*cd30*/  HMMA.16816.F32 R76, R120.reuse, R158, R76 ;  /* 0x0000009e784c723c */ /* 0x040fea000000184c */
[----:B------:R-:W-:Y:S01]  /*cd40*/  MUFU.EX2 R154, R154 ;  /* 0x0000009a009a7308 */ /* 0x000fe20000000800 */
[--C-:B------:R-:W-:Y:S01]  /*cd50*/  FFMA.FTZ R158, R26, UR4, -R164.reuse ;  /* 0x000000041a9e7c23 */ /* 0x100fe200080108a4 */
[--C-:B------:R-:W-:Y:S01]  /*cd60*/  FFMA.FTZ R159, R27, UR4, -R164.reuse ;  /* 0x000000041b9f7c23 */ /* 0x100fe200080108a4 */
[----:B------:R-:W-:Y:S01]  /*cd70*/  FFMA.FTZ R164, R35, UR4, -R164 ;  /* 0x0000000423a47c23 */ /* 0x000fe200080108a4 */
[----:B------:R-:W-:Y:S01]  /*cd80*/  LDSM.16.MT88.4 R24, [R6+0x1000] ;  /* 0x001000000618783b */ /* 0x000fe20000004200 */
[C---:B---3--:R-:W-:Y:S05]  /*cd90*/  HMMA.16816.F32 R80, R120.reuse, R128, R80 ;  /* 0x000000807850723c */ /* 0x048fea0000001850 */
[----:B------:R-:W3:Y:S01]  /*cda0*/  MUFU.EX2 R155, R155 ;  /* 0x0000009b009b7308 */ /* 0x000ee20000000800 */
[C---:B-1----:R-:W-:Y:S01]  /*cdb0*/  F2FP.F16.F32.PACK_AB R20, R153.reuse, R152 ;  /* 0x000000989914723e */ /* 0x042fe200000000ff */
[----:B------:R-:W-:Y:S01]  /*cdc0*/  FADD.FTZ R152, R152, R7 ;  /* 0x0000000798987221 */ /* 0x000fe20000010000 */
[----:B------:R-:W-:Y:S01]  /*cdd0*/  LDSM.16.MT88.4 R32, [R189+0xf800] ;  /* 0x00f80000bd20783b */ /* 0x000fe20000004200 */
[C---:B------:R-:W-:Y:S06]  /*cde0*/  HMMA.16816.F32 R84, R120.reuse, R130, R84 ;  /* 0x000000827854723c */ /* 0x040fec0000001854 */
[----:B------:R-:W1:Y:S01]  /*cdf0*/  MUFU.EX2 R156, R156 ;  /* 0x0000009c009c7308 */ /* 0x000e620000000800 */
[----:B------:R-:W-:Y:S01]  /*ce00*/  FADD.FTZ R153, R153, R152 ;  /* 0x0000009899997221 */ /* 0x000fe20000010000 */
[----:B------:R-:W2:Y:S01]  /*ce10*/  LDSM.16.MT88.4 R128, [R6+0x4800] ;  /* 0x004800000680783b */ /* 0x000ea20000004200 */
[C---:B----4-:R-:W-:Y:S07]  /*ce20*/  HMMA.16816.F32 R88, R120.reuse, R144, R88 ;  /* 0x000000907858723c */ /* 0x050fee0000001858 */
[----:B------:R-:W4:Y:S01]  /*ce30*/  MUFU.EX2 R157, R157 ;  /* 0x0000009d009d7308 */ /* 0x000f220000000800 */
[C---:B---3--:R-:W-:Y:S01]  /*ce40*/  F2FP.F16.F32.PACK_AB R21, R155.reuse, R154 ;  /* 0x0000009a9b15723e */ /* 0x048fe200000000ff */
[----:B------:R-:W-:Y:S01]  /*ce50*/  FADD.FTZ R154, R154, R173 ;  /* 0x000000ad9a9a7221 */ /* 0x000fe20000010000 */
[C---:B------:R-:W-:Y:S01]  /*ce60*/  HMMA.16816.F32 R92, R120.reuse, R146, R92 ;  /* 0x00000092785c723c */ /* 0x040fe2000000185c */
[----:B------:R-:W-:Y:S06]  /*ce70*/  LDSM.16.MT88.4 R144, [R189+0xf000] ;  /* 0x00f00000bd90783b */ /* 0x000fec0000004200 */
[----:B------:R-:W-:Y:S01]  /*ce80*/  MUFU.EX2 R158, R158 ;  /* 0x0000009e009e7308 */ /* 0x000fe20000000800 */
[----:B------:R-:W-:Y:S01]  /*ce90*/  FADD.FTZ R155, R155, R154 ;  /* 0x0000009a9b9b7221 */ /* 0x000fe20000010000 */
[----:B-1----:R-:W-:Y:S01]  /*cea0*/  FADD.FTZ R0, R156, R153 ;  /* 0x000000999c007221 */ /* 0x002fe20000010000 */
[C---:B-----5:R-:W-:Y:S07]  /*ceb0*/  HMMA.16816.F32 R96, R120.reuse, R124, R96 ;  /* 0x0000007c7860723c */ /* 0x060fee0000001860 */
[----:B------:R-:W1:Y:S01]  /*cec0*/  MUFU.EX2 R159, R159 ;  /* 0x0000009f009f7308 */ /* 0x000e620000000800 */
[C---:B----4-:R-:W-:Y:S01]  /*ced0*/  F2FP.F16.F32.PACK_AB R22, R157.reuse, R156 ;  /* 0x0000009c9d16723e */ /* 0x050fe200000000ff */
[----:B------:R-:W-:Y:S01]  /*cee0*/  FADD.FTZ R0, R157, R0 ;  /* 0x000000009d007221 */ /* 0x000fe20000010000 */
[C---:B------:R-:W-:Y:S01]  /*cef0*/  HMMA.16816.F32 R100, R120.reuse, R126, R100 ;  /* 0x0000007e7864723c */ /* 0x040fe20000001864 */
[----:B------:R-:W3:Y:S06]  /*cf00*/  LDSM.16.MT88.4 R124, [R189+0xd000] ;  /* 0x00d00000bd7c783b */ /* 0x000eec0000004200 */
[----:B------:R-:W4:Y:S01]  /*cf10*/  MUFU.EX2 R166, R166 ;  /* 0x000000a600a67308 */ /* 0x000f220000000800 */
[C---:B--2---:R-:W-:Y:S09]  /*cf20*/  HMMA.16816.F32 R104, R120.reuse, R136, R104 ;  /* 0x000000887868723c */ /* 0x044ff20000001868 */
[----:B------:R-:W2:Y:S01]  /*cf30*/  MUFU.EX2 R181, R164 ;  /* 0x000000a400b57308 */ /* 0x000ea20000000800 */
[C---:B-1----:R-:W-:Y:S01]  /*cf40*/  F2FP.F16.F32.PACK_AB R23, R159.reuse, R158 ;  /* 0x0000009e9f17723e */ /* 0x042fe200000000ff */
[----:B------:R-:W-:Y:S01]  /*cf50*/  FADD.FTZ R158, R158, R155 ;  /* 0x0000009b9e9e7221 */ /* 0x000fe20000010000 */
[C---:B------:R-:W-:Y:S01]  /*cf60*/  HMMA.16816.F32 R108, R120.reuse, R138, R108 ;  /* 0x0000008a786c723c */ /* 0x040fe2000000186c */
[----:B------:R-:W1:Y:S02]  /*cf70*/  LDSM.16.MT88.4 R136, [R184+0xd000] ;  /* 0x00d00000b888783b */ /* 0x000e640000004200 */
[----:B------:R-:W-:Y:S05]  /*cf80*/  FADD.FTZ R158, R159, R158 ;  /* 0x0000009e9f9e7221 */ /* 0x000fea0000010000 */
[C---:B------:R-:W-:Y:S08]  /*cf90*/  HMMA.16816.F32 R112, R120.reuse, R128, R112 ;  /* 0x000000807870723c */ /* 0x040ff00000001870 */
[C---:B------:R-:W-:Y:S01]  /*cfa0*/  HMMA.16816.F32 R12, R120.reuse, R130, R12 ;  /* 0x00000082780c723c */ /* 0x040fe2000000180c */
[----:B------:R-:W5:Y:S07]  /*cfb0*/  LDSM.16.MT88.4 R128, [R191+0x1000] ;  /* 0x00100000bf80783b */ /* 0x000f6e0000004200 */
[C---:B------:R-:W-:Y:S08]  /*cfc0*/  HMMA.16816.F32 R116, R120.reuse, R140, R116 ;  /* 0x0000008c7874723c */ /* 0x040ff00000001874 */
[----:B------:R-:W-:Y:S01]  /*cfd0*/  HMMA.16816.F32 R16, R120, R142, R16 ;  /* 0x0000008e7810723c */ /* 0x000fe20000001810 */
[----:B------:R-:W4:Y:S07]  /*cfe0*/  LDSM.16.MT88.4 R120, [R184+0xf000] ;  /* 0x00f00000b878783b */ /* 0x000f2e0000004200 */
[C---:B---3--:R-:W-:Y:S01]  /*cff0*/  HMMA.16816.F32 R8, R20.reuse, R124, R8 ;  /* 0x0000007c1408723c */ /* 0x048fe20000001808 */
[----:B------:R-:W3:Y:S07]  /*d000*/  LDSM.16.MT88.4 R140, [R6+0x3000] ;  /* 0x00300000068c783b */ /* 0x000eee0000004200 */
[C---:B------:R-:W-:Y:S01]  /*d010*/  HMMA.16816.F32 R36, R20.reuse, R126, R36 ;  /* 0x0000007e1424723c */ /* 0x040fe20000001824 */
[----:B------:R-:W2:Y:S07]  /*d020*/  LDSM.16.MT88.4 R124, [R189+0x11000] ;  /* 0x01100000bd7c783b */ /* 0x000eae0000004200 */
[C---:B-1----:R-:W-:Y:S08]  /*d030*/  HMMA.16816.F32 R40, R20.reuse, R136, R40 ;  /* 0x000000881428723c */ /* 0x042ff00000001828 */
[C---:B------:R-:W-:Y:S01]  /*d040*/  HMMA.16816.F32 R44, R20.reuse, R138, R44 ;  /* 0x0000008a142c723c */ /* 0x040fe2000000182c */
[----:B------:R-:W-:Y:S07]  /*d050*/  LDSM.16.MT88.4 R136, [R191+0x1800] ;  /* 0x00180000bf88783b */ /* 0x000fee0000004200 */
[C---:B------:R-:W-:Y:S08]  /*d060*/  HMMA.16816.F32 R48, R20.reuse, R24, R48 ;  /* 0x000000181430723c */ /* 0x040ff00000001830 */
[C---:B------:R-:W-:Y:S01]  /*d070*/  HMMA.16816.F32 R52, R20.reuse, R26, R52 ;  /* 0x0000001a1434723c */ /* 0x040fe20000001834 */
[----:B------:R-:W1:Y:S07]  /*d080*/  LDSM.16.MT88.4 R24, [R184+0x11000] ;  /* 0x01100000b818783b */ /* 0x000e6e0000004200 */
[C---:B-----5:R-:W-:Y:S08]  /*d090*/  HMMA.16816.F32 R56, R20.reuse, R128, R56 ;  /* 0x000000801438723c */ /* 0x060ff00000001838 */
[C---:B------:R-:W-:Y:S01]  /*d0a0*/  HMMA.16816.F32 R60, R20.reuse, R130, R60 ;  /* 0x00000082143c723c */ /* 0x040fe2000000183c */
[----:B------:R-:W-:Y:S07]  /*d0b0*/  LDSM.16.MT88.4 R128, [R191+0x5000] ;  /* 0x00500000bf80783b */ /* 0x000fee0000004200 */
[C---:B------:R-:W-:Y:S08]  /*d0c0*/  HMMA.16816.F32 R64, R20.reuse, R144, R64 ;  /* 0x000000901440723c */ /* 0x040ff00000001840 */
[C---:B------:R-:W-:Y:S01]  /*d0d0*/  HMMA.16816.F32 R68, R20.reuse, R146, R68 ;  /* 0x000000921444723c */ /* 0x040fe20000001844 */
[----:B------:R-:W-:Y:S07]  /*d0e0*/  LDSM.16.MT88.4 R144, [R6+0x3800] ;  /* 0x003800000690783b */ /* 0x000fee0000004200 */
[C---:B----4-:R-:W-:Y:S08]  /*d0f0*/  HMMA.16816.F32 R72, R20.reuse, R120, R72 ;  /* 0x000000781448723c */ /* 0x050ff00000001848 */
[C---:B------:R-:W-:Y:S01]  /*d100*/  HMMA.16816.F32 R76, R20.reuse, R122, R76 ;  /* 0x0000007a144c723c */ /* 0x040fe2000000184c */
[----:B------:R-:W4:Y:S07]  /*d110*/  LDSM.16.MT88.4 R120, [R6+0x5000] ;  /* 0x005000000678783b */ /* 0x000f2e0000004200 */
[C---:B---3--:R-:W-:Y:S08]  /*d120*/  HMMA.16816.F32 R80, R20.reuse, R140, R80 ;  /* 0x0000008c1450723c */ /* 0x048ff00000001850 */
[C---:B------:R-:W-:Y:S01]  /*d130*/  HMMA.16816.F32 R84, R20.reuse, R142, R84 ;  /* 0x0000008e1454723c */ /* 0x040fe20000001854 */
[----:B------:R-:W-:Y:S07]  /*d140*/  LDSM.16.MT88.4 R140, [R184+0xf800] ;  /* 0x00f80000b88c783b */ /* 0x000fee0000004200 */
[C---:B------:R-:W-:Y:S08]  /*d150*/  HMMA.16816.F32 R88, R20.reuse, R148, R88 ;  /* 0x000000941458723c */ /* 0x040ff00000001858 */
[C---:B------:R-:W-:Y:S01]  /*d160*/  HMMA.16816.F32 R92, R20.reuse, R150, R92 ;  /* 0x00000096145c723c */ /* 0x040fe2000000185c */
[----:B------:R-:W-:Y:S07]  /*d170*/  LDSM.16.MT88.4 R148, [R191+0x3800] ;  /* 0x00380000bf94783b */ /* 0x000fee0000004200 */
[C---:B--2---:R-:W-:Y:S08]  /*d180*/  HMMA.16816.F32 R96, R20.reuse, R124, R96 ;  /* 0x0000007c1460723c */ /* 0x044ff00000001860 */
[C---:B------:R-:W-:Y:S01]  /*d190*/  HMMA.16816.F32 R100, R20.reuse, R126, R100 ;  /* 0x0000007e1464723c */ /* 0x040fe20000001864 */
[----:B------:R-:W-:Y:S07]  /*d1a0*/  LDSM.16.MT88.4 R124, [R6+0x1800] ;  /* 0x00180000067c783b */ /* 0x000fee0000004200 */
[C---:B-1----:R-:W-:Y:S08]  /*d1b0*/  HMMA.16816.F32 R104, R20.reuse, R24, R104 ;  /* 0x000000181468723c */ /* 0x042ff00000001868 */
[C---:B------:R-:W-:Y:S01]  /*d1c0*/  HMMA.16816.F32 R108, R20.reuse, R26, R108 ;  /* 0x0000001a146c723c */ /* 0x040fe2000000186c */
[----:B------:R-:W1:Y:S07]  /*d1d0*/  LDSM.16.MT88.4 R24, [R189+0xd800] ;  /* 0x00d80000bd18783b */ /* 0x000e6e0000004200 */
[C---:B----4-:R-:W-:Y:S03]  /*d1e0*/  HMMA.16816.F32 R112, R20.reuse, R120, R112 ;  /* 0x000000781470723c */ /* 0x050fe60000001870 */
[----:B------:R-:W-:Y:S01]  /*d1f0*/  F2FP.F16.F32.PACK_AB R120, R176, R175 ;  /* 0x000000afb078723e */ /* 0x000fe200000000ff */
[----:B------:R-:W-:Y:S01]  /*d200*/  FADD.FTZ R175, R175, R0 ;  /* 0x00000000afaf7221 */ /* 0x000fe20000010000 */
[----:B------:R-:W-:Y:S01]  /*d210*/  F2FP.F16.F32.PACK_AB R121, R178, R177 ;  /* 0x000000b1b279723e */ /* 0x000fe200000000ff */
[----:B------:R-:W-:Y:S01]  /*d220*/  FADD.FTZ R177, R177, R158 ;  /* 0x0000009eb1b17221 */ /* 0x000fe20000010000 */
[----:B------:R-:W-:Y:S01]  /*d230*/  MOV R0, R3 ;  /* 0x0000000300007202 */ /* 0x000fe20000000f00 */
[C---:B------:R-:W-:Y:S03]  /*d240*/  HMMA.16816.F32 R12, R20.reuse, R122, R12 ;  /* 0x0000007a140c723c */ /* 0x040fe6000000180c */
[----:B------:R-:W-:Y:S01]  /*d250*/  F2FP.F16.F32.PACK_AB R122, R166, R179 ;  /* 0x000000b3a67a723e */ /* 0x000fe200000000ff */
[----:B------:R-:W-:Y:S01]  /*d260*/  FADD.FTZ R176, R176, R175 ;  /* 0x000000afb0b07221 */ /* 0x000fe20000010000 */
[----:B------:R-:W-:Y:S01]  /*d270*/  F2FP.F16.F32.PACK_AB R123, R181, R180 ;  /* 0x000000b4b57b723e */ /* 0x000fe200000000ff */
[----:B------:R-:W-:Y:S02]  /*d280*/  FADD.FTZ R177, R178, R177 ;  /* 0x000000b1b2b17221 */ /* 0x000fe40000010000 */
[C---:B------:R-:W-:Y:S03]  /*d290*/  HMMA.16816.F32 R116, R20.reuse, R128, R116 ;  /* 0x000000801474723c */ /* 0x040fe60000001874 */
[----:B------:R-:W-:Y:S01]  /*d2a0*/  FADD.FTZ R179, R179, R176 ;  /* 0x000000b0b3b37221 */ /* 0x000fe20000010000 */
[----:B------:R-:W-:Y:S03]  /*d2b0*/  FADD.FTZ R180, R180, R177 ;  /* 0x000000b1b4b47221 */ /* 0x000fe60000010000 */
[----:B------:R-:W-:Y:S01]  /*d2c0*/  FADD.FTZ R211, R166, R179 ;  /* 0x000000b3a6d37221 */ /* 0x000fe20000010000 */
[----:B------:R-:W-:Y:S01]  /*d2d0*/  HMMA.16816.F32 R16, R20, R130, R16 ;  /* 0x000000821410723c */ /* 0x000fe20000001810 */
[----:B------:R-:W2:Y:S02]  /*d2e0*/  LDSM.16.MT88.4 R20, [R189+0x11800] ;  /* 0x01180000bd14783b */ /* 0x000ea40000004200 */
[----:B------:R-:W-:Y:S05]  /*d2f0*/  FADD.FTZ R209, R181, R180 ;  /* 0x000000b4b5d17221 */ /* 0x000fea0000010000 */
[C---:B-1----:R-:W-:Y:S01]  /*d300*/  HMMA.16816.F32 R128, R120.reuse, R24, R8 ;  /* 0x000000187880723c */ /* 0x042fe20000001808 */
[----:B------:R-:W1:Y:S07]  /*d310*/  LDSM.16.MT88.4 R8, [R184+0x11800] ;  /* 0x01180000b808783b */ /* 0x000e6e0000004200 */
[C---:B------:R-:W-:Y:S08]  /*d320*/  HMMA.16816.F32 R36, R120.reuse, R26, R36 ;  /* 0x0000001a7824723c */ /* 0x040ff00000001824 */
[C---:B------:R-:W-:Y:S08]  /*d330*/  HMMA.16816.F32 R40, R120.reuse, R28, R40 ;  /* 0x0000001c7828723c */ /* 0x040ff00000001828 */
[C---:B------:R-:W-:Y:S08]  /*d340*/  HMMA.16816.F32 R44, R120.reuse, R30, R44 ;  /* 0x0000001e782c723c */ /* 0x040ff0000000182c */
[C---:B------:R-:W-:Y:S08]  /*d350*/  HMMA.16816.F32 R48, R120.reuse, R124, R48 ;  /* 0x0000007c7830723c */ /* 0x040ff00000001830 */
[C---:B------:R-:W-:Y:S01]  /*d360*/  HMMA.16816.F32 R52, R120.reuse, R126, R52 ;  /* 0x0000007e7834723c */ /* 0x040fe20000001834 */
[----:B------:R-:W3:Y:S07]  /*d370*/  LDSM.16.MT88.4 R124, [R6+0x5800] ;  /* 0x00580000067c783b */ /* 0x000eee0000004200 */
        /* <DEDUP_REMOVED lines=10> */
[C---:B--2---:R-:W-:Y:S08]  /*d420*/  HMMA.16816.F32 R96, R120.reuse, R20, R96 ;  /* 0x000000147860723c */ /* 0x044ff00000001860 */
[C---:B------:R-:W-:Y:S01]  /*d430*/  HMMA.16816.F32 R100, R120.reuse, R22, R100 ;  /* 0x000000167864723c */ /* 0x040fe20000001864 */
[----:B------:R-:W2:Y:S07]  /*d440*/  LDSM.16.MT88.4 R20, [R191+0x5800] ;  /* 0x00580000bf14783b */ /* 0x000eae0000004200 */
[C---:B-1----:R-:W-:Y:S08]  /*d450*/  HMMA.16816.F32 R104, R120.reuse, R8, R104 ;  /* 0x000000087868723c */ /* 0x042ff00000001868 */
[C---:B------:R-:W-:Y:S08]  /*d460*/  HMMA.16816.F32 R108, R120.reuse, R10, R108 ;  /* 0x0000000a786c723c */ /* 0x040ff0000000186c */
[C---:B---3--:R-:W-:Y:S08]  /*d470*/  HMMA.16816.F32 R112, R120.reuse, R124, R112 ;  /* 0x0000007c7870723c */ /* 0x048ff00000001870 */
[C---:B------:R-:W-:Y:S08]  /*d480*/  HMMA.16816.F32 R124, R120.reuse, R126, R12 ;  /* 0x0000007e787c723c */ /* 0x040ff0000000180c */
[C---:B--2---:R-:W-:Y:S08]  /*d490*/  HMMA.16816.F32 R116, R120.reuse, R20, R116 ;  /* 0x000000147874723c */ /* 0x044ff00000001874 */
[----:B------:R-:W-:Y:S01]  /*d4a0*/  HMMA.16816.F32 R120, R120, R22, R16 ;  /* 0x000000167878723c */ /* 0x000fe20000001810 */
[----:B------:R-:W-:Y:S08]  /*d4b0*/  @!UPT UIADD3 URZ, UPT, UPT, URZ, URZ, URZ ;  /* 0x000000fffffff290 */ /* 0x000ff0000fffe0ff */
[----:B------:R-:W-:Y:S11]  /*d4c0*/  @P1 BRA `(.L_x_496) ;  /* 0xffffffc800281947 */ /* 0x000ff6000383ffff */
.L_x_492:
[----:B------:R-:W1:Y:S01]  /*d4d0*/  SHFL.BFLY PT, R8, R211, 0x2, 0x1f ;  /* 0x0c401f00d3087f89 */ /* 0x000e6200000e0000 */
[C---:B------:R-:W-:Y:S01]  /*d4e0*/  LOP3.LUT P3, RZ, R188.reuse, 0x10, RZ, 0xc0, !PT ;  /* 0x00000010bcff7812 */ /* 0x040fe2000786c0ff */
[----:B------:R-:W2:Y:S01]  /*d4f0*/  S2UR UR6, SR_CTAID.X ;  /* 0x00000000000679c3 */ /* 0x000ea20000002500 */
[C---:B------:R-:W-:Y:S01]  /*d500*/  LOP3.LUT P4, RZ, R188.reuse, 0x8, RZ, 0xc0, !PT ;  /* 0x00000008bcff7812 */ /* 0x040fe2000788c0ff */
[----:B------:R-:W3:Y:S01]  /*d510*/  SHFL.BFLY PT, R0, R209, 0x2, 0x1f ;  /* 0x0c401f00d1007f89 */ /* 0x000ee200000e0000 */
[----:B------:R-:W-:Y:S01]  /*d520*/  LOP3.LUT P5, RZ, R188, 0x3, RZ, 0xc0, !PT ;  /* 0x00000003bcff7812 */ /* 0x000fe200078ac0ff */
[----:B------:R-:W-:Y:S01]  /*d530*/  BSSY.RECONVERGENT B0, `(.L_x_497) ;  /* 0x000010f000007945 */ /* 0x000fe20003800200 */
[----:B------:R-:W-:Y:S01]  /*d540*/  SHF.R.U32.HI R18, RZ, 0x2, R188 ;  /* 0x00000002ff127819 */ /* 0x000fe200000116bc */
[----:B-1----:R-:W-:Y:S01]  /*d550*/  FADD.FTZ R8, R8, R211 ;  /* 0x000000d308087221 */ /* 0x002fe20000010000 */
[----:B--2---:R-:W-:Y:S01]  /*d560*/  USHF.L.U32 UR6, UR6, 0x6, URZ ;  /* 0x0000000606067899 */ /* 0x004fe200080006ff */
[----:B---3--:R-:W-:-:S03]  /*d570*/  FADD.FTZ R9, R0, R209 ;  /* 0x000000d100097221 */ /* 0x008fc60000010000 */
[----:B------:R-:W1:Y:S01]  /*d580*/  SHFL.BFLY PT, R5, R8, 0x1, 0x1f ;  /* 0x0c201f0008057f89 */ /* 0x000e6200000e0000 */
[----:B------:R-:W-:-:S03]  /*d590*/  SHF.L.U32 R0, R188, 0x1, RZ ;  /* 0x00000001bc007819 */ /* 0x000fc600000006ff */
[----:B------:R-:W2:Y:S01]  /*d5a0*/  SHFL.BFLY PT, R2, R9, 0x1, 0x1f ;  /* 0x0c201f0009027f89 */ /* 0x000ea200000e0000 */
[----:B------:R-:W-:Y:S01]  /*d5b0*/  LOP3.LUT R187, R187, 0x6, R0, 0xf8, !PT ;  /* 0x00000006bbbb7812 */ /* 0x000fe200078ef800 */
[----:B-1----:R-:W-:Y:S01]  /*d5c0*/  FADD.FTZ R4, R8, R5 ;  /* 0x0000000508047221 */ /* 0x002fe20000010000 */
[----:B------:R-:W-:Y:S01]  /*d5d0*/  SHF.L.U32 R5, R188, 0x4, RZ ;  /* 0x00000004bc057819 */ /* 0x000fe200000006ff */
[----:B--2---:R-:W-:Y:S02]  /*d5e0*/  FADD.FTZ R2, R9, R2 ;  /* 0x0000000209027221 */ /* 0x004fe40000010000 */
[----:B------:R-:W1:Y:S01]  /*d5f0*/  MUFU.RCP R7, R4 ;  /* 0x0000000400077308 */ /* 0x000e620000001000 */
[----:B------:R-:W-:Y:S02]  /*d600*/  LOP3.LUT R5, R5, 0x1c0, RZ, 0xc0, !PT ;  /* 0x000001c005057812 */ /* 0x000fe400078ec0ff */
[----:B------:R-:W-:Y:S02]  /*d610*/  FSETP.NE.FTZ.AND P2, PT, R4, RZ, PT ;  /* 0x000000ff0400720b */ /* 0x000fe40003f55000 */
[----:B------:R-:W-:-:S02]  /*d620*/  LOP3.LUT R0, R5, 0x38, R0, 0xf8, !PT ;  /* 0x0000003805007812 */ /* 0x000fc400078ef800 */
[----:B------:R-:W-:Y:S01]  /*d630*/  FSETP.NE.FTZ.AND P1, PT, R2, RZ, PT ;  /* 0x000000ff0200720b */ /* 0x000fe20003f35000 */
[----:B------:R-:W2:Y:S01]  /*d640*/  MUFU.RCP R6, R2 ;  /* 0x0000000200067308 */ /* 0x000ea20000001000 */
[----:B------:R-:W-:Y:S02]  /*d650*/  LOP3.LUT R0, R187, R0, RZ, 0xfc, !PT ;  /* 0x00000000bb007212 */ /* 0x000fe400078efcff */
[----:B------:R-:W-:Y:S02]  /*d660*/  MOV R5, 0x10 ;  /* 0x0000001000057802 */ /* 0x000fe40000000f00 */
[----:B------:R-:W-:Y:S02]  /*d670*/  LEA R9, R0, UR5, 0x1 ;  /* 0x0000000500097c11 */ /* 0x000fe4000f8e08ff */
[----:B------:R-:W-:Y:S01]  /*d680*/  SEL R0, R185, 0xffffffe0, !P4 ;  /* 0xffffffe0b9007807 */ /* 0x000fe20006000000 */
[----:B------:R-:W-:Y:S01]  /*d690*/  @P2 MUFU.LG2 R16, R4 ;  /* 0x0000000400102308 */ /* 0x000fe20000000c00 */
[----:B-1----:R-:W-:-:S02]  /*d6a0*/  FSEL R7, R7, 1, P2 ;  /* 0x3f80000007077808 */ /* 0x002fc40001000000 */
[----:B------:R-:W-:Y:S01]  /*d6b0*/  SEL R5, R5, 0xfffffff0, !P0 ;  /* 0xfffffff005057807 */ /* 0x000fe20004000000 */
[----:B------:R-:W1:Y:S01]  /*d6c0*/  @P1 LDC R10, c[0x0][0x458] ;  /* 0x00011600ff0a1b82 */ /* 0x000e620000000800 */
[----:B------:R-:W-:Y:S01]  /*d6d0*/  IADD3 R15, PT, PT, R9, 0x40, RZ ;  /* 0x00000040090f7810 */ /* 0x000fe20007ffe0ff */
[C---:B------:R-:W-:Y:S01]  /*d6e0*/  FMUL.FTZ R128, R7.reuse, R128 ;  /* 0x0000008007807220 */ /* 0x040fe20000410000 */
[C---:B------:R-:W-:Y:S01]  /*d6f0*/  FMUL.FTZ R129, R7.reuse, R129 ;  /* 0x0000008107817220 */ /* 0x040fe20000410000 */
[C---:B------:R-:W-:Y:S01]  /*d700*/  FMUL.FTZ R36, R7.reuse, R36 ;  /* 0x0000002407247220 */ /* 0x040fe20000410000 */
[----:B--2---:R-:W-:Y:S01]  /*d710*/  FSEL R6, R6, 1, P1 ;  /* 0x3f80000006067808 */ /* 0x004fe20000800000 */
[C---:B------:R-:W-:Y:S01]  /*d720*/  FMUL.FTZ R37, R7.reuse, R37 ;  /* 0x0000002507257220 */ /* 0x040fe20000410000 */
        /* <DEDUP_REMOVED lines=13> */
[----:B------:R-:W-:Y:S01]  /*d800*/  FMUL.FTZ R49, R7, R49 ;  /* 0x0000003107317220 */ /* 0x000fe20000410000 */
[C---:B------:R-:W-:Y:S01]  /*d810*/  FMUL.FTZ R50, R6.reuse, R50 ;  /* 0x0000003206327220 */ /* 0x040fe20000410000 */
[C---:B------:R-:W-:Y:S01]  /*d820*/  FMUL.FTZ R51, R6.reuse, R51 ;  /* 0x0000003306337220 */ /* 0x040fe20000410000 */
[----:B------:R-:W-:Y:S01]  /*d830*/  IADD3 R13, PT, PT, R9, R0, RZ ;  /* 0x00000000090d7210 */ /* 0x000fe20007ffe0ff */
[----:B------:R-:W-:Y:S01]  /*d840*/  FMUL.FTZ R52, R7, R52 ;  /* 0x0000003407347220 */ /* 0x000fe20000410000 */
[----:B------:R-:W-:Y:S01]  /*d850*/  @P3 IADD3 R15, PT, PT, R9, -0x40, RZ ;  /* 0xffffffc0090f3810 */ /* 0x000fe20007ffe0ff */
[----:B------:R-:W-:Y:S01]  /*d860*/  FMUL.FTZ R53, R7, R53 ;  /* 0x0000003507357220 */ /* 0x000fe20000410000 */
[C---:B------:R-:W-:Y:S01]  /*d870*/  FMUL.FTZ R54, R6.reuse, R54 ;  /* 0x0000003606367220 */ /* 0x040fe20000410000 */
[C---:B------:R-:W-:Y:S01]  /*d880*/  FMUL.FTZ R55, R6.reuse, R55 ;  /* 0x0000003706377220 */ /* 0x040fe20000410000 */
[----:B------:R-:W-:Y:S01]  /*d890*/  F2FP.F16.F32.PACK_AB R128, R129, R128 ;  /* 0x000000808180723e */ /* 0x000fe200000000ff */
[----:B------:R-:W-:Y:S01]  /*d8a0*/  FMUL.FTZ R56, R7, R56 ;  /* 0x0000003807387220 */ /* 0x000fe20000410000 */
[----:B------:R-:W-:Y:S01]  /*d8b0*/  F2FP.F16.F32.PACK_AB R130, R131, R130 ;  /* 0x000000828382723e */ /* 0x000fe200000000ff */
[----:B------:R-:W-:Y:S01]  /*d8c0*/  FMUL.FTZ R57, R7, R57 ;  /* 0x0000003907397220 */ /* 0x000fe20000410000 */
[C---:B------:R-:W-:Y:S01]  /*d8d0*/  FMUL.FTZ R58, R6.reuse, R58 ;  /* 0x0000003a063a7220 */ /* 0x040fe20000410000 */
[C---:B------:R-:W-:Y:S01]  /*d8e0*/  FMUL.FTZ R59, R6.reuse, R59 ;  /* 0x0000003b063b7220 */ /* 0x040fe20000410000 */
[----:B------:R-:W-:Y:S01]  /*d8f0*/  F2FP.F16.F32.PACK_AB R36, R37, R36 ;  /* 0x000000242524723e */ /* 0x000fe200000000ff */
[----:B------:R-:W-:Y:S01]  /*d900*/  FMUL.FTZ R60, R7, R60 ;  /* 0x0000003c073c7220 */ /* 0x000fe20000410000 */
[----:B------:R-:W-:Y:S01]  /*d910*/  F2FP.F16.F32.PACK_AB R38, R39, R38 ;  /* 0x000000262726723e */ /* 0x000fe200000000ff */
[----:B------:R-:W-:Y:S01]  /*d920*/  FMUL.FTZ R61, R7, R61 ;  /* 0x0000003d073d7220 */ /* 0x000fe20000410000 */
[----:B------:R-:W-:Y:S01]  /*d930*/  IADD3 R11, PT, PT, R9, R5, RZ ;  /* 0x00000005090b7210 */ /* 0x000fe20007ffe0ff */
        /* <DEDUP_REMOVED lines=13> */
[----:B------:R-:W-:Y:S01]  /*da10*/  FMUL.FTZ R70, R6, R70 ;  /* 0x0000004606467220 */ /* 0x000fe20000410000 */
[----:B------:R-:W-:Y:S01]  /*da20*/  IADD3 R19, PT, PT, R0, R15, RZ ;  /* 0x0000000f00137210 */ /* 0x000fe20007ffe0ff */
        /* <DEDUP_REMOVED lines=8> */
[----:B------:R-:W-:Y:S01]  /*dab0*/  STS [R9], R128 ;  /* 0x0000008009007388 */ /* 0x000fe20000000800 */
[----:B------:R-:W-:Y:S01]  /*dac0*/  F2FP.F16.F32.PACK_AB R54, R55, R54 ;  /* 0x000000363736723e */ /* 0x000fe200000000ff */
[----:B------:R-:W-:Y:S01]  /*dad0*/  FMUL.FTZ R76, R7, R76 ;  /* 0x0000004c074c7220 */ /* 0x000fe20000410000 */
[----:B------:R-:W-:Y:S01]  /*dae0*/  IADD3 R21, PT, PT, R5, R15, RZ ;  /* 0x0000000f05157210 */ /* 0x000fe20007ffe0ff */
[----:B------:R-:W-:Y:S01]  /*daf0*/  STS [R9+0x400], R130 ;  /* 0x0004008209007388 */ /* 0x000fe20000000800 */
[----:B------:R-:W-:Y:S01]  /*db00*/  FMUL.FTZ R77, R7, R77 ;  /* 0x0000004d074d7220 */ /* 0x000fe20000410000 */
[C---:B------:R-:W-:Y:S01]  /*db10*/  FMUL.FTZ R78, R6.reuse, R78 ;  /* 0x0000004e064e7220 */ /* 0x040fe20000410000 */
[C---:B------:R-:W-:Y:S01]  /*db20*/  FMUL.FTZ R79, R6.reuse, R79 ;  /* 0x0000004f064f7220 */ /* 0x040fe20000410000 */
[----:B------:R-:W-:Y:S01]  /*db30*/  F2FP.F16.F32.PACK_AB R56, R57, R56 ;  /* 0x000000383938723e */ /* 0x000fe200000000ff */
[----:B------:R-:W-:Y:S01]  /*db40*/  STS [R11], R36 ;  /* 0x000000240b007388 */ /* 0x000fe20000000800 */
[----:B------:R-:W-:Y:S01]  /*db50*/  F2FP.F16.F32.PACK_AB R58, R59, R58 ;  /* 0x0000003a3b3a723e */ /* 0x000fe200000000ff */
[C---:B------:R-:W-:Y:S01]  /*db60*/  FMUL.FTZ R80, R7.reuse, R80 ;  /* 0x0000005007507220 */ /* 0x040fe20000410000 */
[----:B------:R-:W-:Y:S01]  /*db70*/  FMUL.FTZ R81, R7, R81 ;  /* 0x0000005107517220 */ /* 0x000fe20000410000 */
[----:B------:R-:W-:Y:S01]  /*db80*/  STS [R11+0x400], R38 ;  /* 0x000400260b007388 */ /* 0x000fe20000000800 */
        /* <DEDUP_REMOVED lines=52> */
[----:B------:R-:W-:Y:S01]  /*ded0*/  STS [R9+0x2000], R64 ;  /* 0x0020004009007388 */ /* 0x000fe20000000800 */
        /* <DEDUP_REMOVED lines=26> */
[C---:B------:R-:W-:Y:S01]  /*e080*/  FMUL.FTZ R117, R7.reuse, R117 ;  /* 0x0000007507757220 */ /* 0x040fe20000410000 */
[----:B------:R-:W-:Y:S01]  /*e090*/  STS [R17+0x2400], R78 ;  /* 0x0024004e11007388 */ /* 0x000fe20000000800 */
[----:B------:R-:W-:Y:S01]  /*e0a0*/  FMUL.FTZ R120, R7, R120 ;  /* 0x0000007807787220 */ /* 0x000fe20000410000 */
[C---:B------:R-:W-:Y:S01]  /*e0b0*/  FMUL.FTZ R118, R6.reuse, R118 ;  /* 0x0000007606767220 */ /* 0x040fe20000410000 */
[C---:B------:R-:W-:Y:S01]  /*e0c0*/  FMUL.FTZ R119, R6.reuse, R119 ;  /* 0x0000007706777220 */ /* 0x040fe20000410000 */
[----:B------:R-:W-:Y:S01]  /*e0d0*/  F2FP.F16.F32.PACK_AB R100, R101, R100 ;  /* 0x000000646564723e */ /* 0x000fe200000000ff */
[----:B------:R-:W-:Y:S01]  /*e0e0*/  STS [R15+0x2000], R80 ;  /* 0x002000500f007388 */ /* 0x000fe20000000800 */
[----:B------:R-:W-:Y:S01]  /*e0f0*/  F2FP.F16.F32.PACK_AB R102, R103, R102 ;  /* 0x000000666766723e */ /* 0x000fe200000000ff */
[----:B------:R-:W-:Y:S01]  /*e100*/  FMUL.FTZ R7, R7, R121 ;  /* 0x0000007907077220 */ /* 0x000fe20000410000 */
[C---:B------:R-:W-:Y:S01]  /*e110*/  FMUL.FTZ R122, R6.reuse, R122 ;  /* 0x0000007a067a7220 */ /* 0x040fe20000410000 */
[----:B------:R-:W-:Y:S01]  /*e120*/  STS [R15+0x2400], R82 ;  /* 0x002400520f007388 */ /* 0x000fe20000000800 */
[----:B------:R-:W-:Y:S01]  /*e130*/  FMUL.FTZ R123, R6, R123 ;  /* 0x0000007b067b7220 */ /* 0x000fe20000410000 */
[----:B------:R-:W-:Y:S01]  /*e140*/  F2FP.F16.F32.PACK_AB R104, R105, R104 ;  /* 0x000000686968723e */ /* 0x000fe200000000ff */
[----:B------:R-:W2:Y:S01]  /*e150*/  LDC.U8 R0, c[0x0][0x548] ;  /* 0x00015200ff007b82 */ /* 0x000ea20000000000 */
[----:B------:R-:W-:Y:S01]  /*e160*/  F2FP.F16.F32.PACK_AB R106, R107, R106 ;  /* 0x0000006a6b6a723e */ /* 0x000fe200000000ff */
[----:B------:R-:W-:Y:S01]  /*e170*/  STS [R21+0x2000], R84 ;  /* 0x0020005415007388 */ /* 0x000fe20000000800 */
[----:B------:R-:W-:Y:S01]  /*e180*/  F2FP.F16.F32.PACK_AB R108, R109, R108 ;  /* 0x0000006c6d6c723e */ /* 0x000fe200000000ff */
[----:B------:R-:W3:Y:S01]  /*e190*/  @P1 MUFU.LG2 R2, R2 ;  /* 0x0000000200021308 */ /* 0x000ee20000000c00 */
[----:B------:R-:W-:Y:S01]  /*e1a0*/  F2FP.F16.F32.PACK_AB R110, R111, R110 ;  /* 0x0000006e6f6e723e */ /* 0x000fe200000000ff */
[----:B------:R-:W-:Y:S01]  /*e1b0*/  STS [R21+0x2400], R86 ;  /* 0x0024005615007388 */ /* 0x000fe20000000800 */
[----:B------:R-:W-:-:S02]  /*e1c0*/  F2FP.F16.F32.PACK_AB R112, R113, R112 ;  /* 0x000000707170723e */ /* 0x000fc400000000ff */
[----:B------:R-:W-:Y:S01]  /*e1d0*/  F2FP.F16.F32.PACK_AB R114, R115, R114 ;  /* 0x000000727372723e */ /* 0x000fe200000000ff */
[----:B------:R-:W-:Y:S01]  /*e1e0*/  STS [R19+0x2000], R88 ;  /* 0x0020005813007388 */ /* 0x000fe20000000800 */
[----:B------:R-:W-:Y:S02]  /*e1f0*/  F2FP.F16.F32.PACK_AB R124, R125, R124 ;  /* 0x0000007c7d7c723e */ /* 0x000fe400000000ff */
[----:B------:R-:W-:Y:S01]  /*e200*/  F2FP.F16.F32.PACK_AB R126, R127, R126 ;  /* 0x0000007e7f7e723e */ /* 0x000fe200000000ff */
[----:B------:R-:W-:Y:S01]  /*e210*/  STS [R19+0x2400], R90 ;  /* 0x0024005a13007388 */ /* 0x000fe20000000800 */
[----:B------:R-:W-:Y:S02]  /*e220*/  F2FP.F16.F32.PACK_AB R116, R117, R116 ;  /* 0x000000747574723e */ /* 0x000fe400000000ff */
[----:B------:R-:W-:Y:S01]  /*e230*/  F2FP.F16.F32.PACK_AB R118, R119, R118 ;  /* 0x000000767776723e */ /* 0x000fe200000000ff */
[----:B------:R-:W-:Y:S01]  /*e240*/  STS [R5+0x2000], R92 ;  /* 0x0020005c05007388 */ /* 0x000fe20000000800 */
[----:B------:R-:W-:-:S02]  /*e250*/  F2FP.F16.F32.PACK_AB R7, R7, R120 ;  /* 0x000000780707723e */ /* 0x000fc400000000ff */
[----:B------:R-:W-:Y:S01]  /*e260*/  F2FP.F16.F32.PACK_AB R122, R123, R122 ;  /* 0x0000007a7b7a723e */ /* 0x000fe200000000ff */
[----:B------:R-:W-:Y:S01]  /*e270*/  STS [R5+0x2400], R94 ;  /* 0x0024005e05007388 */ /* 0x000fe20000000800 */
[----:B------:R-:W-:Y:S01]  /*e280*/  ISETP.NE.AND P3, PT, R200, -0x1, PT ;  /* 0xffffffffc800780c */ /* 0x000fe20003f65270 */
[----:B---3--:R-:W-:Y:S01]  /*e290*/  @P1 FMUL.FTZ R2, R2, 0.69314718246459960938 ;  /* 0x3f31721802021820 */ /* 0x008fe20000410000 */
[----:B--2---:R-:W-:Y:S01]  /*e2a0*/  ISETP.NE.AND P4, PT, R0, RZ, PT ;  /* 0x000000ff0000720c */ /* 0x004fe20003f85270 */
[----:B------:R-:W-:Y:S03]  /*e2b0*/  STS [R9+0x4000], R96 ;  /* 0x0040006009007388 */ /* 0x000fe60000000800 */
[C---:B------:R-:W-:Y:S01]  /*e2c0*/  ISETP.NE.OR P0, PT, R200.reuse, -0x1, !P4 ;  /* 0xffffffffc800780c */ /* 0x040fe20006705670 */
[----:B------:R2:W-:Y:S04]  /*e2d0*/  STS [R9+0x4400], R98 ;  /* 0x0044006209007388 */ /* 0x0005e80000000800 */
[----:B------:R-:W-:Y:S02]  /*e2e0*/  STS [R11+0x4000], R100 ;  /* 0x004000640b007388 */ /* 0x000fe40000000800 */
[----:B------:R-:W3:Y:S02]  /*e2f0*/  @!P3 LDC.64 R22, c[0x0][0x400] ;  /* 0x00010000ff16bb82 */ /* 0x000ee40000000a00 */
[----:B------:R-:W-:Y:S04]  /*e300*/  STS [R11+0x4400], R102 ;  /* 0x004400660b007388 */ /* 0x000fe80000000800 */
[----:B------:R-:W-:Y:S02]  /*e310*/  STS [R13+0x4000], R104 ;  /* 0x004000680d007388 */ /* 0x000fe40000000800 */
[----:B------:R-:W4:Y:S02]  /*e320*/  @!P4 LDC R0, c[0x0][0x3e0] ;  /* 0x0000f800ff00cb82 */ /* 0x000f240000000800 */
[----:B------:R-:W-:Y:S04]  /*e330*/  STS [R13+0x4400], R106 ;  /* 0x0044006a0d007388 */ /* 0x000fe80000000800 */
[----:B------:R-:W-:Y:S04]  /*e340*/  STS [R17+0x4000], R108 ;  /* 0x0040006c11007388 */ /* 0x000fe80000000800 */
[----:B------:R5:W-:Y:S01]  /*e350*/  STS [R17+0x4400], R110 ;  /* 0x0044006e11007388 */ /* 0x000be20000000800 */
[----:B--2---:R-:W2:Y:S03]  /*e360*/  @P3 LDC.64 R8, c[0x0][0x408] ;  /* 0x00010200ff083b82 */ /* 0x004ea60000000a00 */
[----:B------:R-:W-:Y:S04]  /*e370*/  STS [R15+0x4000], R112 ;  /* 0x004000700f007388 */ /* 0x000fe80000000800 */
[----:B------:R-:W-:Y:S04]  /*e380*/  STS [R15+0x4400], R114 ;  /* 0x004400720f007388 */ /* 0x000fe80000000800 */
[----:B------:R-:W-:Y:S04]  /*e390*/  STS [R21+0x4000], R124 ;  /* 0x0040007c15007388 */ /* 0x000fe80000000800 */
[----:B------:R1:W-:Y:S04]  /*e3a0*/  STS [R21+0x4400], R126 ;  /* 0x0044007e15007388 */ /* 0x0003e80000000800 */
[----:B------:R-:W-:Y:S04]  /*e3b0*/  STS [R19+0x4000], R116 ;  /* 0x0040007413007388 */ /* 0x000fe80000000800 */
[----:B------:R3:W-:Y:S01]  /*e3c0*/  STS [R19+0x4400], R118 ;  /* 0x0044007613007388 */ /* 0x0007e20000000800 */
[----:B-----5:R-:W5:Y:S01]  /*e3d0*/  LDC R17, c[0x0][0x434] ;  /* 0x00010d00ff117b82 */ /* 0x020f620000000800 */
[----:B--2---:R-:W-:Y:S01]  /*e3e0*/  @P3 IMAD.WIDE.U32 R26, R200, R8, RZ ;  /* 0x00000008c81a3225 */ /* 0x004fe200078e00ff */
[----:B------:R-:W-:Y:S01]  /*e3f0*/  MOV R8, 0x7f800000 ;  /* 0x7f80000000087802 */ /* 0x000fe20000000f00 */
[----:B------:R2:W-:Y:S04]  /*e400*/  STS [R5+0x4000], R7 ;  /* 0x0040000705007388 */ /* 0x0005e80000000800 */
[----:B------:R4:W-:Y:S01]  /*e410*/  STS [R5+0x4400], R122 ;  /* 0x0044007a05007388 */ /* 0x0009e20000000800 */
[----:B------:R-:W-:Y:S08]  /*e420*/  BAR.SYNC.DEFER_BLOCKING 0x0 ;  /* 0x0000000000007b1d */ /* 0x000ff00000010000 */
[----:B-1----:R-:W1:Y:S01]  /*e430*/  @P2 LDC R21, c[0x0][0x458] ;  /* 0x00011600ff152b82 */ /* 0x002e620000000800 */
[----:B------:R-:W5:Y:S01]  /*e440*/  S2R R6, SR_CTAID.Y ;  /* 0x0000000000067919 */ /* 0x000f620000002600 */
[----:B------:R-:W5:Y:S01]  /*e450*/  S2R R11, SR_CTAID.Z ;  /* 0x00000000000b7919 */ /* 0x000f620000002700 */
[----:B---3--:R-:W-:-:S05]  /*e460*/  LOP3.LUT R19, R190, 0x30, RZ, 0xc0, !PT ;  /* 0x00000030be137812 */ /* 0x008fca00078ec0ff */
[----:B--2---:R-:W2:Y:S01]  /*e470*/  @P4 LDC R7, c[0x0][0x454] ;  /* 0x00011500ff074b82 */ /* 0x004ea20000000800 */
[----:B------:R-:W-:Y:S01]  /*e480*/  LOP3.LUT R19, R19, 0x7, R18, 0xf8, !PT ;  /* 0x0000000713137812 */ /* 0x000fe200078ef812 */
[----:B------:R3:W2:Y:S06]  /*e490*/  LDS.128 R12, [R213+0x1800] ;  /* 0x00180000d50c7984 */ /* 0x0006ac0000000c00 */
[----:B----4-:R-:W4:Y:S01]  /*e4a0*/  LDC.64 R4, c[0x0][0x408] ;  /* 0x00010200ff047b82 */ /* 0x010f220000000a00 */
[----:B-----5:R-:W-:-:S04]  /*e4b0*/  @!P3 IMAD.WIDE.U32 R24, R6, R22, RZ ;  /* 0x000000160618b225 */ /* 0x020fc800078e00ff */
[----:B------:R-:W-:Y:S02]  /*e4c0*/  @!P3 IMAD R23, R6, R23, R25 ;  /* 0x000000170617b224 */ /* 0x000fe400078e0219 */
[----:B------:R-:W-:Y:S01]  /*e4d0*/  @P2 FMUL.FTZ R25, R16, 0.69314718246459960938 ;  /* 0x3f31721810192820 */ /* 0x000fe20000410000 */
[----:B------:R-:W-:Y:S01]  /*e4e0*/  @P3 IMAD R23, R200, R9, R27 ;  /* 0x00000009c8173224 */ /* 0x000fe200078e021b */
[----:B------:R-:W-:Y:S01]  /*e4f0*/  MOV R9, 0x7f800000 ;  /* 0x7f80000000097802 */ /* 0x000fe20000000f00 */
[----:B------:R-:W-:Y:S02]  /*e500*/  @!P4 IMAD R0, R6, R0, R11 ;  /* 0x000000000600c224 */ /* 0x000fe400078e020b */
[----:B-1----:R-:W-:Y:S01]  /*e510*/  @P2 FFMA.FTZ R8, R132, R21, R25 ;  /* 0x0000001584082223 */ /* 0x002fe20000010019 */
[-C--:B------:R-:W-:Y:S02]  /*e520*/  @!P0 IMAD R200, R6, R17.reuse, RZ ;  /* 0x0000001106c88224 */ /* 0x080fe400078e02ff */
[----:B------:R-:W-:Y:S01]  /*e530*/  @P1 FFMA.FTZ R9, R3, R10, R2 ;  /* 0x0000000a03091223 */ /* 0x000fe20000010002 */
[----:B------:R-:W-:-:S02]  /*e540*/  @!P4 IMAD R0, R0, R17, RZ ;  /* 0x000000110000c224 */ /* 0x000fc400078e02ff */
[----:B--2---:R-:W-:Y:S01]  /*e550*/  @P4 IMAD R0, R11, R7, R200 ;  /* 0x000000070b004224 */ /* 0x004fe200078e02c8 */
[----:B---3--:R-:W-:Y:S06]  /*e560*/  @P5 BRA `(.L_x_498) ;  /* 0x00000000002c5947 */ /* 0x008fec0003800000 */
[----:B------:R-:W1:Y:S01]  /*e570*/  LDCU.64 UR4, c[0x0][0x420] ;  /* 0x00008400ff0477ac */ /* 0x000e620008000a00 */
[----:B------:R-:W-:Y:S01]  /*e580*/  VIADD R0, R0, UR6 ;  /* 0x0000000600007c36 */ /* 0x000fe20008000000 */
[C---:B------:R-:W-:Y:S01]  /*e590*/  ISETP.GE.AND P2, PT, R19.reuse, R194, PT ;  /* 0x000000c21300720c */ /* 0x040fe20003f46270 */
[----:B------:R-:W-:-:S03]  /*e5a0*/  VIADD R3, R19, 0x8 ;  /* 0x0000000813037836 */ /* 0x000fc60000000000 */
[C---:B------:R-:W-:Y:S02]  /*e5b0*/  IADD3 R2, P0, PT, R0.reuse, R19, RZ ;  /* 0x0000001300027210 */ /* 0x040fe40007f1e0ff */
[----:B------:R-:W-:Y:S02]  /*e5c0*/  ISETP.GE.AND P1, PT, R3, R194, PT ;  /* 0x000000c20300720c */ /* 0x000fe40003f26270 */
[----:B------:R-:W-:Y:S02]  /*e5d0*/  LEA.HI.X.SX32 R3, R0, RZ, 0x1, P0 ;  /* 0x000000ff00037211 */ /* 0x000fe400000f0eff */
[----:B-1----:R-:W-:-:S04]  /*e5e0*/  LEA R6, P0, R2, UR4, 0x2 ;  /* 0x0000000402067c11 */ /* 0x002fc8000f8010ff */
[----:B------:R-:W-:-:S05]  /*e5f0*/  LEA.HI.X R7, R2, UR5, R3, 0x2, P0 ;  /* 0x0000000502077c11 */ /* 0x000fca00080f1403 */
[----:B------:R1:W-:Y:S04]  /*e600*/  @!P2 STG.E desc[UR16][R6.64], R8 ;  /* 0x000000080600a986 */ /* 0x0003e8000c101910 */
[----:B------:R1:W-:Y:S02]  /*e610*/  @!P1 STG.E desc[UR16][R6.64+0x20], R9 ;  /* 0x0000200906009986 */ /* 0x0003e4000c101910 */
.L_x_498:
[----:B------:R-:W-:Y:S05]  /*e620*/  BSYNC.RECONVERGENT B0 ;  /* 0x0000000000007941 */ /* 0x000fea0003800200 */
.L_x_497:
[----:B------:R-:W2:Y:S01]  /*e630*/  LDCU.64 UR4, c[0x0][0x410] ;  /* 0x00008200ff0477ac */ /* 0x000ea20008000a00 */
[----:B------:R-:W-:Y:S01]  /*e640*/  IMAD.MOV.U32 R187, RZ, RZ, RZ ;  /* 0x000000ffffbb7224 */ /* 0x000fe200078e00ff */
[----:B------:R-:W-:Y:S01]  /*e650*/  SHF.R.U32.HI R3, RZ, 0x3, R188 ;  /* 0x00000003ff037819 */ /* 0x000fe200000116bc */
[----:B------:R-:W-:Y:S01]  /*e660*/  @P3 IMAD.MOV.U32 R24, RZ, RZ, R26 ;  /* 0x000000ffff183224 */ /* 0x000fe200078e001a */
[----:B------:R-:W-:Y:S01]  /*e670*/  BSSY.RECONVERGENT B0, `(.L_x_499) ;  /* 0x000001f000007945 */ /* 0x000fe20003800200 */
[----:B-1--4-:R-:W-:Y:S01]  /*e680*/  IMAD.WIDE.U32 R6, R4, UR6, R186 ;  /* 0x0000000604067c25 */ /* 0x012fe2000f8e00ba */
[C---:B------:R-:W-:Y:S02]  /*e690*/  IADD3 R9, PT, PT, R3.reuse, 0x10, RZ ;  /* 0x0000001003097810 */ /* 0x040fe40007ffe0ff */
[----:B------:R-:W-:Y:S01]  /*e6a0*/  ISETP.GE.AND P3, PT, R3, R194, PT ;  /* 0x000000c20300720c */ /* 0x000fe20003f66270 */
[----:B------:R-:W-:Y:S01]  /*e6b0*/  IMAD R0, R5, UR6, R7 ;  /* 0x0000000605007c24 */ /* 0x000fe2000f8e0207 */
[----:B------:R-:W-:Y:S01]  /*e6c0*/  IADD3 R24, P0, PT, R24, R6, RZ ;  /* 0x0000000618187210 */ /* 0x000fe20007f1e0ff */
[----:B------:R-:W-:Y:S01]  /*e6d0*/  VIADD R7, R3, 0x20 ;  /* 0x0000002003077836 */ /* 0x000fe20000000000 */
[----:B------:R-:W-:Y:S01]  /*e6e0*/  ISETP.GE.AND P2, PT, R9, R194, PT ;  /* 0x000000c20900720c */ /* 0x000fe20003f46270 */
[----:B------:R-:W-:Y:S01]  /*e6f0*/  VIADD R17, R3, 0x30 ;  /* 0x0000003003117836 */ /* 0x000fe20000000000 */
[----:B------:R-:W-:-:S02]  /*e700*/  IADD3.X R25, PT, PT, R23, R0, RZ, P0, !PT ;  /* 0x0000000017197210 */ /* 0x000fc400007fe4ff */
[-C--:B------:R-:W-:Y:S01]  /*e710*/  ISETP.GE.AND P1, PT, R7, R194.reuse, PT ;  /* 0x000000c20700720c */ /* 0x080fe20003f26270 */
[----:B------:R1:W3:Y:S01]  /*e720*/  LDS.128 R20, [R213] ;  /* 0x00000000d5147984 */ /* 0x0002e20000000c00 */
[----:B------:R-:W-:Y:S01]  /*e730*/  ISETP.GE.AND P0, PT, R17, R194, PT ;  /* 0x000000c21100720c */ /* 0x000fe20003f06270 */
[C---:B--2---:R-:W-:Y:S02]  /*e740*/  IMAD.WIDE.U32 R6, R11.reuse, UR4, R24 ;  /* 0x000000040b067c25 */ /* 0x044fe4000f8e0018 */
[----:B------:R1:W2:Y:S02]  /*e750*/  LDS.128 R16, [R213+0x2000] ;  /* 0x00200000d5107984 */ /* 0x0002a40000000c00 */
[----:B------:R-:W-:Y:S02]  /*e760*/  IMAD R25, R11, UR5, R7 ;  /* 0x000000050b197c24 */ /* 0x000fe4000f8e0207 */
[----:B------:R1:W4:Y:S01]  /*e770*/  LDS.128 R8, [R213+0x4000] ;  /* 0x00400000d5087984 */ /* 0x0003220000000c00 */
[----:B------:R-:W-:Y:S05]  /*e780*/  @P3 BRA `(.L_x_500) ;  /* 0x0000000000343947 */ /* 0x000fea0003800000 */
[----:B------:R-:W5:Y:S01]  /*e790*/  LDCU UR6, c[0x0][0x440] ;  /* 0x00008800ff0677ac */ /* 0x000f620008000800 */
[----:B------:R-:W-:Y:S01]  /*e7a0*/  IMAD.MOV.U32 R24, RZ, RZ, R6 ;  /* 0x000000ffff187224 */ /* 0x000fe200078e0006 */
[----:B------:R-:W1:Y:S03]  /*e7b0*/  LDCU.64 UR4, c[0x0][0x3f0] ;  /* 0x00007e00ff0477ac */ /* 0x000e660008000a00 */
[----:B------:R-:W-:-:S04]  /*e7c0*/  IMAD.WIDE.U32 R28, R3, R4, R24 ;  /* 0x00000004031c7225 */ /* 0x000fc800078e0018 */
[----:B------:R-:W-:Y:S01]  /*e7d0*/  IMAD R0, R3, R5, R29 ;  /* 0x0000000503007224 */ /* 0x000fe200078e021d */
[----:B-----5:R-:W-:Y:S02]  /*e7e0*/  ISETP.GE.AND P5, PT, R186, UR6, PT ;  /* 0x00000006ba007c0c */ /* 0x020fe4000bfa6270 */
[----:B------:R-:W-:Y:S02]  /*e7f0*/  ISETP.GE.AND P4, PT, R210, UR6, PT ;  /* 0x00000006d2007c0c */ /* 0x000fe4000bf86270 */
[----:B------:R-:W-:Y:S02]  /*e800*/  ISETP.GE.AND P3, PT, R208, UR6, PT ;  /* 0x00000006d0007c0c */ /* 0x000fe4000bf66270 */
[----:B-1----:R-:W-:-:S04]  /*e810*/  LEA R26, P6, R28, UR4, 0x1 ;  /* 0x000000041c1a7c11 */ /* 0x002fc8000f8c08ff */
[----:B------:R-:W-:-:S05]  /*e820*/  LEA.HI.X R27, R28, UR5, R0, 0x1, P6 ;  /* 0x000000051c1b7c11 */ /* 0x000fca000b0f0c00 */
[----:B---3--:R1:W-:Y:S04]  /*e830*/  @!P5 STG.E.128 desc[UR16][R26.64], R20 ;  /* 0x000000141a00d986 */ /* 0x0083e8000c101d10 */
[----:B--2---:R1:W-:Y:S04]  /*e840*/  @!P4 STG.E.128 desc[UR16][R26.64+0x80], R16 ;  /* 0x000080101a00c986 */ /* 0x0043e8000c101d10 */
[----:B----4-:R1:W-:Y:S02]  /*e850*/  @!P3 STG.E.128 desc[UR16][R26.64+0x100], R8 ;  /* 0x000100081a00b986 */ /* 0x0103e4000c101d10 */
.L_x_500:
[----:B------:R-:W-:Y:S05]  /*e860*/  BSYNC.RECONVERGENT B0 ;  /* 0x0000000000007941 */ /* 0x000fea0003800200 */
.L_x_499:
[----:B-1-3--:R1:W3:Y:S01]  /*e870*/  LDS.128 R20, [R213+0x800] ;  /* 0x00080000d5147984 */ /* 0x00a2e20000000c00 */
[----:B------:R-:W-:Y:S03]  /*e880*/  BSSY.RECONVERGENT B0, `(.L_x_501) ;  /* 0x0000016000007945 */ /* 0x000fe60003800200 */
[----:B--2---:R1:W2:Y:S04]  /*e890*/  LDS.128 R16, [R213+0x2800] ;  /* 0x00280000d5107984 */ /* 0x0042a80000000c00 */
[----:B----4-:R1:W4:Y:S01]  /*e8a0*/  LDS.128 R8, [R213+0x4800] ;  /* 0x00480000d5087984 */ /* 0x0103220000000c00 */
[----:B------:R-:W-:Y:S05]  /*e8b0*/  @P2 BRA `(.L_x_502) ;  /* 0x0000000000482947 */ /* 0x000fea0003800000 */
[----:B------:R-:W5:Y:S01]  /*e8c0*/  LDCU UR6, c[0x0][0x440] ;  /* 0x00008800ff0677ac */ /* 0x000f620008000800 */
[----:B------:R-:W-:Y:S01]  /*e8d0*/  IADD3 R27, P2, PT, R3, 0x10, RZ ;  /* 0x00000010031b7810 */ /* 0x000fe20007f5e0ff */
[----:B------:R-:W-:Y:S01]  /*e8e0*/  IMAD.MOV.U32 R28, RZ, RZ, R6 ;  /* 0x000000ffff1c7224 */ /* 0x000fe200078e0006 */
[----:B------:R-:W1:Y:S03]  /*e8f0*/  LDCU.64 UR4, c[0x0][0x3f0] ;  /* 0x00007e00ff0477ac */ /* 0x000e660008000a00 */
[----:B------:R-:W-:-:S04]  /*e900*/  IMAD.X R29, RZ, RZ, RZ, P2 ;  /* 0x000000ffff1d7224 */ /* 0x000fc800010e06ff */
[----:B------:R-:W-:Y:S01]  /*e910*/  IMAD R0, R29, R4, RZ ;  /* 0x000000041d007224 */ /* 0x000fe200078e02ff */
[----:B------:R-:W-:-:S03]  /*e920*/  MOV R29, R25 ;  /* 0x00000019001d7202 */ /* 0x000fc60000000f00 */
[C---:B------:R-:W-:Y:S02]  /*e930*/  IMAD R0, R27.reuse, R5, R0 ;  /* 0x000000051b007224 */ /* 0x040fe400078e0200 */
[----:B------:R-:W-:Y:S01]  /*e940*/  IMAD.WIDE.U32 R28, R27, R4, R28 ;  /* 0x000000041b1c7225 */ /* 0x000fe200078e001c */
[----:B-----5:R-:W-:Y:S02]  /*e950*/  ISETP.GE.AND P4, PT, R186, UR6, PT ;  /* 0x00000006ba007c0c */ /* 0x020fe4000bf86270 */
[----:B------:R-:W-:Y:S01]  /*e960*/  ISETP.GE.AND P3, PT, R210, UR6, PT ;  /* 0x00000006d2007c0c */ /* 0x000fe2000bf66270 */
[----:B------:R-:W-:Y:S01]  /*e970*/  IMAD.IADD R0, R0, 0x1, R29 ;  /* 0x0000000100007824 */ /* 0x000fe200078e021d */
[----:B------:R-:W-:Y:S02]  /*e980*/  ISETP.GE.AND P2, PT, R208, UR6, PT ;  /* 0x00000006d0007c0c */ /* 0x000fe4000bf46270 */
[----:B-1----:R-:W-:-:S04]  /*e990*/  LEA R26, P5, R28, UR4, 0x1 ;  /* 0x000000041c1a7c11 */ /* 0x002fc8000f8a08ff */
[----:B------:R-:W-:-:S05]  /*e9a0*/  LEA.HI.X R27, R28, UR5, R0, 0x1, P5 ;  /* 0x000000051c1b7c11 */ /* 0x000fca000a8f0c00 */
[----:B---3--:R1:W-:Y:S04]  /*e9b0*/  @!P4 STG.E.128 desc[UR16][R26.64], R20 ;  /* 0x000000141a00c986 */ /* 0x0083e8000c101d10 */
[----:B--2---:R1:W-:Y:S04]  /*e9c0*/  @!P3 STG.E.128 desc[UR16][R26.64+0x80], R16 ;  /* 0x000080101a00b986 */ /* 0x0043e8000c101d10 */
[----:B----4-:R1:W-:Y:S02]  /*e9d0*/  @!P2 STG.E.128 desc[UR16][R26.64+0x100], R8 ;  /* 0x000100081a00a986 */ /* 0x0103e4000c101d10 */
.L_x_502:
[----:B------:R-:W-:Y:S05]  /*e9e0*/  BSYNC.RECONVERGENT B0 ;  /* 0x0000000000007941 */ /* 0x000fea0003800200 */
.L_x_501:
        /* <DEDUP_REMOVED lines=23> */
.L_x_504:
[----:B------:R-:W-:Y:S05]  /*eb60*/  BSYNC.RECONVERGENT B0 ;  /* 0x0000000000007941 */ /* 0x000fea0003800200 */
.L_x_503:
[----:B-1--4-:R1:W4:Y:S01]  /*eb70*/  LDS.128 R8, [R213+0x3800] ;  /* 0x00380000d5087984 */ /* 0x0123220000000c00 */
[----:B------:R-:W-:Y:S05]  /*eb80*/  @P0 EXIT ;  /* 0x000000000000094d */ /* 0x000fea0003800000 */
[----:B--2---:R2:W1:Y:S01]  /*eb90*/  LDS.128 R16, [R213+0x5800] ;  /* 0x00580000d5107984 */ /* 0x0044620000000c00 */
[----:B------:R-:W5:Y:S01]  /*eba0*/  LDCU UR6, c[0x0][0x440] ;  /* 0x00008800ff0677ac */ /* 0x000f620008000800 */
[----:B------:R-:W-:Y:S01]  /*ebb0*/  IADD3 R3, P0, PT, R3, 0x30, RZ ;  /* 0x0000003003037810 */ /* 0x000fe20007f1e0ff */
[----:B------:R-:W3:Y:S04]  /*ebc0*/  LDCU.64 UR4, c[0x0][0x3f0] ;  /* 0x00007e00ff0477ac */ /* 0x000ee80008000a00 */
[----:B------:R-:W-:-:S04]  /*ebd0*/  IMAD.X R7, RZ, RZ, RZ, P0 ;  /* 0x000000ffff077224 */ /* 0x000fc800000e06ff */
[-C--:B------:R-:W-:Y:S02]  /*ebe0*/  IMAD R0, R7, R4.reuse, RZ ;  /* 0x0000000407007224 */ /* 0x080fe400078e02ff */
[----:B------:R-:W-:Y:S02]  /*ebf0*/  IMAD.MOV.U32 R7, RZ, RZ, R25 ;  /* 0x000000ffff077224 */ /* 0x000fe400078e0019 */
[C---:B------:R-:W-:Y:S02]  /*ec00*/  IMAD R0, R3.reuse, R5, R0 ;  /* 0x0000000503007224 */ /* 0x040fe400078e0200 */
[----:B------:R-:W-:Y:S01]  /*ec10*/  IMAD.WIDE.U32 R6, R3, R4, R6 ;  /* 0x0000000403067225 */ /* 0x000fe200078e0006 */
[----:B-----5:R-:W-:Y:S02]  /*ec20*/  ISETP.GE.AND P2, PT, R186, UR6, PT ;  /* 0x00000006ba007c0c */ /* 0x020fe4000bf46270 */
[----:B------:R-:W-:Y:S01]  /*ec30*/  ISETP.GE.AND P1, PT, R210, UR6, PT ;  /* 0x00000006d2007c0c */ /* 0x000fe2000bf26270 */
[----:B------:R-:W-:Y:S01]  /*ec40*/  IMAD.IADD R0, R0, 0x1, R7 ;  /* 0x0000000100007824 */ /* 0x000fe200078e0207 */
[----:B------:R-:W-:-:S02]  /*ec50*/  ISETP.GE.AND P0, PT, R208, UR6, PT ;  /* 0x00000006d0007c0c */ /* 0x000fc4000bf06270 */
[----:B---3--:R-:W-:-:S04]  /*ec60*/  LEA R2, P3, R6, UR4, 0x1 ;  /* 0x0000000406027c11 */ /* 0x008fc8000f8608ff */
[----:B------:R-:W-:-:S05]  /*ec70*/  LEA.HI.X R3, R6, UR5, R0, 0x1, P3 ;  /* 0x0000000506037c11 */ /* 0x000fca00098f0c00 */
[----:B------:R2:W-:Y:S04]  /*ec80*/  @!P2 STG.E.128 desc[UR16][R2.64], R12 ;  /* 0x0000000c0200a986 */ /* 0x0005e8000c101d10 */
[----:B----4-:R2:W-:Y:S01]  /*ec90*/  @!P1 STG.E.128 desc[UR16][R2.64+0x80], R8 ;  /* 0x0000800802009986 */ /* 0x0105e2000c101d10 */
[----:B------:R-:W-:Y:S05]  /*eca0*/  @P0 EXIT ;  /* 0x000000000000094d */ /* 0x000fea0003800000 */
[----:B-1----:R-:W-:Y:S01]  /*ecb0*/  STG.E.128 desc[UR16][R2.64+0x100], R16 ;  /* 0x0001001002007986 */ /* 0x002fe2000c101d10 */
[----:B------:R-:W-:Y:S05]  /*ecc0*/  EXIT ;  /* 0x000000000000794d */ /* 0x000fea0003800000 */
.L_x_505:
        /* <DEDUP_REMOVED lines=11> */
.L_x_3745:


//--------------------- .text._ZN5flash24flash_fwd_splitkv_kernelI23Flash_fwd_kernel_traitsILi192ELi64ELi64ELi4ELb0ELb0EN7cutlass6half_tE19Flash_kernel_traitsILi192ELi64ELi64ELi4ES3_EELb1ELb0ELb0ELb0ELb0ELb1ELb0ELb0EEEvNS_16Flash_fwd_paramsE --------------------------
	.section	.text._ZN5flash24flash_fwd_splitkv_kernelI23Flash_fwd_kernel_traitsILi192ELi64ELi64ELi4ELb0ELb0EN7cutlass6half_tE19Flash_kernel_traitsILi192ELi64ELi64ELi4ES3_EELb1ELb0ELb0ELb0ELb0ELb1ELb0ELb0EEEvNS_16Flash_fwd_paramsE,"ax",@progbits
	.align	128
        .global         _ZN5flash24flash_fwd_splitkv_kernelI23Flash_fwd_kernel_traitsILi192ELi64ELi64ELi4ELb0ELb0EN7cutlass6half_tE19Flash_kernel_traitsILi192ELi64ELi64ELi4ES3_EELb1ELb0ELb0ELb0ELb0ELb1ELb0ELb0EEEvNS_16Flash_fwd_paramsE
        .type           _ZN5flash24flash_fwd_splitkv_kernelI23Flash_fwd_kernel_traitsILi192ELi64ELi64ELi4ELb0ELb0EN7cutlass6half_tE19Flash_kernel_traitsILi192ELi64ELi64ELi4ES3_EELb1ELb0ELb0ELb0ELb0ELb1ELb0ELb0EEEvNS_16Flash_fwd_paramsE,@function
        .size           _ZN5flash24flash_fwd_splitkv_kernelI23Flash_fwd_kernel_traitsILi192ELi64ELi64ELi4ELb0ELb0EN7cutlass6half_tE19Flash_kernel_traitsILi192ELi64ELi64ELi4ES3_EELb1ELb0ELb0ELb0ELb0ELb1ELb0ELb0EEEvNS_16Flash_fwd_paramsE,(.L_x_3746 - _ZN5flash24flash_fwd_splitkv_kernelI23Flash_fwd_kernel_traitsILi192ELi64ELi64ELi4ELb0ELb0EN7cutlass6half_tE19Flash_kernel_traitsILi192ELi64ELi64ELi4ES3_EELb1ELb0ELb0ELb0ELb0ELb1ELb0ELb0EEEvNS_16Flash_fwd_paramsE)
        .other          _ZN5flash24flash_fwd_splitkv_kernelI23Flash_fwd_kernel_traitsILi192ELi64ELi64ELi4ELb0ELb0EN7cutlass6half_tE19Flash_kernel_traitsILi192ELi64ELi64ELi4ES3_EELb1ELb0ELb0ELb0ELb0ELb1ELb0ELb0EEEvNS_16Flash_fwd_paramsE,@"STO_CUDA_ENTRY STV_DEFAULT"
_ZN5flash24flash_fwd_splitkv_kernelI23Flash_fwd_kernel_traitsILi192ELi64ELi64ELi4ELb0ELb0EN7cutlass6half_tE19Flash_kernel_traitsILi192ELi64ELi64ELi4ES3_EELb1ELb0ELb0ELb0ELb0ELb1ELb0ELb0EEEvNS_16Flash_fwd_paramsE:
.text._ZN5flash24flash_fwd_splitkv_kernelI23Flash_fwd_kernel_traitsILi192ELi64ELi64ELi4ELb0ELb0EN7cutlass6half_tE19Flash_kernel_traitsILi192ELi64ELi64ELi4ES3_EELb1ELb0ELb0ELb0ELb0ELb1ELb0ELb0EEEvNS_16Flash_fwd_paramsE:
        /* <DEDUP_REMOVED lines=14> */
[C---:B--2---:R-:W-:Y:S01]  /*00e0*/  IMAD.WIDE.U32 R16, R3.reuse, 0x4, R6 ;  /* 0x0000000403107825 */ /* 0x044fe200078e0006 */
[----:B---3--:R-:W-:Y:S02]  /*00f0*/  ISETP.NE.U32.AND P3, PT, RZ, UR6, PT ;  /* 0x00000006ff007c0c */ /* 0x008fe4000bf65070 */
[----:B------:R-:W-:Y:S01]  /*0100*/  ISETP.NE.AND.EX P2, PT, RZ, UR5, PT, P2 ;  /* 0x00000005ff007c0c */ /* 0x000fe2000bf45320 */
[----:B------:R-:W-:Y:S01]  /*0110*/  IMAD.SHL.U32 R15, R3, 0x4, RZ ;  /* 0x00000004030f7824 */ /* 0x000fe200078e00ff */
[----:B------:R-:W-:-:S03]  /*0120*/  ISETP.NE.AND.EX P3, PT, RZ, UR7, PT, P3 ;  /* 0x00000007ff007c0c */ /* 0x000fc6000bf65330 */
[----:B------:R-:W2:Y:S04]  /*0130*/  @P0 LDG.E R202, desc[UR16][R16.64] ;  /* 0x0000001010ca0981 */ /* 0x000ea8000c1e1900 */
[----:B------:R1:W2:Y:S01]  /*0140*/  @P4 LDG.E R19, desc[UR16][R16.64+0x4] ;  /* 0x0000041010134981 */ /* 0x0002a2000c1e1900 */
[----:B------:R-:W-:Y:S01]  /*0150*/  SHF.R.U32.HI R12, RZ, 0x1e, R3 ;  /* 0x0000001eff0c7819 */ /* 0x000fe20000011603 */
[----:B------:R-:W-:Y:S02]  /*0160*/  IMAD.MOV.U32 R4, RZ, RZ, RZ ;  /* 0x000000ffff047224 */ /* 0x000fe400078e00ff */
[C---:B------:R-:W-:Y:S01]  /*0170*/  @P2 IADD3 R6, P0, PT, R15.reuse, UR4, RZ ;  /* 0x000000040f062c10 */ /* 0x040fe2000ff1e0ff */
[----:B------:R-:W3:Y:S01]  /*0180*/  LDCU.U8 UR4, c[0x0][0x532] ;  /* 0x0000a640ff0477ac */ /* 0x000ee20008000000 */
[----:B------:R-:W4:Y:S01]  /*0190*/  S2R R13, SR_CTAID.X ;  /* 0x00000000000d7919 */ /* 0x000f220000002500 */
[----:B------:R-:W-:Y:S01]  /*01a0*/  @P3 IADD3 R8, P1, PT, R15, UR6, RZ ;  /* 0x000000060f083c10 */ /* 0x000fe2000ff3e0ff */
[----:B------:R-:W2:Y:S01]  /*01b0*/  @!P2 LDC R0, c[0x0][0x43c] ;  /* 0x00010f00ff00ab82 */ /* 0x000ea20000000800 */
[----:B------:R-:W-:-:S02]  /*01c0*/  @P2 IADD3.X R7, PT, PT, R12, UR5, RZ, P0, !PT ;  /* 0x000000050c072c10 */ /* 0x000fc400087fe4ff */
[----:B------:R-:W-:-:S03]  /*01d0*/  @P3 IADD3.X R9, PT, PT, R12, UR7, RZ, P1, !PT ;  /* 0x000000070c093c10 */ /* 0x000fc60008ffe4ff */
[----:B------:R3:W5:Y:S04]  /*01e0*/  @P2 LDG.E R79, desc[UR16][R6.64] ;  /* 0x00000010064f2981 */ /* 0x000768000c1e1900 */
[----:B------:R4:W5:Y:S01]  /*01f0*/  @P3 LDG.E R4, desc[UR16][R8.64] ;  /* 0x0000001008043981 */ /* 0x000962000c1e1900 */
[----:B-1----:R-:W-:-:S05]  /*0200*/  IADD3 R16, P0, PT, R15, R10, RZ ;  /* 0x0000000a0f107210 */ /* 0x002fca0007f1e0ff */
[----:B------:R-:W-:Y:S01]  /*0210*/  IMAD.X R17, R12, 0x1, R11, P0 ;  /* 0x000000010c117824 */ /* 0x000fe200000e060b */
[----:B------:R-:W-:-:S04]  /*0220*/  ISETP.NE.U32.AND P0, PT, R10, RZ, PT ;  /* 0x000000ff0a00720c */ /* 0x000fc80003f05070 */
[----:B------:R-:W-:Y:S01]  /*0230*/  ISETP.NE.AND.EX P0, PT, R11, RZ, PT, P0 ;  /* 0x000000ff0b00720c */ /* 0x000fe20003f05300 */
[----:B---3--:R-:W1:Y:S01]  /*0240*/  @!P4 LDC R7, c[0x0][0x434] ;  /* 0x00010d00ff07cb82 */ /* 0x008e620000000800 */
[----:B------:R-:W-:Y:S02]  /*0250*/  ISETP.NE.AND P1, PT, RZ, UR4, PT ;  /* 0x00000004ff007c0c */ /* 0x000fe4000bf25270 */
[----:B------:R-:W-:-:S04]  /*0260*/  ISETP.EQ.U32.AND P3, PT, R10, RZ, PT ;  /* 0x000000ff0a00720c */ /* 0x000fc80003f62070 */
[----:B------:R-:W-:Y:S01]  /*0270*/  ISETP.EQ.OR.EX P3, PT, R11, RZ, !P1, P3 ;  /* 0x000000ff0b00720c */ /* 0x000fe20004f62730 */
[----:B----4-:R-:W3:Y:S08]  /*0280*/  @!P2 LDC.64 R8, c[0x0][0x488] ;  /* 0x00012200ff08ab82 */ /* 0x010ef00000000a00 */
[----:B------:R-:W4:Y:S01]  /*0290*/  @!P0 LDC R11, c[0x0][0x438] ;  /* 0x00010e00ff0b8b82 */ /* 0x000f220000000800 */
[----:B------:R-:W-:-:S02]  /*02a0*/  IMAD.MOV.U32 R5, RZ, RZ, -0x1 ;  /* 0xffffffffff057424 */ /* 0x000fc400078e00ff */
[----:B------:R-:W-:-:S04]  /*02b0*/  IMAD.SHL.U32 R2, R13, 0x40, RZ ;  /* 0x000000400d027824 */ /* 0x000fc800078e00ff */
[----:B------:R1:W5:Y:S01]  /*02c0*/  @!P3 LDG.E R5, desc[UR16][R16.64] ;  /* 0x000000101005b981 */ /* 0x000362000c1e1900 */
[----:B--2---:R-:W-:-:S05]  /*02d0*/  @P4 IMAD.IADD R7, R19, 0x1, -R202 ;  /* 0x0000000113074824 */ /* 0x004fca00078e0aca */
[----:B-1----:R-:W-:Y:S01]  /*02e0*/  ISETP.GT.AND P3, PT, R7, R2, PT ;  /* 0x000000020700720c */ /* 0x002fe20003f64270 */
[----:B---34-:R-:W-:-:S12]  /*02f0*/  @!P0 BRA `(.L_x_506) ;  /* 0x00000000000c8947 */ /* 0x018fd80003800000 */
[----:B------:R-:W2:Y:S02]  /*0300*/  @P1 LDG.E R6, desc[UR16][R16.64+0x4] ;  /* 0x0000041010061981 */ /* 0x000ea4000c1e1900 */
[----:B--2--5:R-:W-:-:S06]  /*0310*/  @P1 IADD3 R11, PT, PT, R6, -R5, RZ ;  /* 0x80000005060b1210 */ /* 0x024fcc0007ffe0ff */
[----:B------:R1:W5:Y:S02]  /*0320*/  @!P1 LDG.E R11, desc[UR16][R16.64] ;  /* 0x00000010100b9981 */ /* 0x000364000c1e1900 */
.L_x_506:
[----:B------:R-:W-:Y:S01]  /*0330*/  @!P2 ISETP.NE.U32.AND P0, PT, R8, RZ, PT ;  /* 0x000000ff0800a20c */ /* 0x000fe20003f05070 */
[----:B------:R-:W-:-:S12]  /*0340*/  @!P3 EXIT ;  /* 0x000000000000b94d */ /* 0x000fd80003800000 */
[----:B------:R-:W2:Y:S01]  /*0350*/  LDCU UR5, c[0x0][0x438] ;  /* 0x00008700ff0577ac */ /* 0x000ea20008000800 */
[----:B------:R-:W-:Y:S01]  /*0360*/  @!P2 ISETP.NE.AND.EX P0, PT, R9, RZ, PT, P0 ;  /* 0x000000ff0900a20c */ /* 0x000fe20003f05300 */
[--C-:B-----5:R-:W-:Y:S01]  /*0370*/  @P2 IMAD.IADD R79, R79, 0x1, -R4.reuse ;  /* 0x000000014f4f2824 */ /* 0x120fe200078e0a04 */
[----:B-1----:R-:W1:Y:S01]  /*0380*/  S2R R17, SR_CTAID.Z ;  /* 0x0000000000117919 */ /* 0x002e620000002700 */
[----:B------:R-:W3:Y:S01]  /*0390*/  LDCU UR14, c[0x0][0x508] ;  /* 0x0000a100ff0e77ac */ /* 0x000ee20008000800 */
[----:B------:R-:W-:Y:S01]  /*03a0*/  @!P2 SEL R0, R0, RZ, P0 ;  /* 0x000000ff0000a207 */ /* 0x000fe20000000000 */
[----:B------:R-:W4:Y:S03]  /*03b0*/  S2R R186, SR_TID.X ;  /* 0x0000000000ba7919 */ /* 0x000f260000002100 */
[----:B------:R-:W-:Y:S01]  /*03c0*/  @!P2 IADD3 R79, PT, PT, R0, R11, -R4 ;  /* 0x0000000b004fa210 */ /* 0x000fe20007ffe804 */
[----:B------:R-:W-:-:S04]  /*03d0*/  VIADD R0, R13, 0x1 ;  /* 0x000000010d007836 */ /* 0x000fc80000000000 */
[----:B------:R-:W-:Y:S02]  /*03e0*/  VIADD R11, R79, 0x3f ;  /* 0x0000003f4f0b7836 */ /* 0x000fe40000000000 */
[----:B------:R-:W-:Y:S01]  /*03f0*/  IMAD R0, R0, 0x40, -R7 ;  /* 0x0000004000007824 */ /* 0x000fe200078e0a07 */
[----:B--2---:R-:W-:Y:S02]  /*0400*/  UIADD3 UR5, UPT, UPT, UR5, 0x3f, URZ ;  /* 0x0000003f05057890 */ /* 0x004fe4000fffe0ff */
[----:B------:R-:W-:Y:S02]  /*0410*/  SHF.R.S32.HI R6, RZ, 0x1f, R11 ;  /* 0x0000001fff067819 */ /* 0x000fe4000001140b */
[----:B---3--:R-:W-:Y:S01]  /*0420*/  IADD3 R9, PT, PT, R11, UR14, R0 ;  /* 0x0000000e0b097c10 */ /* 0x008fe2000fffe000 */
        /* <DEDUP_REMOVED lines=8> */
[----:B------:R-:W-:Y:S01]  /*04b0*/  VIMNMX3 R0, R6, UR4, R9, PT ;  /* 0x0000000406007c0f */ /* 0x000fe2000b800109 */
[----:B------:R-:W-:-:S03]  /*04c0*/  IMAD.MOV.U32 R6, RZ, RZ, R3 ;  /* 0x000000ffff067224 */ /* 0x000fc600078e0003 */
[----:B------:R-:W-:-:S13]  /*04d0*/  ISETP.GT.AND P0, PT, R0, RZ, PT ;  /* 0x000000ff0000720c */ /* 0x000fda0003f04270 */
[----:B-1--4-:R-:W-:Y:S05]  /*04e0*/  @P0 BRA `(.L_x_507) ;  /* 0x00000008000c0947 */ /* 0x012fea0003800000 */
[----:B------:R-:W-:Y:S01]  /*04f0*/  ISETP.NE.AND P0, PT, R202, -0x1, PT ;  /* 0xffffffffca00780c */ /* 0x000fe20003f05270 */
[----:B------:R-:W1:Y:S01]  /*0500*/  LDC.64 R4, c[0x0][0x408] ;  /* 0x00010200ff047b82 */ /* 0x000e620000000a00 */
[----:B------:R-:W-:Y:S01]  /*0510*/  IMAD.SHL.U32 R0, R186, 0x8, RZ ;  /* 0x00000008ba007824 */ /* 0x000fe200078e00ff */
[----:B------:R-:W2:Y:S01]  /*0520*/  LDCU UR7, c[0x0][0x3e0] ;  /* 0x00007c00ff0777ac */ /* 0x000ea20008000800 */
[----:B------:R-:W-:Y:S01]  /*0530*/  SHF.R.U32.HI R186, RZ, 0x3, R186 ;  /* 0x00000003ffba7819 */ /* 0x000fe200000116ba */
[----:B------:R-:W-:Y:S01]  /*0540*/  BSSY.RECONVERGENT B0, `(.L_x_508) ;  /* 0x000002b000007945 */ /* 0x000fe20003800200 */
[----:B------:R-:W-:Y:S01]  /*0550*/  IADD3 R7, PT, PT, -R2, R7, RZ ;  /* 0x0000000702077210 */ /* 0x000fe20007ffe1ff */
[----:B------:R-:W3:Y:S01]  /*0560*/  LDCU.64 UR4, c[0x0][0x410] ;  /* 0x00008200ff0477ac */ /* 0x000ee20008000a00 */
[----:B------:R-:W4:Y:S05]  /*0570*/  LDCU UR6, c[0x0][0x434] ;  /* 0x00008680ff0677ac */ /* 0x000f2a0008000800 */
[----:B------:R-:W5:Y:S01]  /*0580*/  @!P0 LDC.64 R8, c[0x0][0x400] ;  /* 0x00010000ff088b82 */ /* 0x000f620000000a00 */
[----:B-1----:R-:W-:-:S04]  /*0590*/  @P0 IMAD.WIDE.U32 R10, R202, R4, RZ ;  /* 0x00000004ca0a0225 */ /* 0x002fc800078e00ff */
[C---:B-----5:R-:W-:Y:S01]  /*05a0*/  @!P0 IMAD.WIDE.U32 R12, R3.reuse, R8, RZ ;  /* 0x00000008030c8225 */ /* 0x060fe200078e00ff */
[----:B------:R-:W-:Y:S02]  /*05b0*/  LOP3.LUT R8, R0, 0x38, RZ, 0xc0, !PT ;  /* 0x0000003800087812 */ /* 0x000fe400078ec0ff */
[----:B------:R-:W-:Y:S01]  /*05c0*/  @P0 MOV R12, R10 ;  /* 0x0000000a000c0202 */ /* 0x000fe20000000f00 */
[----:B------:R-:W-:Y:S02]  /*05d0*/  @!P0 IMAD R0, R3, R9, R13 ;  /* 0x0000000903008224 */ /* 0x000fe400078e020d */
[----:B------:R-:W-:Y:S02]  /*05e0*/  IMAD.MOV.U32 R9, RZ, RZ, RZ ;  /* 0x000000ffff097224 */ /* 0x000fe400078e00ff */
[----:B------:R-:W-:Y:S02]  /*05f0*/  @P0 IMAD R0, R202, R5, R11 ;  /* 0x00000005ca000224 */ /* 0x000fe400078e020b */
[----:B------:R-:W-:-:S04]  /*0600*/  IMAD.WIDE.U32 R14, R2, R4, R8 ;  /* 0x00000004020e7225 */ /* 0x000fc800078e0008 */
[----:B------:R-:W-:Y:S01]  /*0610*/  IMAD R3, R2, R5, R15 ;  /* 0x0000000502037224 */ /* 0x000fe200078e020f */
[----:B------:R-:W-:Y:S01]  /*0620*/  IADD3 R12, P0, PT, R12, R14, RZ ;  /* 0x0000000e0c0c7210 */ /* 0x000fe20007f1e0ff */
[----:B------:R-:W-:Y:S01]  /*0630*/  VIADD R10, R186, 0x10 ;  /* 0x00000010ba0a7836 */ /* 0x000fe20000000000 */
[C---:B------:R-:W-:Y:S02]  /*0640*/  LOP3.LUT R15, R8.reuse, 0x40, RZ, 0xfc, !PT ;  /* 0x00000040080f7812 */ /* 0x040fe400078efcff */
[----:B------:R-:W-:Y:S01]  /*0650*/  LOP3.LUT R14, R8, 0x80, RZ, 0xfc, !PT ;  /* 0x00000080080e7812 */ /* 0x000fe200078efcff */
[----:B------:R-:W-:Y:S01]  /*0660*/  IMAD.X R13, R0, 0x1, R3, P0 ;  /* 0x00000001000d7824 */ /* 0x000fe200000e0603 */
[----:B------:R-:W-:Y:S01]  /*0670*/  ISETP.GE.AND P0, PT, R186, R7, PT ;  /* 0x00000007ba00720c */ /* 0x000fe20003f06270 */
[----:B--2---:R-:W-:Y:S01]  /*0680*/  IMAD R3, R6, UR7, R17 ;  /* 0x0000000706037c24 */ /* 0x004fe2000f8e0211 */
[C---:B------:R-:W-:Y:S01]  /*0690*/  IADD3 R6, PT, PT, R186.reuse, 0x20, RZ ;  /* 0x00000020ba067810 */ /* 0x040fe20007ffe0ff */
[----:B---3--:R-:W-:Y:S01]  /*06a0*/  IMAD.WIDE.U32 R12, R17, UR4, R12 ;  /* 0x00000004110c7c25 */ /* 0x008fe2000f8e000c */
[----:B------:R-:W-:-:S02]  /*06b0*/  IADD3 R0, PT, PT, R186, 0x30, RZ ;  /* 0x00000030ba007810 */ /* 0x000fc40007ffe0ff */
[-C--:B------:R-:W-:Y:S01]  /*06c0*/  ISETP.GE.AND P3, PT, R10, R7.reuse, PT ;  /* 0x000000070a00720c */ /* 0x080fe20003f66270 */
[----:B----4-:R-:W-:Y:S01]  /*06d0*/  IMAD R3, R3, UR6, R2 ;  /* 0x0000000603037c24 */ /* 0x010fe2000f8e0202 */
[-C--:B------:R-:W-:Y:S01]  /*06e0*/  ISETP.GE.AND P2, PT, R6, R7.reuse, PT ;  /* 0x000000070600720c */ /* 0x080fe20003f46270 */
[----:B------:R-:W-:Y:S01]  /*06f0*/  IMAD R19, R17, UR5, R13 ;  /* 0x0000000511137c24 */ /* 0x000fe2000f8e020d */
[----:B------:R-:W-:-:S03]  /*0700*/  ISETP.GE.AND P1, PT, R0, R7, PT ;  /* 0x000000070000720c */ /* 0x000fc60003f26270 */
[----:B------:R-:W-:Y:S10]  /*0710*/  @P0 BRA `(.L_x_509) ;  /* 0x0000000000340947 */ /* 0x000ff40003800000 */
        /* <DEDUP_REMOVED lines=13> */
.L_x_509:
[----:B------:R-:W-:Y:S05]  /*07f0*/  BSYNC.RECONVERGENT B0 ;  /* 0x0000000000007941 */ /* 0x000fea0003800200 */
.L_x_508:
        /* <DEDUP_REMOVED lines=20> */
.L_x_511:
[----:B------:R-:W-:Y:S05]  /*0940*/  BSYNC.RECONVERGENT B0 ;  /* 0x0000000000007941 */ /* 0x000fea0003800200 */
.L_x_510:
        /* <DEDUP_REMOVED lines=20> */
.L_x_513:
[----:B------:R-:W-:Y:S05]  /*0a90*/  BSYNC.RECONVERGENT B0 ;  /* 0x0000000000007941 */ /* 0x000fea0003800200 */
.L_x_512:
        /* <DEDUP_REMOVED lines=19> */
.L_x_515:
[----:B------:R-:W-:Y:S05]  /*0bd0*/  BSYNC.RECONVERGENT B0 ;  /* 0x0000000000007941 */ /* 0x000fea0003800200 */
.L_x_514:
        /* <DEDUP_REMOVED lines=20> */
.L_x_507:
        /* <DEDUP_REMOVED lines=10> */
.L_x_516:
[----:B------:R-:W-:Y:S05]  /*0dc0*/  BRA.U !UP1, `(.L_x_517) ;  /* 0x0000000509847547 */ /* 0x000fea000b800000 */
[----:B------:R-:W1:Y:S01]  /*0dd0*/  LDC R11, c[0x0][0x4f0] ;  /* 0x00013c00ff0b7b82 */ /* 0x000e620000000800 */
[----:B------:R-:W-:Y:S01]  /*0de0*/  LEA R4, R0, 0xffffffc0, 0x6 ;  /* 0xffffffc000047811 */ /* 0x000fe200078e30ff */
[----:B------:R-:W2:Y:S01]  /*0df0*/  LDCU.64 UR4, c[0x0][0x4e8] ;  /* 0x00009d00ff0477ac */ /* 0x000ea20008000a00 */
[----:B------:R-:W3:Y:S01]  /*0e00*/  LDCU.64 UR6, c[0x0][0x3a0] ;  /* 0x00007400ff0677ac */ /* 0x000ee20008000a00 */
        /* <DEDUP_REMOVED lines=9> */
[----:B-----5:R-:W-:Y:S01]  /*0ea0*/  IMAD R6, R5, R8, RZ ;  /* 0x0000000805067224 */ /* 0x020fe200078e02ff */
[----:B------:R-:W-:-:S03]  /*0eb0*/  IABS R5, R4 ;  /* 0x0000000400057213 */ /* 0x000fc60000000000 */
[----:B------:R-:W-:-:S04]  /*0ec0*/  IMAD.HI.U32 R15, R15, R6, R14 ;  /* 0x000000060f0f7227 */ /* 0x000fc800078e000e */
[----:B------:R-:W-:-:S04]  /*0ed0*/  IMAD.MOV.U32 R6, RZ, RZ, R5 ;  /* 0x000000ffff067224 */ /* 0x000fc800078e0005 */
[----:B------:R-:W-:-:S05]  /*0ee0*/  IMAD.HI.U32 R5, R15, R6, RZ ;  /* 0x000000060f057227 */ /* 0x000fca00078e00ff */
[----:B------:R-:W-:-:S05]  /*0ef0*/  IADD3 R9, PT, PT, -R5, RZ, RZ ;  /* 0x000000ff05097210 */ /* 0x000fca0007ffe1ff */
[----:B------:R-:W-:Y:S01]  /*0f00*/  IMAD R9, R8, R9, R6 ;  /* 0x0000000908097224 */ /* 0x000fe200078e0206 */
[----:B------:R-:W-:-:S04]  /*0f10*/  LOP3.LUT R6, R4, R11, RZ, 0x3c, !PT ;  /* 0x0000000b04067212 */ /* 0x000fc800078e3cff */
[----:B------:R-:W-:Y:S02]  /*0f20*/  ISETP.GT.U32.AND P2, PT, R8, R9, PT ;  /* 0x000000090800720c */ /* 0x000fe40003f44070 */
[----:B------:R-:W-:Y:S02]  /*0f30*/  ISETP.GE.AND P1, PT, R6, RZ, PT ;  /* 0x000000ff0600720c */ /* 0x000fe40003f26270 */
[----:B------:R-:W1:Y:S09]  /*0f40*/  LDC R6, c[0x0][0x3e8] ;  /* 0x0000fa00ff067b82 */ /* 0x000e720000000800 */
[----:B------:R-:W-:Y:S01]  /*0f50*/  @!P2 IMAD.IADD R9, R9, 0x1, -R8 ;  /* 0x000000010909a824 */ /* 0x000fe200078e0a08 */
[----:B------:R-:W-:-:S02]  /*0f60*/  @!P2 IADD3 R5, PT, PT, R5, 0x1, RZ ;  /* 0x000000010505a810 */ /* 0x000fc40007ffe0ff */
[----:B------:R-:W-:Y:S02]  /*0f70*/  ISETP.NE.AND P2, PT, R11, RZ, PT ;  /* 0x000000ff0b00720c */ /* 0x000fe40003f45270 */
[----:B------:R-:W-:Y:S01]  /*0f80*/  ISETP.GE.U32.AND P0, PT, R9, R8, PT ;  /* 0x000000080900720c */ /* 0x000fe20003f06070 */
[----:B--2---:R-:W-:-:S04]  /*0f90*/  IMAD.WIDE.U32 R8, R3, UR4, RZ ;  /* 0x0000000403087c25 */ /* 0x004fc8000f8e00ff */
[----:B------:R-:W-:Y:S01]  /*0fa0*/  IMAD R207, R3, UR5, R9 ;  /* 0x0000000503cf7c24 */ /* 0x000fe2000f8e0209 */
[----:B------:R-:W2:Y:S07]  /*0fb0*/  LDCU.64 UR4, c[0x0][0x3a8] ;  /* 0x00007500ff0477ac */ /* 0x000eae0008000a00 */
[----:B------:R-:W-:Y:S02]  /*0fc0*/  @P0 IADD3 R5, PT, PT, R5, 0x1, RZ ;  /* 0x0000000105050810 */ /* 0x000fe40007ffe0ff */
[----:B------:R-:W-:-:S03]  /*0fd0*/  LEA R206, P0, R8, UR8, 0x2 ;  /* 0x0000000808ce7c11 */ /* 0x000fc6000f8010ff */
[----:B------:R-:W-:Y:S01]  /*0fe0*/  @!P1 IMAD.MOV R5, RZ, RZ, -R5 ;  /* 0x000000ffff059224 */ /* 0x000fe200078e0a05 */
[----:B------:R-:W-:Y:S02]  /*0ff0*/  LEA.HI.X R207, R8, UR9, R207, 0x2, P0 ;  /* 0x0000000908cf7c11 */ /* 0x000fe400080f14cf */
[----:B------:R-:W-:-:S05]  /*1000*/  @!P2 LOP3.LUT R5, RZ, R11, RZ, 0x33, !PT ;  /* 0x0000000bff05a212 */ /* 0x000fca00078e33ff */
[----:B------:R-:W-:-:S05]  /*1010*/  IMAD.WIDE R20, R5, 0x4, R206 ;  /* 0x0000000405147825 */ /* 0x000fca00078e02ce */
[----:B------:R-:W2:Y:S01]  /*1020*/  LDG.E R10, desc[UR16][R20.64] ;  /* 0x00000010140a7981 */ /* 0x000ea2000c1e1900 */
[----:B-1----:R-:W-:Y:S01]  /*1030*/  IABS R9, R6 ;  /* 0x0000000600097213 */ /* 0x002fe20000000000 */
[----:B---3--:R-:W-:Y:S01]  /*1040*/  IMAD.U32 R148, RZ, RZ, UR10 ;  /* 0x0000000aff947e24 */ /* 0x008fe2000f8e00ff */
[----:B------:R-:W-:Y:S01]  /*1050*/  IADD3 R5, PT, PT, -R5, RZ, RZ ;  /* 0x000000ff05057210 */ /* 0x000fe20007ffe1ff */
[----:B------:R-:W-:Y:S01]  /*1060*/  IMAD.U32 R149, RZ, RZ, UR11 ;  /* 0x0000000bff957e24 */ /* 0x000fe2000f8e00ff */
[----:B------:R-:W1:Y:S01]  /*1070*/  I2F.RP R18, R9 ;  /* 0x0000000900127306 */ /* 0x000e620000209400 */
[----:B----4-:R-:W-:Y:S02]  /*1080*/  MOV R134, UR12 ;  /* 0x0000000c00867c02 */ /* 0x010fe40008000f00 */
[----:B------:R-:W-:Y:S01]  /*1090*/  IMAD R4, R11, R5, R4 ;  /* 0x000000050b047224 */ /* 0x000fe200078e0204 */
[----:B------:R-:W-:-:S04]  /*10a0*/  MOV R135, UR13 ;  /* 0x0000000d00877c02 */ /* 0x000fc80008000f00 */
[----:B------:R-:W-:Y:S01]  /*10b0*/  SHF.R.S32.HI R5, RZ, 0x1f, R4 ;  /* 0x0000001fff057819 */ /* 0x000fe20000011404 */
[----:B-1----:R-:W1:Y:S02]  /*10c0*/  MUFU.RCP R16, R18 ;  /* 0x0000001200107308 */ /* 0x002e640000001000 */
[----:B-1----:R-:W-:-:S06]  /*10d0*/  IADD3 R16, PT, PT, R16, 0xffffffe, RZ ;  /* 0x0ffffffe10107810 */ /* 0x002fcc0007ffe0ff */
[----:B------:R-:W1:Y:S02]  /*10e0*/  F2I.FTZ.U32.TRUNC.NTZ R15, R16 ;  /* 0x00000010000f7305 */ /* 0x000e64000021f000 */
[----:B-1----:R-:W-:-:S05]  /*10f0*/  IADD3 R8, PT, PT, RZ, -R15, RZ ;  /* 0x8000000fff087210 */ /* 0x002fca0007ffe0ff */
        /* <DEDUP_REMOVED lines=21> */
[----:B--2---:R-:W-:Y:S01]  /*1250*/  SHF.R.S32.HI R9, RZ, 0x1f, R10 ;  /* 0x0000001fff097819 */ /* 0x004fe2000001140a */
[----:B------:R-:W-:-:S04]  /*1260*/  IMAD.WIDE.U32 R14, R10, UR6, RZ ;  /* 0x000000060a0e7c25 */ /* 0x000fc8000f8e00ff */
[C---:B------:R-:W-:Y:S02]  /*1270*/  IMAD R19, R9.reuse, UR6, RZ ;  /* 0x0000000609137c24 */ /* 0x040fe4000f8e02ff */
[----:B------:R-:W-:Y:S02]  /*1280*/  IMAD R9, R9, UR4, RZ ;  /* 0x0000000409097c24 */ /* 0x000fe4000f8e02ff */
        /* <DEDUP_REMOVED lines=13> */
[----:B------:R-:W-:-:S02]  /*1360*/  IMAD R5, R8, UR5, R5 ;  /* 0x0000000508057c24 */ /* 0x000fc4000f8e0205 */
[----:B------:R-:W-:-:S04]  /*1370*/  IMAD.WIDE.U32 R14, R8, UR4, R14 ;  /* 0x00000004080e7c25 */ /* 0x000fc8000f8e000e */
[C---:B------:R-:W-:Y:S02]  /*1380*/  IMAD R9, R8.reuse, UR7, R9 ;  /* 0x0000000708097c24 */ /* 0x040fe4000f8e0209 */
[----:B------:R-:W-:-:S04]  /*1390*/  IMAD.WIDE.U32 R10, R8, UR6, R10 ;  /* 0x00000006080a7c25 */ /* 0x000fc8000f8e000a */
[----:B------:R-:W-:Y:S01]  /*13a0*/  IMAD.IADD R6, R15, 0x1, R5 ;  /* 0x000000010f067824 */ /* 0x000fe200078e0205 */
[----:B------:R-:W-:Y:S02]  /*13b0*/  IADD3 R15, PT, PT, R11, R9, RZ ;  /* 0x000000090b0f7210 */ /* 0x000fe40007ffe0ff */
[----:B------:R-:W-:Y:S01]  /*13c0*/  MOV R16, R10 ;  /* 0x0000000a00107202 */ /* 0x000fe20000000f00 */
[----:B------:R-:W-:Y:S06]  /*13d0*/  BRA `(.L_x_518) ;  /* 0x0000000400607947 */ /* 0x000fec0003800000 */
.L_x_517:
[----:B------:R-:W-:-:S13]  /*13e0*/  ISETP.NE.AND P0, PT, R5, -0x1, PT ;  /* 0xffffffff0500780c */ /* 0x000fda0003f05270 */
[----:B------:R-:W-:Y:S05]  /*13f0*/  @P0 BRA `(.L_x_519) ;  /* 0x0000000000380947 */ /* 0x000fea0003800000 */
[----:B------:R-:W2:Y:S01]  /*1400*/  LDC.64 R134, c[0x0][0x3b8] ;  /* 0x0000ee00ff867b82 */ /* 0x000ea20000000a00 */
[----:B------:R-:W3:Y:S01]  /*1410*/  LDCU.64 UR4, c[0x0][0x3a0] ;  /* 0x00007400ff0477ac */ /* 0x000ee20008000a00 */
[----:B-1----:R-:W-:-:S05]  /*1420*/  SHF.R.S32.HI R9, RZ, 0x1f, R4 ;  /* 0x0000001fff097819 */ /* 0x002fca0000011404 */
        /* <DEDUP_REMOVED lines=8> */
[----:B------:R-:W-:Y:S02]  /*14b0*/  IADD3 R11, PT, PT, R11, R9, RZ ;  /* 0x000000090b0b7210 */ /* 0x000fe40007ffe0ff */
[----:B------:R-:W-:Y:S01]  /*14c0*/  MOV R12, R10 ;  /* 0x0000000a000c7202 */ /* 0x000fe20000000f00 */
[----:B------:R-:W-:Y:S05]  /*14d0*/  BRA `(.L_x_520) ;  /* 0x0000000000187947 */ /* 0x000fea0003800000 */
.L_x_519:
[----:B------:R-:W2:Y:S01]  /*14e0*/  LDC.64 R134, c[0x0][0x3b8] ;  /* 0x0000ee00ff867b82 */ /* 0x000ea20000000a00 */
[----:B-1----:R-:W-:-:S05]  /*14f0*/  IADD3 R8, PT, PT, R4, R5, RZ ;  /* 0x0000000504087210 */ /* 0x002fca0007ffe0ff */
[C---:B--2---:R-:W-:Y:S02]  /*1500*/  IMAD R11, R8.reuse, R135, RZ ;  /* 0x00000087080b7224 */ /* 0x044fe400078e02ff */
[----:B------:R-:W-:-:S05]  /*1510*/  IMAD.WIDE.U32 R8, R8, R134, RZ ;  /* 0x0000008608087225 */ /* 0x000fca00078e00ff */
[----:B------:R-:W-:Y:S02]  /*1520*/  IADD3 R11, PT, PT, R9, R11, RZ ;  /* 0x0000000b090b7210 */ /* 0x000fe40007ffe0ff */
[----:B------:R-:W-:Y:S02]  /*1530*/  MOV R12, R8 ;  /* 0x00000008000c7202 */ /* 0x000fe40000000f00 */
.L_x_520:
[----:B------:R-:W-:Y:S05]  /*1540*/  @P0 BRA `(.L_x_521) ;  /* 0x0000000000340947 */ /* 0x000fea0003800000 */
[----:B------:R-:W1:Y:S01]  /*1550*/  LDC.64 R148, c[0x0][0x3c0] ;  /* 0x0000f000ff947b82 */ /* 0x000e620000000a00 */
[----:B------:R-:W2:Y:S01]  /*1560*/  LDCU.64 UR4, c[0x0][0x3a8] ;  /* 0x00007500ff0477ac */ /* 0x000ea20008000a00 */
[----:B------:R-:W-:-:S05]  /*1570*/  SHF.R.S32.HI R5, RZ, 0x1f, R4 ;  /* 0x0000001fff057819 */ /* 0x000fca0000011404 */
[-C--:B-1----:R-:W-:Y:S01]  /*1580*/  IMAD R8, R5, R148.reuse, RZ ;  /* 0x0000009405087224 */ /* 0x082fe200078e02ff */
[----:B-----5:R-:W-:Y:S01]  /*1590*/  SHF.R.S32.HI R5, RZ, 0x1f, R6 ;  /* 0x0000001fff057819 */ /* 0x020fe20000011406 */
[----:B------:R-:W-:-:S04]  /*15a0*/  IMAD.WIDE.U32 R14, R4, R148, RZ ;  /* 0x00000094040e7225 */ /* 0x000fc800078e00ff */
[----:B------:R-:W-:Y:S02]  /*15b0*/  IMAD R8, R4, R149, R8 ;  /* 0x0000009504087224 */ /* 0x000fe400078e0208 */
[----:B--2---:R-:W-:-:S03]  /*15c0*/  IMAD R5, R5, UR4, RZ ;  /* 0x0000000405057c24 */ /* 0x004fc6000f8e02ff */
[----:B------:R-:W-:Y:S01]  /*15d0*/  IADD3 R15, PT, PT, R15, R8, RZ ;  /* 0x000000080f0f7210 */ /* 0x000fe20007ffe0ff */
[C---:B------:R-:W-:Y:S02]  /*15e0*/  IMAD R5, R6.reuse, UR5, R5 ;  /* 0x0000000506057c24 */ /* 0x040fe4000f8e0205 */
[----:B------:R-:W-:-:S05]  /*15f0*/  IMAD.WIDE.U32 R14, R6, UR4, R14 ;  /* 0x00000004060e7c25 */ /* 0x000fca000f8e000e */
[----:B------:R-:W-:Y:S01]  /*1600*/  IADD3 R15, PT, PT, R15, R5, RZ ;  /* 0x000000050f0f7210 */ /* 0x000fe20007ffe0ff */
[----:B------:R-:W-:Y:S06]  /*1610*/  BRA `(.L_x_522) ;  /* 0x0000000000187947 */ /* 0x000fec0003800000 */
.L_x_521:
[----:B------:R-:W1:Y:S01]  /*1620*/  LDC.64 R148, c[0x0][0x3c0] ;  /* 0x0000f000ff947b82 */ /* 0x000e620000000a00 */
[----:B------:R-:W-:-:S05]  /*1630*/  IADD3 R4, PT, PT, R4, R5, RZ ;  /* 0x0000000504047210 */ /* 0x000fca0007ffe0ff */
[C---:B-1----:R-:W-:Y:S02]  /*1640*/  IMAD R15, R4.reuse, R149, RZ ;  /* 0x00000095040f7224 */ /* 0x042fe400078e02ff */
[----:B------:R-:W-:-:S05]  /*1650*/  IMAD.WIDE.U32 R4, R4, R148, RZ ;  /* 0x0000009404047225 */ /* 0x000fca00078e00ff */
[----:B------:R-:W-:Y:S02]  /*1660*/  IADD3 R15, PT, PT, R5, R15, RZ ;  /* 0x0000000f050f7210 */ /* 0x000fe40007ffe0ff */
[----:B------:R-:W-:-:S07]  /*1670*/  MOV R14, R4 ;  /* 0x00000004000e7202 */ /* 0x000fce0000000f00 */
.L_x_522:
[----:B-----5:R-:W1:Y:S01]  /*1680*/  LDC R6, c[0x0][0x3e8] ;  /* 0x0000fa00ff067b82 */ /* 0x020e620000000800 */
[----:B------:R-:W-:Y:S02]  /*1690*/  LEA R10, R0, 0xffffffc0, 0x6 ;  /* 0xffffffc0000a7811 */ /* 0x000fe400078e30ff */
[----:B------:R-:W-:-:S03]  /*16a0*/  CS2R R206, SRZ ;  /* 0x0000000000ce7805 */ /* 0x000fc6000001ff00 */
[----:B------:R-:W-:-:S04]  /*16b0*/  IMAD.WIDE.U32 R14, R10, R148, R14 ;  /* 0x000000940a0e7225 */ /* 0x000fc800078e000e */
[----:B------:R-:W-:Y:S01]  /*16c0*/  IMAD R15, R10, R149, R15 ;  /* 0x000000950a0f7224 */ /* 0x000fe200078e020f */
[----:B-1----:R-:W-:-:S04]  /*16d0*/  IABS R4, R6 ;  /* 0x0000000600047213 */ /* 0x002fc80000000000 */
[----:B------:R-:W1:Y:S08]  /*16e0*/  I2F.RP R9, R4 ;  /* 0x0000000400097306 */ /* 0x000e700000209400 */
[----:B-1----:R-:W1:Y:S02]  /*16f0*/  MUFU.RCP R18, R9 ;  /* 0x0000000900127308 */ /* 0x002e640000001000 */
[----:B-1----:R-:W-:-:S06]  /*1700*/  IADD3 R18, PT, PT, R18, 0xffffffe, RZ ;  /* 0x0ffffffe12127810 */ /* 0x002fcc0007ffe0ff */
[----:B------:R-:W1:Y:S02]  /*1710*/  F2I.FTZ.U32.TRUNC.NTZ R19, R18 ;  /* 0x0000001200137305 */ /* 0x000e64000021f000 */
[----:B-1----:R-:W-:Y:S01]  /*1720*/  IMAD.MOV R5, RZ, RZ, -R19 ;  /* 0x000000ffff057224 */ /* 0x002fe200078e0a13 */
[----:B------:R-:W-:-:S03]  /*1730*/  MOV R18, RZ ;  /* 0x000000ff00127202 */ /* 0x000fc60000000f00 */
[----:B------:R-:W-:Y:S01]  /*1740*/  IMAD R8, R5, R4, RZ ;  /* 0x0000000405087224 */ /* 0x000fe200078e02ff */
[----:B------:R-:W-:-:S03]  /*1750*/  IABS R5, R17 ;  /* 0x0000001100057213 */ /* 0x000fc60000000000 */
[----:B------:R-:W-:-:S04]  /*1760*/  IMAD.HI.U32 R19, R19, R8, R18 ;  /* 0x0000000813137227 */ /* 0x000fc800078e0012 */
[----:B------:R-:W-:Y:S02]  /*1770*/  IMAD.MOV.U32 R8, RZ, RZ, R5 ;  /* 0x000000ffff087224 */ /* 0x000fe400078e0005 */
[----:B------:R-:W-:Y:S02]  /*1780*/  IMAD.MOV.U32 R18, RZ, RZ, R12 ;  /* 0x000000ffff127224 */ /* 0x000fe400078e000c */
[----:B------:R-:W-:Y:S01]  /*1790*/  IMAD.HI.U32 R16, R19, R8, RZ ;  /* 0x0000000813107227 */ /* 0x000fe200078e00ff */
[----:B------:R-:W-:-:S04]  /*17a0*/  MOV R19, R11 ;  /* 0x0000000b00137202 */ /* 0x000fc80000000f00 */
[----:B------:R-:W-:Y:S01]  /*17b0*/  IADD3 R5, PT, PT, -R16, RZ, RZ ;  /* 0x000000ff10057210 */ /* 0x000fe20007ffe1ff */
[----:B------:R-:W-:-:S04]  /*17c0*/  IMAD.WIDE.U32 R18, R10, R134, R18 ;  /* 0x000000860a127225 */ /* 0x000fc800078e0012 */
[----:B------:R-:W-:Y:S02]  /*17d0*/  IMAD R5, R4, R5, R8 ;  /* 0x0000000504057224 */ /* 0x000fe400078e0208 */
[----:B------:R-:W1:Y:S01]  /*17e0*/  LDC.64 R8, c[0x0][0x3d8] ;  /* 0x0000f600ff087b82 */ /* 0x000e620000000a00 */
[----:B------:R-:W-:Y:S02]  /*17f0*/  IMAD R19, R10, R135, R19 ;  /* 0x000000870a137224 */ /* 0x000fe400078e0213 */
[----:B------:R-:W-:-:S13]  /*1800*/  ISETP.GT.U32.AND P0, PT, R4, R5, PT ;  /* 0x000000050400720c */ /* 0x000fda0003f04070 */
[----:B------:R-:W-:Y:S01]  /*1810*/  @!P0 IMAD.IADD R5, R5, 0x1, -R4 ;  /* 0x0000000105058824 */ /* 0x000fe200078e0a04 */
[----:B------:R-:W-:Y:S02]  /*1820*/  @!P0 IADD3 R16, PT, PT, R16, 0x1, RZ ;  /* 0x0000000110108810 */ /* 0x000fe40007ffe0ff */
[----:B------:R-:W-:Y:S02]  /*1830*/  ISETP.NE.AND P0, PT, R6, RZ, PT ;  /* 0x000000ff0600720c */ /* 0x000fe40003f05270 */
[----:B------:R-:W-:Y:S02]  /*1840*/  ISETP.GE.U32.AND P2, PT, R5, R4, PT ;  /* 0x000000040500720c */ /* 0x000fe40003f46070 */
[----:B------:R-:W-:-:S04]  /*1850*/  LOP3.LUT R4, R17, R6, RZ, 0x3c, !PT ;  /* 0x0000000611047212 */ /* 0x000fc800078e3cff */
[----:B------:R-:W-:Y:S02]  /*1860*/  ISETP.GE.AND P1, PT, R4, RZ, PT ;  /* 0x000000ff0400720c */ /* 0x000fe40003f26270 */
[----:B------:R-:W2:Y:S05]  /*1870*/  LDC.64 R4, c[0x0][0x3d0] ;  /* 0x0000f400ff047b82 */ /* 0x000eaa0000000a00 */
[----:B------:R-:W-:-:S06]  /*1880*/  @P2 VIADD R16, R16, 0x1 ;  /* 0x0000000110102836 */ /* 0x000fcc0000000000 */
[----:B------:R-:W-:Y:S02]  /*1890*/  @!P1 IADD3 R16, PT, PT, -R16, RZ, RZ ;  /* 0x000000ff10109210 */ /* 0x000fe40007ffe1ff */
[----:B------:R-:W-:-:S04]  /*18a0*/  @!P0 LOP3.LUT R16, RZ, R6, RZ, 0x33, !PT ;  /* 0x00000006ff108212 */ /* 0x000fc800078e33ff */
[----:B------:R-:W-:Y:S01]  /*18b0*/  SHF.R.S32.HI R11, RZ, 0x1f, R16 ;  /* 0x0000001fff0b7819 */ /* 0x000fe20000011410 */
[----:B-1----:R-:W-:-:S04]  /*18c0*/  IMAD.WIDE.U32 R14, R16, R8, R14 ;  /* 0x00000008100e7225 */ /* 0x002fc800078e000e */
[C---:B------:R-:W-:Y:S02]  /*18d0*/  IMAD R6, R11.reuse, R8, RZ ;  /* 0x000000080b067224 */ /* 0x040fe400078e02ff */
[-C--:B--2---:R-:W-:Y:S02]  /*18e0*/  IMAD R11, R11, R4.reuse, RZ ;  /* 0x000000040b0b7224 */ /* 0x084fe400078e02ff */
[C---:B------:R-:W-:Y:S02]  /*18f0*/  IMAD R6, R16.reuse, R9, R6 ;  /* 0x0000000910067224 */ /* 0x040fe400078e0206 */
[----:B------:R-:W-:-:S04]  /*1900*/  IMAD.WIDE.U32 R18, R16, R4, R18 ;  /* 0x0000000410127225 */ /* 0x000fc800078e0012 */
[----:B------:R-:W-:Y:S01]  /*1910*/  IMAD R5, R16, R5, R11 ;  /* 0x0000000510057224 */ /* 0x000fe200078e020b */
[----:B------:R-:W-:Y:S01]  /*1920*/  MOV R16, R14 ;  /* 0x0000000e00107202 */ /* 0x000fe20000000f00 */
[----:B------:R-:W-:Y:S01]  /*1930*/  IMAD.IADD R15, R15, 0x1, R6 ;  /* 0x000000010f0f7824 */ /* 0x000fe200078e0206 */
[----:B------:R-:W-:Y:S02]  /*1940*/  MOV R14, R18 ;  /* 0x00000012000e7202 */ /* 0x000fe40000000f00 */
[----:B------:R-:W-:-:S07]  /*1950*/  IADD3 R6, PT, PT, R19, R5, RZ ;  /* 0x0000000513067210 */ /* 0x000fce0007ffe0ff */
.L_x_518:
        /* <DEDUP_REMOVED lines=10> */
[----:B------:R-:W-:Y:S01]  /*1a00*/  IADD3 R22, P1, PT, R184, R16, RZ ;  /* 0x00000010b8167210 */ /* 0x000fe20007f3e0ff */
[----:B------:R-:W4:Y:S01]  /*1a10*/  LDCU.64 UR6, c[0x0][0x3c8] ;  /* 0x00007900ff0677ac */ /* 0x000f220008000a00 */
[--C-:B------:R-:W-:Y:S01]  /*1a20*/  LOP3.LUT R18, R19, 0x38, R186.reuse, 0x78, !PT ;  /* 0x0000003813127812 */ /* 0x100fe200078e78ba */
[----:B------:R-:W5:Y:S01]  /*1a30*/  @!P0 LDC.64 R8, c[0x0][0x398] ;  /* 0x0000e600ff088b82 */ /* 0x000f620000000a00 */
[----:B------:R-:W-:Y:S01]  /*1a40*/  SHF.R.U32.HI R188, RZ, 0x1, R186 ;  /* 0x00000001ffbc7819 */ /* 0x000fe200000116ba */
[----:B------:R-:W-:Y:S01]  /*1a50*/  IMAD.X R23, RZ, RZ, R15, P1 ;  /* 0x000000ffff177224 */ /* 0x000fe200008e060f */
[----:B------:R-:W-:Y:S01]  /*1a60*/  LOP3.LUT R215, R18, 0x1e00, R215, 0xf8, !PT ;  /* 0x00001e0012d77812 */ /* 0x000fe200078ef8d7 */
[----:B------:R-:W-:Y:S01]  /*1a70*/  IMAD.MOV.U32 R11, RZ, RZ, RZ ;  /* 0x000000ffff0b7224 */ /* 0x000fe200078e00ff */
[----:B------:R-:W-:Y:S01]  /*1a80*/  LOP3.LUT R77, R188, 0x8, RZ, 0xc0, !PT ;  /* 0x00000008bc4d7812 */ /* 0x000fe200078ec0ff */
[----:B------:R-:W-:Y:S01]  /*1a90*/  BSSY.RECONVERGENT B0, `(.L_x_523) ;  /* 0x000003d000007945 */ /* 0x000fe20003800200 */
[C---:B------:R-:W-:Y:S01]  /*1aa0*/  LOP3.LUT R138, R184.reuse, 0x1c0, R150, 0xf8, !PT ;  /* 0x000001c0b88a7812 */ /* 0x040fe200078ef896 */
[----:B------:R-:W1:Y:S01]  /*1ab0*/  @P0 LDC.64 R4, c[0x0][0x3b0] ;  /* 0x0000ec00ff040b82 */ /* 0x000e620000000a00 */
[----:B------:R-:W-:Y:S01]  /*1ac0*/  IMAD.WIDE.U32 R12, R13, 0x40, R10 ;  /* 0x000000400d0c7825 */ /* 0x000fe200078e000a */
[----:B------:R-:W-:-:S02]  /*1ad0*/  LOP3.LUT R212, R184, 0x40, RZ, 0xfc, !PT ;  /* 0x00000040b8d47812 */ /* 0x000fc400078efcff */
[----:B------:R-:W-:Y:S02]  /*1ae0*/  LOP3.LUT R210, R184, 0x80, RZ, 0xfc, !PT ;  /* 0x00000080b8d27812 */ /* 0x000fe400078efcff */
[----:B------:R-:W-:Y:S01]  /*1af0*/  LOP3.LUT R77, R138, R77, RZ, 0x3c, !PT ;  /* 0x0000004d8a4d7212 */ /* 0x000fe200078e3cff */
[----:B-----5:R-:W-:Y:S01]  /*1b00*/  @!P0 IMAD.WIDE.U32 R20, R3, R8, RZ ;  /* 0x0000000803148225 */ /* 0x020fe200078e00ff */
[----:B------:R-:W-:-:S03]  /*1b10*/  IADD3 R8, P2, PT, R184, R14, RZ ;  /* 0x0000000eb8087210 */ /* 0x000fc60007f5e0ff */
[----:B------:R-:W-:Y:S02]  /*1b20*/  @!P0 IMAD R3, R3, R9, R21 ;  /* 0x0000000903038224 */ /* 0x000fe400078e0215 */
[----:B------:R-:W-:Y:S02]  /*1b30*/  IMAD.X R9, RZ, RZ, R6, P2 ;  /* 0x000000ffff097224 */ /* 0x000fe400010e0606 */
[----:B-1----:R-:W-:-:S04]  /*1b40*/  @P0 IMAD.WIDE.U32 R14, R202, R4, RZ ;  /* 0x00000004ca0e0225 */ /* 0x002fc800078e00ff */
[----:B------:R-:W-:Y:S02]  /*1b50*/  @P0 IMAD.MOV.U32 R20, RZ, RZ, R14 ;  /* 0x000000ffff140224 */ /* 0x000fe400078e000e */
[----:B------:R-:W-:Y:S02]  /*1b60*/  @P0 IMAD R3, R202, R5, R15 ;  /* 0x00000005ca030224 */ /* 0x000fe400078e020f */
[----:B------:R-:W-:Y:S01]  /*1b70*/  IMAD.WIDE.U32 R18, R10, R134, R8 ;  /* 0x000000860a127225 */ /* 0x000fe200078e0008 */
[----:B------:R-:W-:-:S03]  /*1b80*/  IADD3 R14, P0, PT, R184, R20, RZ ;  /* 0x00000014b80e7210 */ /* 0x000fc60007f1e0ff */
        /* <DEDUP_REMOVED lines=44> */
.L_x_525:
[----:B------:R2:W-:Y:S02]  /*1e50*/  STS.128 [R215+0x4000], RZ ;  /* 0x004000ffd7007388 */ /* 0x0005e40000000c00 */
.L_x_524:
[----:B------:R-:W-:Y:S05]  /*1e60*/  BSYNC.RECONVERGENT B0 ;  /* 0x0000000000007941 */ /* 0x000fea0003800200 */
.L_x_523:
[----:B-1-3--:R-:W-:Y:S01]  /*1e70*/  IADD3 R8, PT, PT, R10, 0x10, RZ ;  /* 0x000000100a087810 */ /* 0x00afe20007ffe0ff */
[----:B------:R-:W-:Y:S03]  /*1e80*/  BSSY.RECONVERGENT B0, `(.L_x_526) ;  /* 0x0000024000007945 */ /* 0x000fe60003800200 */
[----:B------:R-:W-:-:S13]  /*1e90*/  ISETP.GE.AND P0, PT, R8, R195, PT ;  /* 0x000000c30800720c */ /* 0x000fda0003f06270 */
[----:B------:R-:W-:Y:S05]  /*1ea0*/  @P0 BRA `(.L_x_527) ;  /* 0x0000000000840947 */ /* 0x000fea0003800000 */
[----:B------:R-:W1:Y:S01]  /*1eb0*/  LDCU.64 UR10, c[0x0][0x3b0] ;  /* 0x00007600ff0a77ac */ /* 0x000e620008000a00 */
[----:B------:R-:W-:Y:S01]  /*1ec0*/  IADD3 R4, P0, PT, R12, 0x10, RZ ;  /* 0x000000100c047810 */ /* 0x000fe20007f1e0ff */
        /* <DEDUP_REMOVED lines=30> */
.L_x_528:
[----:B------:R4:W-:Y:S02]  /*20b0*/  STS.128 [R215+0x4800], RZ ;  /* 0x004800ffd7007388 */ /* 0x0009e40000000c00 */
.L_x_527:
[----:B------:R-:W-:Y:S05]  /*20c0*/  BSYNC.RECONVERGENT B0 ;  /* 0x0000000000007941 */ /* 0x000fea0003800200 */
.L_x_526:
[----:B------:R-:W-:Y:S01]  /*20d0*/  IADD3 R6, PT, PT, R10, 0x20, RZ ;  /* 0x000000200a067810 */ /* 0x000fe20007ffe0ff */
[----:B------:R-:W-:Y:S03]  /*20e0*/  BSSY.RECONVERGENT B0, `(.L_x_529) ;  /* 0x0000024000007945 */ /* 0x000fe60003800200 */
[----:B------:R-:W-:-:S13]  /*20f0*/  ISETP.GE.AND P0, PT, R6, R195, PT ;  /* 0x000000c30600720c */ /* 0x000fda0003f06270 */
[----:B------:R-:W-:Y:S05]  /*2100*/  @P0 BRA `(.L_x_530) ;  /* 0x0000000000840947 */ /* 0x000fea0003800000 */
[----:B------:R-:W5:Y:S01]  /*2110*/  LDCU.64 UR10, c[0x0][0x3b0] ;  /* 0x00007600ff0a77ac */ /* 0x000f620008000a00 */
[----:B-1-3--:R-:W-:Y:S01]  /*2120*/  IADD3 R4, P0, PT, R12, 0x20, RZ ;  /* 0x000000200c047810 */ /* 0x00afe20007f1e0ff */
[----:B------:R-:W-:Y:S01]  /*2130*/  IMAD.MOV.U32 R18, RZ, RZ, R14 ;  /* 0x000000ffff127224 */ /* 0x000fe200078e000e */
[----:B------:R-:W-:Y:S01]  /*2140*/  MOV R19, R17 ;  /* 0x0000001100137202 */ /* 0x000fe20000000f00 */
[----:B------:R-:W1:Y:S02]  /*2150*/  LDCU UR4, c[0x0][0x440] ;  /* 0x00008800ff0477ac */ /* 0x000e640008000800 */
[----:B------:R-:W-:Y:S01]  /*2160*/  IMAD.X R3, RZ, RZ, R13, P0 ;  /* 0x000000ffff037224 */ /* 0x000fe200000e060d */
[----:B------:R-:W3:Y:S03]  /*2170*/  LDCU.64 UR6, c[0x0][0x380] ;  /* 0x00007000ff0677ac */ /* 0x000ee60008000a00 */
[----:B-----5:R-:W-:-:S02]  /*2180*/  IMAD R3, R3, UR10, RZ ;  /* 0x0000000a03037c24 */ /* 0x020fc4000f8e02ff */
        /* <DEDUP_REMOVED lines=24> */
.L_x_531:
[----:B------:R3:W-:Y:S02]  /*2310*/  STS.128 [R215+0x5000], RZ ;  /* 0x005000ffd7007388 */ /* 0x0007e40000000c00 */
.L_x_530:
[----:B------:R-:W-:Y:S05]  /*2320*/  BSYNC.RECONVERGENT B0 ;  /* 0x0000000000007941 */ /* 0x000fea0003800200 */
.L_x_529:
[----:B-1-3--:R-:W-:Y:S01]  /*2330*/  IADD3 R4, PT, PT, R10, 0x30, RZ ;  /* 0x000000300a047810 */ /* 0x00afe20007ffe0ff */
        /* <DEDUP_REMOVED lines=8> */
[----:B------:R-:W5:Y:S03]  /*23c0*/  LDCU.64 UR6, c[0x0][0x380] ;  /* 0x00007000ff0677ac */ /* 0x000f660008000a00 */
[----:B-1----:R-:W-:-:S02]  /*23d0*/  IMAD R12, R12, UR10, RZ ;  /* 0x0000000a0c0c7c24 */ /* 0x002fc4000f8e02ff */
[----:B------:R-:W-:Y:S01]  /*23e0*/  IMAD.WIDE.U32 R14, R3, UR10, R14 ;  /* 0x0000000a030e7c25 */ /* 0x000fe2000f8e000e */
[----:B---3--:R-:W-:-:S03]  /*23f0*/  ISETP.GE.AND P1, PT, R184, UR4, PT ;  /* 0x00000004b8007c0c */ /* 0x008fc6000bf26270 */
[----:B------:R-:W-:Y:S01]  /*2400*/  IMAD R12, R3, UR11, R12 ;  /* 0x0000000b030c7c24 */ /* 0x000fe2000f8e020c */
[----:B------:R-:W-:Y:S02]  /*2410*/  ISETP.GE.AND P0, PT, R212, UR4, PT ;  /* 0x00000004d4007c0c */ /* 0x000fe4000bf06270 */
[----:B-----5:R-:W-:Y:S01]  /*2420*/  LEA R16, P2, R14, UR6, 0x1 ;  /* 0x000000060e107c11 */ /* 0x020fe2000f8408ff */
        /* <DEDUP_REMOVED lines=19> */
.L_x_534:
[----:B------:R3:W-:Y:S02]  /*2560*/  STS.128 [R215+0x5800], RZ ;  /* 0x005800ffd7007388 */ /* 0x0007e40000000c00 */
.L_x_533:
[----:B------:R-:W-:Y:S05]  /*2570*/  BSYNC.RECONVERGENT B0 ;  /* 0x0000000000007941 */ /* 0x000fea0003800200 */
.L_x_532:
        /* <DEDUP_REMOVED lines=9> */
[--C-:B------:R-:W-:Y:S02]  /*2610*/  @!P1 IMAD.MOV.U32 R10, RZ, RZ, R198.reuse ;  /* 0x000000ffff0a9224 */ /* 0x100fe400078e00c6 */
[----:B------:R-:W-:Y:S02]  /*2620*/  @!P1 IMAD.MOV.U32 R11, RZ, RZ, R197 ;  /* 0x000000ffff0b9224 */ /* 0x000fe400078e00c5 */
        /* <DEDUP_REMOVED lines=19> */
.L_x_537:
[----:B------:R1:W-:Y:S02]  /*2760*/  STS.128 [R215+0xa000], RZ ;  /* 0x00a000ffd7007388 */ /* 0x0003e40000000c00 */
.L_x_536:
[----:B------:R-:W-:Y:S05]  /*2770*/  BSYNC.RECONVERGENT B0 ;  /* 0x0000000000007941 */ /* 0x000fea0003800200 */
.L_x_535:
        /* <DEDUP_REMOVED lines=27> */
.L_x_540:
[----:B------:R1:W-:Y:S02]  /*2930*/  STS.128 [R215+0xa800], RZ ;  /* 0x00a800ffd7007388 */ /* 0x0003e40000000c00 */
.L_x_539:
[----:B------:R-:W-:Y:S05]  /*2940*/  BSYNC.RECONVERGENT B0 ;  /* 0x0000000000007941 */ /* 0x000fea0003800200 */
.L_x_538:
        /* <DEDUP_REMOVED lines=25> */
.L_x_543:
[----:B------:R1:W-:Y:S02]  /*2ae0*/  STS.128 [R215+0xb000], RZ ;  /* 0x00b000ffd7007388 */ /* 0x0003e40000000c00 */
.L_x_542:
[----:B------:R-:W-:Y:S05]  /*2af0*/  BSYNC.RECONVERGENT B0 ;  /* 0x0000000000007941 */ /* 0x000fea0003800200 */
.L_x_541:
[----:B------:R-:W-:Y:S01]  /*2b00*/  ISETP.GE.AND P0, PT, R4, R5, PT ;  /* 0x000000050400720c */ /* 0x000fe20003f06270 */
[----:B------:R-:W-:Y:S01]  /*2b10*/  IMAD.SHL.U32 R185, R186, 0x20, RZ ;  /* 0x00000020bab97824 */ /* 0x000fe200078e00ff */
[----:B------:R-:W-:Y:S04]  /*2b20*/  BSSY.RECONVERGENT B0, `(.L_x_544) ;  /* 0x000001d000007945 */ /* 0x000fe80003800200 */
[----:B------:R-:W-:-:S04]  /*2b30*/  LOP3.LUT R185, R185, 0x7c00, RZ, 0xc0, !PT ;  /* 0x00007c00b9b97812 */ /* 0x000fc800078ec0ff */
[----:B-1----:R-:W-:-:S03]  /*2b40*/  LOP3.LUT R10, R185, 0x200, R150, 0xf8, !PT ;  /* 0x00000200b90a7812 */ /* 0x002fc600078ef896 */
[----:B------:R-:W-:Y:S05]  /*2b50*/  @P0 BRA `(.L_x_545) ;  /* 0x0000000000640947 */ /* 0x000fea0003800000 */
[----:B------:R-:W1:Y:S01]  /*2b60*/  LDCU UR4, c[0x0][0x440] ;  /* 0x00008800ff0477ac */ /* 0x000e620008000800 */
[----:B------:R-:W-:Y:S02]  /*2b70*/  IMAD.MOV.U32 R196, RZ, RZ, R198 ;  /* 0x000000ffffc47224 */ /* 0x000fe400078e00c6 */
[----:B------:R-:W-:Y:S02]  /*2b80*/  IMAD R9, R135, 0x60, RZ ;  /* 0x0000006087097824 */ /* 0x000fe400078e02ff */
[----:B------:R-:W-:-:S05]  /*2b90*/  IMAD.WIDE.U32 R12, R134, 0x60, R196 ;  /* 0x00000060860c7825 */ /* 0x000fca00078e00c4 */
[----:B------:R-:W-:Y:S02]  /*2ba0*/  IADD3 R13, PT, PT, R13, R9, RZ ;  /* 0x000000090d0d7210 */ /* 0x000fe40007ffe0ff */
[----:B-1----:R-:W-:Y:S02]  /*2bb0*/  ISETP.GE.AND P1, PT, R184, UR4, PT ;  /* 0x00000004b8007c0c */ /* 0x002fe4000bf26270 */
        /* <DEDUP_REMOVED lines=18> */
.L_x_546:
[----:B------:R1:W-:Y:S02]  /*2ce0*/  STS.128 [R215+0xb800], RZ ;  /* 0x00b800ffd7007388 */ /* 0x0003e40000000c00 */
.L_x_545:
[----:B------:R-:W-:Y:S05]  /*2cf0*/  BSYNC.RECONVERGENT B0 ;  /* 0x0000000000007941 */ /* 0x000fea0003800200 */
.L_x_544:
[----:B------:R-:W0:Y:S01]  /*2d00*/  LDGDEPBAR ;  /* 0x00000000000079af */ /* 0x000e220000000000 */
[----:B------:R-:W-:Y:S01]  /*2d10*/  LOP3.LUT R11, R188, 0x1f0, RZ, 0xc0, !PT ;  /* 0x000001f0bc0b7812 */ /* 0x000fe200078ec0ff */
        /* <DEDUP_REMOVED lines=9> */
[----:B------:R-:W5:Y:S02]  /*2db0*/  LDCU UR4, c[0x0][0x440] ;  /* 0x00008800ff0477ac */ /* 0x000f640008000800 */
[----:B-----5:R-:W-:Y:S02]  /*2dc0*/  ISETP.GE.AND P1, PT, R184, UR4, PT ;  /* 0x00000004b8007c0c */ /* 0x020fe4000bf26270 */
[----:B------:R-:W-:-:S11]  /*2dd0*/  ISETP.GE.AND P0, PT, R212, UR4, PT ;  /* 0x00000004d4007c0c */ /* 0x000fd6000bf06270 */
[----:B-1----:R-:W-:Y:S02]  /*2de0*/  @!P1 IMAD.MOV.U32 R12, RZ, RZ, R200 ;  /* 0x000000ffff0c9224 */ /* 0x002fe400078e00c8 */
        /* <DEDUP_REMOVED lines=20> */
.L_x_549:
[----:B------:R1:W-:Y:S01]  /*2f30*/  STS.128 [R215+0x10000], RZ ;  /* 0x010000ffd7007388 */ /* 0x0003e20000000c00 */
[----:B------:R-:W-:Y:S05]  /*2f40*/  BRA `(.L_x_550) ;  /* 0x00000000000c7947 */ /* 0x000fea0003800000 */
.L_x_548:
[----:B------:R1:W-:Y:S04]  /*2f50*/  STS.128 [R215+0xc000], RZ ;  /* 0x00c000ffd7007388 */ /* 0x0003e80000000c00 */
[----:B------:R1:W-:Y:S04]  /*2f60*/  STS.128 [R215+0xe000], RZ ;  /* 0x00e000ffd7007388 */ /* 0x0003e80000000c00 */
[----:B------:R1:W-:Y:S02]  /*2f70*/  STS.128 [R215+0x10000], RZ ;  /* 0x010000ffd7007388 */ /* 0x0003e40000000c00 */
.L_x_550:
[----:B------:R-:W-:Y:S05]  /*2f80*/  BSYNC.RECONVERGENT B0 ;  /* 0x0000000000007941 */ /* 0x000fea0003800200 */
.L_x_547:
        /* <DEDUP_REMOVED lines=30> */
.L_x_553:
[----:B------:R1:W-:Y:S02]  /*3170*/  STS.128 [R215+0x10800], RZ ;  /* 0x010800ffd7007388 */ /* 0x0003e40000000c00 */
.L_x_552:
[----:B------:R-:W-:Y:S05]  /*3180*/  BSYNC.RECONVERGENT B0 ;  /* 0x0000000000007941 */ /* 0x000fea0003800200 */
.L_x_551:
        /* <DEDUP_REMOVED lines=28> */
.L_x_556:
[----:B------:R1:W-:Y:S02]  /*3350*/  STS.128 [R215+0x11000], RZ ;  /* 0x011000ffd7007388 */ /* 0x0003e40000000c00 */
.L_x_555:
[----:B------:R-:W-:Y:S05]  /*3360*/  BSYNC.RECONVERGENT B0 ;  /* 0x0000000000007941 */ /* 0x000fea0003800200 */
.L_x_554:
[----:B------:R-:W-:Y:S01]  /*3370*/  ISETP.GE.AND P0, PT, R4, R5, PT ;  /* 0x000000050400720c */ /* 0x000fe20003f06270 */
[----:B------:R-:W-:Y:S01]  /*3380*/  BSSY.RECONVERGENT B0, `(.L_x_557) ;  /* 0x0000020000007945 */ /* 0x000fe20003800200 */
[----:B------:R-:W-:Y:S01]  /*3390*/  IMAD.IADD R10, R77, 0x1, R10 ;  /* 0x000000014d0a7824 */ /* 0x000fe200078e020a */
[----:B------:R-:W-:-:S10]  /*33a0*/  LOP3.LUT R5, R186, 0x8, RZ, 0xc0, !PT ;  /* 0x00000008ba057812 */ /* 0x000fd400078ec0ff */
[----:B------:R1:W-:Y:S04]  /*33b0*/  @P0 STS.128 [R215+0xd800], RZ ;  /* 0x00d800ffd7000388 */ /* 0x0003e80000000c00 */
[----:B------:R1:W-:Y:S04]  /*33c0*/  @P0 STS.128 [R215+0xf800], RZ ;  /* 0x00f800ffd7000388 */ /* 0x0003e80000000c00 */
[----:B------:R1:W-:Y:S01]  /*33d0*/  @P0 STS.128 [R215+0x11800], RZ ;  /* 0x011800ffd7000388 */ /* 0x0003e20000000c00 */
        /* <DEDUP_REMOVED lines=25> */
.L_x_559:
[----:B------:R1:W-:Y:S02]  /*3570*/  STS.128 [R215+0x11800], RZ ;  /* 0x011800ffd7007388 */ /* 0x0003e40000000c00 */
.L_x_558:
[----:B------:R-:W-:Y:S05]  /*3580*/  BSYNC.RECONVERGENT B0 ;  /* 0x0000000000007941 */ /* 0x000fea0003800200 */
.L_x_557:
[----:B------:R-:W-:Y:S01]  /*3590*/  LOP3.LUT R4, R138, R5, RZ, 0x3c, !PT ;  /* 0x000000058a047212 */ /* 0x000fe200078e3cff */
[----:B------:R-:W5:Y:S01]  /*35a0*/  LDCU UR4, c[0x0][0x50c] ;  /* 0x0000a180ff0477ac */ /* 0x000f620008000800 */
[----:B------:R-:W-:Y:S01]  /*35b0*/  LOP3.LUT R189, R150, 0x400, RZ, 0xc0, !PT ;  /* 0x0000040096bd7812 */ /* 0x000fe200078ec0ff */
[----:B------:R-:W0:Y:S01]  /*35c0*/  LDGDEPBAR ;  /* 0x00000000000079af */ /* 0x000e220000000000 */
[----:B------:R-:W-:Y:S02]  /*35d0*/  LEA R87, R10, UR5, 0x1 ;  /* 0x000000050a577c11 */ /* 0x000fe4000f8e08ff */
[----:B------:R-:W-:Y:S02]  /*35e0*/  LEA R189, R4, R189, 0x1 ;  /* 0x000000bd04bd7211 */ /* 0x000fe400078e08ff */
[----:B------:R-:W-:Y:S01]  /*35f0*/  LOP3.LUT P1, RZ, R186, 0x2, RZ, 0xc0, !PT ;  /* 0x00000002baff7812 */ /* 0x000fe2000782c0ff */
[----:B------:R-:W-:Y:S01]  /*3600*/  LDSM.16.M88.4 R48, [R87] ;  /* 0x000000005730783b */ /* 0x000fe20000000200 */
[----:B------:R-:W-:-:S02]  /*3610*/  MOV R139, 0x20 ;  /* 0x00000020008b7802 */ /* 0x000fc40000000f00 */
[----:B------:R-:W-:Y:S01]  /*3620*/  IADD3 R81, PT, PT, R189, UR5, RZ ;  /* 0x00000005bd517c10 */ /* 0x000fe2000fffe0ff */
[----:B------:R-:W2:Y:S01]  /*3630*/  LDSM.16.M88.4 R20, [R189+UR5+0x6000] ;  /* 0x00600005bd14783b */ /* 0x000ea20008000200 */
[----:B------:R-:W-:Y:S02]  /*3640*/  SEL R76, R139, 0xffffffe0, !P1 ;  /* 0xffffffe08b4c7807 */ /* 0x000fe40004800000 */
[----:B------:R-:W-:Y:S01]  /*3650*/  LOP3.LUT P0, RZ, R186, 0x4, RZ, 0xc0, !PT ;  /* 0x00000004baff7812 */ /* 0x000fe2000780c0ff */
[----:B-1----:R-:W3:Y:S01]  /*3660*/  LDSM.16.M88.4 R12, [R189+UR5+0x6800] ;  /* 0x00680005bd0c783b */ /* 0x002ee20008000200 */
[-C--:B------:R-:W-:Y:S02]  /*3670*/  IADD3 R84, PT, PT, R87, R76.reuse, RZ ;  /* 0x0000004c57547210 */ /* 0x080fe40007ffe0ff */
[----:B------:R-:W-:Y:S01]  /*3680*/  IADD3 R82, PT, PT, R81, R76, RZ ;  /* 0x0000004c51527210 */ /* 0x000fe20007ffe0ff */
[----:B------:R-:W1:Y:S01]  /*3690*/  LDSM.16.M88.4 R56, [R189+UR5+0x7000] ;  /* 0x00700005bd38783b */ /* 0x000e620008000200 */
[----:B------:R-:W-:-:S02]  /*36a0*/  MOV R160, 0x40 ;  /* 0x0000004000a07802 */ /* 0x000fc40000000f00 */
[----:B------:R-:W-:Y:S01]  /*36b0*/  ISETP.NE.AND P6, PT, R0, 0x1, PT ;  /* 0x000000010000780c */ /* 0x000fe20003fc5270 */
[----:B------:R-:W4:Y:S01]  /*36c0*/  LDSM.16.M88.4 R28, [R189+UR5+0x7800] ;  /* 0x00780005bd1c783b */ /* 0x000f220008000200 */
[----:B------:R-:W-:Y:S02]  /*36d0*/  SEL R160, R160, 0xffffffc0, !P0 ;  /* 0xffffffc0a0a07807 */ /* 0x000fe40004000000 */
[----:B------:R-:W-:Y:S01]  /*36e0*/  VIMNMX R133, PT, PT, R2, R79, PT ;  /* 0x0000004f02857248 */ /* 0x000fe20003fe0100 */
[----:B------:R-:W-:Y:S01]  /*36f0*/  LDSM.16.M88.4 R64, [R84] ;  /* 0x000000005440783b */ /* 0x000fe20000000200 */
[-C--:B------:R-:W-:Y:S02]  /*3700*/  IADD3 R85, PT, PT, R87, R160.reuse, RZ ;  /* 0x000000a057557210 */ /* 0x080fe40007ffe0ff */
[----:B------:R-:W-:Y:S01]  /*3710*/  IADD3 R81, PT, PT, R81, R160, RZ ;  /* 0x000000a051517210 */ /* 0x000fe20007ffe0ff */
[----:B------:R-:W5:Y:S01]  /*3720*/  LDSM.16.M88.4 R32, [R82+0x6000] ;  /* 0x006000005220783b */ /* 0x000f620000000200 */
[----:B------:R-:W-:-:S02]  /*3730*/  IADD3 R83, PT, PT, R76, R85, RZ ;  /* 0x000000554c537210 */ /* 0x000fc40007ffe0ff */
[----:B------:R-:W-:Y:S01]  /*3740*/  IADD3 R80, PT, PT, R76, R81, RZ ;  /* 0x000000514c507210 */ /* 0x000fe20007ffe0ff */
[----:B------:R-:W5:Y:S01]  /*3750*/  LDSM.16.M88.4 R8, [R82+0x6800] ;  /* 0x006800005208783b */ /* 0x000f620000000200 */
[----:B------:R-:W-:-:S03]  /*3760*/  VIADDMNMX R2, R2, 0x8, R79, PT ;  /* 0x0000000802027846 */ /* 0x000fc6000380014f */
[----:B------:R-:W5:Y:S04]  /*3770*/  LDSM.16.M88.4 R4, [R82+0x7000] ;  /* 0x007000005204783b */ /* 0x000f680000000200 */
[----:B------:R-:W5:Y:S04]  /*3780*/  LDSM.16.M88.4 R68, [R82+0x7800] ;  /* 0x007800005244783b */ /* 0x000f680000000200 */
[----:B------:R-:W-:Y:S01]  /*3790*/  LDSM.16.M88.4 R44, [R81+0x6000] ;  /* 0x00600000512c783b */ /* 0x000fe20000000200 */
[C---:B--2---:R-:W-:Y:S03]  /*37a0*/  HMMA.16816.F32 R24, R48.reuse, R20, RZ ;  /* 0x000000143018723c */ /* 0x044fe600000018ff */
[----:B------:R-:W-:Y:S04]  /*37b0*/  LDSM.16.M88.4 R40, [R81+0x6800] ;  /* 0x006800005128783b */ /* 0x000fe80000000200 */
[----:B------:R-:W-:Y:S01]  /*37c0*/  LDSM.16.M88.4 R72, [R83] ;  /* 0x000000005348783b */ /* 0x000fe20000000200 */
[C---:B---3--:R-:W-:Y:S03]  /*37d0*/  HMMA.16816.F32 R16, R48.reuse, R12, RZ ;  /* 0x0000000c3010723c */ /* 0x048fe600000018ff */
[----:B------:R-:W-:Y:S05]  /*37e0*/  LDSM.16.M88.4 R36, [R81+0x7000] ;  /* 0x007000005124783b */ /* 0x000fea0000000200 */
[C---:B-1----:R-:W-:Y:S08]  /*37f0*/  HMMA.16816.F32 R60, R48.reuse, R56, RZ ;  /* 0x00000038303c723c */ /* 0x042ff000000018ff */
[C---:B------:R-:W-:Y:S08]  /*3800*/  HMMA.16816.F32 R20, R48.reuse, R22, RZ ;  /* 0x000000163014723c */ /* 0x040ff000000018ff */
[C---:B------:R-:W-:Y:S08]  /*3810*/  HMMA.16816.F32 R12, R48.reuse, R14, RZ ;  /* 0x0000000e300c723c */ /* 0x040ff000000018ff */
[C---:B------:R-:W-:Y:S08]  /*3820*/  HMMA.16816.F32 R56, R48.reuse, R58, RZ ;  /* 0x0000003a3038723c */ /* 0x040ff000000018ff */
[C---:B----4-:R-:W-:Y:S08]  /*3830*/  HMMA.16816.F32 R52, R48.reuse, R28, RZ ;  /* 0x0000001c3034723c */ /* 0x050ff000000018ff */
[----:B------:R-:W-:Y:S01]  /*3840*/  HMMA.16816.F32 R48, R48, R30, RZ ;  /* 0x0000001e3030723c */ /* 0x000fe200000018ff */
[----:B------:R-:W1:Y:S07]  /*3850*/  LDSM.16.M88.4 R28, [R85] ;  /* 0x00000000551c783b */ /* 0x000e6e0000000200 */
[C---:B-----5:R-:W-:Y:S08]  /*3860*/  HMMA.16816.F32 R24, R64.reuse, R32, R24 ;  /* 0x000000204018723c */ /* 0x060ff00000001818 */
[C---:B------:R-:W-:Y:S01]  /*3870*/  HMMA.16816.F32 R20, R64.reuse, R34, R20 ;  /* 0x000000224014723c */ /* 0x040fe20000001814 */
[----:B------:R-:W2:Y:S07]  /*3880*/  LDSM.16.M88.4 R32, [R81+0x7800] ;  /* 0x007800005120783b */ /* 0x000eae0000000200 */
[C---:B------:R-:W-:Y:S08]  /*3890*/  HMMA.16816.F32 R16, R64.reuse, R8, R16 ;  /* 0x000000084010723c */ /* 0x040ff00000001810 */
[C---:B------:R-:W-:Y:S01]  /*38a0*/  HMMA.16816.F32 R12, R64.reuse, R10, R12 ;  /* 0x0000000a400c723c */ /* 0x040fe2000000180c */
[----:B------:R-:W3:Y:S07]  /*38b0*/  LDSM.16.M88.4 R8, [R80+0x6000] ;  /* 0x006000005008783b */ /* 0x000eee0000000200 */
        /* <DEDUP_REMOVED lines=9> */
[----:B------:R-:W-:Y:S07]  /*3950*/  LDSM.16.M88.4 R44, [R87+0x2000] ;  /* 0x00200000572c783b */ /* 0x000fee0000000200 */
[C---:B------:R-:W-:Y:S08]  /*3960*/  HMMA.16816.F32 R16, R28.reuse, R40, R16 ;  /* 0x000000281c10723c */ /* 0x040ff00000001810 */
[C---:B------:R-:W-:Y:S01]  /*3970*/  HMMA.16816.F32 R12, R28.reuse, R42, R12 ;  /* 0x0000002a1c0c723c */ /* 0x040fe2000000180c */
[----:B------:R-:W1:Y:S07]  /*3980*/  LDSM.16.M88.4 R40, [R189+UR5+0x8000] ;  /* 0x00800005bd28783b */ /* 0x000e6e0008000200 */
[C---:B--2---:R-:W-:Y:S08]  /*3990*/  HMMA.16816.F32 R52, R28.reuse, R32, R52 ;  /* 0x000000201c34723c */ /* 0x044ff00000001834 */
[----:B------:R-:W-:Y:S01]  /*39a0*/  HMMA.16816.F32 R48, R28, R34, R48 ;  /* 0x000000221c30723c */ /* 0x000fe20000001830 */
[----:B------:R-:W2:Y:S07]  /*39b0*/  LDSM.16.M88.4 R32, [R189+UR5+0x9000] ;  /* 0x00900005bd20783b */ /* 0x000eae0008000200 */
[C---:B---3--:R-:W-:Y:S08]  /*39c0*/  HMMA.16816.F32 R24, R72.reuse, R8, R24 ;  /* 0x000000084818723c */ /* 0x048ff00000001818 */
[C---:B------:R-:W-:Y:S01]  /*39d0*/  HMMA.16816.F32 R20, R72.reuse, R10, R20 ;  /* 0x0000000a4814723c */ /* 0x040fe20000001814 */
[----:B------:R-:W-:Y:S07]  /*39e0*/  LDSM.16.M88.4 R8, [R84+0x2000] ;  /* 0x002000005408783b */ /* 0x000fee0000000200 */
[C---:B----4-:R-:W-:Y:S08]  /*39f0*/  HMMA.16816.F32 R16, R72.reuse, R4, R16 ;  /* 0x000000044810723c */ /* 0x050ff00000001810 */
[----:B------:R-:W-:Y:S01]  /*3a00*/  HMMA.16816.F32 R12, R72, R6, R12 ;  /* 0x00000006480c723c */ /* 0x000fe2000000180c */
[----:B------:R-:W3:Y:S07]  /*3a10*/  LDSM.16.M88.4 R4, [R82+0x8000] ;  /* 0x008000005204783b */ /* 0x000eee0000000200 */
[C---:B------:R-:W-:Y:S08]  /*3a20*/  HMMA.16816.F32 R60, R28.reuse, R36, R60 ;  /* 0x000000241c3c723c */ /* 0x040ff0000000183c */
[----:B------:R-:W-:Y:S01]  /*3a30*/  HMMA.16816.F32 R56, R28, R38, R56 ;  /* 0x000000261c38723c */ /* 0x000fe20000001838 */
[----:B------:R-:W4:Y:S04]  /*3a40*/  LDSM.16.M88.4 R36, [R189+UR5+0x8800] ;  /* 0x00880005bd24783b */ /* 0x000f280008000200 */
[----:B------:R-:W4:Y:S03]  /*3a50*/  LDSM.16.M88.4 R28, [R189+UR5+0x9800] ;  /* 0x00980005bd1c783b */ /* 0x000f260008000200 */
[C---:B-----5:R-:W-:Y:S08]  /*3a60*/  HMMA.16816.F32 R52, R72.reuse, R64, R52 ;  /* 0x000000404834723c */ /* 0x060ff00000001834 */
[C---:B------:R-:W-:Y:S08]  /*3a70*/  HMMA.16816.F32 R60, R72.reuse, R68, R60 ;  /* 0x00000044483c723c */ /* 0x040ff0000000183c */
[C---:B------:R-:W-:Y:S01]  /*3a80*/  HMMA.16816.F32 R56, R72.reuse, R70, R56 ;  /* 0x000000464838723c */ /* 0x040fe20000001838 */
[----:B------:R-:W-:Y:S07]  /*3a90*/  LDSM.16.M88.4 R68, [R82+0x9000] ;  /* 0x009000005244783b */ /* 0x000fee0000000200 */
[----:B------:R-:W-:Y:S01]  /*3aa0*/  HMMA.16816.F32 R64, R72, R66, R48 ;  /* 0x000000424840723c */ /* 0x000fe20000001830 */
[----:B------:R-:W5:Y:S07]  /*3ab0*/  LDSM.16.M88.4 R48, [R82+0x8800] ;  /* 0x008800005230783b */ /* 0x000f6e0000000200 */
[C---:B-1----:R-:W-:Y:S08]  /*3ac0*/  HMMA.16816.F32 R24, R44.reuse, R40, R24 ;  /* 0x000000282c18723c */ /* 0x042ff00000001818 */
[C---:B------:R-:W-:Y:S01]  /*3ad0*/  HMMA.16816.F32 R20, R44.reuse, R42, R20 ;  /* 0x0000002a2c14723c */ /* 0x040fe20000001814 */
[----:B------:R-:W1:Y:S07]  /*3ae0*/  LDSM.16.M88.4 R40, [R82+0x9800] ;  /* 0x009800005228783b */ /* 0x000e6e0000000200 */
[C---:B--2---:R-:W-:Y:S08]  /*3af0*/  HMMA.16816.F32 R60, R44.reuse, R32, R60 ;  /* 0x000000202c3c723c */ /* 0x044ff0000000183c */
[----:B------:R-:W-:Y:S01]  /*3b00*/  HMMA.16816.F32 R56, R44, R34, R56 ;  /* 0x000000222c38723c */ /* 0x000fe20000001838 */
[----:B------:R-:W-:Y:S07]  /*3b10*/  LDSM.16.M88.4 R32, [R85+0x2000] ;  /* 0x002000005520783b */ /* 0x000fee0000000200 */
[C---:B---3--:R-:W-:Y:S08]  /*3b20*/  HMMA.16816.F32 R24, R8.reuse, R4, R24 ;  /* 0x000000040818723c */ /* 0x048ff00000001818 */
[----:B------:R-:W-:Y:S01]  /*3b30*/  HMMA.16816.F32 R20, R8, R6, R20 ;  /* 0x000000060814723c */ /* 0x000fe20000001814 */
[----:B------:R-:W2:Y:S07]  /*3b40*/  LDSM.16.M88.4 R4, [R81+0x8800] ;  /* 0x008800005104783b */ /* 0x000eae0000000200 */
[C---:B----4-:R-:W-:Y:S08]  /*3b50*/  HMMA.16816.F32 R16, R44.reuse, R36, R16 ;  /* 0x000000242c10723c */ /* 0x050ff00000001810 */
[C---:B------:R-:W-:Y:S01]  /*3b60*/  HMMA.16816.F32 R12, R44.reuse, R38, R12 ;  /* 0x000000262c0c723c */ /* 0x040fe2000000180c */
[----:B------:R-:W-:Y:S07]  /*3b70*/  LDSM.16.M88.4 R36, [R81+0x9000] ;  /* 0x009000005124783b */ /* 0x000fee0000000200 */
[C---:B------:R-:W-:Y:S08]  /*3b80*/  HMMA.16816.F32 R52, R44.reuse, R28, R52 ;  /* 0x0000001c2c34723c */ /* 0x040ff00000001834 */
[----:B------:R-:W-:Y:S01]  /*3b90*/  HMMA.16816.F32 R64, R44, R30, R64 ;  /* 0x0000001e2c40723c */ /* 0x000fe20000001840 */
[----:B------:R-:W3:Y:S04]  /*3ba0*/  LDSM.16.M88.4 R28, [R81+0x8000] ;  /* 0x00800000511c783b */ /* 0x000ee80000000200 */
[----:B------:R-:W4:Y:S03]  /*3bb0*/  LDSM.16.M88.4 R44, [R81+0x9800] ;  /* 0x00980000512c783b */ /* 0x000f260000000200 */
[C---:B-----5:R-:W-:Y:S08]  /*3bc0*/  HMMA.16816.F32 R16, R8.reuse, R48, R16 ;  /* 0x000000300810723c */ /* 0x060ff00000001810 */
[C---:B------:R-:W-:Y:S01]  /*3bd0*/  HMMA.16816.F32 R12, R8.reuse, R50, R12 ;  /* 0x00000032080c723c */ /* 0x040fe2000000180c */
[----:B------:R-:W-:Y:S07]  /*3be0*/  LDSM.16.M88.4 R48, [R189+UR5+0xa000] ;  /* 0x00a00005bd30783b */ /* 0x000fee0008000200 */
[C---:B------:R-:W-:Y:S08]  /*3bf0*/  HMMA.16816.F32 R60, R8.reuse, R68, R60 ;  /* 0x00000044083c723c */ /* 0x040ff0000000183c */
[C---:B------:R-:W-:Y:S08]  /*3c00*/  HMMA.16816.F32 R56, R8.reuse, R70, R56 ;  /* 0x000000460838723c */ /* 0x040ff00000001838 */
[C---:B-1----:R-:W-:Y:S08]  /*3c10*/  HMMA.16816.F32 R52, R8.reuse, R40, R52 ;  /* 0x000000280834723c */ /* 0x042ff00000001834 */
[----:B------:R-:W-:Y:S01]  /*3c20*/  HMMA.16816.F32 R64, R8, R42, R64 ;  /* 0x0000002a0840723c */ /* 0x000fe20000001840 */
[----:B------:R-:W-:Y:S04]  /*3c30*/  LDSM.16.M88.4 R40, [R83+0x2000] ;  /* 0x002000005328783b */ /* 0x000fe80000000200 */
[----:B------:R-:W1:Y:S03]  /*3c40*/  LDSM.16.M88.4 R8, [R80+0x8000] ;  /* 0x008000005008783b */ /* 0x000e660000000200 */
[C---:B--2---:R-:W-:Y:S08]  /*3c50*/  HMMA.16816.F32 R16, R32.reuse, R4, R16 ;  /* 0x000000042010723c */ /* 0x044ff00000001810 */
[C---:B------:R-:W-:Y:S01]  /*3c60*/  HMMA.16816.F32 R12, R32.reuse, R6, R12 ;  /* 0x00000006200c723c */ /* 0x040fe2000000180c */
[----:B------:R-:W2:Y:S07]  /*3c70*/  LDSM.16.M88.4 R4, [R80+0x9000] ;  /* 0x009000005004783b */ /* 0x000eae0000000200 */
[C---:B---3--:R-:W-:Y:S08]  /*3c80*/  HMMA.16816.F32 R24, R32.reuse, R28, R24 ;  /* 0x0000001c2018723c */ /* 0x048ff00000001818 */
[C---:B------:R-:W-:Y:S01]  /*3c90*/  HMMA.16816.F32 R20, R32.reuse, R30, R20 ;  /* 0x0000001e2014723c */ /* 0x040fe20000001814 */
[----:B------:R-:W3:Y:S07]  /*3ca0*/  LDSM.16.M88.4 R28, [R80+0x8800] ;  /* 0x00880000501c783b */ /* 0x000eee0000000200 */
[C---:B------:R-:W-:Y:S01]  /*3cb0*/  HMMA.16816.F32 R68, R32.reuse, R36, R60 ;  /* 0x000000242044723c */ /* 0x040fe2000000183c */
[----:B------:R-:W5:Y:S07]  /*3cc0*/  LDSM.16.M88.4 R60, [R87+0x4000] ;  /* 0x00400000573c783b */ /* 0x000f6e0000000200 */
[C---:B------:R-:W-:Y:S01]  /*3cd0*/  HMMA.16816.F32 R56, R32.reuse, R38, R56 ;  /* 0x000000262038723c */ /* 0x040fe20000001838 */
[----:B------:R-:W-:Y:S07]  /*3ce0*/  LDSM.16.M88.4 R36, [R84+0x4000] ;  /* 0x004000005424783b */ /* 0x000fee0000000200 */
[C---:B----4-:R-:W-:Y:S08]  /*3cf0*/  HMMA.16816.F32 R52, R32.reuse, R44, R52 ;  /* 0x0000002c2034723c */ /* 0x050ff00000001834 */
[----:B------:R-:W-:Y:S01]  /*3d00*/  HMMA.16816.F32 R64, R32, R46, R64 ;  /* 0x0000002e2040723c */ /* 0x000fe20000001840 */
[----:B------:R-:W4:Y:S07]  /*3d10*/  LDSM.16.M88.4 R32, [R80+0x9800] ;  /* 0x009800005020783b */ /* 0x000f2e0000000200 */
[C---:B-1----:R-:W-:Y:S01]  /*3d20*/  HMMA.16816.F32 R44, R40.reuse, R8, R24 ;  /* 0x00000008282c723c */ /* 0x042fe20000001818 */
[----:B------:R-:W1:Y:S07]  /*3d30*/  LDSM.16.M88.4 R24, [R82+0xa000] ;  /* 0x00a000005218783b */ /* 0x000e6e0000000200 */
[C---:B--2---:R-:W-:Y:S08]  /*3d40*/  HMMA.16816.F32 R68, R40.reuse, R4, R68 ;  /* 0x000000042844723c */ /* 0x044ff00000001844 */
[C---:B------:R-:W-:Y:S01]  /*3d50*/  HMMA.16816.F32 R56, R40.reuse, R6, R56 ;  /* 0x000000062838723c */ /* 0x040fe20000001838 */
[----:B------:R-:W2:Y:S07]  /*3d60*/  LDSM.16.M88.4 R4, [R189+UR5+0xb000] ;  /* 0x00b00005bd04783b */ /* 0x000eae0008000200 */
[C---:B------:R-:W-:Y:S01]  /*3d70*/  HMMA.16816.F32 R20, R40.reuse, R10, R20 ;  /* 0x0000000a2814723c */ /* 0x040fe20000001814 */
[----:B------:R-:W2:Y:S07]  /*3d80*/  LDSM.16.M88.4 R8, [R189+UR5+0xa800] ;  /* 0x00a80005bd08783b */ /* 0x000eae0008000200 */
[C---:B---3--:R-:W-:Y:S08]  /*3d90*/  HMMA.16816.F32 R16, R40.reuse, R28, R16 ;  /* 0x0000001c2810723c */ /* 0x048ff00000001810 */
[----:B------:R-:W-:Y:S01]  /*3da0*/  HMMA.16816.F32 R12, R40, R30, R12 ;  /* 0x0000001e280c723c */ /* 0x000fe2000000180c */
[----:B------:R-:W-:Y:S07]  /*3db0*/  LDSM.16.M88.4 R28, [R81+0xa000] ;  /* 0x00a00000511c783b */ /* 0x000fee0000000200 */
[C---:B-----5:R-:W-:Y:S01]  /*3dc0*/  HMMA.16816.F32 R72, R60.reuse, R48, R44 ;  /* 0x000000303c48723c */ /* 0x060fe2000000182c */
[----:B------:R-:W3:Y:S07]  /*3dd0*/  LDSM.16.M88.4 R44, [R85+0x4000] ;  /* 0x00400000552c783b */ /* 0x000eee0000000200 */
[----:B------:R-:W-:Y:S01]  /*3de0*/  HMMA.16816.F32 R20, R60, R50, R20 ;  /* 0x000000323c14723c */ /* 0x000fe20000001814 */
[----:B------:R-:W5:Y:S07]  /*3df0*/  LDSM.16.M88.4 R48, [R82+0xa800] ;  /* 0x00a800005230783b */ /* 0x000f6e0000000200 */
[C---:B----4-:R-:W-:Y:S08]  /*3e00*/  HMMA.16816.F32 R52, R40.reuse, R32, R52 ;  /* 0x000000202834723c */ /* 0x050ff00000001834 */
[----:B------:R-:W-:Y:S01]  /*3e10*/  HMMA.16816.F32 R64, R40, R34, R64 ;  /* 0x000000222840723c */ /* 0x000fe20000001840 */
[----:B------:R-:W-:Y:S04]  /*3e20*/  LDSM.16.M88.4 R40, [R83+0x4000] ;  /* 0x004000005328783b */ /* 0x000fe80000000200 */
[----:B------:R-:W4:Y:S03]  /*3e30*/  LDSM.16.M88.4 R32, [R80+0xa000] ;  /* 0x00a000005020783b */ /* 0x000f260000000200 */
[C---:B-1----:R-:W-:Y:S08]  /*3e40*/  HMMA.16816.F32 R72, R36.reuse, R24, R72 ;  /* 0x000000182448723c */ /* 0x042ff00000001848 */
[----:B------:R-:W-:Y:S01]  /*3e50*/  HMMA.16816.F32 R20, R36, R26, R20 ;  /* 0x0000001a2414723c */ /* 0x000fe20000001814 */
[----:B------:R-:W-:Y:S07]  /*3e60*/  LDSM.16.M88.4 R24, [R189+UR5+0xb800] ;  /* 0x00b80005bd18783b */ /* 0x000fee0008000200 */
[C---:B--2---:R-:W-:Y:S08]  /*3e70*/  HMMA.16816.F32 R68, R60.reuse, R4, R68 ;  /* 0x000000043c44723c */ /* 0x044ff00000001844 */
[C---:B------:R-:W-:Y:S01]  /*3e80*/  HMMA.16816.F32 R56, R60.reuse, R6, R56 ;  /* 0x000000063c38723c */ /* 0x040fe20000001838 */
[----:B------:R-:W1:Y:S07]  /*3e90*/  LDSM.16.M88.4 R4, [R82+0xb000] ;  /* 0x00b000005204783b */ /* 0x000e6e0000000200 */
[C---:B------:R-:W-:Y:S08]  /*3ea0*/  HMMA.16816.F32 R16, R60.reuse, R8, R16 ;  /* 0x000000083c10723c */ /* 0x040ff00000001810 */
[----:B------:R-:W-:Y:S01]  /*3eb0*/  HMMA.16816.F32 R12, R60, R10, R12 ;  /* 0x0000000a3c0c723c */ /* 0x000fe2000000180c */
[----:B------:R-:W2:Y:S07]  /*3ec0*/  LDSM.16.M88.4 R8, [R81+0xa800] ;  /* 0x00a800005108783b */ /* 0x000eae0000000200 */
[C---:B---3--:R-:W-:Y:S08]  /*3ed0*/  HMMA.16816.F32 R72, R44.reuse, R28, R72 ;  /* 0x0000001c2c48723c */ /* 0x048ff00000001848 */
[----:B------:R-:W-:Y:S08]  /*3ee0*/  HMMA.16816.F32 R20, R44, R30, R20 ;  /* 0x0000001e2c14723c */ /* 0x000ff00000001814 */
[C---:B-----5:R-:W-:Y:S01]  /*3ef0*/  HMMA.16816.F32 R28, R36.reuse, R48, R16 ;  /* 0x00000030241c723c */ /* 0x060fe20000001810 */
[----:B------:R-:W-:Y:S07]  /*3f00*/  LDSM.16.M88.4 R16, [R80+0xa800] ;  /* 0x00a800005010783b */ /* 0x000fee0000000200 */
[----:B------:R-:W-:Y:S01]  /*3f10*/  HMMA.16816.F32 R12, R36, R50, R12 ;  /* 0x00000032240c723c */ /* 0x000fe2000000180c */
[----:B------:R-:W3:Y:S07]  /*3f20*/  LDSM.16.M88.4 R48, [R82+0xb800] ;  /* 0x00b800005230783b */ /* 0x000eee0000000200 */
[C---:B----4-:R-:W-:Y:S08]  /*3f30*/  HMMA.16816.F32 R72, R40.reuse, R32, R72 ;  /* 0x000000202848723c */ /* 0x050ff00000001848 */
[----:B------:R-:W-:Y:S01]  /*3f40*/  HMMA.16816.F32 R20, R40, R34, R20 ;  /* 0x000000222814723c */ /* 0x000fe20000001814 */
[----:B------:R-:W4:Y:S07]  /*3f50*/  LDSM.16.M88.4 R32, [R81+0xb000] ;  /* 0x00b000005120783b */ /* 0x000f2e0000000200 */
[----:B-1----:R-:W-:Y:S03]  /*3f60*/  HMMA.16816.F32 R68, R36, R4, R68 ;  /* 0x000000042444723c */ /* 0x002fe60000001844 */
[----:B------:R-:W-:Y:S01]  /*3f70*/  FMUL.FTZ R72, R72, UR4 ;  /* 0x0000000448487c20 */ /* 0x000fe20008410000 */
[----:B------:R-:W-:Y:S01]  /*3f80*/  FMUL.FTZ R73, R73, UR4 ;  /* 0x0000000449497c20 */ /* 0x000fe20008410000 */
[----:B------:R-:W-:Y:S01]  /*3f90*/  FMUL.FTZ R74, R74, UR4 ;  /* 0x000000044a4a7c20 */ /* 0x000fe20008410000 */
[----:B------:R-:W-:-:S02]  /*3fa0*/  FMUL.FTZ R75, R75, UR4 ;  /* 0x000000044b4b7c20 */ /* 0x000fc40008410000 */
[----:B------:R-:W-:Y:S01]  /*3fb0*/  HMMA.16816.F32 R56, R36, R6, R56 ;  /* 0x000000062438723c */ /* 0x000fe20000001838 */
[----:B------:R-:W1:Y:S01]  /*3fc0*/  LDSM.16.M88.4 R4, [R81+0xb800] ;  /* 0x00b800005104783b */ /* 0x000e620000000200 */
[----:B------:R-:W1:Y:S01]  /*3fd0*/  MUFU.TANH R72, R72 ;  /* 0x0000004800487308 */ /* 0x000e620000002400 */
[----:B------:R-:W-:-:S05]  /*3fe0*/  FMUL.FTZ R20, R20, UR4 ;  /* 0x0000000414147c20 */ /* 0x000fca0008410000 */
[C---:B------:R-:W-:Y:S02]  /*3ff0*/  HMMA.16816.F32 R52, R60.reuse, R24, R52 ;  /* 0x000000183c34723c */ /* 0x040fe40000001834 */
[----:B------:R-:W1:Y:S06]  /*4000*/  MUFU.TANH R73, R73 ;  /* 0x0000004900497308 */ /* 0x000e6c0000002400 */
[----:B------:R-:W-:Y:S02]  /*4010*/  HMMA.16816.F32 R64, R60, R26, R64 ;  /* 0x0000001a3c40723c */ /* 0x000fe40000001840 */
[----:B------:R-:W1:Y:S06]  /*4020*/  MUFU.TANH R74, R74 ;  /* 0x0000004a004a7308 */ /* 0x000e6c0000002400 */
[C---:B--2---:R-:W-:Y:S02]  /*4030*/  HMMA.16816.F32 R28, R44.reuse, R8, R28 ;  /* 0x000000082c1c723c */ /* 0x044fe4000000181c */
[----:B------:R-:W2:Y:S06]  /*4040*/  MUFU.TANH R75, R75 ;  /* 0x0000004b004b7308 */ /* 0x000eac0000002400 */
[----:B------:R-:W-:Y:S01]  /*4050*/  HMMA.16816.F32 R12, R44, R10, R12 ;  /* 0x0000000a2c0c723c */ /* 0x000fe2000000180c */
[----:B------:R-:W5:Y:S01]  /*4060*/  LDSM.16.M88.4 R8, [R80+0xb000] ;  /* 0x00b000005008783b */ /* 0x000f620000000200 */
[----:B------:R-:W1:Y:S03]  /*4070*/  MUFU.TANH R20, R20 ;  /* 0x0000001400147308 */ /* 0x000e660000002400 */
[----:B------:R-:W2:Y:S01]  /*4080*/  LDSM.16.M88.4 R80, [R80+0xb800] ;  /* 0x00b800005050783b */ /* 0x000ea20000000200 */
[----:B------:R-:W-:-:S04]  /*4090*/  DEPBAR.LE SB0, 0x0 ;  /* 0x000080000000791a */ /* 0x000fc80000000000 */
[C---:B---3--:R-:W-:Y:S08]  /*40a0*/  HMMA.16816.F32 R52, R36.reuse, R48, R52 ;  /* 0x000000302434723c */ /* 0x048ff00000001834 */
[----:B------:R-:W-:Y:S08]  /*40b0*/  HMMA.16816.F32 R64, R36, R50, R64 ;  /* 0x000000322440723c */ /* 0x000ff00000001840 */
[C---:B----4-:R-:W-:Y:S08]  /*40c0*/  HMMA.16816.F32 R68, R44.reuse, R32, R68 ;  /* 0x000000202c44723c */ /* 0x050ff00000001844 */
[C---:B------:R-:W-:Y:S08]  /*40d0*/  HMMA.16816.F32 R56, R44.reuse, R34, R56 ;  /* 0x000000222c38723c */ /* 0x040ff00000001838 */
[C---:B-1----:R-:W-:Y:S08]  /*40e0*/  HMMA.16816.F32 R52, R44.reuse, R4, R52 ;  /* 0x000000042c34723c */ /* 0x042ff00000001834 */
[----:B------:R-:W-:Y:S08]  /*40f0*/  HMMA.16816.F32 R64, R44, R6, R64 ;  /* 0x000000062c40723c */ /* 0x000ff00000001840 */
[----:B------:R-:W-:Y:S01]  /*4100*/  HMMA.16816.F32 R28, R40, R16, R28 ;  /* 0x00000010281c723c */ /* 0x000fe2000000181c */
[----:B------:R-:W-:Y:S01]  /*4110*/  FMUL.FTZ R16, R21, UR4 ;  /* 0x0000000415107c20 */ /* 0x000fe20008410000 */
[----:B------:R-:W-:Y:S01]  /*4120*/  FMUL.FTZ R17, R22, UR4 ;  /* 0x0000000416117c20 */ /* 0x000fe20008410000 */
[----:B------:R-:W-:-:S04]  /*4130*/  FMUL.FTZ R21, R23, UR4 ;  /* 0x0000000417157c20 */ /* 0x000fc80008410000 */
[----:B------:R-:W1:Y:S01]  /*4140*/  MUFU.TANH R16, R16 ;  /* 0x0000001000107308 */ /* 0x000e620000002400 */
[C---:B------:R-:W-:Y:S07]  /*4150*/  HMMA.16816.F32 R12, R40.reuse, R18, R12 ;  /* 0x00000012280c723c */ /* 0x040fee000000180c */
[----:B------:R-:W3:Y:S01]  /*4160*/  MUFU.TANH R17, R17 ;  /* 0x0000001100117308 */ /* 0x000ee20000002400 */
[C---:B-----5:R-:W-:Y:S03]  /*4170*/  HMMA.16816.F32 R68, R40.reuse, R8, R68 ;  /* 0x000000082844723c */ /* 0x060fe60000001844 */
[----:B------:R-:W-:Y:S01]  /*4180*/  FMUL.FTZ R22, R28, UR4 ;  /* 0x000000041c167c20 */ /* 0x000fe20008410000 */
[----:B------:R-:W-:Y:S01]  /*4190*/  FMUL.FTZ R19, R29, UR4 ;  /* 0x000000041d137c20 */ /* 0x000fe20008410000 */
[----:B------:R-:W-:Y:S01]  /*41a0*/  FMUL.FTZ R23, R30, UR4 ;  /* 0x000000041e177c20 */ /* 0x000fe20008410000 */
[----:B------:R-:W-:Y:S01]  /*41b0*/  FMUL.FTZ R24, R31, UR4 ;  /* 0x000000041f187c20 */ /* 0x000fe20008410000 */
[----:B------:R-:W4:Y:S01]  /*41c0*/  MUFU.TANH R21, R21 ;  /* 0x0000001500157308 */ /* 0x000f220000002400 */
[C---:B------:R-:W-:Y:S03]  /*41d0*/  HMMA.16816.F32 R56, R40.reuse, R10, R56 ;  /* 0x0000000a2838723c */ /* 0x040fe60000001838 */
[----:B------:R-:W-:Y:S01]  /*41e0*/  FMUL.FTZ R8, R13, UR4 ;  /* 0x000000040d087c20 */ /* 0x000fe20008410000 */
[----:B------:R-:W-:Y:S01]  /*41f0*/  FMUL.FTZ R9, R14, UR4 ;  /* 0x000000040e097c20 */ /* 0x000fe20008410000 */
[----:B------:R-:W-:Y:S01]  /*4200*/  FMUL.FTZ R5, R15, UR4 ;  /* 0x000000040f057c20 */ /* 0x000fe20008410000 */
[----:B------:R-:W-:Y:S01]  /*4210*/  FMUL.FTZ R12, R12, UR4 ;  /* 0x000000040c0c7c20 */ /* 0x000fe20008410000 */
[----:B------:R-:W1:Y:S01]  /*4220*/  MUFU.TANH R22, R22 ;  /* 0x0000001600167308 */ /* 0x000e620000002400 */
[C---:B--2---:R-:W-:Y:S03]  /*4230*/  HMMA.16816.F32 R52, R40.reuse, R80, R52 ;  /* 0x000000502834723c */ /* 0x044fe60000001834 */
[----:B------:R-:W-:Y:S01]  /*4240*/  FMUL.FTZ R68, R68, UR4 ;  /* 0x0000000444447c20 */ /* 0x000fe20008410000 */
[----:B------:R-:W-:Y:S01]  /*4250*/  FMUL.FTZ R69, R69, UR4 ;  /* 0x0000000445457c20 */ /* 0x000fe20008410000 */
[----:B------:R-:W-:Y:S01]  /*4260*/  FMUL.FTZ R70, R70, UR4 ;  /* 0x0000000446467c20 */ /* 0x000fe20008410000 */
[----:B------:R-:W-:Y:S01]  /*4270*/  FMUL.FTZ R71, R71, UR4 ;  /* 0x0000000447477c20 */ /* 0x000fe20008410000 */
[----:B------:R-:W2:Y:S01]  /*4280*/  MUFU.TANH R19, R19 ;  /* 0x0000001300137308 */ /* 0x000ea20000002400 */
[----:B------:R-:W-:Y:S03]  /*4290*/  HMMA.16816.F32 R64, R40, R82, R64 ;  /* 0x000000522840723c */ /* 0x000fe60000001840 */
[----:B------:R-:W-:Y:S01]  /*42a0*/  FMUL.FTZ R56, R56, UR4 ;  /* 0x0000000438387c20 */ /* 0x000fe20008410000 */
[----:B------:R-:W-:Y:S01]  /*42b0*/  FMUL.FTZ R57, R57, UR4 ;  /* 0x0000000439397c20 */ /* 0x000fe20008410000 */
[----:B------:R-:W-:Y:S01]  /*42c0*/  FMUL.FTZ R58, R58, UR4 ;  /* 0x000000043a3a7c20 */ /* 0x000fe20008410000 */
[----:B------:R-:W-:Y:S01]  /*42d0*/  FMUL.FTZ R59, R59, UR4 ;  /* 0x000000043b3b7c20 */ /* 0x000fe20008410000 */
[----:B------:R-:W1:Y:S04]  /*42e0*/  MUFU.TANH R23, R23 ;  /* 0x0000001700177308 */ /* 0x000e680000002400 */
        /* <DEDUP_REMOVED lines=9> */
[----:B------:R1:W1:Y:S08]  /*4380*/  MUFU.TANH R25, R12 ;  /* 0x0000000c00197308 */ /* 0x0002700000002400 */
[----:B------:R-:W1:Y:S08]  /*4390*/  MUFU.TANH R8, R8 ;  /* 0x0000000800087308 */ /* 0x000e700000002400 */
[----:B------:R-:W1:Y:S08]  /*43a0*/  MUFU.TANH R9, R9 ;  /* 0x0000000900097308 */ /* 0x000e700000002400 */
[----:B------:R-:W1:Y:S08]  /*43b0*/  MUFU.TANH R5, R5 ;  /* 0x0000000500057308 */ /* 0x000e700000002400 */
[----:B------:R1:W1:Y:S08]  /*43c0*/  MUFU.TANH R216, R68 ;  /* 0x0000004400d87308 */ /* 0x0002700000002400 */
        /* <DEDUP_REMOVED lines=14> */
[----:B------:R1:W1:Y:S01]  /*44b0*/  MUFU.TANH R176, R67 ;  /* 0x0000004300b07308 */ /* 0x0002620000002400 */
[----:B------:R-:W-:Y:S06]  /*44c0*/  BAR.SYNC.DEFER_BLOCKING 0x0 ;  /* 0x0000000000007b1d */ /* 0x000fec0000010000 */
[----:B--234-:R-:W-:Y:S05]  /*44d0*/  @!P6 BRA `(.L_x_560) ;  /* 0x000000080054e947 */ /* 0x01cfea0003800000 */
        /* <DEDUP_REMOVED lines=11> */
.L_x_561:
[----:B------:R-:W2:Y:S01]  /*4590*/  LDC R6, c[0x0][0x4f0] ;  /* 0x00013c00ff067b82 */ /* 0x000ea20000000800 */
[----:B------:R-:W-:Y:S01]  /*45a0*/  IADD3 R15, PT, PT, R136, -0x80, RZ ;  /* 0xffffff80880f7810 */ /* 0x000fe20007ffe0ff */
[----:B------:R-:W3:Y:S01]  /*45b0*/  LDCU.64 UR6, c[0x0][0x3a0] ;  /* 0x00007400ff0677ac */ /* 0x000ee20008000a00 */
[----:B-1----:R-:W-:Y:S02]  /*45c0*/  IABS R12, R137 ;  /* 0x00000089000c7213 */ /* 0x002fe40000000000 */
[----:B------:R-:W-:Y:S02]  /*45d0*/  IABS R10, R15 ;  /* 0x0000000f000a7213 */ /* 0x000fe40000000000 */
[-C--:B--2---:R-:W-:Y:S02]  /*45e0*/  IABS R4, R6.reuse ;  /* 0x0000000600047213 */ /* 0x084fe40000000000 */
        /* <DEDUP_REMOVED lines=36> */
[----:B------:R-:W2:Y:S04]  /*4830*/  LDG.E R11, desc[UR16][R26.64] ;  /* 0x000000101a0b7981 */ /* 0x000ea8000c1e1900 */
[----:B------:R-:W2:Y:S01]  /*4840*/  LDG.E R4, desc[UR16][R14.64] ;  /* 0x000000100e047981 */ /* 0x000ea2000c1e1900 */
[----:B------:R-:W-:-:S04]  /*4850*/  IMAD.IADD R7, R7, 0x1, -R10 ;  /* 0x0000000107077824 */ /* 0x000fc800078e0a0a */
[----:B------:R-:W-:-:S05]  /*4860*/  IMAD R7, R7, R6, -0x40 ;  /* 0xffffffc007077424 */ /* 0x000fca00078e0206 */
[----:B------:R-:W-:-:S05]  /*4870*/  SHF.R.S32.HI R13, RZ, 0x1f, R7 ;  /* 0x0000001fff0d7819 */ /* 0x000fca0000011407 */
[----:B------:R-:W-:-:S04]  /*4880*/  IMAD R6, R13, R134, RZ ;  /* 0x000000860d067224 */ /* 0x000fc800078e02ff */
[----:B------:R-:W-:Y:S01]  /*4890*/  IMAD R6, R7, R135, R6 ;  /* 0x0000008707067224 */ /* 0x000fe200078e0206 */
[----:B--2---:R-:W-:Y:S01]  /*48a0*/  IADD3 R4, PT, PT, R11, -R4, RZ ;  /* 0x800000040b047210 */ /* 0x004fe20007ffe0ff */
[----:B------:R-:W-:-:S03]  /*48b0*/  IMAD.WIDE.U32 R10, R7, R134, RZ ;  /* 0x00000086070a7225 */ /* 0x000fc600078e00ff */
[----:B------:R-:W-:Y:S01]  /*48c0*/  SHF.R.S32.HI R7, RZ, 0x1f, R4 ;  /* 0x0000001fff077819 */ /* 0x000fe20000011404 */
[----:B------:R-:W-:-:S04]  /*48d0*/  IMAD.IADD R11, R11, 0x1, R6 ;  /* 0x000000010b0b7824 */ /* 0x000fc800078e0206 */
[----:B---3--:R-:W-:Y:S02]  /*48e0*/  IMAD R7, R7, UR6, RZ ;  /* 0x0000000607077c24 */ /* 0x008fe4000f8e02ff */
[----:B------:R-:W-:-:S04]  /*48f0*/  IMAD.WIDE.U32 R10, R4, UR6, R10 ;  /* 0x00000006040a7c25 */ /* 0x000fc8000f8e000a */
[----:B------:R-:W-:Y:S01]  /*4900*/  IMAD R7, R4, UR7, R7 ;  /* 0x0000000704077c24 */ /* 0x000fe2000f8e0207 */
[----:B------:R-:W-:-:S04]  /*4910*/  LEA R198, P2, R10, R198, 0x1 ;  /* 0x000000c60ac67211 */ /* 0x000fc800078408ff */
[----:B------:R-:W-:-:S04]  /*4920*/  IADD3 R7, PT, PT, R11, R7, RZ ;  /* 0x000000070b077210 */ /* 0x000fc80007ffe0ff */
[----:B------:R-:W-:-:S07]  /*4930*/  LEA.HI.X R197, R10, R197, R7, 0x1, P2 ;  /* 0x000000c50ac57211 */ /* 0x000fce00010f0c07 */
.L_x_562:
[----:B------:R-:W2:Y:S01]  /*4940*/  LDCU UR4, c[0x0][0x440] ;  /* 0x00008800ff0477ac */ /* 0x000ea20008000800 */
[----:B------:R-:W-:Y:S01]  /*4950*/  LEA R6, P2, R3, R198, 0x1 ;  /* 0x000000c603067211 */ /* 0x000fe200078408ff */
[----:B------:R-:W-:-:S03]  /*4960*/  IMAD.SHL.U32 R4, R134, 0x20, RZ ;  /* 0x0000002086047824 */ /* 0x000fc600078e00ff */
[----:B------:R-:W-:Y:S02]  /*4970*/  LEA.HI.X R7, R3, R197, R78, 0x1, P2 ;  /* 0x000000c503077211 */ /* 0x000fe400010f0c4e */
[----:B------:R-:W-:Y:S02]  /*4980*/  SHF.L.U64.HI R3, R134, 0x5, R135 ;  /* 0x0000000586037819 */ /* 0x000fe40000010287 */
[----:B-1----:R-:W-:-:S05]  /*4990*/  IADD3 R12, P5, PT, R4, R6, RZ ;  /* 0x00000006040c7210 */ /* 0x002fca0007fbe0ff */
[C---:B------:R-:W-:Y:S01]  /*49a0*/  IMAD.X R13, R3.reuse, 0x1, R7, P5 ;  /* 0x00000001030d7824 */ /* 0x040fe200028e0607 */
[----:B------:R-:W-:Y:S02]  /*49b0*/  IADD3 R14, P5, PT, R4, R12, RZ ;  /* 0x0000000c040e7210 */ /* 0x000fe40007fbe0ff */
[----:B--2---:R-:W-:Y:S02]  /*49c0*/  ISETP.GE.AND P4, PT, R184, UR4, PT ;  /* 0x00000004b8007c0c */ /* 0x004fe4000bf86270 */
[----:B------:R-:W-:Y:S01]  /*49d0*/  ISETP.GE.AND P3, PT, R212, UR4, PT ;  /* 0x00000004d4007c0c */ /* 0x000fe2000bf66270 */
[----:B------:R-:W-:Y:S01]  /*49e0*/  IMAD.X R15, R3, 0x1, R13, P5 ;  /* 0x00000001030f7824 */ /* 0x000fe200028e060d */
[----:B------:R-:W-:-:S09]  /*49f0*/  ISETP.GE.AND P2, PT, R210, UR4, PT ;  /* 0x00000004d2007c0c */ /* 0x000fd2000bf46270 */
[----:B------:R-:W-:Y:S02]  /*4a00*/  @!P4 IMAD.MOV.U32 R10, RZ, RZ, R198 ;  /* 0x000000ffff0ac224 */ /* 0x000fe400078e00c6 */
[----:B------:R-:W-:-:S05]  /*4a10*/  @!P4 IMAD.MOV.U32 R11, RZ, RZ, R197 ;  /* 0x000000ffff0bc224 */ /* 0x000fca00078e00c5 */
[----:B------:R-:W-:Y:S01]  /*4a20*/  @!PT LDS RZ, [RZ] ;  /* 0x00000000fffff984 */ /* 0x000fe20000000800 */
[----:B------:R-:W-:Y:S01]  /*4a30*/  @!PT LDS RZ, [RZ] ;  /* 0x00000000fffff984 */ /* 0x000fe20000000800 */
[----:B------:R-:W-:Y:S01]  /*4a40*/  @!PT LDS RZ, [RZ] ;  /* 0x00000000fffff984 */ /* 0x000fe20000000800 */
[----:B------:R1:W-:Y:S04]  /*4a50*/  @!P4 LDGSTS.E.BYPASS.LTC128B.128 [R215+0x6000], desc[UR16][R10.64] ;  /* 0x060000000ad7cfae */ /* 0x0003e8000b981a10 */
[----:B------:R2:W-:Y:S01]  /*4a60*/  @P4 STS.128 [R215+0x6000], RZ ;  /* 0x006000ffd7004388 */ /* 0x0005e20000000c00 */
[----:B-1----:R-:W-:Y:S01]  /*4a70*/  @!P3 MOV R10, R198 ;  /* 0x000000c6000ab202 */ /* 0x002fe20000000f00 */
        /* <DEDUP_REMOVED lines=59> */
.L_x_560:
[----:B------:R-:W-:Y:S01]  /*4e30*/  IMAD.SHL.U32 R3, R186, 0x2, RZ ;  /* 0x00000002ba037824 */ /* 0x000fe200078e00ff */
[----:B------:R-:W3:Y:S01]  /*4e40*/  LDCU UR4, c[0x0][0x45c] ;  /* 0x00008b80ff0477ac */ /* 0x000ee20008000800 */
        /* <DEDUP_REMOVED lines=18> */
[--C-:B------:R-:W-:Y:S01]  /*4f70*/  IMAD.IADD R170, R160, 0x1, R187.reuse ;  /* 0x00000001a0aa7824 */ /* 0x100fe200078e02bb */
[-C--:B------:R-:W-:Y:S01]  /*4f80*/  ISETP.GE.AND P3, PT, R6, R133.reuse, PT ;  /* 0x000000850600720c */ /* 0x080fe20003f66270 */
[----:B------:R-:W-:Y:S01]  /*4f90*/  IMAD.IADD R177, R76, 0x1, R187 ;  /* 0x000000014cb17824 */ /* 0x000fe200078e02bb */
[-C--:B------:R-:W-:Y:S01]  /*4fa0*/  ISETP.GE.AND P4, PT, R6, R2.reuse, PT ;  /* 0x000000020600720c */ /* 0x080fe20003f86270 */
[----:B------:R-:W-:Y:S01]  /*4fb0*/  VIADD R6, R3, 0xffffffd0 ;  /* 0xffffffd003067836 */ /* 0x000fe20000000000 */
[----:B------:R-:W-:Y:S01]  /*4fc0*/  FSEL R32, R73, -INF , !P5 ;  /* 0xff80000049207808 */ /* 0x000fe20006800000 */
[----:B------:R-:W-:Y:S01]  /*4fd0*/  LDSM.16.MT88.4 R108, [R170+0xc000] ;  /* 0x00c00000aa6c783b */ /* 0x000fe20000004200 */
[----:B------:R-:W-:Y:S01]  /*4fe0*/  FSEL R28, R75, -INF , !P2 ;  /* 0xff8000004b1c7808 */ /* 0x000fe20005000000 */
[----:B------:R-:W-:Y:S01]  /*4ff0*/  IMAD.IADD R167, R76, 0x1, R170 ;  /* 0x000000014ca77824 */ /* 0x000fe200078e02aa */
[CC--:B------:R-:W-:Y:S01]  /*5000*/  ISETP.GE.AND P5, PT, R4.reuse, R133.reuse, PT ;  /* 0x000000850400720c */ /* 0x0c0fe20003fa6270 */
[----:B------:R-:W-:Y:S01]  /*5010*/  LDSM.16.MT88.4 R116, [R177+0xc000] ;  /* 0x00c00000b174783b */ /* 0x000fe20000004200 */
[-C--:B------:R-:W-:Y:S01]  /*5020*/  ISETP.GE.AND P2, PT, R4, R2.reuse, PT ;  /* 0x000000020400720c */ /* 0x080fe20003f46270 */
[----:B------:R-:W-:Y:S01]  /*5030*/  VIADD R4, R3, 0xffffffd1 ;  /* 0xffffffd103047836 */ /* 0x000fe20000000000 */
[----:B------:R-:W-:Y:S01]  /*5040*/  FSEL R30, R20, -INF , !P3 ;  /* 0xff800000141e7808 */ /* 0x000fe20005800000 */
[----:B------:R-:W-:Y:S01]  /*5050*/  LDSM.16.MT88.4 R48, [R177+0xe000] ;  /* 0x00e00000b130783b */ /* 0x000fe20000004200 */
[----:B------:R-:W-:Y:S01]  /*5060*/  FSEL R26, R17, -INF , !P4 ;  /* 0xff800000111a7808 */ /* 0x000fe20006000000 */
[C---:B------:R-:W-:Y:S01]  /*5070*/  VIADD R17, R3.reuse, 0xffffffe1 ;  /* 0xffffffe103117836 */ /* 0x040fe20000000000 */
[C---:B------:R-:W-:Y:S01]  /*5080*/  ISETP.GE.AND P3, PT, R6.reuse, R133, PT ;  /* 0x000000850600720c */ /* 0x040fe20003f66270 */
[----:B------:R-:W-:Y:S01]  /*5090*/  LDSM.16.MT88.4 R80, [R177+0x10000] ;  /* 0x01000000b150783b */ /* 0x000fe20000004200 */
[----:B------:R-:W-:Y:S01]  /*50a0*/  ISETP.GE.AND P4, PT, R6, R2, PT ;  /* 0x000000020600720c */ /* 0x000fe20003f86270 */
[----:B------:R-:W-:Y:S01]  /*50b0*/  VIADD R6, R3, 0xffffffd8 ;  /* 0xffffffd803067836 */ /* 0x000fe20000000000 */
[----:B-1----:R-:W-:Y:S01]  /*50c0*/  FSEL R34, R16, -INF , !P5 ;  /* 0xff80000010227808 */ /* 0x002fe20006800000 */
[----:B------:R-:W-:Y:S01]  /*50d0*/  LDSM.16.MT88.4 R124, [R187+0xc000] ;  /* 0x00c00000bb7c783b */ /* 0x000fe20000004200 */
[----:B------:R-:W-:-:S02]  /*50e0*/  FSEL R20, R21, -INF , !P2 ;  /* 0xff80000015147808 */ /* 0x000fc40005000000 */
[CC--:B------:R-:W-:Y:S01]  /*50f0*/  ISETP.GE.AND P5, PT, R4.reuse, R133.reuse, PT ;  /* 0x000000850400720c */ /* 0x0c0fe20003fa6270 */
[----:B------:R-:W-:Y:S01]  /*5100*/  LDSM.16.MT88.4 R100, [R167+0xc000] ;  /* 0x00c00000a764783b */ /* 0x000fe20000004200 */
[-C--:B------:R-:W-:Y:S01]  /*5110*/  ISETP.GE.AND P2, PT, R4, R2.reuse, PT ;  /* 0x000000020400720c */ /* 0x080fe20003f46270 */
[----:B------:R-:W-:Y:S01]  /*5120*/  VIADD R4, R3, 0xffffffd9 ;  /* 0xffffffd903047836 */ /* 0x000fe20000000000 */
[----:B------:R-:W-:Y:S01]  /*5130*/  FSEL R18, R22, -INF , !P3 ;  /* 0xff80000016127808 */ /* 0x000fe20005800000 */
[----:B------:R-:W-:Y:S01]  /*5140*/  LDSM.16.MT88.4 R56, [R170+0xe000] ;  /* 0x00e00000aa38783b */ /* 0x000fe20000004200 */
[C---:B------:R-:W-:Y:S02]  /*5150*/  ISETP.GE.AND P3, PT, R6.reuse, R133, PT ;  /* 0x000000850600720c */ /* 0x040fe40003f66270 */
[----:B------:R-:W-:Y:S01]  /*5160*/  FSEL R14, R23, -INF , !P4 ;  /* 0xff800000170e7808 */ /* 0x000fe20006000000 */
[----:B------:R-:W-:Y:S01]  /*5170*/  LDSM.16.MT88.4 R64, [R167+0xe000] ;  /* 0x00e00000a740783b */ /* 0x000fe20000004200 */
[----:B------:R-:W-:-:S02]  /*5180*/  ISETP.GE.AND P4, PT, R6, R2, PT ;  /* 0x000000020600720c */ /* 0x000fc40003f86270 */
[----:B------:R-:W-:Y:S01]  /*5190*/  FSEL R6, R19, -INF , !P5 ;  /* 0xff80000013067808 */ /* 0x000fe20006800000 */
[----:B------:R-:W-:Y:S01]  /*51a0*/  LDSM.16.MT88.4 R88, [R170+0x10000] ;  /* 0x01000000aa58783b */ /* 0x000fe20000004200 */
[----:B------:R-:W-:Y:S02]  /*51b0*/  FSEL R12, R24, -INF , !P2 ;  /* 0xff800000180c7808 */ /* 0x000fe40005000000 */
[C---:B------:R-:W-:Y:S01]  /*51c0*/  ISETP.GE.AND P5, PT, R4.reuse, R133, PT ;  /* 0x000000850400720c */ /* 0x040fe20003fa6270 */
[----:B------:R-:W-:Y:S01]  /*51d0*/  LDSM.16.MT88.4 R140, [R177+0xc800] ;  /* 0x00c80000b18c783b */ /* 0x000fe20000004200 */
[----:B------:R-:W-:Y:S02]  /*51e0*/  ISETP.GE.AND P2, PT, R4, R2, PT ;  /* 0x000000020400720c */ /* 0x000fe40003f46270 */
[----:B------:R-:W-:Y:S02]  /*51f0*/  FSEL R4, R25, -INF , !P3 ;  /* 0xff80000019047808 */ /* 0x000fe40005800000 */
[----:B------:R-:W-:-:S02]  /*5200*/  FMNMX3.FTZ R19, R72, R32, R30, !PT ;  /* 0x0000002048137276 */ /* 0x000fc4000781001e */
[-C--:B------:R-:W-:Y:S02]  /*5210*/  ISETP.GE.AND P3, PT, R7, R133.reuse, PT ;  /* 0x000000850700720c */ /* 0x080fe40003f66270 */
[----:B------:R-:W-:Y:S02]  /*5220*/  FSEL R16, R8, -INF , !P5 ;  /* 0xff80000008107808 */ /* 0x000fe40006800000 */
[----:B------:R-:W-:Y:S02]  /*5230*/  FMNMX3.FTZ R19, R19, R34, R18, !PT ;  /* 0x0000002213137276 */ /* 0x000fe40007810012 */
[-C--:B------:R-:W-:Y:S02]  /*5240*/  ISETP.GE.AND P5, PT, R17, R133.reuse, PT ;  /* 0x000000851100720c */ /* 0x080fe40003fa6270 */
[----:B------:R-:W-:Y:S02]  /*5250*/  FSEL R216, R216, -INF , !P3 ;  /* 0xff800000d8d87808 */ /* 0x000fe40005800000 */
[----:B------:R-:W-:-:S02]  /*5260*/  ISETP.GE.AND P3, PT, R15, R133, PT ;  /* 0x000000850f00720c */ /* 0x000fc40003f66270 */
[----:B------:R-:W-:Y:S02]  /*5270*/  FMNMX3.FTZ R19, R19, R6, R4, !PT ;  /* 0x0000000613137276 */ /* 0x000fe40007810004 */
[----:B------:R-:W-:Y:S01]  /*5280*/  FSEL R10, R9, -INF , !P4 ;  /* 0xff800000090a7808 */ /* 0x000fe20006000000 */
[----:B------:R-:W-:Y:S01]  /*5290*/  VIADD R9, R3, 0xfffffff1 ;  /* 0xfffffff103097836 */ /* 0x000fe20000000000 */
[----:B------:R-:W-:Y:S02]  /*52a0*/  FSEL R172, R172, -INF , !P5 ;  /* 0xff800000acac7808 */ /* 0x000fe40006800000 */
[----:B------:R-:W-:Y:S01]  /*52b0*/  ISETP.GE.AND P4, PT, R7, R2, PT ;  /* 0x000000020700720c */ /* 0x000fe20003f86270 */
[----:B------:R-:W-:Y:S01]  /*52c0*/  VIADD R7, R3, 0xfffffff8 ;  /* 0xfffffff803077836 */ /* 0x000fe20000000000 */
[----:B------:R-:W-:Y:S01]  /*52d0*/  ISETP.GE.AND P5, PT, R13, R133, PT ;  /* 0x000000850d00720c */ /* 0x000fe20003fa6270 */
[----:B------:R-:W-:Y:S01]  /*52e0*/  VIADD R3, R3, 0xfffffff9 ;  /* 0xfffffff903037836 */ /* 0x000fe20000000000 */
[----:B------:R-:W-:-:S02]  /*52f0*/  FSEL R178, R178, -INF , !P3 ;  /* 0xff800000b2b27808 */ /* 0x000fc40005800000 */
[-C--:B------:R-:W-:Y:S02]  /*5300*/  ISETP.GE.AND P3, PT, R11, R133.reuse, PT ;  /* 0x000000850b00720c */ /* 0x080fe40003f66270 */
[----:B------:R-:W-:Y:S02]  /*5310*/  FMNMX3.FTZ R19, R19, R16, R216, !PT ;  /* 0x0000001013137276 */ /* 0x000fe400078100d8 */
[----:B------:R-:W-:Y:S02]  /*5320*/  FSEL R174, R174, -INF , !P5 ;  /* 0xff800000aeae7808 */ /* 0x000fe40006800000 */
[-C--:B------:R-:W-:Y:S02]  /*5330*/  ISETP.GE.AND P5, PT, R9, R133.reuse, PT ;  /* 0x000000850900720c */ /* 0x080fe40003fa6270 */
[----:B------:R-:W-:Y:S02]  /*5340*/  FSEL R208, R208, -INF , !P3 ;  /* 0xff800000d0d07808 */ /* 0x000fe40005800000 */
[----:B------:R-:W-:-:S02]  /*5350*/  ISETP.GE.AND P3, PT, R7, R133, PT ;  /* 0x000000850700720c */ /* 0x000fc40003f66270 */
[----:B------:R-:W-:Y:S02]  /*5360*/  FMNMX3.FTZ R19, R19, R172, R178, !PT ;  /* 0x000000ac13137276 */ /* 0x000fe400078100b2 */
[----:B------:R-:W-:Y:S02]  /*5370*/  FSEL R204, R204, -INF , !P5 ;  /* 0xff800000cccc7808 */ /* 0x000fe40006800000 */
[----:B------:R-:W-:Y:S02]  /*5380*/  ISETP.GE.AND P5, PT, R3, R133, PT ;  /* 0x000000850300720c */ /* 0x000fe40003fa6270 */
[----:B------:R-:W-:Y:S02]  /*5390*/  FSEL R196, R196, -INF , !P3 ;  /* 0xff800000c4c47808 */ /* 0x000fe40005800000 */
[----:B------:R-:W-:Y:S02]  /*53a0*/  FMNMX3.FTZ R19, R19, R174, R208, !PT ;  /* 0x000000ae13137276 */ /* 0x000fe400078100d0 */
[----:B------:R-:W-:-:S02]  /*53b0*/  ISETP.GE.AND P3, PT, R17, R2, PT ;  /* 0x000000021100720c */ /* 0x000fc40003f66270 */
[----:B------:R-:W-:Y:S02]  /*53c0*/  FSEL R194, R194, -INF , !P5 ;  /* 0xff800000c2c27808 */ /* 0x000fe40006800000 */
[----:B------:R-:W-:Y:S02]  /*53d0*/  FMNMX3.FTZ R19, R19, R204, R196, !PT ;  /* 0x000000cc13137276 */ /* 0x000fe400078100c4 */
[----:B------:R-:W-:Y:S02]  /*53e0*/  FMNMX3.FTZ R17, R74, R28, R26, !PT ;  /* 0x0000001c4a117276 */ /* 0x000fe4000781001a */
[----:B------:R-:W-:Y:S02]  /*53f0*/  FSEL R8, R5, -INF , !P2 ;  /* 0xff80000005087808 */ /* 0x000fe40005000000 */
[----:B------:R-:W-:Y:S02]  /*5400*/  FMNMX.FTZ R5, R194, R19, !PT ;  /* 0x00000013c2057209 */ /* 0x000fe40007810000 */
[----:B------:R-:W-:-:S02]  /*5410*/  FMNMX3.FTZ R17, R17, R20, R14, !PT ;  /* 0x0000001411117276 */ /* 0x000fc4000781000e */
[----:B------:R-:W-:Y:S01]  /*5420*/  ISETP.GE.AND P2, PT, R15, R2, PT ;  /* 0x000000020f00720c */ /* 0x000fe20003f46270 */
[----:B------:R-:W1:Y:S01]  /*5430*/  SHFL.BFLY PT, R22, R5, 0x2, 0x1f ;  /* 0x0c401f0005167f89 */ /* 0x000e6200000e0000 */
[----:B------:R-:W-:Y:S02]  /*5440*/  FSEL R146, R146, -INF , !P4 ;  /* 0xff80000092927808 */ /* 0x000fe40006000000 */
[----:B------:R-:W-:Y:S02]  /*5450*/  FMNMX3.FTZ R17, R17, R12, R10, !PT ;  /* 0x0000000c11117276 */ /* 0x000fe4000781000a */
[-C--:B------:R-:W-:Y:S02]  /*5460*/  ISETP.GE.AND P5, PT, R13, R2.reuse, PT ;  /* 0x000000020d00720c */ /* 0x080fe40003fa6270 */
[----:B------:R-:W-:Y:S02]  /*5470*/  ISETP.GE.AND P4, PT, R11, R2, PT ;  /* 0x000000020b00720c */ /* 0x000fe40003f86270 */
[----:B------:R-:W-:-:S02]  /*5480*/  FSEL R144, R144, -INF , !P3 ;  /* 0xff80000090907808 */ /* 0x000fc40005800000 */
[----:B------:R-:W-:Y:S02]  /*5490*/  FSEL R214, R214, -INF , !P2 ;  /* 0xff800000d6d67808 */ /* 0x000fe40005000000 */
[----:B------:R-:W-:Y:S02]  /*54a0*/  FMNMX3.FTZ R17, R17, R8, R146, !PT ;  /* 0x0000000811117276 */ /* 0x000fe40007810092 */
[-C--:B------:R-:W-:Y:S02]  /*54b0*/  ISETP.GE.AND P3, PT, R9, R2.reuse, PT ;  /* 0x000000020900720c */ /* 0x080fe40003f66270 */
[----:B------:R-:W-:Y:S02]  /*54c0*/  ISETP.GE.AND P2, PT, R7, R2, PT ;  /* 0x000000020700720c */ /* 0x000fe40003f46270 */
[----:B------:R-:W-:Y:S02]  /*54d0*/  FSEL R182, R182, -INF , !P5 ;  /* 0xff800000b6b67808 */ /* 0x000fe40006800000 */
[----:B------:R-:W-:-:S02]  /*54e0*/  FSEL R192, R192, -INF , !P4 ;  /* 0xff800000c0c07808 */ /* 0x000fc40006000000 */
[----:B------:R-:W-:Y:S02]  /*54f0*/  FMNMX3.FTZ R17, R17, R144, R214, !PT ;  /* 0x0000009011117276 */ /* 0x000fe400078100d6 */
[----:B------:R-:W-:Y:S02]  /*5500*/  ISETP.GE.AND P4, PT, R3, R2, PT ;  /* 0x000000020300720c */ /* 0x000fe40003f86270 */
[----:B------:R-:W-:Y:S02]  /*5510*/  FSEL R190, R190, -INF , !P3 ;  /* 0xff800000bebe7808 */ /* 0x000fe40005800000 */
[----:B------:R-:W-:Y:S02]  /*5520*/  FSEL R180, R180, -INF , !P2 ;  /* 0xff800000b4b47808 */ /* 0x000fe40005000000 */
[----:B------:R-:W-:Y:S02]  /*5530*/  FMNMX3.FTZ R17, R17, R182, R192, !PT ;  /* 0x000000b611117276 */ /* 0x000fe400078100c0 */
[----:B------:R-:W-:-:S02]  /*5540*/  FSEL R176, R176, -INF , !P4 ;  /* 0xff800000b0b07808 */ /* 0x000fc40006000000 */
[----:B------:R-:W-:Y:S02]  /*5550*/  FMNMX3.FTZ R7, R17, R190, R180, !PT ;  /* 0x000000be11077276 */ /* 0x000fe400078100b4 */
[----:B-1----:R-:W-:Y:S02]  /*5560*/  FMNMX.FTZ R5, R5, R22, !PT ;  /* 0x0000001605057209 */ /* 0x002fe40007810000 */
[----:B------:R-:W-:-:S03]  /*5570*/  FMNMX.FTZ R7, R176, R7, !PT ;  /* 0x00000007b0077209 */ /* 0x000fc60007810000 */
[----:B------:R-:W1:Y:S04]  /*5580*/  SHFL.BFLY PT, R132, R5, 0x1, 0x1f ;  /* 0x0c201f0005847f89 */ /* 0x000e6800000e0000 */
[----:B------:R-:W2:Y:S01]  /*5590*/  SHFL.BFLY PT, R22, R7, 0x2, 0x1f ;  /* 0x0c401f0007167f89 */ /* 0x000ea200000e0000 */
[----:B-1----:R-:W-:Y:S02]  /*55a0*/  FMNMX.FTZ R132, R5, R132, !PT ;  /* 0x0000008405847209 */ /* 0x002fe40007810000 */
[----:B--2---:R-:W-:-:S03]  /*55b0*/  FMNMX.FTZ R22, R7, R22, !PT ;  /* 0x0000001607167209 */ /* 0x004fc60007810000 */
[C---:B---3--:R-:W-:Y:S01]  /*55c0*/  FMUL.FTZ R181, R132.reuse, UR4 ;  /* 0x0000000484b57c20 */ /* 0x048fe20008410000 */
[----:B------:R-:W-:Y:S01]  /*55d0*/  FSETP.NEU.FTZ.AND P2, PT, R132, -INF , PT ;  /* 0xff8000008400780b */ /* 0x000fe20003f5d000 */
[----:B------:R-:W1:Y:S03]  /*55e0*/  SHFL.BFLY PT, R3, R22, 0x1, 0x1f ;  /* 0x0c201f0016037f89 */ /* 0x000e6600000e0000 */
[----:B------:R-:W-:-:S05]  /*55f0*/  FSEL R181, R181, RZ, P2 ;  /* 0x000000ffb5b57208 */ /* 0x000fca0001000000 */
[--C-:B------:R-:W-:Y:S01]  /*5600*/  FFMA.FTZ R166, R72, UR4, -R181.reuse ;  /* 0x0000000448a67c23 */ /* 0x100fe200080108b5 */
[--C-:B------:R-:W-:Y:S01]  /*5610*/  FFMA.FTZ R163, R32, UR4, -R181.reuse ;  /* 0x0000000420a37c23 */ /* 0x100fe200080108b5 */
[--C-:B------:R-:W-:Y:S01]  /*5620*/  FFMA.FTZ R162, R30, UR4, -R181.reuse ;  /* 0x000000041ea27c23 */ /* 0x100fe200080108b5 */
[--C-:B------:R-:W-:Y:S01]  /*5630*/  FFMA.FTZ R159, R34, UR4, -R181.reuse ;  /* 0x00000004229f7c23 */ /* 0x100fe200080108b5 */
[--C-:B------:R-:W-:Y:S01]  /*5640*/  FFMA.FTZ R157, R6, UR4, -R181.reuse ;  /* 0x00000004069d7c23 */ /* 0x100fe200080108b5 */
[--C-:B------:R-:W-:Y:S01]  /*5650*/  FFMA.FTZ R154, R4, UR4, -R181.reuse ;  /* 0x00000004049a7c23 */ /* 0x100fe200080108b5 */
[----:B------:R-:W-:Y:S01]  /*5660*/  MUFU.EX2 R166, R166 ;  /* 0x000000a600a67308 */ /* 0x000fe20000000800 */
[----:B------:R-:W-:Y:S01]  /*5670*/  LDSM.16.MT88.4 R4, [R167+0x10000] ;  /* 0x01000000a704783b */ /* 0x000fe20000004200 */
[--C-:B------:R-:W-:Y:S01]  /*5680*/  FFMA.FTZ R158, R18, UR4, -R181.reuse ;  /* 0x00000004129e7c23 */ /* 0x100fe200080108b5 */
[--C-:B------:R-:W-:Y:S01]  /*5690*/  FFMA.FTZ R153, R16, UR4, -R181.reuse ;  /* 0x0000000410997c23 */ /* 0x100fe200080108b5 */
[--C-:B------:R-:W-:Y:S01]  /*56a0*/  FFMA.FTZ R171, R178, UR4, -R181.reuse ;  /* 0x00000004b2ab7c23 */ /* 0x100fe200080108b5 */
[----:B------:R-:W-:Y:S01]  /*56b0*/  LDSM.16.MT88.4 R16, [R170+0xe800] ;  /* 0x00e80000aa10783b */ /* 0x000fe20000004200 */
[--C-:B------:R-:W-:Y:S01]  /*56c0*/  FFMA.FTZ R169, R216, UR4, -R181.reuse ;  /* 0x00000004d8a97c23 */ /* 0x100fe200080108b5 */
[--C-:B------:R-:W-:Y:S01]  /*56d0*/  FFMA.FTZ R172, R172, UR4, -R181.reuse ;  /* 0x00000004acac7c23 */ /* 0x100fe200080108b5 */
[----:B------:R-:W2:Y:S01]  /*56e0*/  MUFU.EX2 R163, R163 ;  /* 0x000000a300a37308 */ /* 0x000ea20000000800 */
[----:B------:R-:W-:Y:S01]  /*56f0*/  LDSM.16.MT88.4 R32, [R177+0x10800] ;  /* 0x01080000b120783b */ /* 0x000fe20000004200 */
[--C-:B------:R-:W-:Y:S01]  /*5700*/  FFMA.FTZ R174, R174, UR4, -R181.reuse ;  /* 0x00000004aeae7c23 */ /* 0x100fe200080108b5 */
[--C-:B------:R-:W-:Y:S01]  /*5710*/  FFMA.FTZ R183, R208, UR4, -R181.reuse ;  /* 0x00000004d0b77c23 */ /* 0x100fe200080108b5 */
[----:B-1----:R-:W-:Y:S01]  /*5720*/  FMNMX.FTZ R3, R22, R3, !PT ;  /* 0x0000000316037209 */ /* 0x002fe20007810000 */
[--C-:B------:R-:W-:Y:S01]  /*5730*/  FFMA.FTZ R204, R204, UR4, -R181.reuse ;  /* 0x00000004cccc7c23 */ /* 0x100fe200080108b5 */
[--C-:B------:R-:W-:Y:S01]  /*5740*/  FFMA.FTZ R191, R196, UR4, -R181.reuse ;  /* 0x00000004c4bf7c23 */ /* 0x100fe200080108b5 */
[----:B------:R-:W-:Y:S01]  /*5750*/  FFMA.FTZ R194, R194, UR4, -R181 ;  /* 0x00000004c2c27c23 */ /* 0x000fe200080108b5 */
[C---:B------:R-:W-:Y:S01]  /*5760*/  FSETP.NEU.FTZ.AND P2, PT, R3.reuse, -INF , PT ;  /* 0xff8000000300780b */ /* 0x040fe20003f5d000 */
[----:B------:R-:W-:Y:S01]  /*5770*/  FMUL.FTZ R175, R3, UR4 ;  /* 0x0000000403af7c20 */ /* 0x000fe20008410000 */
[----:B------:R-:W-:Y:S01]  /*5780*/  MUFU.EX2 R162, R162 ;  /* 0x000000a200a27308 */ /* 0x000fe20000000800 */
[----:B------:R-:W-:-:S03]  /*5790*/  IMAD.MOV.U32 R208, RZ, RZ, -0x1 ;  /* 0xffffffffffd07424 */ /* 0x000fc600078e00ff */
[----:B------:R-:W-:Y:S02]  /*57a0*/  FSEL R175, R175, RZ, P2 ;  /* 0x000000ffafaf7208 */ /* 0x000fe40001000000 */
[----:B--2---:R-:W-:Y:S02]  /*57b0*/  F2FP.F16.F32.PACK_AB R96, R163, R166 ;  /* 0x000000a6a360723e */ /* 0x004fe400000000ff */
[----:B------:R-:W1:Y:S01]  /*57c0*/  MUFU.EX2 R159, R159 ;  /* 0x0000009f009f7308 */ /* 0x000e620000000800 */
[--C-:B------:R-:W-:Y:S01]  /*57d0*/  FFMA.FTZ R168, R74, UR4, -R175.reuse ;  /* 0x000000044aa87c23 */ /* 0x100fe200080108af */
[--C-:B------:R-:W-:Y:S01]  /*57e0*/  FFMA.FTZ R165, R28, UR4, -R175.reuse ;  /* 0x000000041ca57c23 */ /* 0x100fe200080108af */
[--C-:B------:R-:W-:Y:S01]  /*57f0*/  FFMA.FTZ R164, R26, UR4, -R175.reuse ;  /* 0x000000041aa47c23 */ /* 0x100fe200080108af */
[--C-:B------:R-:W-:Y:S01]  /*5800*/  FFMA.FTZ R161, R20, UR4, -R175.reuse ;  /* 0x0000000414a17c23 */ /* 0x100fe200080108af */
[----:B------:R-:W2:Y:S01]  /*5810*/  LDSM.16.MT88.4 R72, [R187+0x10000] ;  /* 0x01000000bb48783b */ /* 0x000ea20000004200 */
[--C-:B------:R-:W-:Y:S01]  /*5820*/  FFMA.FTZ R156, R14, UR4, -R175.reuse ;  /* 0x000000040e9c7c23 */ /* 0x100fe200080108af */
[--C-:B------:R-:W-:Y:S01]  /*5830*/  FFMA.FTZ R155, R12, UR4, -R175.reuse ;  /* 0x000000040c9b7c23 */ /* 0x100fe200080108af */
[----:B------:R-:W-:Y:S01]  /*5840*/  MUFU.EX2 R168, R168 ;  /* 0x000000a800a87308 */ /* 0x000fe20000000800 */
[--C-:B------:R-:W-:Y:S01]  /*5850*/  FFMA.FTZ R152, R10, UR4, -R175.reuse ;  /* 0x000000040a987c23 */ /* 0x100fe200080108af */
[--C-:B------:R-:W-:Y:S01]  /*5860*/  FFMA.FTZ R151, R8, UR4, -R175.reuse ;  /* 0x0000000408977c23 */ /* 0x100fe200080108af */
[----:B------:R-:W3:Y:S01]  /*5870*/  LDSM.16.MT88.4 R12, [R170+0xc800] ;  /* 0x00c80000aa0c783b */ /* 0x000ee20000004200 */
[--C-:B------:R-:W-:Y:S01]  /*5880*/  FFMA.FTZ R173, R146, UR4, -R175.reuse ;  /* 0x0000000492ad7c23 */ /* 0x100fe200080108af */
[--C-:B------:R-:W-:Y:S01]  /*5890*/  FFMA.FTZ R178, R144, UR4, -R175.reuse ;  /* 0x0000000490b27c23 */ /* 0x100fe200080108af */
[--C-:B------:R-:W-:Y:S01]  /*58a0*/  FFMA.FTZ R179, R214, UR4, -R175.reuse ;  /* 0x00000004d6b37c23 */ /* 0x100fe200080108af */
[----:B------:R-:W4:Y:S01]  /*58b0*/  LDSM.16.MT88.4 R8, [R187+0xe800] ;  /* 0x00e80000bb08783b */ /* 0x000f220000004200 */
[----:B------:R-:W5:Y:S01]  /*58c0*/  MUFU.EX2 R165, R165 ;  /* 0x000000a500a57308 */ /* 0x000f620000000800 */
[----:B-1----:R-:W-:Y:S01]  /*58d0*/  F2FP.F16.F32.PACK_AB R98, R159, R162 ;  /* 0x000000a29f62723e */ /* 0x002fe200000000ff */
[--C-:B------:R-:W-:Y:S01]  /*58e0*/  FFMA.FTZ R182, R182, UR4, -R175.reuse ;  /* 0x00000004b6b67c23 */ /* 0x100fe200080108af */
[----:B------:R-:W1:Y:S01]  /*58f0*/  LDSM.16.MT88.4 R20, [R177+0xe800] ;  /* 0x00e80000b114783b */ /* 0x000e620000004200 */
[--C-:B------:R-:W-:Y:S01]  /*5900*/  FFMA.FTZ R181, R192, UR4, -R175.reuse ;  /* 0x00000004c0b57c23 */ /* 0x100fe200080108af */
[--C-:B------:R-:W-:Y:S01]  /*5910*/  FFMA.FTZ R190, R190, UR4, -R175.reuse ;  /* 0x00000004bebe7c23 */ /* 0x100fe200080108af */
[--C-:B------:R-:W-:Y:S01]  /*5920*/  FFMA.FTZ R180, R180, UR4, -R175.reuse ;  /* 0x00000004b4b47c23 */ /* 0x100fe200080108af */
[----:B------:R-:W-:Y:S01]  /*5930*/  LDSM.16.MT88.4 R28, [R187+0xc800] ;  /* 0x00c80000bb1c783b */ /* 0x000fe20000004200 */
[----:B------:R-:W-:Y:S01]  /*5940*/  MUFU.EX2 R164, R164 ;  /* 0x000000a400a47308 */ /* 0x000fe20000000800 */
[----:B------:R-:W-:Y:S01]  /*5950*/  FFMA.FTZ R211, R176, UR4, -R175 ;  /* 0x00000004b0d37c23 */ /* 0x000fe200080108af */
[----:B------:R-:W-:Y:S01]  /*5960*/  FADD.FTZ R163, R166, R163 ;  /* 0x000000a3a6a37221 */ /* 0x000fe20000010000 */
[----:B------:R-:W-:Y:S03]  /*5970*/  LDSM.16.MT88.4 R24, [R167+0xc800] ;  /* 0x00c80000a718783b */ /* 0x000fe60000004200 */
[----:B------:R-:W-:Y:S01]  /*5980*/  FADD.FTZ R162, R162, R163 ;  /* 0x000000a3a2a27221 */ /* 0x000fe20000010000 */
[----:B------:R-:W-:Y:S01]  /*5990*/  LDSM.16.MT88.4 R144, [R177+0xd000] ;  /* 0x00d00000b190783b */ /* 0x000fe20000004200 */
[----:B------:R-:W2:Y:S01]  /*59a0*/  MUFU.EX2 R161, R161 ;  /* 0x000000a100a17308 */ /* 0x000ea20000000800 */
[----:B-----5:R-:W-:Y:S01]  /*59b0*/  F2FP.F16.F32.PACK_AB R97, R165, R168 ;  /* 0x000000a8a561723e */ /* 0x020fe200000000ff */
[----:B------:R-:W-:Y:S01]  /*59c0*/  FADD.FTZ R165, R168, R165 ;  /* 0x000000a5a8a57221 */ /* 0x000fe20000010000 */
[----:B------:R-:W-:-:S05]  /*59d0*/  FADD.FTZ R159, R159, R162 ;  /* 0x000000a29f9f7221 */ /* 0x000fca0000010000 */
[----:B------:R-:W-:Y:S08]  /*59e0*/  MUFU.EX2 R158, R158 ;  /* 0x0000009e009e7308 */ /* 0x000ff00000000800 */
[----:B------:R-:W5:Y:S01]  /*59f0*/  MUFU.EX2 R157, R157 ;  /* 0x0000009d009d7308 */ /* 0x000f620000000800 */
[----:B--2---:R-:W-:Y:S01]  /*5a00*/  F2FP.F16.F32.PACK_AB R99, R161, R164 ;  /* 0x000000a4a163723e */ /* 0x004fe200000000ff */
        /* <DEDUP_REMOVED lines=8> */
[----:B------:R-:W2:Y:S01]  /*5a90*/  MUFU.EX2 R155, R155 ;  /* 0x0000009b009b7308 */ /* 0x000ea20000000800 */
[C---:B------:R-:W-:Y:S07]  /*5aa0*/  HMMA.16816.F32 R40, R96.reuse, R42, RZ ;  /* 0x0000002a6028723c */ /* 0x040fee00000018ff */
[----:B------:R-:W-:Y:S01]  /*5ab0*/  MUFU.EX2 R152, R152 ;  /* 0x0000009800987308 */ /* 0x000fe20000000800 */
[C---:B------:R-:W-:Y:S07]  /*5ac0*/  HMMA.16816.F32 R120, R96.reuse, R116, RZ ;  /* 0x000000746078723c */ /* 0x040fee00000018ff */
[----:B------:R-:W3:Y:S01]  /*5ad0*/  MUFU.EX2 R151, R151 ;  /* 0x0000009700977308 */ /* 0x000ee20000000800 */
        /* <DEDUP_REMOVED lines=33> */
[----:B------:R-:W-:Y:S01]  /*5cf0*/  HMMA.16816.F32 R92, R96, R4, RZ ;  /* 0x00000004605c723c */ /* 0x000fe200000018ff */
[----:B-----5:R-:W-:Y:S01]  /*5d00*/  F2FP.F16.F32.PACK_AB R4, R157, R158 ;  /* 0x0000009e9d04723e */ /* 0x020fe200000000ff */
[----:B------:R-:W-:Y:S01]  /*5d10*/  FADD.FTZ R158, R158, R159 ;  /* 0x0000009f9e9e7221 */ /* 0x000fe20000010000 */
[----:B--2---:R-:W-:Y:S01]  /*5d20*/  F2FP.F16.F32.PACK_AB R5, R155, R156 ;  /* 0x0000009c9b05723e */ /* 0x004fe200000000ff */
[----:B------:R-:W-:-:S02]  /*5d30*/  FADD.FTZ R156, R156, R161 ;  /* 0x000000a19c9c7221 */ /* 0x000fc40000010000 */
[----:B------:R-:W-:Y:S02]  /*5d40*/  FADD.FTZ R157, R157, R158 ;  /* 0x0000009e9d9d7221 */ /* 0x000fe40000010000 */
[----:B------:R-:W-:Y:S01]  /*5d50*/  HMMA.16816.F32 R96, R96, R6, RZ ;  /* 0x000000066060723c */ /* 0x000fe200000018ff */
[----:B------:R-:W-:Y:S01]  /*5d60*/  F2FP.F16.F32.PACK_AB R6, R153, R154 ;  /* 0x0000009a9906723e */ /* 0x000fe200000000ff */
[----:B------:R-:W-:Y:S01]  /*5d70*/  FADD.FTZ R155, R155, R156 ;  /* 0x0000009c9b9b7221 */ /* 0x000fe20000010000 */
[----:B---3--:R-:W-:-:S07]  /*5d80*/  F2FP.F16.F32.PACK_AB R7, R151, R152 ;  /* 0x000000989707723e */ /* 0x008fce00000000ff */
[C---:B------:R-:W-:Y:S08]  /*5d90*/  HMMA.16816.F32 R112, R4.reuse, R12, R112 ;  /* 0x0000000c0470723c */ /* 0x040ff00000001870 */
[C---:B------:R-:W-:Y:S01]  /*5da0*/  HMMA.16816.F32 R108, R4.reuse, R14, R108 ;  /* 0x0000000e046c723c */ /* 0x040fe2000000186c */
[----:B------:R-:W2:Y:S07]  /*5db0*/  LDSM.16.MT88.4 R12, [R187+0x10800] ;  /* 0x01080000bb0c783b */ /* 0x000eae0000004200 */
[C---:B----4-:R-:W-:Y:S08]  /*5dc0*/  HMMA.16816.F32 R36, R4.reuse, R8, R36 ;  /* 0x000000080424723c */ /* 0x050ff00000001824 */
        /* <DEDUP_REMOVED lines=175> */
[-C--:B------:R-:W-:Y:S02]  /*68c0*/  IMAD R6, R9, R148.reuse, RZ ;  /* 0x0000009409067224 */ /* 0x080fe400078e02ff */
[----:B------:R-:W-:-:S04]  /*68d0*/  IMAD.WIDE.U32 R8, R5, R148, RZ ;  /* 0x0000009405087225 */ /* 0x000fc800078e00ff */
[----:B------:R-:W-:-:S04]  /*68e0*/  IMAD R6, R5, R149, R6 ;  /* 0x0000009505067224 */ /* 0x000fc800078e0206 */
[----:B------:R-:W-:Y:S01]  /*68f0*/  IMAD.IADD R9, R9, 0x1, R6 ;  /* 0x0000000109097824 */ /* 0x000fe200078e0206 */
[----:B---3--:R-:W-:-:S04]  /*6900*/  IADD3 R4, PT, PT, R7, -R4, RZ ;  /* 0x8000000407047210 */ /* 0x008fc80007ffe0ff */
[----:B------:R-:W-:Y:S01]  /*6910*/  SHF.R.S32.HI R5, RZ, 0x1f, R4 ;  /* 0x0000001fff057819 */ /* 0x000fe20000011404 */
[----:B--2---:R-:W-:-:S04]  /*6920*/  IMAD.WIDE.U32 R8, R4, UR6, R8 ;  /* 0x0000000604087c25 */ /* 0x004fc8000f8e0008 */
[----:B------:R-:W-:Y:S01]  /*6930*/  IMAD R5, R5, UR6, RZ ;  /* 0x0000000605057c24 */ /* 0x000fe2000f8e02ff */
[----:B------:R-:W-:-:S03]  /*6940*/  LEA R200, P2, R8, R200, 0x1 ;  /* 0x000000c808c87211 */ /* 0x000fc600078408ff */
[----:B------:R-:W-:-:S05]  /*6950*/  IMAD R5, R4, UR7, R5 ;  /* 0x0000000704057c24 */ /* 0x000fca000f8e0205 */
[----:B------:R-:W-:-:S04]  /*6960*/  IADD3 R5, PT, PT, R9, R5, RZ ;  /* 0x0000000509057210 */ /* 0x000fc80007ffe0ff */
[----:B------:R-:W-:Y:S01]  /*6970*/  LEA.HI.X R199, R8, R199, R5, 0x1, P2 ;  /* 0x000000c708c77211 */ /* 0x000fe200010f0c05 */
[----:B------:R-:W-:Y:S06]  /*6980*/  BRA `(.L_x_565) ;  /* 0x00000000001c7947 */ /* 0x000fec0003800000 */
.L_x_564:
[----:B------:R-:W-:Y:S01]  /*6990*/  UMOV UR4, URZ ;  /* 0x000000ff00047c82 */ /* 0x000fe20008000000 */
[----:B------:R-:W-:Y:S01]  /*69a0*/  IMAD.SHL.U32 R4, R148, 0x40, RZ ;  /* 0x0000004094047824 */ /* 0x000fe200078e00ff */
[----:B------:R-:W-:-:S05]  /*69b0*/  IADD3 R5, P2, PT, RZ, -UR4, RZ ;  /* 0x80000004ff057c10 */ /* 0x000fca000ff5e0ff */
[----:B------:R-:W-:-:S05]  /*69c0*/  IMAD.X R4, RZ, RZ, ~R4, P2 ;  /* 0x000000ffff047224 */ /* 0x000fca00010e0e04 */
[----:B------:R-:W-:-:S04]  /*69d0*/  SHF.R.S64 R5, R5, 0x1f, R4 ;  /* 0x0000001f05057819 */ /* 0x000fc80000001004 */
[----:B------:R-:W-:-:S04]  /*69e0*/  IADD3 R200, P2, PT, R5, R200, RZ ;  /* 0x000000c805c87210 */ /* 0x000fc80007f5e0ff */
[----:B------:R-:W-:-:S09]  /*69f0*/  LEA.HI.X.SX32 R199, R4, R199, 0x1, P2 ;  /* 0x000000c704c77211 */ /* 0x000fd200010f0eff */
.L_x_565:
        /* <DEDUP_REMOVED lines=10> */
[----:B------:R-:W-:Y:S01]  /*6aa0*/  IADD3 R10, P2, PT, R9, R8, RZ ;  /* 0x00000008090a7210 */ /* 0x000fe20007f5e0ff */
[----:B------:R-:W-:Y:S01]  /*6ab0*/  IMAD.X R9, R4, 0x1, R7, P6 ;  /* 0x0000000104097824 */ /* 0x000fe200030e0607 */
[----:B------:R-:W-:-:S02]  /*6ac0*/  LOP3.LUT R185, R185, 0x7c00, RZ, 0xc0, !PT ;  /* 0x00007c00b9b97812 */ /* 0x000fc400078ec0ff */
[----:B------:R-:W-:Y:S01]  /*6ad0*/  LOP3.LUT R5, R188, 0x8, RZ, 0xc0, !PT ;  /* 0x00000008bc057812 */ /* 0x000fe200078ec0ff */
[----:B------:R-:W-:Y:S01]  /*6ae0*/  IMAD.X R11, R4, 0x1, R9, P2 ;  /* 0x00000001040b7824 */ /* 0x000fe200010e0609 */
[----:B------:R-:W-:Y:S02]  /*6af0*/  LOP3.LUT R150, R185, 0x200, R150, 0xf8, !PT ;  /* 0x00000200b9967812 */ /* 0x000fe400078ef896 */
[----:B-1----:R-:W-:Y:S02]  /*6b00*/  ISETP.GE.AND P5, PT, R184, UR4, PT ;  /* 0x00000004b8007c0c */ /* 0x002fe4000bfa6270 */
[----:B------:R-:W-:Y:S02]  /*6b10*/  ISETP.GE.AND P4, PT, R212, UR4, PT ;  /* 0x00000004d4007c0c */ /* 0x000fe4000bf86270 */
[----:B------:R-:W-:Y:S01]  /*6b20*/  ISETP.GE.AND P3, PT, R210, UR4, PT ;  /* 0x00000004d2007c0c */ /* 0x000fe2000bf66270 */
[----:B------:R-:W1:Y:S01]  /*6b30*/  LDCU UR4, c[0x0][0x50c] ;  /* 0x0000a180ff0477ac */ /* 0x000e620008000800 */
[----:B------:R-:W-:-:S02]  /*6b40*/  LOP3.LUT R5, R150, R138, R5, 0xf6, !PT ;  /* 0x0000008a96057212 */ /* 0x000fc400078ef605 */
[----:B------:R-:W-:-:S05]  /*6b50*/  SEL R190, R190, 0xffffffe0, !P1 ;  /* 0xffffffe0bebe7807 */ /* 0x000fca0004800000 */
[--C-:B------:R-:W-:Y:S02]  /*6b60*/  @!P5 IMAD.MOV.U32 R201, RZ, RZ, R199.reuse ;  /* 0x000000ffffc9d224 */ /* 0x100fe400078e00c7 */
[C---:B------:R-:W-:Y:S02]  /*6b70*/  IMAD.IADD R138, R137.reuse, 0x1, R190 ;  /* 0x00000001898a7824 */ /* 0x040fe400078e02be */
[----:B------:R-:W-:Y:S01]  /*6b80*/  @!P3 IMAD.MOV.U32 R12, RZ, RZ, R200 ;  /* 0x000000ffff0cb224 */ /* 0x000fe200078e00c8 */
[----:B------:R-:W-:Y:S01]  /*6b90*/  @!PT LDS RZ, [RZ] ;  /* 0x00000000fffff984 */ /* 0x000fe20000000800 */
[----:B------:R-:W-:Y:S01]  /*6ba0*/  @!PT LDS RZ, [RZ] ;  /* 0x00000000fffff984 */ /* 0x000fe20000000800 */
[----:B------:R-:W-:Y:S01]  /*6bb0*/  @!PT LDS RZ, [RZ] ;  /* 0x00000000fffff984 */ /* 0x000fe20000000800 */
[----:B------:R2:W-:Y:S01]  /*6bc0*/  @!P5 LDGSTS.E.BYPASS.LTC128B.128 [R215+0xc000], desc[UR16][R200.64] ;  /* 0x0c000000c8d7dfae */ /* 0x0005e2000b981a10 */
[--C-:B------:R-:W-:Y:S02]  /*6bd0*/  @!P3 IMAD.MOV.U32 R13, RZ, RZ, R199.reuse ;  /* 0x000000ffff0db224 */ /* 0x100fe400078e00c7 */
[----:B------:R-:W-:Y:S01]  /*6be0*/  IMAD.IADD R137, R137, 0x1, R160 ;  /* 0x0000000189897824 */ /* 0x000fe200078e02a0 */
[----:B------:R-:W-:Y:S01]  /*6bf0*/  @P5 STS.128 [R215+0xc000], RZ ;  /* 0x00c000ffd7005388 */ /* 0x000fe20000000c00 */
[----:B--2---:R-:W-:-:S05]  /*6c00*/  @!P4 IMAD.MOV.U32 R201, RZ, RZ, R199 ;  /* 0x000000ffffc9c224 */ /* 0x004fca00078e00c7 */
        /* <DEDUP_REMOVED lines=18> */
[----:B------:R-:W-:Y:S01]  /*6d30*/  @!P4 LDGSTS.E.BYPASS.LTC128B.128 [R215+0xe800], desc[UR16][R6.64+0x80] ;  /* 0x0e80008006d7cfae */ /* 0x000fe2000b981a10 */
[----:B--2---:R-:W-:-:S03]  /*6d40*/  LEA R201, R5, UR5, 0x1 ;  /* 0x0000000505c97c11 */ /* 0x004fc6000f8e08ff */
[----:B------:R-:W-:Y:S04]  /*6d50*/  @P4 STS.128 [R215+0xe800], RZ ;  /* 0x00e800ffd7004388 */ /* 0x000fe80000000c00 */
[----:B------:R-:W-:Y:S01]  /*6d60*/  @!PT LDS RZ, [RZ] ;  /* 0x00000000fffff984 */ /* 0x000fe20000000800 */
[----:B------:R-:W-:Y:S01]  /*6d70*/  @!PT LDS RZ, [RZ] ;  /* 0x00000000fffff984 */ /* 0x000fe20000000800 */
[----:B------:R-:W-:Y:S01]  /*6d80*/  @!PT LDS RZ, [RZ] ;  /* 0x00000000fffff984 */ /* 0x000fe20000000800 */
[----:B------:R-:W-:Y:S01]  /*6d90*/  @!P3 LDGSTS.E.BYPASS.LTC128B.128 [R215+0x10800], desc[UR16][R6.64+0x100] ;  /* 0x1080010006d7bfae */ /* 0x000fe2000b981a10 */
[--C-:B------:R-:W-:Y:S02]  /*6da0*/  IMAD.IADD R193, R190, 0x1, R201.reuse ;  /* 0x00000001bec17824 */ /* 0x100fe400078e02c9 */
[----:B------:R-:W-:Y:S01]  /*6db0*/  IMAD.IADD R191, R160, 0x1, R201 ;  /* 0x00000001a0bf7824 */ /* 0x000fe200078e02c9 */
[----:B------:R-:W-:Y:S03]  /*6dc0*/  @P3 STS.128 [R215+0x10800], RZ ;  /* 0x010800ffd7003388 */ /* 0x000fe60000000c00 */
[C---:B------:R-:W-:Y:S01]  /*6dd0*/  IMAD.IADD R192, R190.reuse, 0x1, R191 ;  /* 0x00000001bec07824 */ /* 0x040fe200078e02bf */
[----:B------:R-:W-:Y:S01]  /*6de0*/  @!PT LDS RZ, [RZ] ;  /* 0x00000000fffff984 */ /* 0x000fe20000000800 */
[----:B------:R-:W-:Y:S01]  /*6df0*/  @!PT LDS RZ, [RZ] ;  /* 0x00000000fffff984 */ /* 0x000fe20000000800 */
[----:B------:R-:W-:Y:S01]  /*6e00*/  @!PT LDS RZ, [RZ] ;  /* 0x00000000fffff984 */ /* 0x000fe20000000800 */
[----:B------:R-:W-:Y:S01]  /*6e10*/  @!P5 LDGSTS.E.BYPASS.LTC128B.128 [R215+0xd000], desc[UR16][R8.64] ;  /* 0x0d00000008d7dfae */ /* 0x000fe2000b981a10 */
[----:B------:R-:W-:-:S03]  /*6e20*/  IMAD.IADD R190, R190, 0x1, R137 ;  /* 0x00000001bebe7824 */ /* 0x000fc600078e0289 */
        /* <DEDUP_REMOVED lines=28> */
[----:B------:R-:W4:Y:S04]  /*6ff0*/  LDSM.16.M88.4 R140, [R189+UR5+0x6800] ;  /* 0x00680005bd8c783b */ /* 0x000f280008000200 */
[----:B------:R-:W5:Y:S04]  /*7000*/  LDSM.16.M88.4 R28, [R189+UR5+0x7000] ;  /* 0x00700005bd1c783b */ /* 0x000f680008000200 */
[----:B------:R-:W1:Y:S04]  /*7010*/  LDSM.16.M88.4 R168, [R189+UR5+0x7800] ;  /* 0x00780005bda8783b */ /* 0x000e680008000200 */
[----:B--2---:R-:W-:Y:S04]  /*7020*/  LDSM.16.M88.4 R8, [R193] ;  /* 0x00000000c108783b */ /* 0x004fe80000000200 */
[----:B------:R-:W2:Y:S04]  /*7030*/  LDSM.16.M88.4 R164, [R138+0x6000] ;  /* 0x006000008aa4783b */ /* 0x000ea80000000200 */
[----:B------:R-:W2:Y:S04]  /*7040*/  LDSM.16.M88.4 R156, [R138+0x6800] ;  /* 0x006800008a9c783b */ /* 0x000ea80000000200 */
[----:B------:R-:W2:Y:S04]  /*7050*/  LDSM.16.M88.4 R20, [R138+0x7000] ;  /* 0x007000008a14783b */ /* 0x000ea80000000200 */
[----:B------:R-:W2:Y:S04]  /*7060*/  LDSM.16.M88.4 R12, [R138+0x7800] ;  /* 0x007800008a0c783b */ /* 0x000ea80000000200 */
[----:B------:R-:W-:Y:S01]  /*7070*/  LDSM.16.M88.4 R16, [R191] ;  /* 0x00000000bf10783b */ /* 0x000fe20000000200 */
[C---:B---3--:R-:W-:Y:S03]  /*7080*/  HMMA.16816.F32 R152, R176.reuse, R148, RZ ;  /* 0x00000094b098723c */ /* 0x048fe600000018ff */
[----:B------:R-:W3:Y:S04]  /*7090*/  LDSM.16.M88.4 R4, [R137+0x6000] ;  /* 0x006000008904783b */ /* 0x000ee80000000200 */
[----:B------:R-:W3:Y:S01]  /*70a0*/  LDSM.16.M88.4 R160, [R137+0x6800] ;  /* 0x0068000089a0783b */ /* 0x000ee20000000200 */
[C---:B----4-:R-:W-:Y:S03]  /*70b0*/  HMMA.16816.F32 R144, R176.reuse, R140, RZ ;  /* 0x0000008cb090723c */ /* 0x050fe600000018ff */
[----:B------:R-:W-:Y:S04]  /*70c0*/  LDSM.16.M88.4 R180, [R192] ;  /* 0x00000000c0b4783b */ /* 0x000fe80000000200 */
[----:B------:R-:W-:Y:S01]  /*70d0*/  LDSM.16.M88.4 R216, [R190+0x7800] ;  /* 0x00780000bed8783b */ /* 0x000fe20000000200 */
[C---:B------:R-:W-:Y:S03]  /*70e0*/  HMMA.16816.F32 R148, R176.reuse, R150, RZ ;  /* 0x00000096b094723c */ /* 0x040fe600000018ff */
[----:B------:R-:W-:Y:S04]  /*70f0*/  LDSM.16.M88.4 R172, [R201+0x2000] ;  /* 0x00200000c9ac783b */ /* 0x000fe80000000200 */
[----:B------:R-:W0:Y:S01]  /*7100*/  LDGDEPBAR ;  /* 0x00000000000079af */ /* 0x000e220000000000 */
[C---:B------:R-:W-:Y:S08]  /*7110*/  HMMA.16816.F32 R140, R176.reuse, R142, RZ ;  /* 0x0000008eb08c723c */ /* 0x040ff000000018ff */
[C---:B-----5:R-:W-:Y:S08]  /*7120*/  HMMA.16816.F32 R32, R176.reuse, R28, RZ ;  /* 0x0000001cb020723c */ /* 0x060ff000000018ff */
[C---:B------:R-:W-:Y:S08]  /*7130*/  HMMA.16816.F32 R28, R176.reuse, R30, RZ ;  /* 0x0000001eb01c723c */ /* 0x040ff000000018ff */
[C---:B-1----:R-:W-:Y:S08]  /*7140*/  HMMA.16816.F32 R24, R176.reuse, R168, RZ ;  /* 0x000000a8b018723c */ /* 0x042ff000000018ff */
[----:B------:R-:W-:Y:S01]  /*7150*/  HMMA.16816.F32 R176, R176, R170, RZ ;  /* 0x000000aab0b0723c */ /* 0x000fe200000018ff */
[----:B------:R-:W-:Y:S07]  /*7160*/  LDSM.16.M88.4 R168, [R189+UR5+0x8000] ;  /* 0x00800005bda8783b */ /* 0x000fee0008000200 */
[C---:B--2---:R-:W-:Y:S08]  /*7170*/  HMMA.16816.F32 R152, R8.reuse, R164, R152 ;  /* 0x000000a40898723c */ /* 0x044ff00000001898 */
[C---:B------:R-:W-:Y:S01]  /*7180*/  HMMA.16816.F32 R148, R8.reuse, R166, R148 ;  /* 0x000000a60894723c */ /* 0x040fe20000001894 */
[----:B------:R-:W-:Y:S07]  /*7190*/  LDSM.16.M88.4 R164, [R189+UR5+0x8800] ;  /* 0x00880005bda4783b */ /* 0x000fee0008000200 */
[C---:B------:R-:W-:Y:S08]  /*71a0*/  HMMA.16816.F32 R144, R8.reuse, R156, R144 ;  /* 0x0000009c0890723c */ /* 0x040ff00000001890 */
[C---:B------:R-:W-:Y:S01]  /*71b0*/  HMMA.16816.F32 R140, R8.reuse, R158, R140 ;  /* 0x0000009e088c723c */ /* 0x040fe2000000188c */
[----:B------:R-:W1:Y:S07]  /*71c0*/  LDSM.16.M88.4 R156, [R137+0x7000] ;  /* 0x00700000899c783b */ /* 0x000e6e0000000200 */
[C---:B------:R-:W-:Y:S08]  /*71d0*/  HMMA.16816.F32 R32, R8.reuse, R20, R32 ;  /* 0x000000140820723c */ /* 0x040ff00000001820 */
[C---:B------:R-:W-:Y:S01]  /*71e0*/  HMMA.16816.F32 R28, R8.reuse, R22, R28 ;  /* 0x00000016081c723c */ /* 0x040fe2000000181c */
[----:B------:R-:W2:Y:S07]  /*71f0*/  LDSM.16.M88.4 R20, [R137+0x7800] ;  /* 0x007800008914783b */ /* 0x000eae0000000200 */
[C---:B------:R-:W-:Y:S08]  /*7200*/  HMMA.16816.F32 R24, R8.reuse, R12, R24 ;  /* 0x0000000c0818723c */ /* 0x040ff00000001818 */
[----:B------:R-:W-:Y:S01]  /*7210*/  HMMA.16816.F32 R176, R8, R14, R176 ;  /* 0x0000000e08b0723c */ /* 0x000fe200000018b0 */
[----:B------:R-:W4:Y:S04]  /*7220*/  LDSM.16.M88.4 R12, [R190+0x6000] ;  /* 0x00600000be0c783b */ /* 0x000f280000000200 */
[----:B------:R-:W5:Y:S03]  /*7230*/  LDSM.16.M88.4 R8, [R190+0x6800] ;  /* 0x00680000be08783b */ /* 0x000f660000000200 */
[C---:B---3--:R-:W-:Y:S08]  /*7240*/  HMMA.16816.F32 R152, R16.reuse, R4, R152 ;  /* 0x000000041098723c */ /* 0x048ff00000001898 */
[C---:B------:R-:W-:Y:S01]  /*7250*/  HMMA.16816.F32 R148, R16.reuse, R6, R148 ;  /* 0x000000061094723c */ /* 0x040fe20000001894 */
[----:B------:R-:W3:Y:S07]  /*7260*/  LDSM.16.M88.4 R4, [R190+0x7000] ;  /* 0x00700000be04783b */ /* 0x000eee0000000200 */
[C---:B------:R-:W-:Y:S08]  /*7270*/  HMMA.16816.F32 R144, R16.reuse, R160, R144 ;  /* 0x000000a01090723c */ /* 0x040ff00000001890 */
[C---:B------:R-:W-:Y:S01]  /*7280*/  HMMA.16816.F32 R140, R16.reuse, R162, R140 ;  /* 0x000000a2108c723c */ /* 0x040fe2000000188c */
[----:B------:R-:W3:Y:S07]  /*7290*/  LDSM.16.M88.4 R160, [R189+UR5+0x9000] ;  /* 0x00900005bda0783b */ /* 0x000eee0008000200 */
[C---:B-1----:R-:W-:Y:S08]  /*72a0*/  HMMA.16816.F32 R32, R16.reuse, R156, R32 ;  /* 0x0000009c1020723c */ /* 0x042ff00000001820 */
[C---:B------:R-:W-:Y:S01]  /*72b0*/  HMMA.16816.F32 R28, R16.reuse, R158, R28 ;  /* 0x0000009e101c723c */ /* 0x040fe2000000181c */
[----:B------:R-:W1:Y:S07]  /*72c0*/  LDSM.16.M88.4 R156, [R189+UR5+0x9800] ;  /* 0x00980005bd9c783b */ /* 0x000e6e0008000200 */
[C---:B--2---:R-:W-:Y:S08]  /*72d0*/  HMMA.16816.F32 R24, R16.reuse, R20, R24 ;  /* 0x000000141018723c */ /* 0x044ff00000001818 */
[----:B------:R-:W-:Y:S01]  /*72e0*/  HMMA.16816.F32 R176, R16, R22, R176 ;  /* 0x0000001610b0723c */ /* 0x000fe200000018b0 */
[----:B------:R-:W-:Y:S04]  /*72f0*/  LDSM.16.M88.4 R20, [R193+0x2000] ;  /* 0x00200000c114783b */ /* 0x000fe80000000200 */
[----:B------:R-:W-:Y:S03]  /*7300*/  LDSM.16.M88.4 R16, [R138+0x8000] ;  /* 0x008000008a10783b */ /* 0x000fe60000000200 */
[C---:B----4-:R-:W-:Y:S08]  /*7310*/  HMMA.16816.F32 R152, R180.reuse, R12, R152 ;  /* 0x0000000cb498723c */ /* 0x050ff00000001898 */
[C---:B------:R-:W-:Y:S01]  /*7320*/  HMMA.16816.F32 R148, R180.reuse, R14, R148 ;  /* 0x0000000eb494723c */ /* 0x040fe20000001894 */
[----:B------:R-:W2:Y:S07]  /*7330*/  LDSM.16.M88.4 R12, [R138+0x8800] ;  /* 0x008800008a0c783b */ /* 0x000eae0000000200 */
[C---:B-----5:R-:W-:Y:S08]  /*7340*/  HMMA.16816.F32 R144, R180.reuse, R8, R144 ;  /* 0x00000008b490723c */ /* 0x060ff00000001890 */
[C---:B------:R-:W-:Y:S01]  /*7350*/  HMMA.16816.F32 R140, R180.reuse, R10, R140 ;  /* 0x0000000ab48c723c */ /* 0x040fe2000000188c */
[----:B------:R-:W4:Y:S07]  /*7360*/  LDSM.16.M88.4 R8, [R138+0x9000] ;  /* 0x009000008a08783b */ /* 0x000f2e0000000200 */
[C---:B---3--:R-:W-:Y:S08]  /*7370*/  HMMA.16816.F32 R32, R180.reuse, R4, R32 ;  /* 0x00000004b420723c */ /* 0x048ff00000001820 */
[C---:B------:R-:W-:Y:S01]  /*7380*/  HMMA.16816.F32 R28, R180.reuse, R6, R28 ;  /* 0x00000006b41c723c */ /* 0x040fe2000000181c */
[----:B------:R-:W3:Y:S07]  /*7390*/  LDSM.16.M88.4 R4, [R138+0x9800] ;  /* 0x009800008a04783b */ /* 0x000eee0000000200 */
[C---:B------:R-:W-:Y:S08]  /*73a0*/  HMMA.16816.F32 R24, R180.reuse, R216, R24 ;  /* 0x000000d8b418723c */ /* 0x040ff00000001818 */
[----:B------:R-:W-:Y:S08]  /*73b0*/  HMMA.16816.F32 R176, R180, R218, R176 ;  /* 0x000000dab4b0723c */ /* 0x000ff000000018b0 */
[C---:B------:R-:W-:Y:S08]  /*73c0*/  HMMA.16816.F32 R152, R172.reuse, R168, R152 ;  /* 0x000000a8ac98723c */ /* 0x040ff00000001898 */
[C---:B------:R-:W-:Y:S08]  /*73d0*/  HMMA.16816.F32 R148, R172.reuse, R170, R148 ;  /* 0x000000aaac94723c */ /* 0x040ff00000001894 */
[C---:B------:R-:W-:Y:S08]  /*73e0*/  HMMA.16816.F32 R144, R172.reuse, R164, R144 ;  /* 0x000000a4ac90723c */ /* 0x040ff00000001890 */
[C---:B------:R-:W-:Y:S08]  /*73f0*/  HMMA.16816.F32 R140, R172.reuse, R166, R140 ;  /* 0x000000a6ac8c723c */ /* 0x040ff0000000188c */
[C---:B------:R-:W-:Y:S08]  /*7400*/  HMMA.16816.F32 R32, R172.reuse, R160, R32 ;  /* 0x000000a0ac20723c */ /* 0x040ff00000001820 */
[C---:B------:R-:W-:Y:S01]  /*7410*/  HMMA.16816.F32 R164, R172.reuse, R162, R28 ;  /* 0x000000a2aca4723c */ /* 0x040fe2000000181c */
[----:B------:R-:W-:Y:S04]  /*7420*/  LDSM.16.M88.4 R160, [R191+0x2000] ;  /* 0x00200000bfa0783b */ /* 0x000fe80000000200 */
[----:B------:R-:W-:Y:S03]  /*7430*/  LDSM.16.M88.4 R28, [R137+0x8000] ;  /* 0x00800000891c783b */ /* 0x000fe60000000200 */
[C---:B-1----:R-:W-:Y:S01]  /*7440*/  HMMA.16816.F32 R168, R172.reuse, R156, R24 ;  /* 0x0000009caca8723c */ /* 0x042fe20000001818 */
[----:B------:R-:W1:Y:S07]  /*7450*/  LDSM.16.M88.4 R24, [R137+0x8800] ;  /* 0x008800008918783b */ /* 0x000e6e0000000200 */
[----:B------:R-:W-:Y:S01]  /*7460*/  HMMA.16816.F32 R176, R172, R158, R176 ;  /* 0x0000009eacb0723c */ /* 0x000fe200000018b0 */
[----:B------:R-:W-:Y:S04]  /*7470*/  LDSM.16.M88.4 R156, [R190+0x9000] ;  /* 0x00900000be9c783b */ /* 0x000fe80000000200 */
[----:B------:R-:W-:Y:S03]  /*7480*/  LDSM.16.M88.4 R172, [R190+0x9800] ;  /* 0x00980000beac783b */ /* 0x000fe60000000200 */
[C---:B--2---:R-:W-:Y:S08]  /*7490*/  HMMA.16816.F32 R144, R20.reuse, R12, R144 ;  /* 0x0000000c1490723c */ /* 0x044ff00000001890 */
[C---:B------:R-:W-:Y:S01]  /*74a0*/  HMMA.16816.F32 R140, R20.reuse, R14, R140 ;  /* 0x0000000e148c723c */ /* 0x040fe2000000188c */
[----:B------:R-:W-:Y:S07]  /*74b0*/  LDSM.16.M88.4 R12, [R192+0x2000] ;  /* 0x00200000c00c783b */ /* 0x000fee0000000200 */
[C---:B----4-:R-:W-:Y:S08]  /*74c0*/  HMMA.16816.F32 R32, R20.reuse, R8, R32 ;  /* 0x000000081420723c */ /* 0x050ff00000001820 */
[C---:B------:R-:W-:Y:S01]  /*74d0*/  HMMA.16816.F32 R164, R20.reuse, R10, R164 ;  /* 0x0000000a14a4723c */ /* 0x040fe200000018a4 */
[----:B------:R-:W2:Y:S07]  /*74e0*/  LDSM.16.M88.4 R8, [R137+0x9000] ;  /* 0x009000008908783b */ /* 0x000eae0000000200 */
[C---:B---3--:R-:W-:Y:S08]  /*74f0*/  HMMA.16816.F32 R168, R20.reuse, R4, R168 ;  /* 0x0000000414a8723c */ /* 0x048ff000000018a8 */
[C---:B------:R-:W-:Y:S01]  /*7500*/  HMMA.16816.F32 R176, R20.reuse, R6, R176 ;  /* 0x0000000614b0723c */ /* 0x040fe200000018b0 */
[----:B------:R-:W3:Y:S07]  /*7510*/  LDSM.16.M88.4 R4, [R190+0x8000] ;  /* 0x00800000be04783b */ /* 0x000eee0000000200 */
[C---:B------:R-:W-:Y:S08]  /*7520*/  HMMA.16816.F32 R152, R20.reuse, R16, R152 ;  /* 0x000000101498723c */ /* 0x040ff00000001898 */
[----:B------:R-:W-:Y:S01]  /*7530*/  HMMA.16816.F32 R148, R20, R18, R148 ;  /* 0x000000121494723c */ /* 0x000fe20000001894 */
[----:B------:R-:W4:Y:S04]  /*7540*/  LDSM.16.M88.4 R20, [R137+0x9800] ;  /* 0x009800008914783b */ /* 0x000f280000000200 */
[----:B------:R-:W5:Y:S03]  /*7550*/  LDSM.16.M88.4 R16, [R190+0x8800] ;  /* 0x00880000be10783b */ /* 0x000f660000000200 */
[C---:B-1----:R-:W-:Y:S08]  /*7560*/  HMMA.16816.F32 R144, R160.reuse, R24, R144 ;  /* 0x00000018a090723c */ /* 0x042ff00000001890 */
[C---:B------:R-:W-:Y:S08]  /*7570*/  HMMA.16816.F32 R152, R160.reuse, R28, R152 ;  /* 0x0000001ca098723c */ /* 0x040ff00000001898 */
[C---:B------:R-:W-:Y:S01]  /*7580*/  HMMA.16816.F32 R148, R160.reuse, R30, R148 ;  /* 0x0000001ea094723c */ /* 0x040fe20000001894 */
[----:B------:R-:W-:Y:S07]  /*7590*/  LDSM.16.M88.4 R28, [R201+0x4000] ;  /* 0x00400000c91c783b */ /* 0x000fee0000000200 */
[C---:B------:R-:W-:Y:S01]  /*75a0*/  HMMA.16816.F32 R140, R160.reuse, R26, R140 ;  /* 0x0000001aa08c723c */ /* 0x040fe2000000188c */
[----:B------:R-:W1:Y:S07]  /*75b0*/  LDSM.16.M88.4 R24, [R189+UR5+0xa000] ;  /* 0x00a00005bd18783b */ /* 0x000e6e0008000200 */
[C---:B--2---:R-:W-:Y:S08]  /*75c0*/  HMMA.16816.F32 R32, R160.reuse, R8, R32 ;  /* 0x00000008a020723c */ /* 0x044ff00000001820 */
[----:B------:R-:W-:Y:S01]  /*75d0*/  HMMA.16816.F32 R164, R160, R10, R164 ;  /* 0x0000000aa0a4723c */ /* 0x000fe200000018a4 */
[----:B------:R-:W-:Y:S07]  /*75e0*/  LDSM.16.M88.4 R8, [R138+0xa000] ;  /* 0x00a000008a08783b */ /* 0x000fee0000000200 */
[C---:B---3--:R-:W-:Y:S01]  /*75f0*/  HMMA.16816.F32 R180, R12.reuse, R4, R152 ;  /* 0x000000040cb4723c */ /* 0x048fe20000001898 */
[----:B------:R-:W2:Y:S07]  /*7600*/  LDSM.16.M88.4 R152, [R193+0x4000] ;  /* 0x00400000c198783b */ /* 0x000eae0000000200 */
[----:B------:R-:W-:Y:S01]  /*7610*/  HMMA.16816.F32 R148, R12, R6, R148 ;  /* 0x000000060c94723c */ /* 0x000fe20000001894 */
[----:B------:R-:W-:Y:S07]  /*7620*/  LDSM.16.M88.4 R4, [R137+0xa000] ;  /* 0x00a000008904783b */ /* 0x000fee0000000200 */
[C---:B----4-:R-:W-:Y:S08]  /*7630*/  HMMA.16816.F32 R168, R160.reuse, R20, R168 ;  /* 0x00000014a0a8723c */ /* 0x050ff000000018a8 */
[----:B------:R-:W-:Y:S01]  /*7640*/  HMMA.16816.F32 R176, R160, R22, R176 ;  /* 0x00000016a0b0723c */ /* 0x000fe200000018b0 */
[----:B------:R-:W3:Y:S04]  /*7650*/  LDSM.16.M88.4 R20, [R189+UR5+0xa800] ;  /* 0x00a80005bd14783b */ /* 0x000ee80008000200 */
[----:B------:R-:W-:Y:S03]  /*7660*/  LDSM.16.M88.4 R160, [R190+0xb000] ;  /* 0x00b00000bea0783b */ /* 0x000fe60000000200 */
[C---:B-----5:R-:W-:Y:S08]  /*7670*/  HMMA.16816.F32 R144, R12.reuse, R16, R144 ;  /* 0x000000100c90723c */ /* 0x060ff00000001890 */
[----:B------:R-:W-:Y:S01]  /*7680*/  HMMA.16816.F32 R140, R12, R18, R140 ;  /* 0x000000120c8c723c */ /* 0x000fe2000000188c */
[----:B------:R-:W4:Y:S07]  /*7690*/  LDSM.16.M88.4 R16, [R191+0x4000] ;  /* 0x00400000bf10783b */ /* 0x000f2e0000000200 */
[C---:B-1----:R-:W-:Y:S08]  /*76a0*/  HMMA.16816.F32 R180, R28.reuse, R24, R180 ;  /* 0x000000181cb4723c */ /* 0x042ff000000018b4 */
[----:B------:R-:W-:Y:S01]  /*76b0*/  HMMA.16816.F32 R148, R28, R26, R148 ;  /* 0x0000001a1c94723c */ /* 0x000fe20000001894 */
[----:B------:R-:W-:Y:S07]  /*76c0*/  LDSM.16.M88.4 R24, [R190+0xa000] ;  /* 0x00a00000be18783b */ /* 0x000fee0000000200 */
[C---:B------:R-:W-:Y:S08]  /*76d0*/  HMMA.16816.F32 R32, R12.reuse, R156, R32 ;  /* 0x0000009c0c20723c */ /* 0x040ff00000001820 */
[C---:B------:R-:W-:Y:S01]  /*76e0*/  HMMA.16816.F32 R164, R12.reuse, R158, R164 ;  /* 0x0000009e0ca4723c */ /* 0x040fe200000018a4 */
[----:B------:R-:W-:Y:S07]  /*76f0*/  LDSM.16.M88.4 R156, [R192+0x4000] ;  /* 0x00400000c09c783b */ /* 0x000fee0000000200 */
[C---:B------:R-:W-:Y:S08]  /*7700*/  HMMA.16816.F32 R168, R12.reuse, R172, R168 ;  /* 0x000000ac0ca8723c */ /* 0x040ff000000018a8 */
[----:B------:R-:W-:Y:S01]  /*7710*/  HMMA.16816.F32 R176, R12, R174, R176 ;  /* 0x000000ae0cb0723c */ /* 0x000fe200000018b0 */
[----:B------:R-:W1:Y:S07]  /*7720*/  LDSM.16.M88.4 R12, [R138+0xa800] ;  /* 0x00a800008a0c783b */ /* 0x000e6e0000000200 */
[C---:B--2---:R-:W-:Y:S08]  /*7730*/  HMMA.16816.F32 R180, R152.reuse, R8, R180 ;  /* 0x0000000898b4723c */ /* 0x044ff000000018b4 */
[----:B------:R-:W-:Y:S01]  /*7740*/  HMMA.16816.F32 R148, R152, R10, R148 ;  /* 0x0000000a9894723c */ /* 0x000fe20000001894 */
[----:B------:R-:W2:Y:S07]  /*7750*/  LDSM.16.M88.4 R8, [R137+0xa800] ;  /* 0x00a800008908783b */ /* 0x000eae0000000200 */
[----:B---3--:R-:W-:Y:S08]  /*7760*/  HMMA.16816.F32 R144, R28, R20, R144 ;  /* 0x000000141c90723c */ /* 0x008ff00000001890 */
[----:B----4-:R-:W-:Y:S08]  /*7770*/  HMMA.16816.F32 R180, R16, R4, R180 ;  /* 0x0000000410b4723c */ /* 0x010ff000000018b4 */
[----:B------:R-:W-:Y:S01]  /*7780*/  HMMA.16816.F32 R140, R28, R22, R140 ;  /* 0x000000161c8c723c */ /* 0x000fe2000000188c */
[----:B------:R-:W-:Y:S07]  /*7790*/  LDSM.16.M88.4 R20, [R190+0xa800] ;  /* 0x00a80000be14783b */ /* 0x000fee0000000200 */
[----:B------:R-:W-:Y:S01]  /*77a0*/  HMMA.16816.F32 R148, R16, R6, R148 ;  /* 0x000000061094723c */ /* 0x000fe20000001894 */
[----:B------:R-:W3:Y:S07]  /*77b0*/  LDSM.16.M88.4 R4, [R189+UR5+0xb000] ;  /* 0x00b00005bd04783b */ /* 0x000eee0008000200 */
[C---:B-1----:R-:W-:Y:S08]  /*77c0*/  HMMA.16816.F32 R144, R152.reuse, R12, R144 ;  /* 0x0000000c9890723c */ /* 0x042ff00000001890 */
[----:B------:R-:W-:Y:S01]  /*77d0*/  HMMA.16816.F32 R140, R152, R14, R140 ;  /* 0x0000000e988c723c */ /* 0x000fe2000000188c */
[----:B------:R-:W1:Y:S07]  /*77e0*/  LDSM.16.M88.4 R12, [R138+0xb000] ;  /* 0x00b000008a0c783b */ /* 0x000e6e0000000200 */
[C---:B------:R-:W-:Y:S08]  /*77f0*/  HMMA.16816.F32 R180, R156.reuse, R24, R180 ;  /* 0x000000189cb4723c */ /* 0x040ff000000018b4 */
[----:B------:R-:W-:Y:S01]  /*7800*/  HMMA.16816.F32 R148, R156, R26, R148 ;  /* 0x0000001a9c94723c */ /* 0x000fe20000001894 */
[----:B------:R-:W4:Y:S07]  /*7810*/  LDSM.16.M88.4 R24, [R189+UR5+0xb800] ;  /* 0x00b80005bd18783b */ /* 0x000f2e0008000200 */
[----:B--2---:R-:W-:Y:S03]  /*7820*/  HMMA.16816.F32 R144, R16, R8, R144 ;  /* 0x000000081090723c */ /* 0x004fe60000001890 */
[----:B------:R-:W-:Y:S01]  /*7830*/  FMUL.FTZ R172, R180, UR4 ;  /* 0x00000004b4ac7c20 */ /* 0x000fe20008410000 */
[----:B------:R-:W-:Y:S01]  /*7840*/  FMUL.FTZ R174, R182, UR4 ;  /* 0x00000004b6ae7c20 */ /* 0x000fe20008410000 */
[----:B------:R-:W-:Y:S01]  /*7850*/  FMUL.FTZ R173, R181, UR4 ;  /* 0x00000004b5ad7c20 */ /* 0x000fe20008410000 */
[----:B------:R-:W-:-:S02]  /*7860*/  FMUL.FTZ R175, R183, UR4 ;  /* 0x00000004b7af7c20 */ /* 0x000fc40008410000 */
[----:B------:R-:W-:Y:S01]  /*7870*/  HMMA.16816.F32 R140, R16, R10, R140 ;  /* 0x0000000a108c723c */ /* 0x000fe2000000188c */
[----:B------:R-:W2:Y:S01]  /*7880*/  LDSM.16.M88.4 R8, [R137+0xb000] ;  /* 0x00b000008908783b */ /* 0x000ea20000000200 */
[----:B------:R-:W5:Y:S01]  /*7890*/  MUFU.TANH R172, R172 ;  /* 0x000000ac00ac7308 */ /* 0x000f620000002400 */
[----:B------:R-:W-:-:S05]  /*78a0*/  FMUL.FTZ R148, R148, UR4 ;  /* 0x0000000494947c20 */ /* 0x000fca0008410000 */
[C---:B---3--:R-:W-:Y:S02]  /*78b0*/  HMMA.16816.F32 R32, R28.reuse, R4, R32 ;  /* 0x000000041c20723c */ /* 0x048fe40000001820 */
[----:B------:R-:W3:Y:S06]  /*78c0*/  MUFU.TANH R174, R174 ;  /* 0x000000ae00ae7308 */ /* 0x000eec0000002400 */
[----:B------:R-:W-:Y:S01]  /*78d0*/  HMMA.16816.F32 R164, R28, R6, R164 ;  /* 0x000000061ca4723c */ /* 0x000fe200000018a4 */
[----:B------:R-:W5:Y:S01]  /*78e0*/  LDSM.16.M88.4 R4, [R138+0xb800] ;  /* 0x00b800008a04783b */ /* 0x000f620000000200 */
[----:B------:R-:W3:Y:S06]  /*78f0*/  MUFU.TANH R173, R173 ;  /* 0x000000ad00ad7308 */ /* 0x000eec0000002400 */
[----:B------:R-:W-:Y:S01]  /*7900*/  HMMA.16816.F32 R144, R156, R20, R144 ;  /* 0x000000149c90723c */ /* 0x000fe20000001890 */
[----:B------:R-:W-:Y:S01]  /*7910*/  FMUL.FTZ R21, R150, UR4 ;  /* 0x0000000496157c20 */ /* 0x000fe20008410000 */
[----:B------:R-:W3:Y:S01]  /*7920*/  MUFU.TANH R175, R175 ;  /* 0x000000af00af7308 */ /* 0x000ee20000002400 */
[----:B------:R-:W-:Y:S01]  /*7930*/  FMUL.FTZ R20, R149, UR4 ;  /* 0x0000000495147c20 */ /* 0x000fe20008410000 */
[----:B------:R-:W-:-:S04]  /*7940*/  FMUL.FTZ R149, R151, UR4 ;  /* 0x0000000497957c20 */ /* 0x000fc80008410000 */
[C---:B-1----:R-:W-:Y:S02]  /*7950*/  HMMA.16816.F32 R32, R152.reuse, R12, R32 ;  /* 0x0000000c9820723c */ /* 0x042fe40000001820 */
[----:B------:R-:W1:Y:S06]  /*7960*/  MUFU.TANH R148, R148 ;  /* 0x0000009400947308 */ /* 0x000e6c0000002400 */
[----:B------:R-:W-:Y:S01]  /*7970*/  HMMA.16816.F32 R164, R152, R14, R164 ;  /* 0x0000000e98a4723c */ /* 0x000fe200000018a4 */
[----:B------:R-:W3:Y:S01]  /*7980*/  LDSM.16.M88.4 R12, [R137+0xb800] ;  /* 0x00b80000890c783b */ /* 0x000ee20000000200 */
[----:B------:R-:W1:Y:S01]  /*7990*/  MUFU.TANH R21, R21 ;  /* 0x0000001500157308 */ /* 0x000e620000002400 */
[----:B------:R-:W-:Y:S01]  /*79a0*/  FMUL.FTZ R144, R144, UR4 ;  /* 0x0000000490907c20 */ /* 0x000fe20008410000 */
[----:B------:R-:W-:Y:S01]  /*79b0*/  FMUL.FTZ R146, R146, UR4 ;  /* 0x0000000492927c20 */ /* 0x000fe20008410000 */
[----:B------:R-:W-:-:S03]  /*79c0*/  FMUL.FTZ R145, R145, UR4 ;  /* 0x0000000491917c20 */ /* 0x000fc60008410000 */
[----:B----4-:R-:W-:Y:S02]  /*79d0*/  HMMA.16816.F32 R168, R28, R24, R168 ;  /* 0x000000181ca8723c */ /* 0x010fe400000018a8 */
[----:B------:R-:W4:Y:S06]  /*79e0*/  MUFU.TANH R20, R20 ;  /* 0x0000001400147308 */ /* 0x000f2c0000002400 */
[C---:B--2---:R-:W-:Y:S02]  /*79f0*/  HMMA.16816.F32 R32, R16.reuse, R8, R32 ;  /* 0x000000081020723c */ /* 0x044fe40000001820 */
[----:B------:R-:W2:Y:S06]  /*7a00*/  MUFU.TANH R149, R149 ;  /* 0x0000009500957308 */ /* 0x000eac0000002400 */
[----:B------:R-:W-:Y:S01]  /*7a10*/  HMMA.16816.F32 R164, R16, R10, R164 ;  /* 0x0000000a10a4723c */ /* 0x000fe200000018a4 */
[----:B------:R-:W1:Y:S01]  /*7a20*/  LDSM.16.M88.4 R8, [R190+0xb800] ;  /* 0x00b80000be08783b */ /* 0x000e620000000200 */
[----:B------:R-:W2:Y:S01]  /*7a30*/  MUFU.TANH R209, R144 ;  /* 0x0000009000d17308 */ /* 0x000ea20000002400 */
[----:B------:R-:W-:-:S05]  /*7a40*/  DEPBAR.LE SB0, 0x0 ;  /* 0x000080000000791a */ /* 0x000fca0000000000 */
[----:B-----5:R-:W-:Y:S01]  /*7a50*/  HMMA.16816.F32 R168, R152, R4, R168 ;  /* 0x0000000498a8723c */ /* 0x020fe200000018a8 */
[----:B------:R-:W-:Y:S01]  /*7a60*/  IMAD.SHL.U32 R4, R0, 0x40, RZ ;  /* 0x0000004000047824 */ /* 0x000fe200078e00ff */
[----:B------:R-:W5:Y:S01]  /*7a70*/  MUFU.TANH R201, R146 ;  /* 0x0000009200c97308 */ /* 0x000f620000002400 */
[----:B------:R-:W-:-:S05]  /*7a80*/  IMAD.SHL.U32 R5, R186, 0x2, RZ ;  /* 0x00000002ba057824 */ /* 0x000fca00078e00ff */
[----:B------:R-:W-:Y:S01]  /*7a90*/  HMMA.16816.F32 R176, R28, R26, R176 ;  /* 0x0000001a1cb0723c */ /* 0x000fe200000018b0 */
[----:B------:R-:W-:Y:S01]  /*7aa0*/  LOP3.LUT R4, R4, 0x6, R5, 0xf8, !PT ;  /* 0x0000000604047812 */ /* 0x000fe200078ef805 */
[----:B------:R-:W5:Y:S04]  /*7ab0*/  MUFU.TANH R205, R145 ;  /* 0x0000009100cd7308 */ /* 0x000f680000002400 */
[----:B------:R-:W-:Y:S02]  /*7ac0*/  VIADD R5, R4, 0xffffff80 ;  /* 0xffffff8004057836 */ /* 0x000fe40000000000 */
[----:B------:R-:W-:Y:S01]  /*7ad0*/  HMMA.16816.F32 R140, R156, R22, R140 ;  /* 0x000000169c8c723c */ /* 0x000fe2000000188c */
[----:B------:R-:W-:Y:S02]  /*7ae0*/  FMUL.FTZ R22, R147, UR4 ;  /* 0x0000000493167c20 */ /* 0x000fe40008410000 */
[----:B------:R-:W-:-:S02]  /*7af0*/  ISETP.GE.AND P2, PT, R5, R133, PT ;  /* 0x000000850500720c */ /* 0x000fc40003f46270 */
[----:B------:R-:W-:Y:S02]  /*7b00*/  ISETP.GE.AND P6, PT, R5, R2, PT ;  /* 0x000000020500720c */ /* 0x000fe40003fc6270 */
[----:B------:R-:W-:Y:S01]  /*7b10*/  FSEL R25, R172, -INF , !P2 ;  /* 0xff800000ac197808 */ /* 0x000fe20005000000 */
[----:B---3--:R-:W-:Y:S01]  /*7b20*/  HMMA.16816.F32 R168, R16, R12, R168 ;  /* 0x0000000c10a8723c */ /* 0x008fe200000018a8 */
[----:B------:R-:W-:Y:S01]  /*7b30*/  FSEL R5, R174, -INF , !P6 ;  /* 0xff800000ae057808 */ /* 0x000fe20007000000 */
[----:B------:R-:W3:Y:S06]  /*7b40*/  MUFU.TANH R22, R22 ;  /* 0x0000001600167308 */ /* 0x000eec0000002400 */
[----:B------:R-:W-:Y:S01]  /*7b50*/  HMMA.16816.F32 R176, R152, R6, R176 ;  /* 0x0000000698b0723c */ /* 0x000fe200000018b0 */
[----:B------:R-:W-:-:S02]  /*7b60*/  VIADD R7, R4, 0xffffff81 ;  /* 0xffffff8104077836 */ /* 0x000fc40000000000 */
[----:B------:R-:W-:Y:S02]  /*7b70*/  VIADD R6, R4, 0xffffff88 ;  /* 0xffffff8804067836 */ /* 0x000fe40000000000 */
[----:B------:R-:W-:Y:S01]  /*7b80*/  FMUL.FTZ R140, R140, UR4 ;  /* 0x000000048c8c7c20 */ /* 0x000fe20008410000 */
[----:B------:R-:W-:Y:S01]  /*7b90*/  FMUL.FTZ R142, R142, UR4 ;  /* 0x000000048e8e7c20 */ /* 0x000fe20008410000 */
[-C--:B------:R-:W-:Y:S01]  /*7ba0*/  ISETP.GE.AND P2, PT, R7, R133.reuse, PT ;  /* 0x000000850700720c */ /* 0x080fe20003f46270 */
[----:B------:R-:W-:Y:S01]  /*7bb0*/  FMUL.FTZ R23, R141, UR4 ;  /* 0x000000048d177c20 */ /* 0x000fe20008410000 */
[----:B------:R-:W-:Y:S01]  /*7bc0*/  ISETP.GE.AND P6, PT, R7, R2, PT ;  /* 0x000000020700720c */ /* 0x000fe20003fc6270 */
[----:B------:R-:W-:Y:S01]  /*7bd0*/  HMMA.16816.F32 R32, R156, R160, R32 ;  /* 0x000000a09c20723c */ /* 0x000fe20000001820 */
[----:B------:R-:W-:Y:S01]  /*7be0*/  FSEL R13, R173, -INF , !P2 ;  /* 0xff800000ad0d7808 */ /* 0x000fe20005000000 */
[----:B------:R-:W3:Y:S01]  /*7bf0*/  MUFU.TANH R203, R140 ;  /* 0x0000008c00cb7308 */ /* 0x000ee20000002400 */
[----:B------:R-:W-:Y:S01]  /*7c00*/  FSEL R7, R175, -INF , !P6 ;  /* 0xff800000af077808 */ /* 0x000fe20007000000 */
[----:B------:R-:W-:Y:S01]  /*7c10*/  FMUL.FTZ R143, R143, UR4 ;  /* 0x000000048f8f7c20 */ /* 0x000fe20008410000 */
[----:B------:R-:W-:-:S02]  /*7c20*/  ISETP.GE.AND P2, PT, R6, R133, PT ;  /* 0x000000850600720c */ /* 0x000fc40003f46270 */
[-C--:B------:R-:W-:Y:S01]  /*7c30*/  ISETP.GE.AND P6, PT, R6, R2.reuse, PT ;  /* 0x000000020600720c */ /* 0x080fe20003fc6270 */
[----:B-1----:R-:W-:Y:S01]  /*7c40*/  HMMA.16816.F32 R168, R156, R8, R168 ;  /* 0x000000089ca8723c */ /* 0x002fe200000018a8 */
[----:B------:R-:W-:Y:S01]  /*7c50*/  VIADD R8, R4, 0xffffff89 ;  /* 0xffffff8904087836 */ /* 0x000fe20000000000 */
[----:B------:R-:W-:Y:S01]  /*7c60*/  FSEL R29, R148, -INF , !P2 ;  /* 0xff800000941d7808 */ /* 0x000fe20005000000 */
[----:B------:R-:W-:Y:S01]  /*7c70*/  VIADD R6, R4, 0xffffff90 ;  /* 0xffffff9004067836 */ /* 0x000fe20000000000 */
[----:B------:R-:W-:Y:S01]  /*7c80*/  FSEL R27, R21, -INF , !P6 ;  /* 0xff800000151b7808 */ /* 0x000fe20007000000 */
[----:B------:R-:W1:Y:S01]  /*7c90*/  MUFU.TANH R147, R142 ;  /* 0x0000008e00937308 */ /* 0x000e620000002400 */
[-C--:B------:R-:W-:Y:S01]  /*7ca0*/  ISETP.GE.AND P2, PT, R8, R133.reuse, PT ;  /* 0x000000850800720c */ /* 0x080fe20003f46270 */
[----:B------:R-:W-:Y:S01]  /*7cb0*/  VIADD R9, R4, 0xffffff98 ;  /* 0xffffff9804097836 */ /* 0x000fe20000000000 */
[-C--:B------:R-:W-:Y:S01]  /*7cc0*/  ISETP.GE.AND P6, PT, R8, R2.reuse, PT ;  /* 0x000000020800720c */ /* 0x080fe20003fc6270 */
[----:B------:R-:W-:Y:S01]  /*7cd0*/  HMMA.16816.F32 R176, R16, R14, R176 ;  /* 0x0000000e10b0723c */ /* 0x000fe200000018b0 */
[----:B----4-:R-:W-:Y:S01]  /*7ce0*/  FSEL R31, R20, -INF , !P2 ;  /* 0xff800000141f7808 */ /* 0x010fe20005000000 */
[----:B------:R-:W-:Y:S01]  /*7cf0*/  VIADD R8, R4, 0xffffff91 ;  /* 0xffffff9104087836 */ /* 0x000fe20000000000 */
[----:B--2---:R-:W-:Y:S01]  /*7d00*/  FSEL R21, R149, -INF , !P6 ;  /* 0xff80000095157808 */ /* 0x004fe20007000000 */
[----:B------:R-:W2:Y:S01]  /*7d10*/  MUFU.TANH R23, R23 ;  /* 0x0000001700177308 */ /* 0x000ea20000002400 */
[-C--:B------:R-:W-:Y:S01]  /*7d20*/  ISETP.GE.AND P2, PT, R6, R133.reuse, PT ;  /* 0x000000850600720c */ /* 0x080fe20003f46270 */
[----:B------:R-:W-:Y:S01]  /*7d30*/  FMUL.FTZ R32, R32, UR4 ;  /* 0x0000000420207c20 */ /* 0x000fe20008410000 */
[-C--:B------:R-:W-:Y:S01]  /*7d40*/  ISETP.GE.AND P6, PT, R6, R2.reuse, PT ;  /* 0x000000020600720c */ /* 0x080fe20003fc6270 */
[C---:B------:R-:W-:Y:S01]  /*7d50*/  HMMA.16816.F32 R164, R156.reuse, R162, R164 ;  /* 0x000000a29ca4723c */ /* 0x040fe200000018a4 */
[----:B------:R-:W-:Y:S01]  /*7d60*/  FSEL R209, R209, -INF , !P2 ;  /* 0xff800000d1d17808 */ /* 0x000fe20005000000 */
[----:B------:R-:W-:Y:S01]  /*7d70*/  FMUL.FTZ R34, R34, UR4 ;  /* 0x0000000422227c20 */ /* 0x000fe20008410000 */
[----:B-----5:R-:W-:Y:S01]  /*7d80*/  FSEL R201, R201, -INF , !P6 ;  /* 0xff800000c9c97808 */ /* 0x020fe20007000000 */
[----:B------:R-:W4:Y:S01]  /*7d90*/  MUFU.TANH R145, R143 ;  /* 0x0000008f00917308 */ /* 0x000f220000002400 */
[CC--:B------:R-:W-:Y:S01]  /*7da0*/  ISETP.GE.AND P2, PT, R8.reuse, R133.reuse, PT ;  /* 0x000000850800720c */ /* 0x0c0fe20003f46270 */
[----:B------:R-:W-:Y:S01]  /*7db0*/  FMUL.FTZ R33, R33, UR4 ;  /* 0x0000000421217c20 */ /* 0x000fe20008410000 */
[-C--:B------:R-:W-:Y:S01]  /*7dc0*/  ISETP.GE.AND P6, PT, R8, R2.reuse, PT ;  /* 0x000000020800720c */ /* 0x080fe20003fc6270 */
[----:B------:R-:W-:Y:S01]  /*7dd0*/  VIADD R8, R4, 0xffffff99 ;  /* 0xffffff9904087836 */ /* 0x000fe20000000000 */
[----:B------:R-:W-:Y:S01]  /*7de0*/  FSEL R205, R205, -INF , !P2 ;  /* 0xff800000cdcd7808 */ /* 0x000fe20005000000 */
[----:B------:R-:W-:Y:S01]  /*7df0*/  FMUL.FTZ R35, R35, UR4 ;  /* 0x0000000423237c20 */ /* 0x000fe20008410000 */
[----:B---3--:R-:W-:Y:S01]  /*7e00*/  FSEL R175, R22, -INF , !P6 ;  /* 0xff80000016af7808 */ /* 0x008fe20007000000 */
[----:B------:R-:W3:Y:S01]  /*7e10*/  MUFU.TANH R193, R32 ;  /* 0x0000002000c17308 */ /* 0x000ee20000002400 */
[CC--:B------:R-:W-:Y:S01]  /*7e20*/  ISETP.GE.AND P2, PT, R9.reuse, R133.reuse, PT ;  /* 0x000000850900720c */ /* 0x0c0fe20003f46270 */
[----:B------:R-:W-:Y:S01]  /*7e30*/  VIADD R14, R4, 0xffffffa0 ;  /* 0xffffffa0040e7836 */ /* 0x000fe20000000000 */
[-C--:B------:R-:W-:Y:S01]  /*7e40*/  ISETP.GE.AND P6, PT, R9, R2.reuse, PT ;  /* 0x000000020900720c */ /* 0x080fe20003fc6270 */
[----:B------:R-:W-:Y:S01]  /*7e50*/  FMUL.FTZ R12, R168, UR4 ;  /* 0x00000004a80c7c20 */ /* 0x000fe20008410000 */
[----:B------:R-:W-:Y:S01]  /*7e60*/  FSEL R203, R203, -INF , !P2 ;  /* 0xff800000cbcb7808 */ /* 0x000fe20005000000 */
[----:B------:R-:W-:Y:S01]  /*7e70*/  VIADD R15, R4, 0xffffffa8 ;  /* 0xffffffa8040f7836 */ /* 0x000fe20000000000 */
[----:B-1----:R-:W-:Y:S01]  /*7e80*/  FSEL R147, R147, -INF , !P6 ;  /* 0xff80000093937808 */ /* 0x002fe20007000000 */
[----:B------:R-:W1:Y:S01]  /*7e90*/  MUFU.TANH R143, R34 ;  /* 0x00000022008f7308 */ /* 0x000e620000002400 */
[-C--:B------:R-:W-:Y:S01]  /*7ea0*/  ISETP.GE.AND P2, PT, R8, R133.reuse, PT ;  /* 0x000000850800720c */ /* 0x080fe20003f46270 */
[----:B------:R-:W-:Y:S01]  /*7eb0*/  FMUL.FTZ R164, R164, UR4 ;  /* 0x00000004a4a47c20 */ /* 0x000fe20008410000 */
[-C--:B------:R-:W-:Y:S01]  /*7ec0*/  ISETP.GE.AND P6, PT, R8, R2.reuse, PT ;  /* 0x000000020800720c */ /* 0x080fe20003fc6270 */
[----:B------:R-:W-:Y:S01]  /*7ed0*/  FMUL.FTZ R166, R166, UR4 ;  /* 0x00000004a6a67c20 */ /* 0x000fe20008410000 */
[----:B------:R-:W-:Y:S01]  /*7ee0*/  HMMA.16816.F32 R8, R156, R10, R176 ;  /* 0x0000000a9c08723c */ /* 0x000fe200000018b0 */
[----:B--2---:R-:W-:Y:S01]  /*7ef0*/  FSEL R173, R23, -INF , !P2 ;  /* 0xff80000017ad7808 */ /* 0x004fe20005000000 */
[----:B------:R-:W-:Y:S01]  /*7f00*/  FMUL.FTZ R165, R165, UR4 ;  /* 0x00000004a5a57c20 */ /* 0x000fe20008410000 */
[----:B------:R-:W2:Y:S01]  /*7f10*/  MUFU.TANH R191, R33 ;  /* 0x0000002100bf7308 */ /* 0x000ea20000002400 */
[----:B----4-:R-:W-:Y:S01]  /*7f20*/  FSEL R145, R145, -INF , !P6 ;  /* 0xff80000091917808 */ /* 0x010fe20007000000 */
[----:B------:R-:W-:Y:S01]  /*7f30*/  FMUL.FTZ R6, R167, UR4 ;  /* 0x00000004a7067c20 */ /* 0x000fe20008410000 */
[CC--:B------:R-:W-:Y:S01]  /*7f40*/  ISETP.GE.AND P2, PT, R14.reuse, R133.reuse, PT ;  /* 0x000000850e00720c */ /* 0x0c0fe20003f46270 */
[----:B------:R-:W-:Y:S01]  /*7f50*/  FMUL.FTZ R167, R169, UR4 ;  /* 0x00000004a9a77c20 */ /* 0x000fe20008410000 */
[-C--:B------:R-:W-:Y:S01]  /*7f60*/  ISETP.GE.AND P6, PT, R14, R2.reuse, PT ;  /* 0x000000020e00720c */ /* 0x080fe20003fc6270 */
[----:B------:R-:W-:Y:S01]  /*7f70*/  VIADD R14, R4, 0xffffffa1 ;  /* 0xffffffa1040e7836 */ /* 0x000fe20000000000 */
[----:B---3--:R-:W-:Y:S01]  /*7f80*/  FSEL R193, R193, -INF , !P2 ;  /* 0xff800000c1c17808 */ /* 0x008fe20005000000 */
[----:B------:R-:W3:Y:S01]  /*7f90*/  MUFU.TANH R141, R35 ;  /* 0x00000023008d7308 */ /* 0x000ee20000002400 */
[----:B-1----:R-:W-:Y:S01]  /*7fa0*/  FSEL R143, R143, -INF , !P6 ;  /* 0xff8000008f8f7808 */ /* 0x002fe20007000000 */
[----:B------:R-:W-:Y:S01]  /*7fb0*/  FMUL.FTZ R163, R170, UR4 ;  /* 0x00000004aaa37c20 */ /* 0x000fe20008410000 */
[C---:B------:R-:W-:Y:S01]  /*7fc0*/  ISETP.GE.AND P2, PT, R14.reuse, R133, PT ;  /* 0x000000850e00720c */ /* 0x040fe20003f46270 */
[----:B------:R-:W-:Y:S01]  /*7fd0*/  FMUL.FTZ R161, R171, UR4 ;  /* 0x00000004aba17c20 */ /* 0x000fe20008410000 */
[----:B------:R-:W-:Y:S01]  /*7fe0*/  ISETP.GE.AND P6, PT, R14, R2, PT ;  /* 0x000000020e00720c */ /* 0x000fe20003fc6270 */
[----:B------:R-:W-:-:S02]  /*7ff0*/  VIADD R14, R4, 0xffffffa9 ;  /* 0xffffffa9040e7836 */ /* 0x000fc40000000000 */
[----:B------:R-:W1:Y:S01]  /*8000*/  MUFU.TANH R189, R164 ;  /* 0x000000a400bd7308 */ /* 0x000e620000002400 */
[----:B--2---:R-:W-:Y:S01]  /*8010*/  FSEL R191, R191, -INF , !P2 ;  /* 0xff800000bfbf7808 */ /* 0x004fe20005000000 */
[----:B------:R-:W-:Y:S01]  /*8020*/  FMUL.FTZ R10, R10, UR4 ;  /* 0x000000040a0a7c20 */ /* 0x000fe20008410000 */
[----:B------:R-:W-:Y:S01]  /*8030*/  ISETP.GE.AND P2, PT, R15, R133, PT ;  /* 0x000000850f00720c */ /* 0x000fe20003f46270 */
[----:B------:R-:W-:Y:S01]  /*8040*/  FMUL.FTZ R9, R9, UR4 ;  /* 0x0000000409097c20 */ /* 0x000fe20008410000 */
[----:B------:R-:W-:-:S03]  /*8050*/  FMUL.FTZ R11, R11, UR4 ;  /* 0x000000040b0b7c20 */ /* 0x000fc60008410000 */
[----:B------:R-:W2:Y:S01]  /*8060*/  MUFU.TANH R181, R166 ;  /* 0x000000a600b57308 */ /* 0x000ea20000002400 */
[----:B---3--:R-:W-:Y:S02]  /*8070*/  FSEL R141, R141, -INF , !P6 ;  /* 0xff8000008d8d7808 */ /* 0x008fe40007000000 */
[----:B------:R-:W-:-:S05]  /*8080*/  ISETP.GE.AND P6, PT, R15, R2, PT ;  /* 0x000000020f00720c */ /* 0x000fca0003fc6270 */
[----:B------:R3:W4:Y:S01]  /*8090*/  MUFU.TANH R183, R165 ;  /* 0x000000a500b77308 */ /* 0x0007220000002400 */
[----:B-1----:R-:W-:Y:S02]  /*80a0*/  FSEL R189, R189, -INF , !P2 ;  /* 0xff800000bdbd7808 */ /* 0x002fe40005000000 */
[----:B------:R-:W-:-:S05]  /*80b0*/  ISETP.GE.AND P2, PT, R14, R133, PT ;  /* 0x000000850e00720c */ /* 0x000fca0003f46270 */
[----:B------:R-:W1:Y:S01]  /*80c0*/  MUFU.TANH R6, R6 ;  /* 0x0000000600067308 */ /* 0x000e620000002400 */
[----:B--2---:R-:W-:Y:S02]  /*80d0*/  FSEL R181, R181, -INF , !P6 ;  /* 0xff800000b5b57808 */ /* 0x004fe40007000000 */
[----:B------:R-:W-:Y:S01]  /*80e0*/  ISETP.GE.AND P6, PT, R14, R2, PT ;  /* 0x000000020e00720c */ /* 0x000fe20003fc6270 */
[----:B------:R-:W-:-:S04]  /*80f0*/  VIADD R14, R4, 0xffffffb0 ;  /* 0xffffffb0040e7836 */ /* 0x000fc80000000000 */
[----:B------:R-:W2:Y:S01]  /*8100*/  MUFU.TANH R12, R12 ;  /* 0x0000000c000c7308 */ /* 0x000ea20000002400 */
[----:B---3--:R-:W-:Y:S01]  /*8110*/  FMUL.FTZ R165, R8, UR4 ;  /* 0x0000000408a57c20 */ /* 0x008fe20008410000 */
[----:B----4-:R-:W-:Y:S01]  /*8120*/  FSEL R183, R183, -INF , !P2 ;  /* 0xff800000b7b77808 */ /* 0x010fe20005000000 */
[----:B------:R-:W-:Y:S01]  /*8130*/  VIADD R8, R4, 0xffffffb1 ;  /* 0xffffffb104087836 */ /* 0x000fe20000000000 */
[----:B------:R-:W-:-:S04]  /*8140*/  ISETP.GE.AND P2, PT, R14, R133, PT ;  /* 0x000000850e00720c */ /* 0x000fc80003f46270 */
[----:B------:R-:W3:Y:S01]  /*8150*/  MUFU.TANH R167, R167 ;  /* 0x000000a700a77308 */ /* 0x000ee20000002400 */
[----:B-1----:R-:W-:Y:S01]  /*8160*/  FSEL R179, R6, -INF , !P6 ;  /* 0xff80000006b37808 */ /* 0x002fe20007000000 */
[----:B------:R-:W-:Y:S01]  /*8170*/  VIADD R6, R4, 0xffffffb8 ;  /* 0xffffffb804067836 */ /* 0x000fe20000000000 */
[----:B------:R-:W-:Y:S01]  /*8180*/  ISETP.GE.AND P6, PT, R14, R2, PT ;  /* 0x000000020e00720c */ /* 0x000fe20003fc6270 */
[----:B------:R-:W-:-:S04]  /*8190*/  VIADD R4, R4, 0xffffffb9 ;  /* 0xffffffb904047836 */ /* 0x000fc80000000000 */
[----:B------:R-:W1:Y:S01]  /*81a0*/  MUFU.TANH R165, R165 ;  /* 0x000000a500a57308 */ /* 0x000e620000002400 */
[----:B--2---:R-:W-:Y:S01]  /*81b0*/  FSEL R169, R12, -INF , !P2 ;  /* 0xff8000000ca97808 */ /* 0x004fe20005000000 */
[----:B------:R-:W-:Y:S01]  /*81c0*/  BAR.SYNC.DEFER_BLOCKING 0x0 ;  /* 0x0000000000007b1d */ /* 0x000fe20000010000 */
[----:B------:R-:W-:-:S05]  /*81d0*/  ISETP.GE.AND P2, PT, R8, R133, PT ;  /* 0x000000850800720c */ /* 0x000fca0003f46270 */
[----:B------:R-:W2:Y:S01]  /*81e0*/  MUFU.TANH R159, R10 ;  /* 0x0000000a009f7308 */ /* 0x000ea20000002400 */
[----:B---3--:R-:W-:Y:S02]  /*81f0*/  FSEL R167, R167, -INF , !P2 ;  /* 0xff800000a7a77808 */ /* 0x008fe40005000000 */
[----:B------:R-:W-:-:S05]  /*8200*/  ISETP.GE.AND P2, PT, R6, R133, PT ;  /* 0x000000850600720c */ /* 0x000fca0003f46270 */
[----:B------:R-:W3:Y:S01]  /*8210*/  MUFU.TANH R163, R163 ;  /* 0x000000a300a37308 */ /* 0x000ee20000002400 */
[----:B-1----:R-:W-:Y:S02]  /*8220*/  FSEL R165, R165, -INF , !P2 ;  /* 0xff800000a5a57808 */ /* 0x002fe40005000000 */
[----:B------:R-:W-:-:S05]  /*8230*/  ISETP.GE.AND P2, PT, R6, R2, PT ;  /* 0x000000020600720c */ /* 0x000fca0003f46270 */
[----:B------:R-:W1:Y:S01]  /*8240*/  MUFU.TANH R161, R161 ;  /* 0x000000a100a17308 */ /* 0x000e620000002400 */
[----:B--2---:R-:W-:Y:S02]  /*8250*/  FSEL R159, R159, -INF , !P2 ;  /* 0xff8000009f9f7808 */ /* 0x004fe40005000000 */
[----:B------:R-:W-:-:S05]  /*8260*/  ISETP.GE.U32.AND P2, PT, R0, 0x3, PT ;  /* 0x000000030000780c */ /* 0x000fca0003f46070 */
[----:B------:R-:W2:Y:S01]  /*8270*/  MUFU.TANH R162, R9 ;  /* 0x0000000900a27308 */ /* 0x000ea20000002400 */
[----:B---3--:R-:W-:Y:S02]  /*8280*/  FSEL R163, R163, -INF , !P6 ;  /* 0xff800000a3a37808 */ /* 0x008fe40007000000 */
[----:B------:R-:W-:-:S05]  /*8290*/  ISETP.GE.AND P6, PT, R8, R2, PT ;  /* 0x000000020800720c */ /* 0x000fca0003fc6270 */
[----:B------:R-:W3:Y:S01]  /*82a0*/  MUFU.TANH R157, R11 ;  /* 0x0000000b009d7308 */ /* 0x000ee20000002400 */
[----:B-1----:R-:W-:Y:S02]  /*82b0*/  FSEL R161, R161, -INF , !P6 ;  /* 0xff800000a1a17808 */ /* 0x002fe40007000000 */
[----:B------:R-:W-:-:S04]  /*82c0*/  ISETP.GE.AND P6, PT, R4, R133, PT ;  /* 0x000000850400720c */ /* 0x000fc80003fc6270 */
[----:B--2---:R-:W-:Y:S02]  /*82d0*/  FSEL R162, R162, -INF , !P6 ;  /* 0xff800000a2a27808 */ /* 0x004fe40007000000 */
[----:B------:R-:W-:-:S04]  /*82e0*/  ISETP.GE.AND P6, PT, R4, R2, PT ;  /* 0x000000020400720c */ /* 0x000fc80003fc6270 */
[----:B---3--:R-:W-:Y:S01]  /*82f0*/  FSEL R157, R157, -INF , !P6 ;  /* 0xff8000009d9d7808 */ /* 0x008fe20007000000 */
[----:B------:R-:W-:Y:S08]  /*8300*/  @!P2 BRA `(.L_x_566) ;  /* 0x00000008003ca947 */ /* 0x000ff00003800000 */
[----:B------:R-:W-:Y:S05]  /*8310*/  BRA.U !UP1, `(.L_x_567) ;  /* 0x0000000109fc7547 */ /* 0x000fea000b800000 */
[----:B------:R-:W1:Y:S01]  /*8320*/  LDC R4, c[0x0][0x4f0] ;  /* 0x00013c00ff047b82 */ /* 0x000e620000000800 */
[----:B------:R-:W-:Y:S01]  /*8330*/  IADD3 R15, PT, PT, R136, -0x80, RZ ;  /* 0xffffff80880f7810 */ /* 0x000fe20007ffe0ff */
[----:B------:R-:W2:Y:S01]  /*8340*/  LDCU.64 UR6, c[0x0][0x3a0] ;  /* 0x00007400ff0677ac */ /* 0x000ea20008000a00 */
[----:B-1----:R-:W-:-:S04]  /*8350*/  IABS R11, R4 ;  /* 0x00000004000b7213 */ /* 0x002fc80000000000 */
[----:B------:R-:W1:Y:S08]  /*8360*/  I2F.RP R6, R11 ;  /* 0x0000000b00067306 */ /* 0x000e700000209400 */
[----:B-1----:R-:W1:Y:S02]  /*8370*/  MUFU.RCP R16, R6 ;  /* 0x0000000600107308 */ /* 0x002e640000001000 */
[----:B-1----:R-:W-:-:S06]  /*8380*/  VIADD R16, R16, 0xffffffe ;  /* 0x0ffffffe10107836 */ /* 0x002fcc0000000000 */
[----:B------:R-:W1:Y:S02]  /*8390*/  F2I.FTZ.U32.TRUNC.NTZ R17, R16 ;  /* 0x0000001000117305 */ /* 0x000e64000021f000 */
[--C-:B-1----:R-:W-:Y:S02]  /*83a0*/  IMAD.MOV R2, RZ, RZ, -R17.reuse ;  /* 0x000000ffff027224 */ /* 0x102fe400078e0a11 */
[----:B------:R-:W-:Y:S02]  /*83b0*/  IMAD.MOV.U32 R16, RZ, RZ, RZ ;  /* 0x000000ffff107224 */ /* 0x000fe400078e00ff */
        /* <DEDUP_REMOVED lines=8> */
[----:B------:R-:W-:Y:S02]  /*8440*/  IMAD.MOV R8, RZ, RZ, -R10 ;  /* 0x000000ffff087224 */ /* 0x000fe400078e0a0a */
[----:B------:R-:W-:-:S04]  /*8450*/  IMAD.HI.U32 R9, R9, R6, RZ ;  /* 0x0000000609097227 */ /* 0x000fc800078e00ff */
[----:B------:R-:W-:Y:S01]  /*8460*/  IMAD R2, R11, R8, R2 ;  /* 0x000000080b027224 */ /* 0x000fe200078e0202 */
[----:B------:R-:W-:-:S04]  /*8470*/  IADD3 R8, PT, PT, -R9, RZ, RZ ;  /* 0x000000ff09087210 */ /* 0x000fc80007ffe1ff */
[C---:B------:R-:W-:Y:S01]  /*8480*/  ISETP.GT.U32.AND P2, PT, R11.reuse, R2, PT ;  /* 0x000000020b00720c */ /* 0x040fe20003f44070 */
[----:B------:R-:W-:-:S12]  /*8490*/  IMAD R6, R11, R8, R6 ;  /* 0x000000080b067224 */ /* 0x000fd800078e0206 */
        /* <DEDUP_REMOVED lines=9> */
[----:B------:R-:W-:Y:S02]  /*8530*/  @!P2 IADD3 R10, PT, PT, -R10, RZ, RZ ;  /* 0x000000ff0a0aa210 */ /* 0x000fe40007ffe1ff */
[----:B------:R-:W-:Y:S02]  /*8540*/  @P6 IADD3 R9, PT, PT, R9, 0x1, RZ ;  /* 0x0000000109096810 */ /* 0x000fe40007ffe0ff */
[----:B------:R-:W-:Y:S02]  /*8550*/  ISETP.GE.AND P6, PT, R17, RZ, PT ;  /* 0x000000ff1100720c */ /* 0x000fe40003fc6270 */
[----:B------:R-:W-:Y:S01]  /*8560*/  ISETP.NE.AND P2, PT, R4, RZ, PT ;  /* 0x000000ff0400720c */ /* 0x000fe20003f45270 */
[----:B------:R-:W-:Y:S01]  /*8570*/  IMAD.MOV.U32 R6, RZ, RZ, R9 ;  /* 0x000000ffff067224 */ /* 0x000fe200078e0009 */
[----:B------:R-:W-:-:S09]  /*8580*/  LOP3.LUT R9, RZ, R4, RZ, 0x33, !PT ;  /* 0x00000004ff097212 */ /* 0x000fd200078e33ff */
[----:B------:R-:W-:-:S05]  /*8590*/  @!P6 IMAD.MOV R6, RZ, RZ, -R6 ;  /* 0x000000ffff06e224 */ /* 0x000fca00078e0a06 */
[C---:B------:R-:W-:Y:S02]  /*85a0*/  SEL R6, R9.reuse, R6, !P2 ;  /* 0x0000000609067207 */ /* 0x040fe40005000000 */
[----:B------:R-:W-:-:S03]  /*85b0*/  SEL R9, R9, R10, !P2 ;  /* 0x0000000a09097207 */ /* 0x000fc60005000000 */
[----:B------:R-:W-:-:S04]  /*85c0*/  IMAD.WIDE R10, R6, 0x4, R206 ;  /* 0x00000004060a7825 */ /* 0x000fc800078e02ce */
[C---:B------:R-:W-:Y:S02]  /*85d0*/  IMAD.WIDE R16, R9.reuse, 0x4, R206 ;  /* 0x0000000409107825 */ /* 0x040fe400078e02ce */
[----:B------:R1:W3:Y:S04]  /*85e0*/  LDG.E R11, desc[UR16][R10.64] ;  /* 0x000000100a0b7981 */ /* 0x0002e8000c1e1900 */
[----:B------:R-:W3:Y:S01]  /*85f0*/  LDG.E R2, desc[UR16][R16.64] ;  /* 0x0000001010027981 */ /* 0x000ee2000c1e1900 */
[----:B------:R-:W-:-:S05]  /*8600*/  IADD3 R9, PT, PT, R9, -R6, RZ ;  /* 0x8000000609097210 */ /* 0x000fca0007ffe0ff */
[----:B------:R-:W-:-:S05]  /*8610*/  IMAD R9, R9, R4, -0x40 ;  /* 0xffffffc009097424 */ /* 0x000fca00078e0204 */
[----:B------:R-:W-:-:S05]  /*8620*/  SHF.R.S32.HI R15, RZ, 0x1f, R9 ;  /* 0x0000001fff0f7819 */ /* 0x000fca0000011409 */
[----:B------:R-:W-:-:S04]  /*8630*/  IMAD R4, R15, R134, RZ ;  /* 0x000000860f047224 */ /* 0x000fc800078e02ff */
[C---:B------:R-:W-:Y:S02]  /*8640*/  IMAD R4, R9.reuse, R135, R4 ;  /* 0x0000008709047224 */ /* 0x040fe400078e0204 */
[----:B------:R-:W-:-:S04]  /*8650*/  IMAD.WIDE.U32 R8, R9, R134, RZ ;  /* 0x0000008609087225 */ /* 0x000fc800078e00ff */
[----:B-1----:R-:W-:Y:S02]  /*8660*/  IMAD.MOV.U32 R10, RZ, RZ, R8 ;  /* 0x000000ffff0a7224 */ /* 0x002fe400078e0008 */
[----:B---3--:R-:W-:Y:S01]  /*8670*/  IMAD.IADD R2, R11, 0x1, -R2 ;  /* 0x000000010b027824 */ /* 0x008fe200078e0a02 */
[----:B------:R-:W-:-:S04]  /*8680*/  IADD3 R11, PT, PT, R9, R4, RZ ;  /* 0x00000004090b7210 */ /* 0x000fc80007ffe0ff */
        /* <DEDUP_REMOVED lines=8> */
.L_x_567:
[----:B------:R-:W-:Y:S01]  /*8710*/  UMOV UR4, URZ ;  /* 0x000000ff00047c82 */ /* 0x000fe20008000000 */
[----:B------:R-:W-:Y:S01]  /*8720*/  IMAD.SHL.U32 R2, R134, 0x40, RZ ;  /* 0x0000004086027824 */ /* 0x000fe200078e00ff */
[----:B------:R-:W-:-:S05]  /*8730*/  IADD3 R4, P2, PT, RZ, -UR4, RZ ;  /* 0x80000004ff047c10 */ /* 0x000fca000ff5e0ff */
[----:B------:R-:W-:-:S05]  /*8740*/  IMAD.X R2, RZ, RZ, ~R2, P2 ;  /* 0x000000ffff027224 */ /* 0x000fca00010e0e02 */
[----:B------:R-:W-:-:S04]  /*8750*/  SHF.R.S64 R9, R4, 0x1f, R2 ;  /* 0x0000001f04097819 */ /* 0x000fc80000001002 */
[----:B------:R-:W-:-:S04]  /*8760*/  IADD3 R198, P2, PT, R9, R198, RZ ;  /* 0x000000c609c67210 */ /* 0x000fc80007f5e0ff */
[----:B------:R-:W-:-:S09]  /*8770*/  LEA.HI.X.SX32 R197, R2, R197, 0x1, P2 ;  /* 0x000000c502c57211 */ /* 0x000fd200010f0eff */
.L_x_568:
        /* <DEDUP_REMOVED lines=72> */
.L_x_566:
[----:B------:R-:W-:Y:S01]  /*8c00*/  FMNMX3.FTZ R4, R132, R25, R13, !PT ;  /* 0x0000001984047276 */ /* 0x000fe2000781000d */
        /* <DEDUP_REMOVED lines=15> */
[----:B--2---:R-:W-:Y:S02]  /*8d00*/  FMNMX3.FTZ R11, R2, R159, R157, !PT ;  /* 0x0000009f020b7276 */ /* 0x004fe4000781009d */
[C---:B------:R-:W-:Y:S01]  /*8d10*/  IADD3 R16, PT, PT, R187.reuse, 0xc000, RZ ;  /* 0x0000c000bb107810 */ /* 0x040fe20007ffe0ff */
[----:B------:R-:W2:Y:S01]  /*8d20*/  SHFL.BFLY PT, R9, R4, 0x2, 0x1f ;  /* 0x0c401f0004097f89 */ /* 0x000ea200000e0000 */
[----:B------:R-:W-:-:S02]  /*8d30*/  IADD3 R156, PT, PT, R187, 0xc040, RZ ;  /* 0x0000c040bb9c7810 */ /* 0x000fc40007ffe0ff */
[----:B------:R-:W-:Y:S01]  /*8d40*/  @P0 IADD3 R156, PT, PT, R16, -0x40, RZ ;  /* 0xffffffc0109c0810 */ /* 0x000fe20007ffe0ff */
[----:B------:R-:W3:Y:S01]  /*8d50*/  SHFL.BFLY PT, R2, R11, 0x2, 0x1f ;  /* 0x0c401f000b027f89 */ /* 0x000ee200000e0000 */
[----:B------:R-:W-:Y:S02]  /*8d60*/  SEL R155, R139, 0xffffffe0, !P1 ;  /* 0xffffffe08b9b7807 */ /* 0x000fe40004800000 */
[----:B------:R-:W-:Y:S02]  /*8d70*/  IADD3 R208, PT, PT, R0, -0x3, RZ ;  /* 0xfffffffd00d07810 */ /* 0x000fe40007ffe0ff */
[C---:B------:R-:W-:Y:S02]  /*8d80*/  IADD3 R160, PT, PT, R155.reuse, R187, RZ ;  /* 0x000000bb9ba07210 */ /* 0x040fe40007ffe0ff */
[----:B------:R-:W-:Y:S02]  /*8d90*/  IADD3 R155, PT, PT, R155, R156, RZ ;  /* 0x0000009c9b9b7210 */ /* 0x000fe40007ffe0ff */
[----:B--2---:R-:W-:-:S02]  /*8da0*/  FMNMX.FTZ R9, R4, R9, !PT ;  /* 0x0000000904097209 */ /* 0x004fc40007810000 */
        /* <DEDUP_REMOVED lines=8> */
[C---:B------:R-:W-:Y:S01]  /*8e30*/  FMUL.FTZ R158, R149.reuse, UR4 ;  /* 0x00000004959e7c20 */ /* 0x040fe20008410000 */
[----:B------:R-:W-:Y:S02]  /*8e40*/  FSEL R166, R166, RZ, P3 ;  /* 0x000000ffa6a67208 */ /* 0x000fe40001800000 */
[----:B------:R-:W-:Y:S02]  /*8e50*/  FSEL R6, R149, RZ, P2 ;  /* 0x000000ff95067208 */ /* 0x000fe40001000000 */
[----:B------:R-:W-:Y:S01]  /*8e60*/  FSEL R158, R158, RZ, P2 ;  /* 0x000000ff9e9e7208 */ /* 0x000fe20001000000 */
[--C-:B------:R-:W-:Y:S01]  /*8e70*/  FFMA.FTZ R138, R29, UR4, -R166.reuse ;  /* 0x000000041d8a7c23 */ /* 0x100fe200080108a6 */
[----:B------:R-:W-:Y:S01]  /*8e80*/  FFMA.FTZ R137, R31, UR4, -R166 ;  /* 0x000000041f897c23 */ /* 0x000fe200080108a6 */
[----:B------:R-:W-:Y:S01]  /*8e90*/  FADD.FTZ R3, R3, -R6 ;  /* 0x8000000603037221 */ /* 0x000fe20000010000 */
[----:B------:R-:W1:Y:S01]  /*8ea0*/  LDSM.16.MT88.4 R28, [R156] ;  /* 0x000000009c1c783b */ /* 0x000e620000004200 */
[----:B------:R-:W-:Y:S01]  /*8eb0*/  FFMA.FTZ R152, R5, UR4, -R158 ;  /* 0x0000000405987c23 */ /* 0x000fe2000801089e */
[----:B------:R-:W-:Y:S01]  /*8ec0*/  FSEL R5, R150, RZ, P3 ;  /* 0x000000ff96057208 */ /* 0x000fe20001800000 */
[----:B------:R-:W-:Y:S01]  /*8ed0*/  FMUL.FTZ R3, R3, UR4 ;  /* 0x0000000403037c20 */ /* 0x000fe20008410000 */
[--C-:B------:R-:W-:Y:S01]  /*8ee0*/  FFMA.FTZ R154, R25, UR4, -R166.reuse ;  /* 0x00000004199a7c23 */ /* 0x100fe200080108a6 */
[----:B------:R-:W-:Y:S01]  /*8ef0*/  FFMA.FTZ R148, R13, UR4, -R166 ;  /* 0x000000040d947c23 */ /* 0x000fe200080108a6 */
[--C-:B------:R-:W-:Y:S01]  /*8f00*/  FFMA.FTZ R136, R7, UR4, -R158.reuse ;  /* 0x0000000407887c23 */ /* 0x100fe2000801089e */
[----:B------:R-:W-:Y:S01]  /*8f10*/  FADD.FTZ R4, R132, -R5 ;  /* 0x8000000584047221 */ /* 0x000fe20000010000 */
[--C-:B------:R-:W-:Y:S01]  /*8f20*/  FFMA.FTZ R2, R27, UR4, -R158.reuse ;  /* 0x000000041b027c23 */ /* 0x100fe2000801089e */
[----:B------:R-:W-:Y:S01]  /*8f30*/  FFMA.FTZ R151, R21, UR4, -R158 ;  /* 0x0000000415977c23 */ /* 0x000fe2000801089e */
[----:B------:R-:W2:Y:S01]  /*8f40*/  MUFU.EX2 R3, R3 ;  /* 0x0000000300037308 */ /* 0x000ea20000000800 */
[----:B------:R-:W-:Y:S01]  /*8f50*/  FMUL.FTZ R153, R4, UR4 ;  /* 0x0000000404997c20 */ /* 0x000fe20008410000 */
[----:B------:R-:W-:Y:S01]  /*8f60*/  LDSM.16.MT88.4 R20, [R160+0xc000] ;  /* 0x00c00000a014783b */ /* 0x000fe20000004200 */
[--C-:B------:R-:W-:Y:S01]  /*8f70*/  FFMA.FTZ R164, R209, UR4, -R166.reuse ;  /* 0x00000004d1a47c23 */ /* 0x100fe200080108a6 */
[--C-:B------:R-:W-:Y:S01]  /*8f80*/  FFMA.FTZ R171, R205, UR4, -R166.reuse ;  /* 0x00000004cdab7c23 */ /* 0x100fe200080108a6 */
[--C-:B------:R-:W-:Y:S01]  /*8f90*/  FFMA.FTZ R168, R203, UR4, -R166.reuse ;  /* 0x00000004cba87c23 */ /* 0x100fe200080108a6 */
[----:B------:R-:W-:Y:S01]  /*8fa0*/  LDSM.16.MT88.4 R12, [R187+0xc000] ;  /* 0x00c00000bb0c783b */ /* 0x000fe20000004200 */
[----:B------:R-:W-:Y:S01]  /*8fb0*/  FFMA.FTZ R173, R173, UR4, -R166 ;  /* 0x00000004adad7c23 */ /* 0x000fe200080108a6 */
[----:B------:R-:W3:Y:S01]  /*8fc0*/  MUFU.EX2 R153, R153 ;  /* 0x0000009900997308 */ /* 0x000ee20000000800 */
[--C-:B------:R-:W-:Y:S01]  /*8fd0*/  FFMA.FTZ R170, R201, UR4, -R158.reuse ;  /* 0x00000004c9aa7c23 */ /* 0x100fe2000801089e */
[--C-:B------:R-:W-:Y:S01]  /*8fe0*/  FFMA.FTZ R175, R175, UR4, -R158.reuse ;  /* 0x00000004afaf7c23 */ /* 0x100fe2000801089e */
[--C-:B------:R-:W-:Y:S01]  /*8ff0*/  FFMA.FTZ R177, R147, UR4, -R158.reuse ;  /* 0x0000000493b17c23 */ /* 0x100fe2000801089e */
[----:B------:R-:W-:Y:S01]  /*9000*/  FFMA.FTZ R172, R145, UR4, -R158 ;  /* 0x0000000491ac7c23 */ /* 0x000fe2000801089e */
[----:B------:R-:W-:Y:S01]  /*9010*/  LDSM.16.MT88.4 R132, [R187+0xc800] ;  /* 0x00c80000bb84783b */ /* 0x000fe20000004200 */
[--C-:B------:R-:W-:Y:S01]  /*9020*/  FFMA.FTZ R176, R189, UR4, -R166.reuse ;  /* 0x00000004bdb07c23 */ /* 0x100fe200080108a6 */
[--C-:B------:R-:W-:Y:S01]  /*9030*/  FFMA.FTZ R174, R193, UR4, -R166.reuse ;  /* 0x00000004c1ae7c23 */ /* 0x100fe200080108a6 */
[----:B------:R-:W-:Y:S01]  /*9040*/  MUFU.EX2 R154, R154 ;  /* 0x0000009a009a7308 */ /* 0x000fe20000000800 */
[-C--:B--2---:R-:W-:Y:S01]  /*9050*/  FMUL.FTZ R34, R106, R3.reuse ;  /* 0x000000036a227220 */ /* 0x084fe20000410000 */
[-C--:B------:R-:W-:Y:S01]  /*9060*/  FMUL.FTZ R35, R107, R3.reuse ;  /* 0x000000036b237220 */ /* 0x080fe20000410000 */
[-C--:B------:R-:W-:Y:S01]  /*9070*/  FMUL.FTZ R26, R114, R3.reuse ;  /* 0x00000003721a7220 */ /* 0x080fe20000410000 */
[-C--:B------:R-:W-:Y:S01]  /*9080*/  FMUL.FTZ R27, R115, R3.reuse ;  /* 0x00000003731b7220 */ /* 0x080fe20000410000 */
[-C--:B------:R-:W-:Y:S01]  /*9090*/  FMUL.FTZ R110, R110, R3.reuse ;  /* 0x000000036e6e7220 */ /* 0x080fe20000410000 */
[-C--:B------:R-:W-:Y:S01]  /*90a0*/  FMUL.FTZ R111, R111, R3.reuse ;  /* 0x000000036f6f7220 */ /* 0x080fe20000410000 */
[----:B------:R-:W-:Y:S01]  /*90b0*/  FMUL.FTZ R46, R46, R3 ;  /* 0x000000032e2e7220 */ /* 0x000fe20000410000 */
[----:B------:R-:W2:Y:S01]  /*90c0*/  MUFU.EX2 R148, R148 ;  /* 0x0000009400947308 */ /* 0x000ea20000000800 */
[-C--:B---3--:R-:W-:Y:S01]  /*90d0*/  FMUL.FTZ R32, R104, R153.reuse ;  /* 0x0000009968207220 */ /* 0x088fe20000410000 */
[-C--:B------:R-:W-:Y:S01]  /*90e0*/  FMUL.FTZ R33, R105, R153.reuse ;  /* 0x0000009969217220 */ /* 0x080fe20000410000 */
[-C--:B------:R-:W-:Y:S01]  /*90f0*/  FMUL.FTZ R24, R112, R153.reuse ;  /* 0x0000009970187220 */ /* 0x080fe20000410000 */
[-C--:B------:R-:W-:Y:S01]  /*9100*/  FMUL.FTZ R25, R113, R153.reuse ;  /* 0x0000009971197220 */ /* 0x080fe20000410000 */
[----:B------:R-:W3:Y:S01]  /*9110*/  LDSM.16.MT88.4 R104, [R160+0xe000] ;  /* 0x00e00000a068783b */ /* 0x000ee20000004200 */
[-C--:B------:R-:W-:Y:S01]  /*9120*/  FMUL.FTZ R108, R108, R153.reuse ;  /* 0x000000996c6c7220 */ /* 0x080fe20000410000 */
[-C--:B------:R-:W-:Y:S01]  /*9130*/  FMUL.FTZ R109, R109, R153.reuse ;  /* 0x000000996d6d7220 */ /* 0x080fe20000410000 */
[----:B------:R-:W-:Y:S01]  /*9140*/  MUFU.EX2 R138, R138 ;  /* 0x0000008a008a7308 */ /* 0x000fe20000000800 */
[----:B------:R-:W4:Y:S01]  /*9150*/  LDSM.16.MT88.4 R112, [R156+0x2000] ;  /* 0x002000009c70783b */ /* 0x000f220000004200 */
[-C--:B------:R-:W-:Y:S01]  /*9160*/  FMUL.FTZ R44, R44, R153.reuse ;  /* 0x000000992c2c7220 */ /* 0x080fe20000410000 */
[----:B------:R-:W-:Y:S01]  /*9170*/  FMUL.FTZ R45, R45, R153 ;  /* 0x000000992d2d7220 */ /* 0x000fe20000410000 */
[----:B------:R-:W-:Y:S01]  /*9180*/  FMUL.FTZ R47, R47, R3 ;  /* 0x000000032f2f7220 */ /* 0x000fe20000410000 */
[-C--:B------:R-:W-:Y:S01]  /*9190*/  FMUL.FTZ R48, R48, R153.reuse ;  /* 0x0000009930307220 */ /* 0x080fe20000410000 */
[----:B------:R-:W-:Y:S01]  /*91a0*/  FMUL.FTZ R49, R49, R153 ;  /* 0x0000009931317220 */ /* 0x000fe20000410000 */
[-C--:B------:R-:W-:Y:S01]  /*91b0*/  FMUL.FTZ R50, R50, R3.reuse ;  /* 0x0000000332327220 */ /* 0x080fe20000410000 */
[----:B------:R-:W5:Y:S01]  /*91c0*/  MUFU.EX2 R137, R137 ;  /* 0x0000008900897308 */ /* 0x000f620000000800 */
[----:B--2---:R-:W-:Y:S01]  /*91d0*/  F2FP.F16.F32.PACK_AB R4, R148, R154 ;  /* 0x0000009a9404723e */ /* 0x004fe200000000ff */
[----:B------:R-:W-:Y:S01]  /*91e0*/  FMUL.FTZ R51, R51, R3 ;  /* 0x0000000333337220 */ /* 0x000fe20000410000 */
[-C--:B------:R-:W-:Y:S01]  /*91f0*/  FMUL.FTZ R52, R52, R153.reuse ;  /* 0x0000009934347220 */ /* 0x080fe20000410000 */
[----:B------:R-:W-:Y:S01]  /*9200*/  FMUL.FTZ R53, R53, R153 ;  /* 0x0000009935357220 */ /* 0x000fe20000410000 */
[-C--:B------:R-:W-:Y:S01]  /*9210*/  FMUL.FTZ R54, R54, R3.reuse ;  /* 0x0000000336367220 */ /* 0x080fe20000410000 */
[----:B------:R-:W-:Y:S01]  /*9220*/  FMUL.FTZ R55, R55, R3 ;  /* 0x0000000337377220 */ /* 0x000fe20000410000 */
[-C--:B------:R-:W-:Y:S01]  /*9230*/  FMUL.FTZ R56, R56, R153.reuse ;  /* 0x0000009938387220 */ /* 0x080fe20000410000 */
[----:B------:R-:W-:Y:S01]  /*9240*/  MUFU.EX2 R152, R152 ;  /* 0x0000009800987308 */ /* 0x000fe20000000800 */
[----:B------:R-:W-:Y:S01]  /*9250*/  FMUL.FTZ R57, R57, R153 ;  /* 0x0000009939397220 */ /* 0x000fe20000410000 */
[-C--:B------:R-:W-:Y:S01]  /*9260*/  FMUL.FTZ R58, R58, R3.reuse ;  /* 0x000000033a3a7220 */ /* 0x080fe20000410000 */
[----:B------:R-:W-:Y:S01]  /*9270*/  FMUL.FTZ R59, R59, R3 ;  /* 0x000000033b3b7220 */ /* 0x000fe20000410000 */
[-C--:B------:R-:W-:Y:S01]  /*9280*/  FMUL.FTZ R60, R60, R153.reuse ;  /* 0x000000993c3c7220 */ /* 0x080fe20000410000 */
[----:B------:R-:W-:Y:S01]  /*9290*/  FMUL.FTZ R61, R61, R153 ;  /* 0x000000993d3d7220 */ /* 0x000fe20000410000 */
[-C--:B------:R-:W-:Y:S01]  /*92a0*/  FMUL.FTZ R62, R62, R3.reuse ;  /* 0x000000033e3e7220 */ /* 0x080fe20000410000 */
[----:B------:R-:W-:Y:S01]  /*92b0*/  FMUL.FTZ R63, R63, R3 ;  /* 0x000000033f3f7220 */ /* 0x000fe20000410000 */
[----:B------:R-:W2:Y:S01]  /*92c0*/  MUFU.EX2 R136, R136 ;  /* 0x0000008800887308 */ /* 0x000ea20000000800 */
[----:B-----5:R-:W-:Y:S01]  /*92d0*/  F2FP.F16.F32.PACK_AB R6, R137, R138 ;  /* 0x0000008a8906723e */ /* 0x020fe200000000ff */
[-C--:B------:R-:W-:Y:S01]  /*92e0*/  FMUL.FTZ R64, R64, R153.reuse ;  /* 0x0000009940407220 */ /* 0x080fe20000410000 */
[----:B------:R-:W-:Y:S01]  /*92f0*/  FMUL.FTZ R65, R65, R153 ;  /* 0x0000009941417220 */ /* 0x000fe20000410000 */
[-C--:B------:R-:W-:Y:S01]  /*9300*/  FMUL.FTZ R66, R66, R3.reuse ;  /* 0x0000000342427220 */ /* 0x080fe20000410000 */
[----:B------:R-:W-:Y:S01]  /*9310*/  FMUL.FTZ R67, R67, R3 ;  /* 0x0000000343437220 */ /* 0x000fe20000410000 */
[-C--:B------:R-:W-:Y:S01]  /*9320*/  FMUL.FTZ R16, R120, R153.reuse ;  /* 0x0000009978107220 */ /* 0x080fe20000410000 */
[----:B------:R-:W-:Y:S01]  /*9330*/  FMUL.FTZ R17, R121, R153 ;  /* 0x0000009979117220 */ /* 0x000fe20000410000 */
[----:B------:R-:W-:Y:S01]  /*9340*/  MUFU.EX2 R2, R2 ;  /* 0x0000000200027308 */ /* 0x000fe20000000800 */
[-C--:B------:R-:W-:Y:S01]  /*9350*/  FMUL.FTZ R18, R122, R3.reuse ;  /* 0x000000037a127220 */ /* 0x080fe20000410000 */
[----:B------:R-:W-:Y:S01]  /*9360*/  FMUL.FTZ R19, R123, R3 ;  /* 0x000000037b137220 */ /* 0x000fe20000410000 */
[-C--:B------:R-:W-:Y:S01]  /*9370*/  FMUL.FTZ R116, R116, R153.reuse ;  /* 0x0000009974747220 */ /* 0x080fe20000410000 */
[----:B------:R-:W-:Y:S01]  /*9380*/  FMUL.FTZ R117, R117, R153 ;  /* 0x0000009975757220 */ /* 0x000fe20000410000 */
[-C--:B------:R-:W-:Y:S01]  /*9390*/  FMUL.FTZ R118, R118, R3.reuse ;  /* 0x0000000376767220 */ /* 0x080fe20000410000 */
[----:B------:R-:W-:Y:S01]  /*93a0*/  FMUL.FTZ R119, R119, R3 ;  /* 0x0000000377777220 */ /* 0x000fe20000410000 */
[----:B------:R-:W-:Y:S01]  /*93b0*/  LDSM.16.MT88.4 R120, [R155] ;  /* 0x000000009b78783b */ /* 0x000fe20000004200 */
[----:B------:R-:W5:Y:S01]  /*93c0*/  MUFU.EX2 R151, R151 ;  /* 0x0000009700977308 */ /* 0x000f620000000800 */
[----:B--2---:R-:W-:Y:S01]  /*93d0*/  F2FP.F16.F32.PACK_AB R5, R136, R152 ;  /* 0x000000988805723e */ /* 0x004fe200000000ff */
[-C--:B------:R-:W-:Y:S01]  /*93e0*/  FMUL.FTZ R68, R68, R153.reuse ;  /* 0x0000009944447220 */ /* 0x080fe20000410000 */
[----:B------:R-:W-:Y:S01]  /*93f0*/  FMUL.FTZ R69, R69, R153 ;  /* 0x0000009945457220 */ /* 0x000fe20000410000 */
        /* <DEDUP_REMOVED lines=13> */
[----:B-----5:R-:W-:Y:S01]  /*94d0*/  F2FP.F16.F32.PACK_AB R7, R151, R2 ;  /* 0x000000029707723e */ /* 0x020fe200000000ff */
[----:B------:R-:W-:Y:S01]  /*94e0*/  FMUL.FTZ R79, R79, R3 ;  /* 0x000000034f4f7220 */ /* 0x000fe20000410000 */
[-C--:B------:R-:W-:Y:S01]  /*94f0*/  FMUL.FTZ R80, R80, R153.reuse ;  /* 0x0000009950507220 */ /* 0x080fe20000410000 */
[----:B------:R-:W-:Y:S01]  /*9500*/  FMUL.FTZ R81, R81, R153 ;  /* 0x0000009951517220 */ /* 0x000fe20000410000 */
[-C--:B------:R-:W-:Y:S01]  /*9510*/  FMUL.FTZ R82, R82, R3.reuse ;  /* 0x0000000352527220 */ /* 0x080fe20000410000 */
[----:B------:R-:W-:Y:S01]  /*9520*/  FMUL.FTZ R83, R83, R3 ;  /* 0x0000000353537220 */ /* 0x000fe20000410000 */
[-C--:B------:R-:W-:Y:S01]  /*9530*/  FMUL.FTZ R84, R84, R153.reuse ;  /* 0x0000009954547220 */ /* 0x080fe20000410000 */
[C---:B-1----:R-:W-:Y:S01]  /*9540*/  HMMA.16816.F32 R24, R4.reuse, R28, R24 ;  /* 0x0000001c0418723c */ /* 0x042fe20000001818 */
        /* <DEDUP_REMOVED lines=8> */
[----:B------:R-:W1:Y:S01]  /*95d0*/  LDSM.16.MT88.4 R108, [R155+0x2000] ;  /* 0x002000009b6c783b */ /* 0x000e620000004200 */
        /* <DEDUP_REMOVED lines=9> */
[----:B------:R-:W-:Y:S01]  /*9670*/  MUFU.EX2 R164, R164 ;  /* 0x000000a400a47308 */ /* 0x000fe20000000800 */
[-C--:B------:R-:W-:Y:S01]  /*9680*/  FMUL.FTZ R8, R128, R153.reuse ;  /* 0x0000009980087220 */ /* 0x080fe20000410000 */
[----:B------:R-:W-:Y:S01]  /*9690*/  FMUL.FTZ R9, R129, R153 ;  /* 0x0000009981097220 */ /* 0x000fe20000410000 */
[-C--:B------:R-:W-:Y:S01]  /*96a0*/  FMUL.FTZ R10, R130, R3.reuse ;  /* 0x00000003820a7220 */ /* 0x080fe20000410000 */
[----:B------:R-:W-:Y:S01]  /*96b0*/  FMUL.FTZ R11, R131, R3 ;  /* 0x00000003830b7220 */ /* 0x000fe20000410000 */
[C---:B------:R-:W-:Y:S01]  /*96c0*/  HMMA.16816.F32 R48, R4.reuse, R106, R48 ;  /* 0x0000006a0430723c */ /* 0x040fe20000001830 */
[----:B------:R-:W2:Y:S01]  /*96d0*/  LDSM.16.MT88.4 R104, [R187+0x10000] ;  /* 0x01000000bb68783b */ /* 0x000ea20000004200 */
[-C--:B------:R-:W-:Y:S01]  /*96e0*/  FMUL.FTZ R124, R124, R153.reuse ;  /* 0x000000997c7c7220 */ /* 0x080fe20000410000 */
[----:B------:R-:W3:Y:S01]  /*96f0*/  MUFU.EX2 R171, R171 ;  /* 0x000000ab00ab7308 */ /* 0x000ee20000000800 */
[----:B------:R-:W-:Y:S01]  /*9700*/  FMUL.FTZ R125, R125, R153 ;  /* 0x000000997d7d7220 */ /* 0x000fe20000410000 */
[-C--:B------:R-:W-:Y:S01]  /*9710*/  FMUL.FTZ R126, R126, R3.reuse ;  /* 0x000000037e7e7220 */ /* 0x080fe20000410000 */
[----:B------:R-:W-:Y:S01]  /*9720*/  FMUL.FTZ R127, R127, R3 ;  /* 0x000000037f7f7220 */ /* 0x000fe20000410000 */
[-C--:B------:R-:W-:Y:S01]  /*9730*/  FMUL.FTZ R92, R92, R153.reuse ;  /* 0x000000995c5c7220 */ /* 0x080fe20000410000 */
[C---:B----4-:R-:W-:Y:S01]  /*9740*/  HMMA.16816.F32 R52, R4.reuse, R112, R52 ;  /* 0x000000700434723c */ /* 0x050fe20000001834 */
[----:B------:R-:W-:Y:S01]  /*9750*/  FMUL.FTZ R93, R93, R153 ;  /* 0x000000995d5d7220 */ /* 0x000fe20000410000 */
[-C--:B------:R-:W-:Y:S01]  /*9760*/  FMUL.FTZ R94, R94, R3.reuse ;  /* 0x000000035e5e7220 */ /* 0x080fe20000410000 */
[----:B------:R-:W-:Y:S01]  /*9770*/  MUFU.EX2 R168, R168 ;  /* 0x000000a800a87308 */ /* 0x000fe20000000800 */
[----:B------:R-:W-:Y:S01]  /*9780*/  FMUL.FTZ R95, R95, R3 ;  /* 0x000000035f5f7220 */ /* 0x000fe20000410000 */
[-C--:B------:R-:W-:Y:S01]  /*9790*/  FMUL.FTZ R96, R96, R153.reuse ;  /* 0x0000009960607220 */ /* 0x080fe20000410000 */
[----:B------:R-:W-:Y:S01]  /*97a0*/  FMUL.FTZ R97, R97, R153 ;  /* 0x0000009961617220 */ /* 0x000fe20000410000 */
[-C--:B------:R-:W-:Y:S01]  /*97b0*/  FMUL.FTZ R98, R98, R3.reuse ;  /* 0x0000000362627220 */ /* 0x080fe20000410000 */
[C---:B------:R-:W-:Y:S01]  /*97c0*/  HMMA.16816.F32 R56, R4.reuse, R114, R56 ;  /* 0x000000720438723c */ /* 0x040fe20000001838 */
[----:B------:R-:W4:Y:S01]  /*97d0*/  LDSM.16.MT88.4 R112, [R160+0x10000] ;  /* 0x01000000a070783b */ /* 0x000f220000004200 */
[----:B------:R-:W-:Y:S01]  /*97e0*/  FMUL.FTZ R99, R99, R3 ;  /* 0x0000000363637220 */ /* 0x000fe20000410000 */
[----:B------:R-:W-:Y:S01]  /*97f0*/  MUFU.EX2 R173, R173 ;  /* 0x000000ad00ad7308 */ /* 0x000fe20000000800 */
[--C-:B------:R-:W-:Y:S01]  /*9800*/  FFMA.FTZ R191, R191, UR4, -R166.reuse ;  /* 0x00000004bfbf7c23 */ /* 0x100fe200080108a6 */
[----:B------:R-:W-:Y:S01]  /*9810*/  LDSM.16.MT88.4 R128, [R156+0x800] ;  /* 0x000800009c80783b */ /* 0x000fe20000004200 */
[----:B------:R-:W-:Y:S01]  /*9820*/  FFMA.FTZ R183, R183, UR4, -R166 ;  /* 0x00000004b7b77c23 */ /* 0x000fe200080108a6 */
[--C-:B------:R-:W-:Y:S01]  /*9830*/  FFMA.FTZ R178, R143, UR4, -R158.reuse ;  /* 0x000000048fb27c23 */ /* 0x100fe2000801089e */
[C---:B------:R-:W-:Y:S01]  /*9840*/  HMMA.16816.F32 R16, R4.reuse, R20, R16 ;  /* 0x000000140410723c */ /* 0x040fe20000001810 */
[----:B------:R-:W-:Y:S01]  /*9850*/  LDSM.16.MT88.4 R144, [R156+0x4800] ;  /* 0x004800009c90783b */ /* 0x000fe20000004200 */
[--C-:B------:R-:W-:Y:S01]  /*9860*/  FFMA.FTZ R189, R141, UR4, -R158.reuse ;  /* 0x000000048dbd7c23 */ /* 0x100fe2000801089e */
[----:B------:R-:W-:Y:S01]  /*9870*/  MUFU.EX2 R170, R170 ;  /* 0x000000aa00aa7308 */ /* 0x000fe20000000800 */
[--C-:B------:R-:W-:Y:S01]  /*9880*/  FFMA.FTZ R180, R181, UR4, -R158.reuse ;  /* 0x00000004b5b47c23 */ /* 0x100fe2000801089e */
[----:B------:R-:W-:Y:S01]  /*9890*/  FFMA.FTZ R179, R179, UR4, -R158 ;  /* 0x00000004b3b37c23 */ /* 0x000fe2000801089e */
[----:B------:R-:W-:Y:S01]  /*98a0*/  LDSM.16.MT88.4 R140, [R187+0xd000] ;  /* 0x00d00000bb8c783b */ /* 0x000fe20000004200 */
[--C-:B------:R-:W-:Y:S01]  /*98b0*/  FFMA.FTZ R169, R169, UR4, -R166.reuse ;  /* 0x00000004a9a97c23 */ /* 0x100fe200080108a6 */
[C---:B-1----:R-:W-:Y:S01]  /*98c0*/  HMMA.16816.F32 R60, R4.reuse, R108, R60 ;  /* 0x0000006c043c723c */ /* 0x042fe2000000183c */
[--C-:B------:R-:W-:Y:S01]  /*98d0*/  FFMA.FTZ R182, R167, UR4, -R166.reuse ;  /* 0x00000004a7b67c23 */ /* 0x100fe200080108a6 */
[--C-:B------:R-:W-:Y:S01]  /*98e0*/  FFMA.FTZ R165, R165, UR4, -R166.reuse ;  /* 0x00000004a5a57c23 */ /* 0x100fe200080108a6 */
[----:B------:R-:W1:Y:S01]  /*98f0*/  MUFU.EX2 R175, R175 ;  /* 0x000000af00af7308 */ /* 0x000e620000000800 */
[----:B------:R-:W-:Y:S01]  /*9900*/  FFMA.FTZ R162, R162, UR4, -R166 ;  /* 0x00000004a2a27c23 */ /* 0x000fe200080108a6 */
[--C-:B------:R-:W-:Y:S01]  /*9910*/  FFMA.FTZ R163, R163, UR4, -R158.reuse ;  /* 0x00000004a3a37c23 */ /* 0x100fe2000801089e */
[--C-:B------:R-:W-:Y:S01]  /*9920*/  FFMA.FTZ R166, R161, UR4, -R158.reuse ;  /* 0x00000004a1a67c23 */ /* 0x100fe2000801089e */
[--C-:B------:R-:W-:Y:S01]  /*9930*/  FFMA.FTZ R159, R159, UR4, -R158.reuse ;  /* 0x000000049f9f7c23 */ /* 0x100fe2000801089e */
[----:B------:R-:W-:Y:S01]  /*9940*/  HMMA.16816.F32 R64, R4, R110, R64 ;  /* 0x0000006e0440723c */ /* 0x000fe20000001840 */
[----:B------:R-:W5:Y:S01]  /*9950*/  LDSM.16.MT88.4 R108, [R156+0x4000] ;  /* 0x004000009c6c783b */ /* 0x000f620000004200 */
[----:B------:R-:W-:Y:S01]  /*9960*/  FFMA.FTZ R158, R157, UR4, -R158 ;  /* 0x000000049d9e7c23 */ /* 0x000fe2000801089e */
[----:B------:R-:W-:Y:S01]  /*9970*/  MUFU.EX2 R177, R177 ;  /* 0x000000b100b17308 */ /* 0x000fe20000000800 */
[----:B------:R-:W-:Y:S01]  /*9980*/  FFMA.FTZ R153, R213, R153, R154 ;  /* 0x00000099d5997223 */ /* 0x000fe2000001009a */
[----:B------:R-:W-:-:S03]  /*9990*/  FFMA.FTZ R3, R211, R3, R152 ;  /* 0x00000003d3037223 */ /* 0x000fc60000010098 */
[C---:B------:R-:W-:Y:S01]  /*99a0*/  HMMA.16816.F32 R20, R4.reuse, R22, R116 ;  /* 0x000000160414723c */ /* 0x040fe20000001874 */
[----:B------:R-:W3:Y:S01]  /*99b0*/  LDSM.16.MT88.4 R116, [R187+0xe000] ;  /* 0x00e00000bb74783b */ /* 0x000ee20000004200 */
[----:B------:R-:W-:Y:S01]  /*99c0*/  FADD.FTZ R153, R148, R153 ;  /* 0x0000009994997221 */ /* 0x000fe20000010000 */
[----:B------:R-:W1:Y:S01]  /*99d0*/  MUFU.EX2 R172, R172 ;  /* 0x000000ac00ac7308 */ /* 0x000e620000000800 */
[----:B------:R-:W-:Y:S02]  /*99e0*/  FADD.FTZ R3, R136, R3 ;  /* 0x0000000388037221 */ /* 0x000fe40000010000 */
[----:B------:R-:W-:Y:S02]  /*99f0*/  FADD.FTZ R138, R138, R153 ;  /* 0x000000998a8a7221 */ /* 0x000fe40000010000 */
[----:B--2---:R-:W-:Y:S01]  /*9a00*/  HMMA.16816.F32 R68, R4, R104, R68 ;  /* 0x000000680444723c */ /* 0x004fe20000001844 */
[----:B------:R-:W-:Y:S01]  /*9a10*/  FADD.FTZ R2, R2, R3 ;  /* 0x0000000302027221 */ /* 0x000fe20000010000 */
[----:B------:R-:W-:Y:S01]  /*9a20*/  FADD.FTZ R137, R137, R138 ;  /* 0x0000008a89897221 */ /* 0x000fe20000010000 */
[----:B------:R-:W-:Y:S01]  /*9a30*/  MUFU.EX2 R174, R174 ;  /* 0x000000ae00ae7308 */ /* 0x000fe20000000800 */
[----:B------:R-:W-:Y:S01]  /*9a40*/  MOV R3, R149 ;  /* 0x0000009500037202 */ /* 0x000fe20000000f00 */
[----:B------:R-:W-:-:S03]  /*9a50*/  FADD.FTZ R151, R151, R2 ;  /* 0x0000000297977221 */ /* 0x000fc60000010000 */
[C---:B------:R-:W-:Y:S01]  /*9a60*/  HMMA.16816.F32 R72, R4.reuse, R106, R72 ;  /* 0x0000006a0448723c */ /* 0x040fe20000001848 */
[----:B------:R-:W2:Y:S02]  /*9a70*/  LDSM.16.MT88.4 R104, [R155+0x4000] ;  /* 0x004000009b68783b */ /* 0x000ea40000004200 */
[----:B------:R-:W1:Y:S05]  /*9a80*/  MUFU.EX2 R191, R191 ;  /* 0x000000bf00bf7308 */ /* 0x000e6a0000000800 */
[C---:B------:R-:W-:Y:S03]  /*9a90*/  HMMA.16816.F32 R32, R4.reuse, R120, R32 ;  /* 0x000000780420723c */ /* 0x040fe60000001820 */
[----:B------:R-:W-:Y:S05]  /*9aa0*/  MUFU.EX2 R176, R176 ;  /* 0x000000b000b07308 */ /* 0x000fea0000000800 */
[C---:B------:R-:W-:Y:S01]  /*9ab0*/  HMMA.16816.F32 R100, R4.reuse, R122, R100 ;  /* 0x0000007a0464723c */ /* 0x040fe20000001864 */
[----:B------:R-:W-:Y:S02]  /*9ac0*/  LDSM.16.MT88.4 R120, [R187+0xe800] ;  /* 0x00e80000bb78783b */ /* 0x000fe40000004200 */
[----:B------:R-:W-:Y:S05]  /*9ad0*/  MUFU.EX2 R183, R183 ;  /* 0x000000b700b77308 */ /* 0x000fea0000000800 */
[C---:B----4-:R-:W-:Y:S03]  /*9ae0*/  HMMA.16816.F32 R76, R4.reuse, R112, R76 ;  /* 0x00000070044c723c */ /* 0x050fe6000000184c */
[----:B------:R-:W-:Y:S05]  /*9af0*/  MUFU.EX2 R178, R178 ;  /* 0x000000b200b27308 */ /* 0x000fea0000000800 */
[C---:B------:R-:W-:Y:S01]  /*9b00*/  HMMA.16816.F32 R80, R4.reuse, R114, R80 ;  /* 0x000000720450723c */ /* 0x040fe20000001850 */
[----:B------:R-:W4:Y:S02]  /*9b10*/  LDSM.16.MT88.4 R112, [R160+0xc800] ;  /* 0x00c80000a070783b */ /* 0x000f240000004200 */
[----:B------:R-:W4:Y:S05]  /*9b20*/  MUFU.EX2 R189, R189 ;  /* 0x000000bd00bd7308 */ /* 0x000f2a0000000800 */
[C---:B-----5:R-:W-:Y:S03]  /*9b30*/  HMMA.16816.F32 R84, R4.reuse, R108, R84 ;  /* 0x0000006c0454723c */ /* 0x060fe60000001854 */
[----:B------:R-:W-:Y:S05]  /*9b40*/  MUFU.EX2 R180, R180 ;  /* 0x000000b400b47308 */ /* 0x000fea0000000800 */
[C---:B------:R-:W-:Y:S01]  /*9b50*/  HMMA.16816.F32 R88, R4.reuse, R110, R88 ;  /* 0x0000006e0458723c */ /* 0x040fe20000001858 */
[----:B------:R-:W5:Y:S02]  /*9b60*/  LDSM.16.MT88.4 R108, [R156+0x2800] ;  /* 0x002800009c6c783b */ /* 0x000f640000004200 */
[----:B------:R-:W5:Y:S05]  /*9b70*/  MUFU.EX2 R179, R179 ;  /* 0x000000b300b37308 */ /* 0x000f6a0000000800 */
[C---:B---3--:R-:W-:Y:S03]  /*9b80*/  HMMA.16816.F32 R36, R4.reuse, R116, R36 ;  /* 0x000000740424723c */ /* 0x048fe60000001824 */
[----:B------:R-:W-:Y:S05]  /*9b90*/  MUFU.EX2 R169, R169 ;  /* 0x000000a900a97308 */ /* 0x000fea0000000800 */
[C---:B------:R-:W-:Y:S01]  /*9ba0*/  HMMA.16816.F32 R40, R4.reuse, R118, R40 ;  /* 0x000000760428723c */ /* 0x040fe20000001828 */
[----:B------:R-:W3:Y:S02]  /*9bb0*/  LDSM.16.MT88.4 R116, [R160+0xe800] ;  /* 0x00e80000a074783b */ /* 0x000ee40000004200 */
[----:B------:R-:W3:Y:S05]  /*9bc0*/  MUFU.EX2 R182, R182 ;  /* 0x000000b600b67308 */ /* 0x000eea0000000800 */
[C---:B------:R-:W-:Y:S03]  /*9bd0*/  HMMA.16816.F32 R8, R4.reuse, R12, R8 ;  /* 0x0000000c0408723c */ /* 0x040fe60000001808 */
[----:B------:R-:W-:Y:S05]  /*9be0*/  MUFU.EX2 R165, R165 ;  /* 0x000000a500a57308 */ /* 0x000fea0000000800 */
[C---:B------:R-:W-:Y:S01]  /*9bf0*/  HMMA.16816.F32 R12, R4.reuse, R14, R124 ;  /* 0x0000000e040c723c */ /* 0x040fe2000000187c */
[----:B------:R-:W3:Y:S02]  /*9c00*/  LDSM.16.MT88.4 R124, [R155+0x800] ;  /* 0x000800009b7c783b */ /* 0x000ee40000004200 */
[----:B------:R-:W-:Y:S05]  /*9c10*/  MUFU.EX2 R162, R162 ;  /* 0x000000a200a27308 */ /* 0x000fea0000000800 */
[C---:B--2---:R-:W-:Y:S03]  /*9c20*/  HMMA.16816.F32 R92, R4.reuse, R104, R92 ;  /* 0x00000068045c723c */ /* 0x044fe6000000185c */
[----:B------:R-:W-:Y:S05]  /*9c30*/  MUFU.EX2 R163, R163 ;  /* 0x000000a300a37308 */ /* 0x000fea0000000800 */
[----:B------:R-:W-:Y:S01]  /*9c40*/  HMMA.16816.F32 R4, R4, R106, R96 ;  /* 0x0000006a0404723c */ /* 0x000fe20000001860 */
[----:B------:R-:W-:Y:S01]  /*9c50*/  F2FP.F16.F32.PACK_AB R96, R171, R164 ;  /* 0x000000a4ab60723e */ /* 0x000fe200000000ff */
[----:B------:R-:W2:Y:S01]  /*9c60*/  LDSM.16.MT88.4 R104, [R155+0x2800] ;  /* 0x002800009b68783b */ /* 0x000ea20000004200 */
[----:B-1----:R-:W-:Y:S01]  /*9c70*/  F2FP.F16.F32.PACK_AB R97, R175, R170 ;  /* 0x000000aaaf61723e */ /* 0x002fe200000000ff */
[----:B------:R-:W1:Y:S01]  /*9c80*/  MUFU.EX2 R166, R166 ;  /* 0x000000a600a67308 */ /* 0x000e620000000800 */
[----:B------:R-:W-:Y:S01]  /*9c90*/  F2FP.F16.F32.PACK_AB R98, R173, R168 ;  /* 0x000000a8ad62723e */ /* 0x000fe200000000ff */
[----:B------:R-:W-:Y:S01]  /*9ca0*/  FADD.FTZ R164, R164, R137 ;  /* 0x00000089a4a47221 */ /* 0x000fe20000010000 */
[----:B------:R-:W-:Y:S01]  /*9cb0*/  F2FP.F16.F32.PACK_AB R99, R172, R177 ;  /* 0x000000b1ac63723e */ /* 0x000fe200000000ff */
[----:B------:R-:W-:-:S02]  /*9cc0*/  FADD.FTZ R170, R170, R151 ;  /* 0x00000097aaaa7221 */ /* 0x000fc40000010000 */
[----:B------:R-:W-:Y:S02]  /*9cd0*/  FADD.FTZ R171, R171, R164 ;  /* 0x000000a4abab7221 */ /* 0x000fe40000010000 */
[----:B------:R-:W-:Y:S01]  /*9ce0*/  MUFU.EX2 R159, R159 ;  /* 0x0000009f009f7308 */ /* 0x000fe20000000800 */
[----:B------:R-:W-:Y:S01]  /*9cf0*/  FADD.FTZ R170, R175, R170 ;  /* 0x000000aaafaa7221 */ /* 0x000fe20000010000 */
[C---:B----4-:R-:W-:Y:S01]  /*9d00*/  HMMA.16816.F32 R16, R96.reuse, R112, R16 ;  /* 0x000000706010723c */ /* 0x050fe20000001810 */
[----:B------:R-:W-:Y:S02]  /*9d10*/  FADD.FTZ R168, R168, R171 ;  /* 0x000000aba8a87221 */ /* 0x000fe40000010000 */
[----:B------:R-:W-:Y:S02]  /*9d20*/  FADD.FTZ R177, R177, R170 ;  /* 0x000000aab1b17221 */ /* 0x000fe40000010000 */
[----:B------:R-:W-:Y:S01]  /*9d30*/  FADD.FTZ R173, R173, R168 ;  /* 0x000000a8adad7221 */ /* 0x000fe20000010000 */
[----:B------:R-:W4:Y:S01]  /*9d40*/  MUFU.EX2 R158, R158 ;  /* 0x0000009e009e7308 */ /* 0x000f220000000800 */
[----:B------:R-:W-:Y:S01]  /*9d50*/  FADD.FTZ R177, R172, R177 ;  /* 0x000000b1acb17221 */ /* 0x000fe20000010000 */
[C---:B------:R-:W-:Y:S01]  /*9d60*/  HMMA.16816.F32 R20, R96.reuse, R114, R20 ;  /* 0x000000726014723c */ /* 0x040fe20000001814 */
[----:B------:R-:W1:Y:S07]  /*9d70*/  LDSM.16.MT88.4 R112, [R187+0x10800] ;  /* 0x01080000bb70783b */ /* 0x000e6e0000004200 */
[C---:B------:R-:W-:Y:S08]  /*9d80*/  HMMA.16816.F32 R36, R96.reuse, R120, R36 ;  /* 0x000000786024723c */ /* 0x040ff00000001824 */
[C---:B------:R-:W-:Y:S01]  /*9d90*/  HMMA.16816.F32 R40, R96.reuse, R122, R40 ;  /* 0x0000007a6028723c */ /* 0x040fe20000001828 */
[----:B------:R-:W4:Y:S07]  /*9da0*/  LDSM.16.MT88.4 R120, [R160+0x10800] ;  /* 0x01080000a078783b */ /* 0x000f2e0000004200 */
[C---:B-----5:R-:W-:Y:S08]  /*9db0*/  HMMA.16816.F32 R52, R96.reuse, R108, R52 ;  /* 0x0000006c6034723c */ /* 0x060ff00000001834 */
[C---:B------:R-:W-:Y:S01]  /*9dc0*/  HMMA.16816.F32 R56, R96.reuse, R110, R56 ;  /* 0x0000006e6038723c */ /* 0x040fe20000001838 */
[----:B------:R-:W5:Y:S07]  /*9dd0*/  LDSM.16.MT88.4 R108, [R155+0x4800] ;  /* 0x004800009b6c783b */ /* 0x000f6e0000004200 */
        /* <DEDUP_REMOVED lines=12> */
[C---:B--2---:R-:W-:Y:S08]  /*9ea0*/  HMMA.16816.F32 R60, R96.reuse, R104, R60 ;  /* 0x00000068603c723c */ /* 0x044ff0000000183c */
[C---:B------:R-:W-:Y:S01]  /*9eb0*/  HMMA.16816.F32 R64, R96.reuse, R106, R64 ;  /* 0x0000006a6040723c */ /* 0x040fe20000001840 */
[----:B------:R-:W2:Y:S07]  /*9ec0*/  LDSM.16.MT88.4 R104, [R160+0xf000] ;  /* 0x00f00000a068783b */ /* 0x000eae0000004200 */
[C---:B-1----:R-:W-:Y:S08]  /*9ed0*/  HMMA.16816.F32 R68, R96.reuse, R112, R68 ;  /* 0x000000706044723c */ /* 0x042ff00000001844 */
[C---:B------:R-:W-:Y:S01]  /*9ee0*/  HMMA.16816.F32 R72, R96.reuse, R114, R72 ;  /* 0x000000726048723c */ /* 0x040fe20000001848 */
[----:B------:R-:W-:Y:S07]  /*9ef0*/  LDSM.16.MT88.4 R112, [R155+0x3000] ;  /* 0x003000009b70783b */ /* 0x000fee0000004200 */
[C---:B----4-:R-:W-:Y:S08]  /*9f00*/  HMMA.16816.F32 R76, R96.reuse, R120, R76 ;  /* 0x00000078604c723c */ /* 0x050ff0000000184c */
[C---:B------:R-:W-:Y:S01]  /*9f10*/  HMMA.16816.F32 R80, R96.reuse, R122, R80 ;  /* 0x0000007a6050723c */ /* 0x040fe20000001850 */
[----:B------:R-:W1:Y:S07]  /*9f20*/  LDSM.16.MT88.4 R120, [R156+0x3000] ;  /* 0x003000009c78783b */ /* 0x000e6e0000004200 */
[C---:B------:R-:W-:Y:S08]  /*9f30*/  HMMA.16816.F32 R84, R96.reuse, R144, R84 ;  /* 0x000000906054723c */ /* 0x040ff00000001854 */
[C---:B------:R-:W-:Y:S01]  /*9f40*/  HMMA.16816.F32 R88, R96.reuse, R146, R88 ;  /* 0x000000926058723c */ /* 0x040fe20000001858 */
[----:B------:R-:W-:Y:S07]  /*9f50*/  LDSM.16.MT88.4 R144, [R160+0xf800] ;  /* 0x00f80000a090783b */ /* 0x000fee0000004200 */
[C---:B-----5:R-:W-:Y:S08]  /*9f60*/  HMMA.16816.F32 R92, R96.reuse, R108, R92 ;  /* 0x0000006c605c723c */ /* 0x060ff0000000185c */
[----:B------:R-:W-:Y:S01]  /*9f70*/  HMMA.16816.F32 R4, R96, R110, R4 ;  /* 0x0000006e6004723c */ /* 0x000fe20000001804 */
[----:B------:R-:W-:Y:S01]  /*9f80*/  F2FP.F16.F32.PACK_AB R96, R191, R174 ;  /* 0x000000aebf60723e */ /* 0x000fe200000000ff */
[----:B------:R-:W-:Y:S01]  /*9f90*/  LDSM.16.MT88.4 R108, [R187+0x11000] ;  /* 0x01100000bb6c783b */ /* 0x000fe20000004200 */
[----:B------:R-:W-:Y:S01]  /*9fa0*/  F2FP.F16.F32.PACK_AB R97, R189, R178 ;  /* 0x000000b2bd61723e */ /* 0x000fe200000000ff */
[----:B------:R-:W-:Y:S01]  /*9fb0*/  FADD.FTZ R174, R174, R173 ;  /* 0x000000adaeae7221 */ /* 0x000fe20000010000 */
[----:B------:R-:W-:Y:S01]  /*9fc0*/  F2FP.F16.F32.PACK_AB R98, R183, R176 ;  /* 0x000000b0b762723e */ /* 0x000fe200000000ff */
[----:B------:R-:W-:Y:S01]  /*9fd0*/  FADD.FTZ R178, R178, R177 ;  /* 0x000000b1b2b27221 */ /* 0x000fe20000010000 */
[----:B------:R-:W-:Y:S01]  /*9fe0*/  F2FP.F16.F32.PACK_AB R99, R179, R180 ;  /* 0x000000b4b363723e */ /* 0x000fe200000000ff */
[----:B------:R-:W-:-:S02]  /*9ff0*/  FADD.FTZ R191, R191, R174 ;  /* 0x000000aebfbf7221 */ /* 0x000fc40000010000 */
[----:B------:R-:W-:Y:S02]  /*a000*/  FADD.FTZ R189, R189, R178 ;  /* 0x000000b2bdbd7221 */ /* 0x000fe40000010000 */
[----:B------:R-:W-:Y:S02]  /*a010*/  FADD.FTZ R176, R176, R191 ;  /* 0x000000bfb0b07221 */ /* 0x000fe40000010000 */
[----:B---3--:R-:W-:Y:S01]  /*a020*/  HMMA.16816.F32 R36, R96, R116, R36 ;  /* 0x000000746024723c */ /* 0x008fe20000001824 */
[----:B------:R-:W-:Y:S01]  /*a030*/  FADD.FTZ R180, R180, R189 ;  /* 0x000000bdb4b47221 */ /* 0x000fe20000010000 */
[----:B------:R-:W-:-:S03]  /*a040*/  FADD.FTZ R176, R183, R176 ;  /* 0x000000b0b7b07221 */ /* 0x000fc60000010000 */
[----:B------:R-:W-:-:S03]  /*a050*/  FADD.FTZ R180, R179, R180 ;  /* 0x000000b4b3b47221 */ /* 0x000fc60000010000 */
        /* <DEDUP_REMOVED lines=8> */
[C---:B------:R-:W-:Y:S08]  /*a0e0*/  HMMA.16816.F32 R24, R96.reuse, R128, R24 ;  /* 0x000000806018723c */ /* 0x040ff00000001818 */
[C---:B------:R-:W-:Y:S01]  /*a0f0*/  HMMA.16816.F32 R28, R96.reuse, R130, R28 ;  /* 0x00000082601c723c */ /* 0x040fe2000000181c */
[----:B------:R-:W-:Y:S07]  /*a100*/  LDSM.16.MT88.4 R128, [R156+0x3800] ;  /* 0x003800009c80783b */ /* 0x000fee0000004200 */
[C---:B---3--:R-:W-:Y:S08]  /*a110*/  HMMA.16816.F32 R76, R96.reuse, R116, R76 ;  /* 0x00000074604c723c */ /* 0x048ff0000000184c */
[C---:B------:R-:W-:Y:S01]  /*a120*/  HMMA.16816.F32 R80, R96.reuse, R118, R80 ;  /* 0x000000766050723c */ /* 0x040fe20000001850 */
[----:B------:R-:W3:Y:S07]  /*a130*/  LDSM.16.MT88.4 R116, [R160+0xd800] ;  /* 0x00d80000a074783b */ /* 0x000eee0000004200 */
[C---:B------:R-:W-:Y:S08]  /*a140*/  HMMA.16816.F32 R32, R96.reuse, R124, R32 ;  /* 0x0000007c6020723c */ /* 0x040ff00000001820 */
[C---:B------:R-:W-:Y:S01]  /*a150*/  HMMA.16816.F32 R100, R96.reuse, R126, R100 ;  /* 0x0000007e6064723c */ /* 0x040fe20000001864 */
[----:B------:R-:W4:Y:S07]  /*a160*/  LDSM.16.MT88.4 R124, [R187+0xd800] ;  /* 0x00d80000bb7c783b */ /* 0x000f2e0000004200 */
[C---:B------:R-:W-:Y:S08]  /*a170*/  HMMA.16816.F32 R16, R96.reuse, R132, R16 ;  /* 0x000000846010723c */ /* 0x040ff00000001810 */
[C---:B------:R-:W-:Y:S08]  /*a180*/  HMMA.16816.F32 R8, R96.reuse, R140, R8 ;  /* 0x0000008c6008723c */ /* 0x040ff00000001808 */
[C---:B------:R-:W-:Y:S01]  /*a190*/  HMMA.16816.F32 R20, R96.reuse, R134, R20 ;  /* 0x000000866014723c */ /* 0x040fe20000001814 */
[----:B------:R-:W-:Y:S07]  /*a1a0*/  LDSM.16.MT88.4 R132, [R187+0xf800] ;  /* 0x00f80000bb84783b */ /* 0x000fee0000004200 */
[C---:B------:R-:W-:Y:S01]  /*a1b0*/  HMMA.16816.F32 R12, R96.reuse, R142, R12 ;  /* 0x0000008e600c723c */ /* 0x040fe2000000180c */
[----:B------:R-:W-:Y:S07]  /*a1c0*/  LDSM.16.MT88.4 R140, [R155+0x1800] ;  /* 0x001800009b8c783b */ /* 0x000fee0000004200 */
[C---:B------:R-:W-:Y:S08]  /*a1d0*/  HMMA.16816.F32 R60, R96.reuse, R112, R60 ;  /* 0x00000070603c723c */ /* 0x040ff0000000183c */
[C---:B------:R-:W-:Y:S01]  /*a1e0*/  HMMA.16816.F32 R64, R96.reuse, R114, R64 ;  /* 0x000000726040723c */ /* 0x040fe20000001840 */
[----:B------:R-:W5:Y:S07]  /*a1f0*/  LDSM.16.MT88.4 R112, [R160+0x11800] ;  /* 0x01180000a070783b */ /* 0x000f6e0000004200 */
[C---:B------:R-:W-:Y:S08]  /*a200*/  HMMA.16816.F32 R68, R96.reuse, R108, R68 ;  /* 0x0000006c6044723c */ /* 0x040ff00000001844 */
[C---:B------:R-:W-:Y:S01]  /*a210*/  HMMA.16816.F32 R72, R96.reuse, R110, R72 ;  /* 0x0000006e6048723c */ /* 0x040fe20000001848 */
[----:B------:R-:W5:Y:S07]  /*a220*/  LDSM.16.MT88.4 R108, [R156+0x1800] ;  /* 0x001800009c6c783b */ /* 0x000f6e0000004200 */
[C---:B--2---:R-:W-:Y:S08]  /*a230*/  HMMA.16816.F32 R84, R96.reuse, R104, R84 ;  /* 0x000000686054723c */ /* 0x044ff00000001854 */
[C---:B------:R-:W-:Y:S01]  /*a240*/  HMMA.16816.F32 R88, R96.reuse, R106, R88 ;  /* 0x0000006a6058723c */ /* 0x040fe20000001858 */
[----:B------:R-:W2:Y:S07]  /*a250*/  LDSM.16.MT88.4 R104, [R156+0x5800] ;  /* 0x005800009c68783b */ /* 0x000eae0000004200 */
[C---:B-1----:R-:W-:Y:S08]  /*a260*/  HMMA.16816.F32 R92, R96.reuse, R120, R92 ;  /* 0x00000078605c723c */ /* 0x042ff0000000185c */
[----:B------:R-:W-:Y:S01]  /*a270*/  HMMA.16816.F32 R4, R96, R122, R4 ;  /* 0x0000007a6004723c */ /* 0x000fe20000001804 */
[----:B------:R-:W-:Y:S01]  /*a280*/  F2FP.F16.F32.PACK_AB R96, R182, R169 ;  /* 0x000000a9b660723e */ /* 0x000fe200000000ff */
[----:B------:R-:W-:Y:S01]  /*a290*/  FADD.FTZ R169, R169, R176 ;  /* 0x000000b0a9a97221 */ /* 0x000fe20000010000 */
        /* <DEDUP_REMOVED lines=9> */
[----:B------:R-:W1:Y:S01]  /*a330*/  LDSM.16.MT88.4 R16, [R155+0x3800] ;  /* 0x003800009b10783b */ /* 0x000e620000004200 */
[----:B------:R-:W-:Y:S01]  /*a340*/  FADD.FTZ R213, R162, R165 ;  /* 0x000000a5a2d57221 */ /* 0x000fe20000010000 */
[----:B------:R-:W-:-:S05]  /*a350*/  FADD.FTZ R211, R158, R159 ;  /* 0x0000009f9ed37221 */ /* 0x000fca0000010000 */
[C---:B------:R-:W-:Y:S08]  /*a360*/  HMMA.16816.F32 R52, R96.reuse, R128, R52 ;  /* 0x000000806034723c */ /* 0x040ff00000001834 */
[C---:B------:R-:W-:Y:S08]  /*a370*/  HMMA.16816.F32 R56, R96.reuse, R130, R56 ;  /* 0x000000826038723c */ /* 0x040ff00000001838 */
[C---:B------:R-:W-:Y:S01]  /*a380*/  HMMA.16816.F32 R116, R96.reuse, R118, R20 ;  /* 0x000000766074723c */ /* 0x040fe20000001814 */
[----:B------:R-:W3:Y:S07]  /*a390*/  LDSM.16.MT88.4 R20, [R187+0x11800] ;  /* 0x01180000bb14783b */ /* 0x000eee0000004200 */
[C---:B----4-:R-:W-:Y:S01]  /*a3a0*/  HMMA.16816.F32 R128, R96.reuse, R124, R8 ;  /* 0x0000007c6080723c */ /* 0x050fe20000001808 */
[----:B------:R-:W4:Y:S07]  /*a3b0*/  LDSM.16.MT88.4 R8, [R155+0x5800] ;  /* 0x005800009b08783b */ /* 0x000f2e0000004200 */
[C---:B-----5:R-:W-:Y:S08]  /*a3c0*/  HMMA.16816.F32 R76, R96.reuse, R112, R76 ;  /* 0x00000070604c723c */ /* 0x060ff0000000184c */
[C---:B------:R-:W-:Y:S08]  /*a3d0*/  HMMA.16816.F32 R80, R96.reuse, R114, R80 ;  /* 0x000000726050723c */ /* 0x040ff00000001850 */
[C---:B------:R-:W-:Y:S08]  /*a3e0*/  HMMA.16816.F32 R112, R96.reuse, R108, R24 ;  /* 0x0000006c6070723c */ /* 0x040ff00000001818 */
[C---:B--2---:R-:W-:Y:S08]  /*a3f0*/  HMMA.16816.F32 R84, R96.reuse, R104, R84 ;  /* 0x000000686054723c */ /* 0x044ff00000001854 */
[C---:B------:R-:W-:Y:S08]  /*a400*/  HMMA.16816.F32 R88, R96.reuse, R106, R88 ;  /* 0x0000006a6058723c */ /* 0x040ff00000001858 */
[C---:B------:R-:W-:Y:S08]  /*a410*/  HMMA.16816.F32 R44, R96.reuse, R144, R44 ;  /* 0x00000090602c723c */ /* 0x040ff0000000182c */
[C---:B------:R-:W-:Y:S08]  /*a420*/  HMMA.16816.F32 R48, R96.reuse, R146, R48 ;  /* 0x000000926030723c */ /* 0x040ff00000001830 */
[C---:B------:R-:W-:Y:S08]  /*a430*/  HMMA.16816.F32 R108, R96.reuse, R110, R28 ;  /* 0x0000006e606c723c */ /* 0x040ff0000000181c */
[C---:B------:R-:W-:Y:S08]  /*a440*/  HMMA.16816.F32 R124, R96.reuse, R126, R12 ;  /* 0x0000007e607c723c */ /* 0x040ff0000000180c */
[C---:B------:R-:W-:Y:S08]  /*a450*/  HMMA.16816.F32 R104, R96.reuse, R140, R32 ;  /* 0x0000008c6068723c */ /* 0x040ff00000001820 */
[C---:B------:R-:W-:Y:S08]  /*a460*/  HMMA.16816.F32 R100, R96.reuse, R142, R100 ;  /* 0x0000008e6064723c */ /* 0x040ff00000001864 */
[----:B------:R-:W-:Y:S01]  /*a470*/  HMMA.16816.F32 R36, R96, R132, R36 ;  /* 0x000000846024723c */ /* 0x000fe20000001824 */
[----:B------:R-:W-:-:S07]  /*a480*/  MOV R132, R150 ;  /* 0x0000009600847202 */ /* 0x000fce0000000f00 */
[C---:B------:R-:W-:Y:S08]  /*a490*/  HMMA.16816.F32 R40, R96.reuse, R134, R40 ;  /* 0x000000866028723c */ /* 0x040ff00000001828 */
[C---:B-1----:R-:W-:Y:S08]  /*a4a0*/  HMMA.16816.F32 R60, R96.reuse, R16, R60 ;  /* 0x00000010603c723c */ /* 0x042ff0000000183c */
[C---:B------:R-:W-:Y:S08]  /*a4b0*/  HMMA.16816.F32 R64, R96.reuse, R18, R64 ;  /* 0x000000126040723c */ /* 0x040ff00000001840 */
[C---:B---3--:R-:W-:Y:S08]  /*a4c0*/  HMMA.16816.F32 R68, R96.reuse, R20, R68 ;  /* 0x000000146044723c */ /* 0x048ff00000001844 */
[C---:B------:R-:W-:Y:S08]  /*a4d0*/  HMMA.16816.F32 R72, R96.reuse, R22, R72 ;  /* 0x000000166048723c */ /* 0x040ff00000001848 */
[C---:B----4-:R-:W-:Y:S08]  /*a4e0*/  HMMA.16816.F32 R92, R96.reuse, R8, R92 ;  /* 0x00000008605c723c */ /* 0x050ff0000000185c */
[----:B------:R-:W-:-:S15]  /*a4f0*/  HMMA.16816.F32 R96, R96, R10, R4 ;  /* 0x0000000a6060723c */ /* 0x000fde0000001804 */
[----:B------:R-:W-:-:S05]  /*a500*/  NOP ;  /* 0x0000000000007918 */ /* 0x000fca0000000000 */
.L_x_563:
        /* <DEDUP_REMOVED lines=19> */
[----:B------:R-:W4:Y:S01]  /*a640*/  LDCU UR4, c[0x0][0x45c] ;  /* 0x00008b80ff0477ac */ /* 0x000f220008000800 */
[----:B------:R-:W2:Y:S01]  /*a650*/  LDCU.64 UR6, c[0x0][0x3a0] ;  /* 0x00007400ff0677ac */ /* 0x000ea20008000a00 */
[----:B------:R-:W2:Y:S01]  /*a660*/  LDCU.64 UR8, c[0x0][0x3a8] ;  /* 0x00007500ff0877ac */ /* 0x000ea20008000a00 */
[----:B-1----:R-:W-:-:S12]  /*a670*/  ULEA UR5, UR5, UR12, 0x18 ;  /* 0x0000000c05057291 */ /* 0x002fd8000f8ec0ff */
.L_x_573:
        /* <DEDUP_REMOVED lines=8> */
[----:B------:R-:W-:Y:S01]  /*a700*/  LOP3.LUT R215, R215, 0x38, R186, 0x78, !PT ;  /* 0x00000038d7d77812 */ /* 0x000fe200078e78ba */
[----:B------:R-:W-:Y:S01]  /*a710*/  IMAD.MOV.U32 R8, RZ, RZ, R200 ;  /* 0x000000ffff087224 */ /* 0x000fe200078e00c8 */
        /* <DEDUP_REMOVED lines=10> */
[----:B------:R-:W1:Y:S03]  /*a7c0*/  S2R R186, SR_TID.X ;  /* 0x0000000000ba7919 */ /* 0x000e660000002100 */
[----:B------:R-:W-:Y:S02]  /*a7d0*/  @!P4 IADD3 R200, P0, PT, R200, R9, RZ ;  /* 0x00000009c8c8c210 */ /* 0x000fe40007f1e0ff */
[--C-:B-1----:R-:W-:Y:S01]  /*a7e0*/  SHF.R.U32.HI R188, RZ, 0x1, R186.reuse ;  /* 0x00000001ffbc7819 */ /* 0x102fe200000116ba */
[C---:B------:R-:W-:Y:S02]  /*a7f0*/  IMAD.SHL.U32 R3, R186.reuse, 0x40, RZ ;  /* 0x00000040ba037824 */ /* 0x040fe400078e00ff */
[----:B------:R-:W-:Y:S01]  /*a800*/  IMAD.SHL.U32 R6, R186, 0x20, RZ ;  /* 0x00000020ba067824 */ /* 0x000fe200078e00ff */
[----:B------:R-:W-:Y:S02]  /*a810*/  LOP3.LUT R2, R188, 0x8, RZ, 0xc0, !PT ;  /* 0x00000008bc027812 */ /* 0x000fe400078ec0ff */
[----:B------:R-:W-:Y:S02]  /*a820*/  LOP3.LUT R7, R184, 0x1c0, R3, 0xf8, !PT ;  /* 0x000001c0b8077812 */ /* 0x000fe400078ef803 */
[----:B------:R-:W-:Y:S01]  /*a830*/  LOP3.LUT R185, R6, 0x7c00, RZ, 0xc0, !PT ;  /* 0x00007c0006b97812 */ /* 0x000fe200078ec0ff */
[----:B------:R-:W-:Y:S01]  /*a840*/  IMAD.MOV.U32 R6, RZ, RZ, R199 ;  /* 0x000000ffff067224 */ /* 0x000fe200078e00c7 */
[----:B------:R-:W-:Y:S02]  /*a850*/  LOP3.LUT R194, R3, 0x400, RZ, 0xc0, !PT ;  /* 0x0000040003c27812 */ /* 0x000fe400078ec0ff */
[----:B------:R-:W-:Y:S02]  /*a860*/  LOP3.LUT R5, R7, 0x8, R186, 0x78, !PT ;  /* 0x0000000807057812 */ /* 0x000fe400078e78ba */
[----:B------:R-:W-:Y:S02]  /*a870*/  LOP3.LUT R3, R185, 0x200, R3, 0xf8, !PT ;  /* 0x00000200b9037812 */ /* 0x000fe400078ef803 */
[----:B------:R-:W-:Y:S01]  /*a880*/  @!P4 LEA.HI.X.SX32 R199, R4, R199, 0x1, P0 ;  /* 0x000000c704c7c211 */ /* 0x000fe200000f0eff */
[----:B------:R-:W-:Y:S01]  /*a890*/  IMAD R194, R5, 0x2, R194 ;  /* 0x0000000205c27824 */ /* 0x000fe200078e02c2 */
[----:B------:R-:W-:Y:S01]  /*a8a0*/  LOP3.LUT R2, R3, R7, R2, 0xf6, !PT ;  /* 0x0000000703027212 */ /* 0x000fe200078ef602 */
[----:B---3--:R-:W-:Y:S06]  /*a8b0*/  @!P4 BRA `(.L_x_570) ;  /* 0x0000000000f4c947 */ /* 0x008fec0003800000 */
[----:B------:R-:W-:Y:S01]  /*a8c0*/  VIADD R7, R209, 0xffffffc0 ;  /* 0xffffffc0d1077836 */ /* 0x000fe20000000000 */
[----:B------:R-:W1:Y:S01]  /*a8d0*/  LDC R4, c[0x0][0x4f0] ;  /* 0x00013c00ff047b82 */ /* 0x000e620000000800 */
[----:B------:R-:W-:Y:S03]  /*a8e0*/  IABS R14, R209 ;  /* 0x000000d1000e7213 */ /* 0x000fe60000000000 */
        /* <DEDUP_REMOVED lines=9> */
[----:B------:R-:W-:Y:S01]  /*a980*/  IMAD R3, R10, R5, RZ ;  /* 0x000000050a037224 */ /* 0x000fe200078e02ff */
[----:B------:R-:W-:Y:S05]  /*a990*/  MOV R10, RZ ;  /* 0x000000ff000a7202 */ /* 0x000fea0000000f00 */
[----:B------:R-:W-:Y:S06]  /*a9a0*/  IMAD.HI.U32 R3, R11, R3, R10 ;  /* 0x000000030b037227 */ /* 0x000fec00078e000a */
        /* <DEDUP_REMOVED lines=46> */
.L_x_570:
[-C--:B------:R-:W-:Y:S02]  /*ac90*/  @!P3 MOV R201, R199.reuse ;  /* 0x000000c700c9b202 */ /* 0x080fe40000000f00 */
[C---:B------:R-:W-:Y:S02]  /*aca0*/  LEA R216, P0, R132.reuse, R200, 0x5 ;  /* 0x000000c884d87211 */ /* 0x040fe400078028ff */
[C---:B------:R-:W-:Y:S01]  /*acb0*/  SHF.L.U32 R133, R132.reuse, 0x5, RZ ;  /* 0x0000000584857819 */ /* 0x040fe200000006ff */
[----:B------:R-:W-:Y:S01]  /*acc0*/  @!PT LDS RZ, [RZ] ;  /* 0x00000000fffff984 */ /* 0x000fe20000000800 */
[----:B------:R-:W-:Y:S01]  /*acd0*/  @!PT LDS RZ, [RZ] ;  /* 0x00000000fffff984 */ /* 0x000fe20000000800 */
[----:B------:R-:W-:Y:S01]  /*ace0*/  @!PT LDS RZ, [RZ] ;  /* 0x00000000fffff984 */ /* 0x000fe20000000800 */
[----:B------:R1:W-:Y:S01]  /*acf0*/  @!P3 LDGSTS.E.BYPASS.LTC128B.128 [R215+0xc000], desc[UR16][R200.64] ;  /* 0x0c000000c8d7bfae */ /* 0x0003e2000b981a10 */
[C-C-:B------:R-:W-:Y:S02]  /*ad00*/  LEA.HI.X R217, R132.reuse, R199, R135.reuse, 0x5, P0 ;  /* 0x000000c784d97211 */ /* 0x140fe400000f2c87 */
[----:B------:R-:W-:Y:S02]  /*ad10*/  SHF.L.U64.HI R134, R132, 0x5, R135 ;  /* 0x0000000584867819 */ /* 0x000fe40000010287 */
[----:B------:R-:W-:Y:S01]  /*ad20*/  @P3 STS.128 [R215+0xc000], RZ ;  /* 0x00c000ffd7003388 */ /* 0x000fe20000000c00 */
[C---:B------:R-:W-:Y:S02]  /*ad30*/  IADD3 R132, P5, PT, R133.reuse, R216, RZ ;  /* 0x000000d885847210 */ /* 0x040fe40007fbe0ff */
[----:B------:R-:W-:Y:S02]  /*ad40*/  LEA R196, R2, UR5, 0x1 ;  /* 0x0000000502c47c11 */ /* 0x000fe4000f8e08ff */
[----:B------:R-:W-:Y:S02]  /*ad50*/  IADD3 R218, P0, PT, R133, R132, RZ ;  /* 0x0000008485da7210 */ /* 0x000fe40007f1e0ff */
[----:B------:R-:W-:Y:S02]  /*ad60*/  IADD3.X R133, PT, PT, R134, R217, RZ, P5, !PT ;  /* 0x000000d986857210 */ /* 0x000fe40002ffe4ff */
[----:B------:R-:W-:Y:S02]  /*ad70*/  IADD3 R190, PT, PT, R194, UR5, RZ ;  /* 0x00000005c2be7c10 */ /* 0x000fe4000fffe0ff */
[----:B------:R-:W-:Y:S02]  /*ad80*/  IADD3.X R219, PT, PT, R134, R133, RZ, P0, !PT ;  /* 0x0000008586db7210 */ /* 0x000fe400007fe4ff */
[C---:B------:R-:W-:Y:S02]  /*ad90*/  LOP3.LUT P0, RZ, R186.reuse, 0x2, RZ, 0xc0, !PT ;  /* 0x00000002baff7812 */ /* 0x040fe4000780c0ff */
[----:B------:R-:W-:Y:S02]  /*ada0*/  MOV R2, 0x40 ;  /* 0x0000004000027802 */ /* 0x000fe40000000f00 */
[----:B------:R-:W-:Y:S02]  /*adb0*/  SEL R189, R139, 0xffffffe0, !P0 ;  /* 0xffffffe08bbd7807 */ /* 0x000fe40004000000 */
[----:B------:R-:W-:Y:S02]  /*adc0*/  LOP3.LUT P0, RZ, R186, 0x4, RZ, 0xc0, !PT ;  /* 0x00000004baff7812 */ /* 0x000fe4000780c0ff */
[-C--:B------:R-:W-:Y:S02]  /*add0*/  IADD3 R193, PT, PT, R189, R196.reuse, RZ ;  /* 0x000000c4bdc17210 */ /* 0x080fe40007ffe0ff */
[----:B-1----:R-:W-:Y:S02]  /*ade0*/  @!P2 MOV R201, R199 ;  /* 0x000000c700c9a202 */ /* 0x002fe40000000f00 */
[----:B------:R-:W-:Y:S02]  /*adf0*/  IADD3 R191, PT, PT, R190, R189, RZ ;  /* 0x000000bdbebf7210 */ /* 0x000fe40007ffe0ff */
[----:B------:R-:W-:Y:S01]  /*ae00*/  SEL R3, R2, 0xffffffc0, !P0 ;  /* 0xffffffc002037807 */ /* 0x000fe20004000000 */
[----:B------:R-:W-:Y:S01]  /*ae10*/  @!PT LDS RZ, [RZ] ;  /* 0x00000000fffff984 */ /* 0x000fe20000000800 */
[----:B------:R-:W-:Y:S01]  /*ae20*/  @!PT LDS RZ, [RZ] ;  /* 0x00000000fffff984 */ /* 0x000fe20000000800 */
[----:B------:R-:W-:Y:S01]  /*ae30*/  @!PT LDS RZ, [RZ] ;  /* 0x00000000fffff984 */ /* 0x000fe20000000800 */
[----:B------:R1:W-:Y:S01]  /*ae40*/  @!P2 LDGSTS.E.BYPASS.LTC128B.128 [R215+0xe000], desc[UR16][R200.64+0x80] ;  /* 0x0e000080c8d7afae */ /* 0x0003e2000b981a10 */
[----:B------:R-:W-:Y:S02]  /*ae50*/  ISETP.NE.AND P5, PT, R208, 0x1, PT ;  /* 0x00000001d000780c */ /* 0x000fe40003fa5270 */
[----:B------:R-:W-:Y:S02]  /*ae60*/  IADD3 R192, PT, PT, R3, R196, RZ ;  /* 0x000000c403c07210 */ /* 0x000fe40007ffe0ff */
[----:B------:R-:W-:Y:S01]  /*ae70*/  @P2 STS.128 [R215+0xe000], RZ ;  /* 0x00e000ffd7002388 */ /* 0x000fe20000000c00 */
[----:B------:R-:W-:Y:S02]  /*ae80*/  IADD3 R190, PT, PT, R190, R3, RZ ;  /* 0x00000003bebe7210 */ /* 0x000fe40007ffe0ff */
[C---:B------:R-:W-:Y:S02]  /*ae90*/  IADD3 R3, PT, PT, R189.reuse, R192, RZ ;  /* 0x000000c0bd037210 */ /* 0x040fe40007ffe0ff */
[----:B------:R-:W-:Y:S02]  /*aea0*/  IADD3 R2, PT, PT, R189, R190, RZ ;  /* 0x000000bebd027210 */ /* 0x000fe40007ffe0ff */
[----:B-1----:R-:W-:Y:S05]  /*aeb0*/  @!P1 MOV R201, R199 ;  /* 0x000000c700c99202 */ /* 0x002fea0000000f00 */
[----:B------:R-:W-:Y:S01]  /*aec0*/  @!PT LDS RZ, [RZ] ;  /* 0x00000000fffff984 */ /* 0x000fe20000000800 */
[----:B------:R-:W-:Y:S01]  /*aed0*/  @!PT LDS RZ, [RZ] ;  /* 0x00000000fffff984 */ /* 0x000fe20000000800 */
[----:B------:R-:W-:Y:S01]  /*aee0*/  @!PT LDS RZ, [RZ] ;  /* 0x00000000fffff984 */ /* 0x000fe20000000800 */
[----:B------:R-:W-:Y:S05]  /*aef0*/  @!P1 LDGSTS.E.BYPASS.LTC128B.128 [R215+0x10000], desc[UR16][R200.64+0x100] ;  /* 0x10000100c8d79fae */ /* 0x000fea000b981a10 */
[----:B------:R-:W-:Y:S05]  /*af00*/  @P1 STS.128 [R215+0x10000], RZ ;  /* 0x010000ffd7001388 */ /* 0x000fea0000000c00 */
        /* <DEDUP_REMOVED lines=28> */
[----:B------:R1:W-:Y:S05]  /*b0d0*/  @!P1 LDGSTS.E.BYPASS.LTC128B.128 [R215+0x11000], desc[UR16][R132.64+0x100] ;  /* 0x1100010084d79fae */ /* 0x0003ea000b981a10 */
        /* <DEDUP_REMOVED lines=16> */
[----:B------:R-:W-:Y:S05]  /*b1e0*/  LDSM.16.M88.4 R140, [R196] ;  /* 0x00000000c48c783b */ /* 0x000fea0000000200 */
[----:B------:R-:W3:Y:S05]  /*b1f0*/  LDSM.16.M88.4 R144, [R194+UR5+0x6000] ;  /* 0x00600005c290783b */ /* 0x000eea0008000200 */
[----:B------:R-:W5:Y:S05]  /*b200*/  LDSM.16.M88.4 R148, [R194+UR5+0x6800] ;  /* 0x00680005c294783b */ /* 0x000f6a0008000200 */
[----:B------:R-:W4:Y:S05]  /*b210*/  LDSM.16.M88.4 R152, [R194+UR5+0x7000] ;  /* 0x00700005c298783b */ /* 0x000f2a0008000200 */
[----:B------:R-:W0:Y:S05]  /*b220*/  LDGDEPBAR ;  /* 0x00000000000079af */ /* 0x000e2a0000000000 */
[----:B------:R-:W2:Y:S05]  /*b230*/  LDSM.16.M88.4 R156, [R194+UR5+0x7800] ;  /* 0x00780005c29c783b */ /* 0x000eaa0008000200 */
[----:B------:R-:W-:Y:S05]  /*b240*/  LDSM.16.M88.4 R160, [R193] ;  /* 0x00000000c1a0783b */ /* 0x000fea0000000200 */
[----:B------:R-:W2:Y:S05]  /*b250*/  LDSM.16.M88.4 R164, [R191+0x6000] ;  /* 0x00600000bfa4783b */ /* 0x000eaa0000000200 */
[----:B------:R-:W2:Y:S05]  /*b260*/  LDSM.16.M88.4 R168, [R191+0x6800] ;  /* 0x00680000bfa8783b */ /* 0x000eaa0000000200 */
[----:B------:R-:W2:Y:S01]  /*b270*/  LDSM.16.M88.4 R172, [R191+0x7000] ;  /* 0x00700000bfac783b */ /* 0x000ea20000000200 */
[C---:B---3--:R-:W-:Y:S04]  /*b280*/  HMMA.16816.F32 R4, R140.reuse, R144, RZ ;  /* 0x000000908c04723c */ /* 0x048fe800000018ff */
[----:B------:R-:W-:Y:S04]  /*b290*/  LDSM.16.M88.4 R176, [R192] ;  /* 0x00000000c0b0783b */ /* 0x000fe80000000200 */
[C---:B------:R-:W-:Y:S01]  /*b2a0*/  HMMA.16816.F32 R8, R140.reuse, R146, RZ ;  /* 0x000000928c08723c */ /* 0x040fe200000018ff */
[----:B------:R-:W3:Y:S05]  /*b2b0*/  LDSM.16.M88.4 R144, [R191+0x7800] ;  /* 0x00780000bf90783b */ /* 0x000eea0000000200 */
[----:B------:R-:W3:Y:S02]  /*b2c0*/  LDSM.16.M88.4 R180, [R190+0x6000] ;  /* 0x00600000beb4783b */ /* 0x000ee40000000200 */
[C---:B-----5:R-:W-:Y:S03]  /*b2d0*/  HMMA.16816.F32 R12, R140.reuse, R148, RZ ;  /* 0x000000948c0c723c */ /* 0x060fe600000018ff */
[----:B-1----:R-:W-:Y:S05]  /*b2e0*/  LDSM.16.M88.4 R132, [R2+0x6800] ;  /* 0x006800000284783b */ /* 0x002fea0000000200 */
[C---:B------:R-:W-:Y:S01]  /*b2f0*/  HMMA.16816.F32 R16, R140.reuse, R150, RZ ;  /* 0x000000968c10723c */ /* 0x040fe200000018ff */
[----:B------:R-:W-:Y:S07]  /*b300*/  LDSM.16.M88.4 R148, [R190+0x7000] ;  /* 0x00700000be94783b */ /* 0x000fee0000000200 */
[C---:B----4-:R-:W-:Y:S08]  /*b310*/  HMMA.16816.F32 R20, R140.reuse, R152, RZ ;  /* 0x000000988c14723c */ /* 0x050ff000000018ff */
[C---:B------:R-:W-:Y:S01]  /*b320*/  HMMA.16816.F32 R24, R140.reuse, R154, RZ ;  /* 0x0000009a8c18723c */ /* 0x040fe200000018ff */
[----:B------:R-:W-:Y:S07]  /*b330*/  LDSM.16.M88.4 R152, [R190+0x7800] ;  /* 0x00780000be98783b */ /* 0x000fee0000000200 */
[C---:B--2---:R-:W-:Y:S08]  /*b340*/  HMMA.16816.F32 R28, R140.reuse, R156, RZ ;  /* 0x0000009c8c1c723c */ /* 0x044ff000000018ff */
[----:B------:R-:W-:Y:S01]  /*b350*/  HMMA.16816.F32 R32, R140, R158, RZ ;  /* 0x0000009e8c20723c */ /* 0x000fe200000018ff */
[----:B------:R-:W1:Y:S05]  /*b360*/  LDSM.16.M88.4 R140, [R190+0x6800] ;  /* 0x00680000be8c783b */ /* 0x000e6a0000000200 */
[----:B------:R-:W-:Y:S02]  /*b370*/  LDSM.16.M88.4 R156, [R3] ;  /* 0x00000000039c783b */ /* 0x000fe40000000200 */
[C---:B------:R-:W-:Y:S08]  /*b380*/  HMMA.16816.F32 R4, R160.reuse, R164, R4 ;  /* 0x000000a4a004723c */ /* 0x040ff00000001804 */
[C---:B------:R-:W-:Y:S01]  /*b390*/  HMMA.16816.F32 R8, R160.reuse, R166, R8 ;  /* 0x000000a6a008723c */ /* 0x040fe20000001808 */
[----:B------:R-:W2:Y:S07]  /*b3a0*/  LDSM.16.M88.4 R164, [R2+0x6000] ;  /* 0x0060000002a4783b */ /* 0x000eae0000000200 */
[C---:B------:R-:W-:Y:S08]  /*b3b0*/  HMMA.16816.F32 R12, R160.reuse, R168, R12 ;  /* 0x000000a8a00c723c */ /* 0x040ff0000000180c */
[C---:B------:R-:W-:Y:S01]  /*b3c0*/  HMMA.16816.F32 R16, R160.reuse, R170, R16 ;  /* 0x000000aaa010723c */ /* 0x040fe20000001810 */
[----:B------:R-:W-:Y:S07]  /*b3d0*/  LDSM.16.M88.4 R168, [R196+0x2000] ;  /* 0x00200000c4a8783b */ /* 0x000fee0000000200 */
[C---:B------:R-:W-:Y:S08]  /*b3e0*/  HMMA.16816.F32 R20, R160.reuse, R172, R20 ;  /* 0x000000aca014723c */ /* 0x040ff00000001814 */
[C---:B------:R-:W-:Y:S01]  /*b3f0*/  HMMA.16816.F32 R24, R160.reuse, R174, R24 ;  /* 0x000000aea018723c */ /* 0x040fe20000001818 */
[----:B------:R-:W-:Y:S07]  /*b400*/  LDSM.16.M88.4 R172, [R194+UR5+0x8000] ;  /* 0x00800005c2ac783b */ /* 0x000fee0008000200 */
[C---:B---3--:R-:W-:Y:S08]  /*b410*/  HMMA.16816.F32 R28, R160.reuse, R144, R28 ;  /* 0x00000090a01c723c */ /* 0x048ff0000000181c */
[----:B------:R-:W-:Y:S01]  /*b420*/  HMMA.16816.F32 R32, R160, R146, R32 ;  /* 0x00000092a020723c */ /* 0x000fe20000001820 */
[----:B------:R-:W3:Y:S05]  /*b430*/  LDSM.16.M88.4 R144, [R2+0x7000] ;  /* 0x007000000290783b */ /* 0x000eea0000000200 */
[----:B------:R-:W4:Y:S02]  /*b440*/  LDSM.16.M88.4 R160, [R2+0x7800] ;  /* 0x0078000002a0783b */ /* 0x000f240000000200 */
[C---:B------:R-:W-:Y:S08]  /*b450*/  HMMA.16816.F32 R4, R176.reuse, R180, R4 ;  /* 0x000000b4b004723c */ /* 0x040ff00000001804 */
[C---:B------:R-:W-:Y:S01]  /*b460*/  HMMA.16816.F32 R8, R176.reuse, R182, R8 ;  /* 0x000000b6b008723c */ /* 0x040fe20000001808 */
[----:B------:R-:W-:Y:S07]  /*b470*/  LDSM.16.M88.4 R180, [R191+0x8000] ;  /* 0x00800000bfb4783b */ /* 0x000fee0000000200 */
[C---:B-1----:R-:W-:Y:S08]  /*b480*/  HMMA.16816.F32 R12, R176.reuse, R140, R12 ;  /* 0x0000008cb00c723c */ /* 0x042ff0000000180c */
[C---:B------:R-:W-:Y:S01]  /*b490*/  HMMA.16816.F32 R16, R176.reuse, R142, R16 ;  /* 0x0000008eb010723c */ /* 0x040fe20000001810 */
[----:B------:R-:W1:Y:S07]  /*b4a0*/  LDSM.16.M88.4 R140, [R194+UR5+0x8800] ;  /* 0x00880005c28c783b */ /* 0x000e6e0008000200 */
[C---:B------:R-:W-:Y:S08]  /*b4b0*/  HMMA.16816.F32 R20, R176.reuse, R148, R20 ;  /* 0x00000094b014723c */ /* 0x040ff00000001814 */
[C---:B------:R-:W-:Y:S01]  /*b4c0*/  HMMA.16816.F32 R24, R176.reuse, R150, R24 ;  /* 0x00000096b018723c */ /* 0x040fe20000001818 */
[----:B------:R-:W5:Y:S07]  /*b4d0*/  LDSM.16.M88.4 R148, [R194+UR5+0x9000] ;  /* 0x00900005c294783b */ /* 0x000f6e0008000200 */
[C---:B------:R-:W-:Y:S08]  /*b4e0*/  HMMA.16816.F32 R28, R176.reuse, R152, R28 ;  /* 0x00000098b01c723c */ /* 0x040ff0000000181c */
[----:B------:R-:W-:Y:S01]  /*b4f0*/  HMMA.16816.F32 R32, R176, R154, R32 ;  /* 0x0000009ab020723c */ /* 0x000fe20000001820 */
[----:B------:R-:W5:Y:S05]  /*b500*/  LDSM.16.M88.4 R152, [R194+UR5+0x9800] ;  /* 0x00980005c298783b */ /* 0x000f6a0008000200 */
[----:B------:R-:W5:Y:S02]  /*b510*/  LDSM.16.M88.4 R176, [R193+0x2000] ;  /* 0x00200000c1b0783b */ /* 0x000f640000000200 */
[C---:B--2---:R-:W-:Y:S08]  /*b520*/  HMMA.16816.F32 R4, R156.reuse, R164, R4 ;  /* 0x000000a49c04723c */ /* 0x044ff00000001804 */
[C---:B------:R-:W-:Y:S01]  /*b530*/  HMMA.16816.F32 R8, R156.reuse, R166, R8 ;  /* 0x000000a69c08723c */ /* 0x040fe20000001808 */
[----:B------:R-:W-:Y:S07]  /*b540*/  LDSM.16.M88.4 R164, [R190+0x8000] ;  /* 0x00800000bea4783b */ /* 0x000fee0000000200 */
[C---:B------:R-:W-:Y:S08]  /*b550*/  HMMA.16816.F32 R12, R156.reuse, R132, R12 ;  /* 0x000000849c0c723c */ /* 0x040ff0000000180c */
[C---:B------:R-:W-:Y:S01]  /*b560*/  HMMA.16816.F32 R16, R156.reuse, R134, R16 ;  /* 0x000000869c10723c */ /* 0x040fe20000001810 */
[----:B------:R-:W2:Y:S07]  /*b570*/  LDSM.16.M88.4 R132, [R191+0x8800] ;  /* 0x00880000bf84783b */ /* 0x000eae0000000200 */
[C---:B---3--:R-:W-:Y:S08]  /*b580*/  HMMA.16816.F32 R20, R156.reuse, R144, R20 ;  /* 0x000000909c14723c */ /* 0x048ff00000001814 */
[C---:B------:R-:W-:Y:S01]  /*b590*/  HMMA.16816.F32 R24, R156.reuse, R146, R24 ;  /* 0x000000929c18723c */ /* 0x040fe20000001818 */
[----:B------:R-:W3:Y:S07]  /*b5a0*/  LDSM.16.M88.4 R144, [R191+0x9000] ;  /* 0x00900000bf90783b */ /* 0x000eee0000000200 */
[C---:B----4-:R-:W-:Y:S08]  /*b5b0*/  HMMA.16816.F32 R28, R156.reuse, R160, R28 ;  /* 0x000000a09c1c723c */ /* 0x050ff0000000181c */
[----:B------:R-:W-:Y:S01]  /*b5c0*/  HMMA.16816.F32 R32, R156, R162, R32 ;  /* 0x000000a29c20723c */ /* 0x000fe20000001820 */
[----:B------:R-:W4:Y:S05]  /*b5d0*/  LDSM.16.M88.4 R156, [R191+0x9800] ;  /* 0x00980000bf9c783b */ /* 0x000f2a0000000200 */
[----:B------:R-:W4:Y:S02]  /*b5e0*/  LDSM.16.M88.4 R160, [R192+0x2000] ;  /* 0x00200000c0a0783b */ /* 0x000f240000000200 */
[C---:B------:R-:W-:Y:S08]  /*b5f0*/  HMMA.16816.F32 R4, R168.reuse, R172, R4 ;  /* 0x000000aca804723c */ /* 0x040ff00000001804 */
[C---:B------:R-:W-:Y:S01]  /*b600*/  HMMA.16816.F32 R8, R168.reuse, R174, R8 ;  /* 0x000000aea808723c */ /* 0x040fe20000001808 */
[----:B------:R-:W-:Y:S07]  /*b610*/  LDSM.16.M88.4 R172, [R2+0x8000] ;  /* 0x0080000002ac783b */ /* 0x000fee0000000200 */
[C---:B-1----:R-:W-:Y:S08]  /*b620*/  HMMA.16816.F32 R12, R168.reuse, R140, R12 ;  /* 0x0000008ca80c723c */ /* 0x042ff0000000180c */
[C---:B------:R-:W-:Y:S01]  /*b630*/  HMMA.16816.F32 R16, R168.reuse, R142, R16 ;  /* 0x0000008ea810723c */ /* 0x040fe20000001810 */
[----:B------:R-:W1:Y:S07]  /*b640*/  LDSM.16.M88.4 R140, [R190+0x8800] ;  /* 0x00880000be8c783b */ /* 0x000e6e0000000200 */
[C---:B-----5:R-:W-:Y:S08]  /*b650*/  HMMA.16816.F32 R20, R168.reuse, R148, R20 ;  /* 0x00000094a814723c */ /* 0x060ff00000001814 */
[C---:B------:R-:W-:Y:S01]  /*b660*/  HMMA.16816.F32 R24, R168.reuse, R150, R24 ;  /* 0x00000096a818723c */ /* 0x040fe20000001818 */
[----:B------:R-:W5:Y:S07]  /*b670*/  LDSM.16.M88.4 R148, [R190+0x9000] ;  /* 0x00900000be94783b */ /* 0x000f6e0000000200 */
[C---:B------:R-:W-:Y:S08]  /*b680*/  HMMA.16816.F32 R28, R168.reuse, R152, R28 ;  /* 0x00000098a81c723c */ /* 0x040ff0000000181c */
[----:B------:R-:W-:Y:S01]  /*b690*/  HMMA.16816.F32 R32, R168, R154, R32 ;  /* 0x0000009aa820723c */ /* 0x000fe20000001820 */
[----:B------:R-:W5:Y:S05]  /*b6a0*/  LDSM.16.M88.4 R152, [R190+0x9800] ;  /* 0x00980000be98783b */ /* 0x000f6a0000000200 */
[----:B------:R-:W5:Y:S02]  /*b6b0*/  LDSM.16.M88.4 R168, [R3+0x2000] ;  /* 0x0020000003a8783b */ /* 0x000f640000000200 */
[C---:B------:R-:W-:Y:S08]  /*b6c0*/  HMMA.16816.F32 R4, R176.reuse, R180, R4 ;  /* 0x000000b4b004723c */ /* 0x040ff00000001804 */
[C---:B------:R-:W-:Y:S01]  /*b6d0*/  HMMA.16816.F32 R8, R176.reuse, R182, R8 ;  /* 0x000000b6b008723c */ /* 0x040fe20000001808 */
[----:B------:R-:W-:Y:S07]  /*b6e0*/  LDSM.16.M88.4 R180, [R2+0xa000] ;  /* 0x00a0000002b4783b */ /* 0x000fee0000000200 */
[C---:B--2---:R-:W-:Y:S08]  /*b6f0*/  HMMA.16816.F32 R12, R176.reuse, R132, R12 ;  /* 0x00000084b00c723c */ /* 0x044ff0000000180c */
        /* <DEDUP_REMOVED lines=8> */
[----:B------:R-:W-:Y:S02]  /*b780*/  LDSM.16.M88.4 R176, [R194+UR5+0xa000] ;  /* 0x00a00005c2b0783b */ /* 0x000fe40008000200 */
[C---:B------:R-:W-:Y:S08]  /*b790*/  HMMA.16816.F32 R4, R160.reuse, R164, R4 ;  /* 0x000000a4a004723c */ /* 0x040ff00000001804 */
[C---:B------:R-:W-:Y:S01]  /*b7a0*/  HMMA.16816.F32 R8, R160.reuse, R166, R8 ;  /* 0x000000a6a008723c */ /* 0x040fe20000001808 */
[----:B------:R-:W4:Y:S07]  /*b7b0*/  LDSM.16.M88.4 R164, [R196+0x4000] ;  /* 0x00400000c4a4783b */ /* 0x000f2e0000000200 */
[C---:B-1----:R-:W-:Y:S08]  /*b7c0*/  HMMA.16816.F32 R12, R160.reuse, R140, R12 ;  /* 0x0000008ca00c723c */ /* 0x042ff0000000180c */
[C---:B------:R-:W-:Y:S01]  /*b7d0*/  HMMA.16816.F32 R16, R160.reuse, R142, R16 ;  /* 0x0000008ea010723c */ /* 0x040fe20000001810 */
[----:B------:R-:W1:Y:S07]  /*b7e0*/  LDSM.16.M88.4 R140, [R194+UR5+0xa800] ;  /* 0x00a80005c28c783b */ /* 0x000e6e0008000200 */
[C---:B-----5:R-:W-:Y:S08]  /*b7f0*/  HMMA.16816.F32 R20, R160.reuse, R148, R20 ;  /* 0x00000094a014723c */ /* 0x060ff00000001814 */
[C---:B------:R-:W-:Y:S01]  /*b800*/  HMMA.16816.F32 R24, R160.reuse, R150, R24 ;  /* 0x00000096a018723c */ /* 0x040fe20000001818 */
[----:B------:R-:W5:Y:S07]  /*b810*/  LDSM.16.M88.4 R148, [R194+UR5+0xb000] ;  /* 0x00b00005c294783b */ /* 0x000f6e0008000200 */
[C---:B------:R-:W-:Y:S08]  /*b820*/  HMMA.16816.F32 R28, R160.reuse, R152, R28 ;  /* 0x00000098a01c723c */ /* 0x040ff0000000181c */
[----:B------:R-:W-:Y:S01]  /*b830*/  HMMA.16816.F32 R32, R160, R154, R32 ;  /* 0x0000009aa020723c */ /* 0x000fe20000001820 */
[----:B------:R-:W5:Y:S05]  /*b840*/  LDSM.16.M88.4 R152, [R194+UR5+0xb800] ;  /* 0x00b80005c298783b */ /* 0x000f6a0008000200 */
[----:B------:R-:W-:Y:S02]  /*b850*/  LDSM.16.M88.4 R160, [R193+0x4000] ;  /* 0x00400000c1a0783b */ /* 0x000fe40000000200 */
[C---:B------:R-:W-:Y:S08]  /*b860*/  HMMA.16816.F32 R4, R168.reuse, R172, R4 ;  /* 0x000000aca804723c */ /* 0x040ff00000001804 */
[C---:B------:R-:W-:Y:S01]  /*b870*/  HMMA.16816.F32 R8, R168.reuse, R174, R8 ;  /* 0x000000aea808723c */ /* 0x040fe20000001808 */
[----:B------:R-:W5:Y:S07]  /*b880*/  LDSM.16.M88.4 R172, [R191+0xa000] ;  /* 0x00a00000bfac783b */ /* 0x000f6e0000000200 */
        /* <DEDUP_REMOVED lines=9> */
[----:B------:R-:W-:Y:S02]  /*b920*/  LDSM.16.M88.4 R168, [R192+0x4000] ;  /* 0x00400000c0a8783b */ /* 0x000fe40000000200 */
[C---:B------:R-:W-:Y:S08]  /*b930*/  HMMA.16816.F32 R4, R164.reuse, R176, R4 ;  /* 0x000000b0a404723c */ /* 0x040ff00000001804 */
[C---:B------:R-:W-:Y:S01]  /*b940*/  HMMA.16816.F32 R8, R164.reuse, R178, R8 ;  /* 0x000000b2a408723c */ /* 0x040fe20000001808 */
[----:B------:R-:W4:Y:S07]  /*b950*/  LDSM.16.M88.4 R176, [R190+0xa000] ;  /* 0x00a00000beb0783b */ /* 0x000f2e0000000200 */
        /* <DEDUP_REMOVED lines=11> */
[C---:B------:R-:W-:Y:S08]  /*ba10*/  HMMA.16816.F32 R8, R160.reuse, R174, R8 ;  /* 0x000000aea008723c */ /* 0x040ff00000001808 */
[C---:B--2---:R-:W-:Y:S08]  /*ba20*/  HMMA.16816.F32 R12, R160.reuse, R132, R12 ;  /* 0x00000084a00c723c */ /* 0x044ff0000000180c */
[C---:B------:R-:W-:Y:S01]  /*ba30*/  HMMA.16816.F32 R16, R160.reuse, R134, R16 ;  /* 0x00000086a010723c */ /* 0x040fe20000001810 */
[----:B------:R-:W2:Y:S07]  /*ba40*/  LDSM.16.M88.4 R132, [R2+0xa800] ;  /* 0x00a800000284783b */ /* 0x000eae0000000200 */
[C---:B---3--:R-:W-:Y:S08]  /*ba50*/  HMMA.16816.F32 R20, R160.reuse, R144, R20 ;  /* 0x00000090a014723c */ /* 0x048ff00000001814 */
[C---:B------:R-:W-:Y:S08]  /*ba60*/  HMMA.16816.F32 R24, R160.reuse, R146, R24 ;  /* 0x00000092a018723c */ /* 0x040ff00000001818 */
[C---:B----4-:R-:W-:Y:S08]  /*ba70*/  HMMA.16816.F32 R28, R160.reuse, R156, R28 ;  /* 0x0000009ca01c723c */ /* 0x050ff0000000181c */
[----:B------:R-:W-:Y:S08]  /*ba80*/  HMMA.16816.F32 R32, R160, R158, R32 ;  /* 0x0000009ea020723c */ /* 0x000ff00000001820 */
[C---:B------:R-:W-:Y:S08]  /*ba90*/  HMMA.16816.F32 R4, R168.reuse, R176, R4 ;  /* 0x000000b0a804723c */ /* 0x040ff00000001804 */
[C---:B------:R-:W-:Y:S08]  /*baa0*/  HMMA.16816.F32 R8, R168.reuse, R178, R8 ;  /* 0x000000b2a808723c */ /* 0x040ff00000001808 */
[C---:B-1----:R-:W-:Y:S08]  /*bab0*/  HMMA.16816.F32 R12, R168.reuse, R140, R12 ;  /* 0x0000008ca80c723c */ /* 0x042ff0000000180c */
[C---:B------:R-:W-:Y:S01]  /*bac0*/  HMMA.16816.F32 R16, R168.reuse, R142, R16 ;  /* 0x0000008ea810723c */ /* 0x040fe20000001810 */
[----:B------:R-:W1:Y:S07]  /*bad0*/  LDSM.16.M88.4 R140, [R2+0xb000] ;  /* 0x00b00000028c783b */ /* 0x000e6e0000000200 */
[C---:B-----5:R-:W-:Y:S08]  /*bae0*/  HMMA.16816.F32 R20, R168.reuse, R148, R20 ;  /* 0x00000094a814723c */ /* 0x060ff00000001814 */
[C---:B------:R-:W-:Y:S08]  /*baf0*/  HMMA.16816.F32 R24, R168.reuse, R150, R24 ;  /* 0x00000096a818723c */ /* 0x040ff00000001818 */
[C---:B------:R-:W-:Y:S08]  /*bb00*/  HMMA.16816.F32 R28, R168.reuse, R152, R28 ;  /* 0x00000098a81c723c */ /* 0x040ff0000000181c */
[----:B------:R-:W-:Y:S08]  /*bb10*/  HMMA.16816.F32 R32, R168, R154, R32 ;  /* 0x0000009aa820723c */ /* 0x000ff00000001820 */
[C---:B------:R-:W-:Y:S08]  /*bb20*/  HMMA.16816.F32 R4, R164.reuse, R180, R4 ;  /* 0x000000b4a404723c */ /* 0x040ff00000001804 */
[C---:B------:R-:W-:Y:S08]  /*bb30*/  HMMA.16816.F32 R8, R164.reuse, R182, R8 ;  /* 0x000000b6a408723c */ /* 0x040ff00000001808 */
[C---:B--2---:R-:W-:Y:S03]  /*bb40*/  HMMA.16816.F32 R12, R164.reuse, R132, R12 ;  /* 0x00000084a40c723c */ /* 0x044fe6000000180c */
[----:B------:R-:W-:Y:S01]  /*bb50*/  FMUL.FTZ R238, R4, UR11 ;  /* 0x0000000b04ee7c20 */ /* 0x000fe20008410000 */
[----:B------:R-:W-:Y:S01]  /*bb60*/  FMUL.FTZ R236, R5, UR11 ;  /* 0x0000000b05ec7c20 */ /* 0x000fe20008410000 */
[----:B------:R-:W-:Y:S01]  /*bb70*/  FMUL.FTZ R235, R6, UR11 ;  /* 0x0000000b06eb7c20 */ /* 0x000fe20008410000 */
[----:B------:R-:W-:Y:S02]  /*bb80*/  FMUL.FTZ R233, R7, UR11 ;  /* 0x0000000b07e97c20 */ /* 0x000fe40008410000 */
[C---:B------:R-:W-:Y:S01]  /*bb90*/  HMMA.16816.F32 R16, R164.reuse, R134, R16 ;  /* 0x00000086a410723c */ /* 0x040fe20000001810 */
[----:B------:R-:W2:Y:S01]  /*bba0*/  MUFU.TANH R238, R238 ;  /* 0x000000ee00ee7308 */ /* 0x000ea20000002400 */
[----:B------:R-:W3:Y:S01]  /*bbb0*/  LDSM.16.M88.4 R132, [R2+0xb800] ;  /* 0x00b800000284783b */ /* 0x000ee20000000200 */
[----:B------:R-:W-:Y:S04]  /*bbc0*/  DEPBAR.LE SB0, 0x0 ;  /* 0x000080000000791a */ /* 0x000fe80000000000 */
[----:B------:R-:W-:Y:S01]  /*bbd0*/  FMUL.FTZ R242, R8, UR11 ;  /* 0x0000000b08f27c20 */ /* 0x000fe20008410000 */
[C---:B-1----:R-:W-:Y:S03]  /*bbe0*/  HMMA.16816.F32 R20, R164.reuse, R140, R20 ;  /* 0x0000008ca414723c */ /* 0x042fe60000001814 */
[----:B------:R-:W1:Y:S01]  /*bbf0*/  MUFU.TANH R236, R236 ;  /* 0x000000ec00ec7308 */ /* 0x000e620000002400 */
[----:B------:R-:W-:Y:S01]  /*bc00*/  BAR.SYNC.DEFER_BLOCKING 0x0 ;  /* 0x0000000000007b1d */ /* 0x000fe20000010000 */
[----:B------:R-:W-:Y:S01]  /*bc10*/  FMUL.FTZ R240, R9, UR11 ;  /* 0x0000000b09f07c20 */ /* 0x000fe20008410000 */
[----:B------:R-:W-:Y:S01]  /*bc20*/  FMUL.FTZ R239, R10, UR11 ;  /* 0x0000000b0aef7c20 */ /* 0x000fe20008410000 */
[----:B------:R-:W-:Y:S01]  /*bc30*/  FMUL.FTZ R237, R11, UR11 ;  /* 0x0000000b0bed7c20 */ /* 0x000fe20008410000 */
[C---:B------:R-:W-:Y:S05]  /*bc40*/  HMMA.16816.F32 R24, R164.reuse, R142, R24 ;  /* 0x0000008ea418723c */ /* 0x040fea0000001818 */
[----:B------:R-:W4:Y:S01]  /*bc50*/  MUFU.TANH R235, R235 ;  /* 0x000000eb00eb7308 */ /* 0x000f220000002400 */
[----:B------:R-:W-:Y:S01]  /*bc60*/  FMUL.FTZ R232, R12, UR11 ;  /* 0x0000000b0ce87c20 */ /* 0x000fe20008410000 */
[----:B------:R-:W-:Y:S01]  /*bc70*/  FMUL.FTZ R234, R13, UR11 ;  /* 0x0000000b0dea7c20 */ /* 0x000fe20008410000 */
[----:B------:R-:W-:Y:S01]  /*bc80*/  FMUL.FTZ R231, R14, UR11 ;  /* 0x0000000b0ee77c20 */ /* 0x000fe20008410000 */
[----:B------:R-:W-:Y:S01]  /*bc90*/  FMUL.FTZ R229, R15, UR11 ;  /* 0x0000000b0fe57c20 */ /* 0x000fe20008410000 */
[----:B------:R-:W-:Y:S01]  /*bca0*/  FMUL.FTZ R230, R16, UR11 ;  /* 0x0000000b10e67c20 */ /* 0x000fe20008410000 */
[----:B------:R-:W-:Y:S04]  /*bcb0*/  FMUL.FTZ R228, R17, UR11 ;  /* 0x0000000b11e47c20 */ /* 0x000fe80008410000 */
[----:B------:R-:W1:Y:S01]  /*bcc0*/  MUFU.TANH R233, R233 ;  /* 0x000000e900e97308 */ /* 0x000e620000002400 */
        /* <DEDUP_REMOVED lines=10> */
[----:B------:R-:W-:Y:S06]  /*bd70*/  FMUL.FTZ R217, R27, UR11 ;  /* 0x0000000b1bd97c20 */ /* 0x000fec0008410000 */
[----:B------:R-:W1:Y:S01]  /*bd80*/  MUFU.TANH R240, R240 ;  /* 0x000000f000f07308 */ /* 0x000e620000002400 */
[C---:B---3--:R-:W-:Y:S09]  /*bd90*/  HMMA.16816.F32 R28, R164.reuse, R132, R28 ;  /* 0x00000084a41c723c */ /* 0x048ff2000000181c */
[----:B------:R-:W3:Y:S01]  /*bda0*/  MUFU.TANH R239, R239 ;  /* 0x000000ef00ef7308 */ /* 0x000ee20000002400 */
[----:B------:R-:W-:Y:S09]  /*bdb0*/  HMMA.16816.F32 R32, R164, R134, R32 ;  /* 0x00000086a420723c */ /* 0x000ff20000001820 */
[----:B------:R-:W1:Y:S01]  /*bdc0*/  MUFU.TANH R237, R237 ;  /* 0x000000ed00ed7308 */ /* 0x000e620000002400 */
[----:B------:R-:W-:Y:S01]  /*bdd0*/  FMUL.FTZ R216, R28, UR11 ;  /* 0x0000000b1cd87c20 */ /* 0x000fe20008410000 */
[----:B------:R-:W-:Y:S01]  /*bde0*/  FMUL.FTZ R218, R29, UR11 ;  /* 0x0000000b1dda7c20 */ /* 0x000fe20008410000 */
[----:B------:R-:W-:Y:S01]  /*bdf0*/  FMUL.FTZ R136, R30, UR11 ;  /* 0x0000000b1e887c20 */ /* 0x000fe20008410000 */
[----:B------:R-:W-:Y:S06]  /*be00*/  FMUL.FTZ R135, R31, UR11 ;  /* 0x0000000b1f877c20 */ /* 0x000fec0008410000 */
[----:B------:R-:W1:Y:S01]  /*be10*/  MUFU.TANH R232, R232 ;  /* 0x000000e800e87308 */ /* 0x000e620000002400 */
[----:B------:R-:W-:Y:S01]  /*be20*/  FMUL.FTZ R214, R32, UR11 ;  /* 0x0000000b20d67c20 */ /* 0x000fe20008410000 */
[----:B------:R-:W-:Y:S01]  /*be30*/  FMUL.FTZ R201, R33, UR11 ;  /* 0x0000000b21c97c20 */ /* 0x000fe20008410000 */
[----:B------:R-:W-:Y:S01]  /*be40*/  FMUL.FTZ R34, R34, UR11 ;  /* 0x0000000b22227c20 */ /* 0x000fe20008410000 */
[----:B------:R-:W-:Y:S06]  /*be50*/  FMUL.FTZ R35, R35, UR11 ;  /* 0x0000000b23237c20 */ /* 0x000fec0008410000 */
[----:B------:R-:W1:Y:S10]  /*be60*/  MUFU.TANH R234, R234 ;  /* 0x000000ea00ea7308 */ /* 0x000e740000002400 */
        /* <DEDUP_REMOVED lines=20> */
[----:B------:R1:W1:Y:S10]  /*bfb0*/  MUFU.TANH R134, R34 ;  /* 0x0000002200867308 */ /* 0x0002740000002400 */
[----:B------:R1:W1:Y:S01]  /*bfc0*/  MUFU.TANH R133, R35 ;  /* 0x0000002300857308 */ /* 0x0002620000002400 */
[----:B--234-:R-:W-:Y:S05]  /*bfd0*/  @!P5 BRA `(.L_x_571) ;  /* 0x000000080050d947 */ /* 0x01cfea0003800000 */
[----:B------:R-:W2:Y:S08]  /*bfe0*/  LDC.64 R2, c[0x0][0x4e0] ;  /* 0x00013800ff027b82 */ /* 0x000eb00000000a00 */
[----:B------:R-:W3:Y:S01]  /*bff0*/  LDC R5, c[0x0][0x3bc] ;  /* 0x0000ef00ff057b82 */ /* 0x000ee20000000800 */
[----:B--2---:R-:W-:Y:S04]  /*c000*/  ISETP.NE.U32.AND P4, PT, R2, RZ, PT ;  /* 0x000000ff0200720c */ /* 0x004fe80003f85070 */
[----:B------:R-:W-:Y:S11]  /*c010*/  ISETP.NE.AND.EX P4, PT, R3, RZ, PT, P4 ;  /* 0x000000ff0300720c */ /* 0x000ff60003f85340 */
[----:B------:R-:W-:Y:S02]  /*c020*/  @!UPT UIADD3 URZ, UPT, UPT, URZ, URZ, URZ ;  /* 0x000000fffffff290 */ /* 0x000fe4000fffe0ff */
[----:B------:R-:W2:Y:S01]  /*c030*/  @!P4 LDC R2, c[0x0][0x3b8] ;  /* 0x0000ee00ff02cb82 */ /* 0x000ea20000000800 */
[----:B------:R-:W-:Y:S05]  /*c040*/  @!P4 IMAD.MOV.U32 R4, RZ, RZ, RZ ;  /* 0x000000ffff04c224 */ /* 0x000fea00078e00ff */
[----:B------:R-:W-:Y:S01]  /*c050*/  @!P4 IADD3 R4, P5, PT, RZ, -R4, RZ ;  /* 0x80000004ff04c210 */ /* 0x000fe20007fbe0ff */
[----:B--2---:R-:W-:Y:S04]  /*c060*/  @!P4 IMAD.SHL.U32 R3, R2, 0x40, RZ ;  /* 0x000000400203c824 */ /* 0x004fe800078e00ff */
[----:B------:R-:W-:Y:S05]  /*c070*/  @!P4 IMAD.X R3, RZ, RZ, ~R3, P5 ;  /* 0x000000ffff03c224 */ /* 0x000fea00028e0e03 */
[----:B------:R-:W-:Y:S04]  /*c080*/  @!P4 SHF.R.S64 R7, R4, 0x1f, R3 ;  /* 0x0000001f0407c819 */ /* 0x000fe80000001003 */
[----:B------:R-:W-:Y:S04]  /*c090*/  @!P4 IADD3 R198, P5, PT, R7, R198, RZ ;  /* 0x000000c607c6c210 */ /* 0x000fe80007fbe0ff */
[----:B------:R-:W-:Y:S01]  /*c0a0*/  @!P4 LEA.HI.X.SX32 R197, R3, R197, 0x1, P5 ;  /* 0x000000c503c5c211 */ /* 0x000fe200028f0eff */
[----:B---3--:R-:W-:Y:S08]  /*c0b0*/  @!P4 BRA `(.L_x_572) ;  /* 0x0000000000f8c947 */ /* 0x008ff00003800000 */
[----:B------:R-:W-:Y:S01]  /*c0c0*/  VIADD R11, R209, 0xffffff80 ;  /* 0xffffff80d10b7836 */ /* 0x000fe20000000000 */
[----:B------:R-:W2:Y:S04]  /*c0d0*/  LDC R4, c[0x0][0x4f0] ;  /* 0x00013c00ff047b82 */ /* 0x000ea80000000800 */
[----:B------:R-:W-:Y:S02]  /*c0e0*/  IABS R6, R11 ;  /* 0x0000000b00067213 */ /* 0x000fe40000000000 */
[-C--:B--2---:R-:W-:Y:S02]  /*c0f0*/  IABS R2, R4.reuse ;  /* 0x0000000400027213 */ /* 0x084fe40000000000 */
[-C--:B------:R-:W-:Y:S02]  /*c100*/  LOP3.LUT R11, R11, R4.reuse, RZ, 0x3c, !PT ;  /* 0x000000040b0b7212 */ /* 0x080fe400078e3cff */
[----:B------:R-:W2:Y:S10]  /*c110*/  I2F.RP R9, R2 ;  /* 0x0000000200097306 */ /* 0x000eb40000209400 */
[----:B--2---:R-:W2:Y:S02]  /*c120*/  MUFU.RCP R3, R9 ;  /* 0x0000000900037308 */ /* 0x004ea40000001000 */
[----:B--2---:R-:W-:Y:S01]  /*c130*/  VIADD R12, R3, 0xffffffe ;  /* 0x0ffffffe030c7836 */ /* 0x004fe20000000000 */
[----:B------:R-:W-:Y:S07]  /*c140*/  IADD3 R3, PT, PT, R209, -0x40, RZ ;  /* 0xffffffc0d1037810 */ /* 0x000fee0007ffe0ff */
[----:B------:R-:W2:Y:S01]  /*c150*/  F2I.FTZ.U32.TRUNC.NTZ R13, R12 ;  /* 0x0000000c000d7305 */ /* 0x000ea2000021f000 */
[----:B------:R-:W-:Y:S02]  /*c160*/  IABS R8, R3 ;  /* 0x0000000300087213 */ /* 0x000fe40000000000 */
[----:B------:R-:W-:Y:S01]  /*c170*/  LOP3.LUT R3, R3, R4, RZ, 0x3c, !PT ;  /* 0x0000000403037212 */ /* 0x000fe200078e3cff */
[--C-:B--2---:R-:W-:Y:S02]  /*c180*/  IMAD.MOV R7, RZ, RZ, -R13.reuse ;  /* 0x000000ffff077224 */ /* 0x104fe400078e0a0d */
        /* <DEDUP_REMOVED lines=22> */
[----:B------:R-:W2:Y:S10]  /*c2f0*/  LDC.64 R2, c[0x0][0x3b8] ;  /* 0x0000ee00ff027b82 */ /* 0x000eb40000000a00 */
        /* <DEDUP_REMOVED lines=10> */
[----:B------:R-:W3:Y:S04]  /*c3a0*/  LDG.E R7, desc[UR16][R16.64] ;  /* 0x0000001010077981 */ /* 0x000ee8000c1e1900 */
[----:B------:R-:W-:Y:S01]  /*c3b0*/  IMAD R9, R9, R4, -0x40 ;  /* 0xffffffc009097424 */ /* 0x000fe200078e0204 */
[----:B------:R-:W3:Y:S04]  /*c3c0*/  LDG.E R6, desc[UR16][R14.64] ;  /* 0x000000100e067981 */ /* 0x000ee8000c1e1900 */
[----:B------:R-:W-:Y:S05]  /*c3d0*/  SHF.R.S32.HI R11, RZ, 0x1f, R9 ;  /* 0x0000001fff0b7819 */ /* 0x000fea0000011409 */
[-C--:B--2---:R-:W-:Y:S02]  /*c3e0*/  IMAD R4, R11, R2.reuse, RZ ;  /* 0x000000020b047224 */ /* 0x084fe400078e02ff */
[C---:B------:R-:W-:Y:S04]  /*c3f0*/  IMAD.WIDE.U32 R10, R9.reuse, R2, RZ ;  /* 0x00000002090a7225 */ /* 0x040fe800078e00ff */
[----:B------:R-:W-:Y:S04]  /*c400*/  IMAD R4, R9, R3, R4 ;  /* 0x0000000309047224 */ /* 0x000fe800078e0204 */
[----:B------:R-:W-:Y:S02]  /*c410*/  IMAD.IADD R11, R11, 0x1, R4 ;  /* 0x000000010b0b7824 */ /* 0x000fe400078e0204 */
[----:B---3--:R-:W-:Y:S04]  /*c420*/  IMAD.IADD R7, R7, 0x1, -R6 ;  /* 0x0000000107077824 */ /* 0x008fe800078e0a06 */
[----:B------:R-:W-:Y:S01]  /*c430*/  IMAD.WIDE.U32 R10, R7, UR6, R10 ;  /* 0x00000006070a7c25 */ /* 0x000fe2000f8e000a */
[----:B------:R-:W-:Y:S02]  /*c440*/  SHF.R.S32.HI R3, RZ, 0x1f, R7 ;  /* 0x0000001fff037819 */ /* 0x000fe40000011407 */
[C---:B------:R-:W-:Y:S03]  /*c450*/  LEA R198, P5, R10.reuse, R198, 0x1 ;  /* 0x000000c60ac67211 */ /* 0x040fe600078a08ff */
[----:B------:R-:W-:Y:S04]  /*c460*/  IMAD R4, R3, UR6, RZ ;  /* 0x0000000603047c24 */ /* 0x000fe8000f8e02ff */
[----:B------:R-:W-:Y:S05]  /*c470*/  IMAD R4, R7, UR7, R4 ;  /* 0x0000000707047c24 */ /* 0x000fea000f8e0204 */
[----:B------:R-:W-:Y:S04]  /*c480*/  IADD3 R4, PT, PT, R11, R4, RZ ;  /* 0x000000040b047210 */ /* 0x000fe80007ffe0ff */
[----:B------:R-:W-:Y:S07]  /*c490*/  LEA.HI.X R197, R10, R197, R4, 0x1, P5 ;  /* 0x000000c50ac57211 */ /* 0x000fee00028f0c04 */
.L_x_572:
[--C-:B------:R-:W-:Y:S01]  /*c4a0*/  @!P3 IMAD.MOV.U32 R196, RZ, RZ, R198.reuse ;  /* 0x000000ffffc4b224 */ /* 0x100fe200078e00c6 */
        /* <DEDUP_REMOVED lines=13> */
[--C-:B--2---:R-:W-:Y:S05]  /*c580*/  @!P2 IMAD.MOV.U32 R196, RZ, RZ, R198.reuse ;  /* 0x000000ffffc4a224 */ /* 0x104fea00078e00c6 */
[----:B------:R-:W-:Y:S01]  /*c590*/  @!PT LDS RZ, [RZ] ;  /* 0x00000000fffff984 */ /* 0x000fe20000000800 */
[----:B------:R-:W-:Y:S01]  /*c5a0*/  @!PT LDS RZ, [RZ] ;  /* 0x00000000fffff984 */ /* 0x000fe20000000800 */
[----:B------:R-:W-:Y:S01]  /*c5b0*/  @!PT LDS RZ, [RZ] ;  /* 0x00000000fffff984 */ /* 0x000fe20000000800 */
[----:B------:R2:W-:Y:S04]  /*c5c0*/  @!P2 LDGSTS.E.BYPASS.LTC128B.128 [R215+0x8000], desc[UR16][R196.64+0x80] ;  /* 0x08000080c4d7afae */ /* 0x0005e8000b981a10 */
[----:B------:R3:W-:Y:S01]  /*c5d0*/  @P2 STS.128 [R215+0x8000], RZ ;  /* 0x008000ffd7002388 */ /* 0x0007e20000000c00 */
[----:B--2---:R-:W-:Y:S05]  /*c5e0*/  @!P1 IMAD.MOV.U32 R196, RZ, RZ, R198 ;  /* 0x000000ffffc49224 */ /* 0x004fea00078e00c6 */
        /* <DEDUP_REMOVED lines=51> */
.L_x_571:
[----:B-1-3--:R-:W-:Y:S01]  /*c920*/  FMNMX3.FTZ R3, R137, R238, R236, !PT ;  /* 0x000000ee89037276 */ /* 0x00afe200078100ec */
        /* <DEDUP_REMOVED lines=19> */
[----:B------:R-:W-:Y:S01]  /*ca60*/  MOV R168, R203 ;  /* 0x000000cb00a87202 */ /* 0x000fe20000000f00 */
[----:B------:R-:W1:Y:S01]  /*ca70*/  SHFL.BFLY PT, R3, R6, 0x2, 0x1f ;  /* 0x0c401f0006037f89 */ /* 0x000e6200000e0000 */
[----:B------:R-:W-:Y:S02]  /*ca80*/  @P0 IADD3 R168, PT, PT, R204, -0x40, RZ ;  /* 0xffffffc0cca80810 */ /* 0x000fe40007ffe0ff */
[----:B------:R-:W-:Y:S05]  /*ca90*/  IADD3 R208, PT, PT, R208, -0x1, RZ ;  /* 0xffffffffd0d07810 */ /* 0x000fea0007ffe0ff */
[----:B------:R-:W2:Y:S01]  /*caa0*/  SHFL.BFLY PT, R2, R7, 0x2, 0x1f ;  /* 0x0c401f0007027f89 */ /* 0x000ea200000e0000 */
[----:B------:R-:W-:Y:S02]  /*cab0*/  IADD3 R189, PT, PT, R189, R168, RZ ;  /* 0x000000a8bdbd7210 */ /* 0x000fe40007ffe0ff */
[----:B------:R-:W-:Y:S05]  /*cac0*/  IADD3 R209, PT, PT, R209, -0x40, RZ ;  /* 0xffffffc0d1d17810 */ /* 0x000fea0007ffe0ff */
[----:B------:R-:W-:Y:S08]  /*cad0*/  LDSM.16.MT88.4 R28, [R168] ;  /* 0x00000000a81c783b */ /* 0x000ff00000004200 */
[----:B------:R-:W-:Y:S08]  /*cae0*/  LDSM.16.MT88.4 R156, [R168+0x3800] ;  /* 0x00380000a89c783b */ /* 0x000ff00000004200 */
[----:B------:R-:W-:Y:S08]  /*caf0*/  LDSM.16.MT88.4 R160, [R189+0x3800] ;  /* 0x00380000bda0783b */ /* 0x000ff00000004200 */
[----:B------:R-:W-:Y:S01]  /*cb00*/  LDSM.16.MT88.4 R164, [R187+0x11800] ;  /* 0x01180000bba4783b */ /* 0x000fe20000004200 */
[----:B-1----:R-:W-:Y:S02]  /*cb10*/  FMNMX.FTZ R9, R6, R3, !PT ;  /* 0x0000000306097209 */ /* 0x002fe40007810000 */
[----:B--2---:R-:W-:Y:S05]  /*cb20*/  FMNMX.FTZ R4, R7, R2, !PT ;  /* 0x0000000207047209 */ /* 0x004fea0007810000 */
[----:B------:R-:W1:Y:S08]  /*cb30*/  SHFL.BFLY PT, R132, R9, 0x1, 0x1f ;  /* 0x0c201f0009847f89 */ /* 0x000e7000000e0000 */
[----:B------:R-:W2:Y:S01]  /*cb40*/  SHFL.BFLY PT, R3, R4, 0x1, 0x1f ;  /* 0x0c201f0004037f89 */ /* 0x000ea200000e0000 */
[----:B-1----:R-:W-:Y:S02]  /*cb50*/  FMNMX.FTZ R132, R9, R132, !PT ;  /* 0x0000008409847209 */ /* 0x002fe40007810000 */
[----:B--2---:R-:W-:Y:S03]  /*cb60*/  FMNMX.FTZ R3, R4, R3, !PT ;  /* 0x0000000304037209 */ /* 0x004fe60007810000 */
[C---:B------:R-:W-:Y:S01]  /*cb70*/  FMUL.FTZ R145, R132.reuse, UR4 ;  /* 0x0000000484917c20 */ /* 0x040fe20008410000 */
[C---:B------:R-:W-:Y:S01]  /*cb80*/  FSETP.NEU.FTZ.AND P1, PT, R132.reuse, -INF , PT ;  /* 0xff8000008400780b */ /* 0x040fe20003f3d000 */
[----:B------:R-:W-:Y:S01]  /*cb90*/  FADD.FTZ R2, -R132, R137 ;  /* 0x0000008984027221 */ /* 0x000fe20000010100 */
[----:B------:R-:W-:Y:S01]  /*cba0*/  MOV R137, R132 ;  /* 0x0000008400897202 */ /* 0x000fe20000000f00 */
[----:B------:R-:W-:Y:S01]  /*cbb0*/  FMUL.FTZ R148, R3, UR4 ;  /* 0x0000000403947c20 */ /* 0x000fe20008410000 */
[----:B------:R-:W-:Y:S01]  /*cbc0*/  FSEL R145, R145, RZ, P1 ;  /* 0x000000ff91917208 */ /* 0x000fe20000800000 */
[C---:B------:R-:W-:Y:S01]  /*cbd0*/  FADD.FTZ R0, -R3.reuse, R0 ;  /* 0x0000000003007221 */ /* 0x040fe20000010100 */
[----:B------:R-:W-:Y:S01]  /*cbe0*/  FSETP.NEU.FTZ.AND P1, PT, R3, -INF , PT ;  /* 0xff8000000300780b */ /* 0x000fe20003f3d000 */
[----:B------:R-:W-:Y:S02]  /*cbf0*/  FMUL.FTZ R5, R2, UR4 ;  /* 0x0000000402057c20 */ /* 0x000fe40008410000 */
[--C-:B------:R-:W-:Y:S01]  /*cc00*/  FFMA.FTZ R177, R238, UR4, -R145.reuse ;  /* 0x00000004eeb17c23 */ /* 0x100fe20008010891 */
[----:B------:R-:W-:Y:S01]  /*cc10*/  FSEL R148, R148, RZ, P1 ;  /* 0x000000ff94947208 */ /* 0x000fe20000800000 */
[--C-:B------:R-:W-:Y:S01]  /*cc20*/  FFMA.FTZ R174, R236, UR4, -R145.reuse ;  /* 0x00000004ecae7c23 */ /* 0x100fe20008010891 */
[--C-:B------:R-:W-:Y:S01]  /*cc30*/  FFMA.FTZ R173, R242, UR4, -R145.reuse ;  /* 0x00000004f2ad7c23 */ /* 0x100fe20008010891 */
[--C-:B------:R-:W-:Y:S01]  /*cc40*/  FFMA.FTZ R172, R240, UR4, -R145.reuse ;  /* 0x00000004f0ac7c23 */ /* 0x100fe20008010891 */
[----:B------:R-:W-:Y:S01]  /*cc50*/  FMUL.FTZ R6, R0, UR4 ;  /* 0x0000000400067c20 */ /* 0x000fe20008410000 */
[--C-:B------:R-:W-:Y:S01]  /*cc60*/  FFMA.FTZ R175, R235, UR4, -R148.reuse ;  /* 0x00000004ebaf7c23 */ /* 0x100fe20008010894 */
[--C-:B------:R-:W-:Y:S01]  /*cc70*/  FFMA.FTZ R171, R233, UR4, -R148.reuse ;  /* 0x00000004e9ab7c23 */ /* 0x100fe20008010894 */
[--C-:B------:R-:W-:Y:S01]  /*cc80*/  FFMA.FTZ R170, R239, UR4, -R148.reuse ;  /* 0x00000004efaa7c23 */ /* 0x100fe20008010894 */
[--C-:B------:R-:W-:Y:S01]  /*cc90*/  FFMA.FTZ R169, R237, UR4, -R148.reuse ;  /* 0x00000004eda97c23 */ /* 0x100fe20008010894 */
[----:B------:R-:W1:Y:S01]  /*cca0*/  MUFU.EX2 R2, R5 ;  /* 0x0000000500027308 */ /* 0x000e620000000800 */
[--C-:B------:R-:W-:Y:S01]  /*ccb0*/  FFMA.FTZ R181, R231, UR4, -R148.reuse ;  /* 0x00000004e7b57c23 */ /* 0x100fe20008010894 */
[--C-:B------:R-:W-:Y:S01]  /*ccc0*/  FFMA.FTZ R178, R229, UR4, -R148.reuse ;  /* 0x00000004e5b27c23 */ /* 0x100fe20008010894 */
[--C-:B------:R-:W-:Y:S01]  /*ccd0*/  FFMA.FTZ R182, R227, UR4, -R148.reuse ;  /* 0x00000004e3b67c23 */ /* 0x100fe20008010894 */
[--C-:B------:R-:W-:Y:S01]  /*cce0*/  FFMA.FTZ R191, R225, UR4, -R148.reuse ;  /* 0x00000004e1bf7c23 */ /* 0x100fe20008010894 */
[--C-:B------:R-:W-:Y:S01]  /*ccf0*/  FFMA.FTZ R192, R223, UR4, -R148.reuse ;  /* 0x00000004dfc07c23 */ /* 0x100fe20008010894 */
[--C-:B------:R-:W-:Y:S01]  /*cd00*/  FFMA.FTZ R221, R221, UR4, -R148.reuse ;  /* 0x00000004dddd7c23 */ /* 0x100fe20008010894 */
[--C-:B------:R-:W-:Y:S03]  /*cd10*/  FFMA.FTZ R196, R219, UR4, -R148.reuse ;  /* 0x00000004dbc47c23 */ /* 0x100fe60008010894 */
[----:B------:R-:W2:Y:S01]  /*cd20*/  MUFU.EX2 R0, R6 ;  /* 0x0000000600007308 */ /* 0x000ea20000000800 */
[--C-:B------:R-:W-:Y:S01]  /*cd30*/  FFMA.FTZ R217, R217, UR4, -R148.reuse ;  /* 0x00000004d9d97c23 */ /* 0x100fe20008010894 */
[--C-:B------:R-:W-:Y:S01]  /*cd40*/  FFMA.FTZ R136, R136, UR4, -R148.reuse ;  /* 0x0000000488887c23 */ /* 0x100fe20008010894 */
[--C-:B------:R-:W-:Y:S01]  /*cd50*/  FFMA.FTZ R135, R135, UR4, -R148.reuse ;  /* 0x0000000487877c23 */ /* 0x100fe20008010894 */
[--C-:B------:R-:W-:Y:S01]  /*cd60*/  FFMA.FTZ R134, R134, UR4, -R148.reuse ;  /* 0x0000000486867c23 */ /* 0x100fe20008010894 */
[----:B------:R-:W-:Y:S01]  /*cd70*/  FFMA.FTZ R133, R133, UR4, -R148 ;  /* 0x0000000485857c23 */ /* 0x000fe20008010894 */
[--C-:B------:R-:W-:Y:S01]  /*cd80*/  FFMA.FTZ R176, R232, UR4, -R145.reuse ;  /* 0x00000004e8b07c23 */ /* 0x100fe20008010891 */
[----:B------:R-:W-:Y:S03]  /*cd90*/  LDSM.16.MT88.4 R148, [R187+0xf800] ;  /* 0x00f80000bb94783b */ /* 0x000fe60000004200 */
[----:B------:R-:W-:Y:S01]  /*cda0*/  MUFU.EX2 R177, R177 ;  /* 0x000000b100b17308 */ /* 0x000fe20000000800 */
[C---:B-1----:R-:W-:Y:S01]  /*cdb0*/  FMUL.FTZ R4, R2.reuse, R128 ;  /* 0x0000008002047220 */ /* 0x042fe20000410000 */
[C---:B------:R-:W-:Y:S01]  /*cdc0*/  FMUL.FTZ R5, R2.reuse, R129 ;  /* 0x0000008102057220 */ /* 0x040fe20000410000 */
[C---:B------:R-:W-:Y:S01]  /*cdd0*/  FMUL.FTZ R8, R2.reuse, R124 ;  /* 0x0000007c02087220 */ /* 0x040fe20000410000 */
[C---:B------:R-:W-:Y:S01]  /*cde0*/  FMUL.FTZ R9, R2.reuse, R125 ;  /* 0x0000007d02097220 */ /* 0x040fe20000410000 */
[C---:B------:R-:W-:Y:S01]  /*cdf0*/  FMUL.FTZ R16, R2.reuse, R116 ;  /* 0x0000007402107220 */ /* 0x040fe20000410000 */
[C---:B------:R-:W-:Y:S01]  /*ce00*/  FMUL.FTZ R17, R2.reuse, R117 ;  /* 0x0000007502117220 */ /* 0x040fe20000410000 */
[----:B------:R-:W-:Y:S03]  /*ce10*/  FMUL.FTZ R24, R2, R108 ;  /* 0x0000006c02187220 */ /* 0x000fe60000410000 */
[----:B------:R-:W1:Y:S01]  /*ce20*/  MUFU.EX2 R174, R174 ;  /* 0x000000ae00ae7308 */ /* 0x000e620000000800 */
[C---:B--2---:R-:W-:Y:S01]  /*ce30*/  FMUL.FTZ R6, R0.reuse, R130 ;  /* 0x0000008200067220 */ /* 0x044fe20000410000 */
[C---:B------:R-:W-:Y:S01]  /*ce40*/  FMUL.FTZ R7, R0.reuse, R131 ;  /* 0x0000008300077220 */ /* 0x040fe20000410000 */
[C---:B------:R-:W-:Y:S01]  /*ce50*/  FMUL.FTZ R10, R0.reuse, R126 ;  /* 0x0000007e000a7220 */ /* 0x040fe20000410000 */
[C---:B------:R-:W-:Y:S01]  /*ce60*/  FMUL.FTZ R11, R0.reuse, R127 ;  /* 0x0000007f000b7220 */ /* 0x040fe20000410000 */
[C---:B------:R-:W-:Y:S01]  /*ce70*/  FMUL.FTZ R18, R0.reuse, R118 ;  /* 0x0000007600127220 */ /* 0x040fe20000410000 */
[----:B------:R-:W-:Y:S01]  /*ce80*/  FMUL.FTZ R19, R0, R119 ;  /* 0x0000007700137220 */ /* 0x000fe20000410000 */
[----:B------:R-:W-:Y:S03]  /*ce90*/  LDSM.16.MT88.4 R124, [R187+0xe800] ;  /* 0x00e80000bb7c783b */ /* 0x000fe60000004200 */
[----:B------:R-:W-:Y:S01]  /*cea0*/  MUFU.EX2 R175, R175 ;  /* 0x000000af00af7308 */ /* 0x000fe20000000800 */
[----:B------:R-:W-:Y:S01]  /*ceb0*/  FMUL.FTZ R25, R2, R109 ;  /* 0x0000006d02197220 */ /* 0x000fe20000410000 */
[C---:B------:R-:W-:Y:S01]  /*cec0*/  FMUL.FTZ R26, R0.reuse, R110 ;  /* 0x0000006e001a7220 */ /* 0x040fe20000410000 */
[----:B------:R-:W-:Y:S01]  /*ced0*/  FMUL.FTZ R27, R0, R111 ;  /* 0x0000006f001b7220 */ /* 0x000fe20000410000 */
[C---:B------:R-:W-:Y:S01]  /*cee0*/  FMUL.FTZ R32, R2.reuse, R100 ;  /* 0x0000006402207220 */ /* 0x040fe20000410000 */
[----:B------:R-:W-:Y:S01]  /*cef0*/  FMUL.FTZ R33, R2, R101 ;  /* 0x0000006502217220 */ /* 0x000fe20000410000 */
[----:B------:R-:W-:Y:S01]  /*cf00*/  FMUL.FTZ R34, R0, R102 ;  /* 0x0000006600227220 */ /* 0x000fe20000410000 */
[----:B------:R-:W-:Y:S03]  /*cf10*/  LDSM.16.MT88.4 R108, [R189+0x2000] ;  /* 0x00200000bd6c783b */ /* 0x000fe60000004200 */
[----:B------:R-:W2:Y:S01]  /*cf20*/  MUFU.EX2 R171, R171 ;  /* 0x000000ab00ab7308 */ /* 0x000ea20000000800 */
[----:B-1----:R-:W-:Y:S01]  /*cf30*/  F2FP.F16.F32.PACK_AB R128, R174, R177 ;  /* 0x000000b1ae80723e */ /* 0x002fe200000000ff */
[----:B------:R-:W-:Y:S01]  /*cf40*/  FMUL.FTZ R35, R0, R103 ;  /* 0x0000006700237220 */ /* 0x000fe20000410000 */
[C---:B------:R-:W-:Y:S01]  /*cf50*/  FMUL.FTZ R36, R2.reuse, R36 ;  /* 0x0000002402247220 */ /* 0x040fe20000410000 */
[----:B------:R-:W-:Y:S01]  /*cf60*/  FMUL.FTZ R37, R2, R37 ;  /* 0x0000002502257220 */ /* 0x000fe20000410000 */
[C---:B------:R-:W-:Y:S01]  /*cf70*/  FMUL.FTZ R38, R0.reuse, R38 ;  /* 0x0000002600267220 */ /* 0x040fe20000410000 */
[----:B------:R-:W-:Y:S01]  /*cf80*/  FMUL.FTZ R39, R0, R39 ;  /* 0x0000002700277220 */ /* 0x000fe20000410000 */
[----:B------:R-:W-:Y:S03]  /*cf90*/  LDSM.16.MT88.4 R100, [R168+0x2000] ;  /* 0x00200000a864783b */ /* 0x000fe60000004200 */
[----:B------:R-:W-:Y:S01]  /*cfa0*/  MUFU.EX2 R173, R173 ;  /* 0x000000ad00ad7308 */ /* 0x000fe20000000800 */
[C---:B------:R-:W-:Y:S01]  /*cfb0*/  FMUL.FTZ R40, R2.reuse, R40 ;  /* 0x0000002802287220 */ /* 0x040fe20000410000 */
[----:B------:R-:W-:Y:S01]  /*cfc0*/  FMUL.FTZ R41, R2, R41 ;  /* 0x0000002902297220 */ /* 0x000fe20000410000 */
[C---:B------:R-:W-:Y:S01]  /*cfd0*/  FMUL.FTZ R42, R0.reuse, R42 ;  /* 0x0000002a002a7220 */ /* 0x040fe20000410000 */
[----:B------:R-:W-:Y:S01]  /*cfe0*/  FMUL.FTZ R43, R0, R43 ;  /* 0x0000002b002b7220 */ /* 0x000fe20000410000 */
[C---:B------:R-:W-:Y:S01]  /*cff0*/  FMUL.FTZ R44, R2.reuse, R44 ;  /* 0x0000002c022c7220 */ /* 0x040fe20000410000 */
[----:B------:R-:W-:Y:S01]  /*d000*/  FMUL.FTZ R45, R2, R45 ;  /* 0x0000002d022d7220 */ /* 0x000fe20000410000 */
[----:B------:R-:W-:Y:S03]  /*d010*/  LDSM.16.MT88.4 R116, [R138+0xc800] ;  /* 0x00c800008a74783b */ /* 0x000fe60000004200 */
[----:B------:R-:W1:Y:S01]  /*d020*/  MUFU.EX2 R172, R172 ;  /* 0x000000ac00ac7308 */ /* 0x000e620000000800 */
[----:B--2---:R-:W-:Y:S01]  /*d030*/  F2FP.F16.F32.PACK_AB R129, R171, R175 ;  /* 0x000000afab81723e */ /* 0x004fe200000000ff */
[C---:B------:R-:W-:Y:S01]  /*d040*/  FMUL.FTZ R46, R0.reuse, R46 ;  /* 0x0000002e002e7220 */ /* 0x040fe20000410000 */
[----:B------:R-:W-:Y:S01]  /*d050*/  FMUL.FTZ R47, R0, R47 ;  /* 0x0000002f002f7220 */ /* 0x000fe20000410000 */
[C---:B------:R-:W-:Y:S01]  /*d060*/  FMUL.FTZ R48, R2.reuse, R48 ;  /* 0x0000003002307220 */ /* 0x040fe20000410000 */
[----:B------:R-:W-:Y:S01]  /*d070*/  FMUL.FTZ R49, R2, R49 ;  /* 0x0000003102317220 */ /* 0x000fe20000410000 */
        /* <DEDUP_REMOVED lines=9> */
[----:B------:R-:W-:Y:S03]  /*d110*/  FMUL.FTZ R58, R0, R58 ;  /* 0x0000003a003a7220 */ /* 0x000fe60000410000 */
[----:B------:R-:W2:Y:S01]  /*d120*/  MUFU.EX2 R169, R169 ;  /* 0x000000a900a97308 */ /* 0x000ea20000000800 */
[----:B-1----:R-:W-:Y:S01]  /*d130*/  F2FP.F16.F32.PACK_AB R130, R172, R173 ;  /* 0x000000adac82723e */ /* 0x002fe200000000ff */
        /* <DEDUP_REMOVED lines=15> */
[----:B--2---:R-:W-:Y:S01]  /*d230*/  F2FP.F16.F32.PACK_AB R131, R169, R170 ;  /* 0x000000aaa983723e */ /* 0x004fe200000000ff */
[C---:B------:R-:W-:Y:S01]  /*d240*/  FMUL.FTZ R74, R0.reuse, R74 ;  /* 0x0000004a004a7220 */ /* 0x040fe20000410000 */
[----:B------:R-:W-:Y:S01]  /*d250*/  FMUL.FTZ R75, R0, R75 ;  /* 0x0000004b004b7220 */ /* 0x000fe20000410000 */
[C---:B------:R-:W-:Y:S01]  /*d260*/  FMUL.FTZ R76, R2.reuse, R76 ;  /* 0x0000004c024c7220 */ /* 0x040fe20000410000 */
[----:B------:R-:W-:Y:S01]  /*d270*/  FMUL.FTZ R77, R2, R77 ;  /* 0x0000004d024d7220 */ /* 0x000fe20000410000 */
[C---:B------:R-:W-:Y:S01]  /*d280*/  FMUL.FTZ R78, R0.reuse, R78 ;  /* 0x0000004e004e7220 */ /* 0x040fe20000410000 */
[----:B------:R-:W-:Y:S01]  /*d290*/  FMUL.FTZ R79, R0, R79 ;  /* 0x0000004f004f7220 */ /* 0x000fe20000410000 */
[C---:B------:R-:W-:Y:S01]  /*d2a0*/  HMMA.16816.F32 R4, R128.reuse, R12, R4 ;  /* 0x0000000c8004723c */ /* 0x040fe20000001804 */
[----:B------:R-:W-:Y:S04]  /*d2b0*/  MUFU.EX2 R176, R176 ;  /* 0x000000b000b07308 */ /* 0x000fe80000000800 */
[C---:B------:R-:W-:Y:S01]  /*d2c0*/  FMUL.FTZ R12, R2.reuse, R120 ;  /* 0x00000078020c7220 */ /* 0x040fe20000410000 */
[C---:B------:R-:W-:Y:S01]  /*d2d0*/  FMUL.FTZ R13, R2.reuse, R121 ;  /* 0x00000079020d7220 */ /* 0x040fe20000410000 */
[----:B------:R-:W-:Y:S01]  /*d2e0*/  FMUL.FTZ R80, R2, R80 ;  /* 0x0000005002507220 */ /* 0x000fe20000410000 */
[C---:B------:R-:W-:Y:S03]  /*d2f0*/  HMMA.16816.F32 R8, R128.reuse, R14, R8 ;  /* 0x0000000e8008723c */ /* 0x040fe60000001808 */
[----:B------:R-:W-:Y:S01]  /*d300*/  MUFU.EX2 R181, R181 ;  /* 0x000000b500b57308 */ /* 0x000fe20000000800 */
[C---:B------:R-:W-:Y:S01]  /*d310*/  FMUL.FTZ R14, R0.reuse, R122 ;  /* 0x0000007a000e7220 */ /* 0x040fe20000410000 */
[----:B------:R-:W-:Y:S01]  /*d320*/  FMUL.FTZ R15, R0, R123 ;  /* 0x0000007b000f7220 */ /* 0x000fe20000410000 */
[----:B------:R-:W-:Y:S01]  /*d330*/  FMUL.FTZ R81, R2, R81 ;  /* 0x0000005102517220 */ /* 0x000fe20000410000 */
[----:B------:R-:W1:Y:S01]  /*d340*/  LDSM.16.MT88.4 R120, [R189] ;  /* 0x00000000bd78783b */ /* 0x000e620000004200 */
[C---:B------:R-:W-:Y:S01]  /*d350*/  FMUL.FTZ R82, R0.reuse, R82 ;  /* 0x0000005200527220 */ /* 0x040fe20000410000 */
[----:B------:R-:W-:Y:S01]  /*d360*/  FMUL.FTZ R83, R0, R83 ;  /* 0x0000005300537220 */ /* 0x000fe20000410000 */
[C---:B------:R-:W-:Y:S01]  /*d370*/  FMUL.FTZ R84, R2.reuse, R84 ;  /* 0x0000005402547220 */ /* 0x040fe20000410000 */
[C---:B------:R-:W-:Y:S01]  /*d380*/  FMUL.FTZ R85, R2.reuse, R85 ;  /* 0x0000005502557220 */ /* 0x040fe20000410000 */
[C---:B------:R-:W-:Y:S01]  /*d390*/  HMMA.16816.F32 R12, R128.reuse, R20, R12 ;  /* 0x00000014800c723c */ /* 0x040fe2000000180c */
[----:B------:R-:W-:Y:S02]  /*d3a0*/  MUFU.EX2 R178, R178 ;  /* 0x000000b200b27308 */ /* 0x000fe40000000800 */
[C---:B------:R-:W-:Y:S01]  /*d3b0*/  FMUL.FTZ R20, R2.reuse, R112 ;  /* 0x0000007002147220 */ /* 0x040fe20000410000 */
[----:B------:R-:W-:Y:S01]  /*d3c0*/  FMUL.FTZ R21, R2, R113 ;  /* 0x0000007102157220 */ /* 0x000fe20000410000 */
[C---:B------:R-:W-:Y:S01]  /*d3d0*/  FMUL.FTZ R86, R0.reuse, R86 ;  /* 0x0000005600567220 */ /* 0x040fe20000410000 */
[----:B------:R-:W-:Y:S01]  /*d3e0*/  FMUL.FTZ R87, R0, R87 ;  /* 0x0000005700577220 */ /* 0x000fe20000410000 */
[----:B------:R-:W-:Y:S01]  /*d3f0*/  FMUL.FTZ R88, R2, R88 ;  /* 0x0000005802587220 */ /* 0x000fe20000410000 */
[C---:B------:R-:W-:Y:S03]  /*d400*/  HMMA.16816.F32 R16, R128.reuse, R22, R16 ;  /* 0x000000168010723c */ /* 0x040fe60000001810 */
[----:B------:R-:W-:Y:S01]  /*d410*/  MUFU.EX2 R182, R182 ;  /* 0x000000b600b67308 */ /* 0x000fe20000000800 */
[C---:B------:R-:W-:Y:S01]  /*d420*/  FMUL.FTZ R22, R0.reuse, R114 ;  /* 0x0000007200167220 */ /* 0x040fe20000410000 */
[----:B------:R-:W-:Y:S01]  /*d430*/  FMUL.FTZ R23, R0, R115 ;  /* 0x0000007300177220 */ /* 0x000fe20000410000 */
[----:B------:R-:W-:Y:S01]  /*d440*/  FMUL.FTZ R89, R2, R89 ;  /* 0x0000005902597220 */ /* 0x000fe20000410000 */
[----:B------:R-:W2:Y:S01]  /*d450*/  LDSM.16.MT88.4 R112, [R187+0xe000] ;  /* 0x00e00000bb70783b */ /* 0x000ea20000004200 */
[C---:B------:R-:W-:Y:S01]  /*d460*/  FMUL.FTZ R90, R0.reuse, R90 ;  /* 0x0000005a005a7220 */ /* 0x040fe20000410000 */
[----:B------:R-:W-:Y:S01]  /*d470*/  FMUL.FTZ R91, R0, R91 ;  /* 0x0000005b005b7220 */ /* 0x000fe20000410000 */
[--C-:B------:R-:W-:Y:S01]  /*d480*/  FFMA.FTZ R179, R234, UR4, -R145.reuse ;  /* 0x00000004eab37c23 */ /* 0x100fe20008010891 */
[--C-:B------:R-:W-:Y:S01]  /*d490*/  FFMA.FTZ R180, R230, UR4, -R145.reuse ;  /* 0x00000004e6b47c23 */ /* 0x100fe20008010891 */
[C---:B------:R-:W-:Y:S01]  /*d4a0*/  HMMA.16816.F32 R20, R128.reuse, R28, R20 ;  /* 0x0000001c8014723c */ /* 0x040fe20000001814 */
[----:B------:R-:W-:Y:S02]  /*d4b0*/  MUFU.EX2 R191, R191 ;  /* 0x000000bf00bf7308 */ /* 0x000fe40000000800 */
[C---:B------:R-:W-:Y:S01]  /*d4c0*/  FMUL.FTZ R28, R2.reuse, R104 ;  /* 0x00000068021c7220 */ /* 0x040fe20000410000 */
[----:B------:R-:W-:Y:S01]  /*d4d0*/  FMUL.FTZ R29, R2, R105 ;  /* 0x00000069021d7220 */ /* 0x000fe20000410000 */
[--C-:B------:R-:W-:Y:S01]  /*d4e0*/  FFMA.FTZ R183, R228, UR4, -R145.reuse ;  /* 0x00000004e4b77c23 */ /* 0x100fe20008010891 */
[C---:B------:R-:W-:Y:S01]  /*d4f0*/  FMUL.FTZ R92, R2.reuse, R92 ;  /* 0x0000005c025c7220 */ /* 0x040fe20000410000 */
[----:B------:R-:W-:Y:S01]  /*d500*/  FMUL.FTZ R93, R2, R93 ;  /* 0x0000005d025d7220 */ /* 0x000fe20000410000 */
[C---:B------:R-:W-:Y:S03]  /*d510*/  HMMA.16816.F32 R24, R128.reuse, R30, R24 ;  /* 0x0000001e8018723c */ /* 0x040fe60000001818 */
[----:B------:R-:W3:Y:S01]  /*d520*/  MUFU.EX2 R179, R179 ;  /* 0x000000b300b37308 */ /* 0x000ee20000000800 */
[C---:B------:R-:W-:Y:S01]  /*d530*/  FMUL.FTZ R30, R0.reuse, R106 ;  /* 0x0000006a001e7220 */ /* 0x040fe20000410000 */
[C---:B------:R-:W-:Y:S01]  /*d540*/  FMUL.FTZ R31, R0.reuse, R107 ;  /* 0x0000006b001f7220 */ /* 0x040fe20000410000 */
[C---:B------:R-:W-:Y:S01]  /*d550*/  FMUL.FTZ R94, R0.reuse, R94 ;  /* 0x0000005e005e7220 */ /* 0x040fe20000410000 */
[----:B------:R-:W4:Y:S01]  /*d560*/  LDSM.16.MT88.4 R104, [R138+0xe000] ;  /* 0x00e000008a68783b */ /* 0x000f220000004200 */
[----:B------:R-:W-:Y:S01]  /*d570*/  FMUL.FTZ R95, R0, R95 ;  /* 0x0000005f005f7220 */ /* 0x000fe20000410000 */
[C---:B------:R-:W-:Y:S01]  /*d580*/  FMUL.FTZ R96, R2.reuse, R96 ;  /* 0x0000006002607220 */ /* 0x040fe20000410000 */
[----:B------:R-:W-:Y:S01]  /*d590*/  FMUL.FTZ R97, R2, R97 ;  /* 0x0000006102617220 */ /* 0x000fe20000410000 */
[C---:B------:R-:W-:Y:S01]  /*d5a0*/  FMUL.FTZ R98, R0.reuse, R98 ;  /* 0x0000006200627220 */ /* 0x040fe20000410000 */
[C---:B-1----:R-:W-:Y:S01]  /*d5b0*/  HMMA.16816.F32 R28, R128.reuse, R120, R28 ;  /* 0x00000078801c723c */ /* 0x042fe2000000181c */
[----:B------:R-:W-:Y:S02]  /*d5c0*/  MUFU.EX2 R180, R180 ;  /* 0x000000b400b47308 */ /* 0x000fe40000000800 */
[----:B------:R-:W-:Y:S01]  /*d5d0*/  FMUL.FTZ R99, R0, R99 ;  /* 0x0000006300637220 */ /* 0x000fe20000410000 */
[--C-:B------:R-:W-:Y:S01]  /*d5e0*/  FFMA.FTZ R190, R226, UR4, -R145.reuse ;  /* 0x00000004e2be7c23 */ /* 0x100fe20008010891 */
[--C-:B------:R-:W-:Y:S01]  /*d5f0*/  FFMA.FTZ R193, R224, UR4, -R145.reuse ;  /* 0x00000004e0c17c23 */ /* 0x100fe20008010891 */
[--C-:B------:R-:W-:Y:S01]  /*d600*/  FFMA.FTZ R194, R222, UR4, -R145.reuse ;  /* 0x00000004dec27c23 */ /* 0x100fe20008010891 */
[--C-:B------:R-:W-:Y:S01]  /*d610*/  FFMA.FTZ R223, R220, UR4, -R145.reuse ;  /* 0x00000004dcdf7c23 */ /* 0x100fe20008010891 */
[C---:B------:R-:W-:Y:S01]  /*d620*/  HMMA.16816.F32 R32, R128.reuse, R122, R32 ;  /* 0x0000007a8020723c */ /* 0x040fe20000001820 */
[----:B------:R-:W-:Y:S02]  /*d630*/  LDSM.16.MT88.4 R120, [R189+0x800] ;  /* 0x00080000bd78783b */ /* 0x000fe40000004200 */
[----:B------:R-:W1:Y:S01]  /*d640*/  MUFU.EX2 R183, R183 ;  /* 0x000000b700b77308 */ /* 0x000e620000000800 */
[--C-:B------:R-:W-:Y:S01]  /*d650*/  FFMA.FTZ R216, R216, UR4, -R145.reuse ;  /* 0x00000004d8d87c23 */ /* 0x100fe20008010891 */
[--C-:B------:R-:W-:Y:S01]  /*d660*/  FFMA.FTZ R219, R218, UR4, -R145.reuse ;  /* 0x00000004dadb7c23 */ /* 0x100fe20008010891 */
[--C-:B------:R-:W-:Y:S01]  /*d670*/  FFMA.FTZ R214, R214, UR4, -R145.reuse ;  /* 0x00000004d6d67c23 */ /* 0x100fe20008010891 */
[----:B------:R-:W-:Y:S01]  /*d680*/  FFMA.FTZ R145, R201, UR4, -R145 ;  /* 0x00000004c9917c23 */ /* 0x000fe20008010891 */
[----:B------:R-:W-:Y:S01]  /*d690*/  FFMA.FTZ R177, R2, R213, R177 ;  /* 0x000000d502b17223 */ /* 0x000fe200000100b1 */
[C---:B--2---:R-:W-:Y:S04]  /*d6a0*/  HMMA.16816.F32 R36, R128.reuse, R112, R36 ;  /* 0x000000708024723c */ /* 0x044fe80000001824 */
[----:B------:R2:W-:Y:S01]  /*d6b0*/  MUFU.EX2 R201, R145 ;  /* 0x0000009100c97308 */ /* 0x0005e20000000800 */
[----:B------:R-:W-:Y:S01]  /*d6c0*/  ISETP.NE.AND P1, PT, R208, RZ, PT ;  /* 0x000000ffd000720c */ /* 0x000fe20003f25270 */
[----:B------:R-:W-:Y:S01]  /*d6d0*/  FFMA.FTZ R175, R0, R211, R175 ;  /* 0x000000d300af7223 */ /* 0x000fe200000100af */
[----:B------:R-:W-:Y:S01]  /*d6e0*/  FADD.FTZ R174, R174, R177 ;  /* 0x000000b1aeae7221 */ /* 0x000fe20000010000 */
[----:B------:R-:W-:Y:S01]  /*d6f0*/  MOV R0, R3 ;  /* 0x0000000300007202 */ /* 0x000fe20000000f00 */
[C---:B------:R-:W-:Y:S01]  /*d700*/  HMMA.16816.F32 R40, R128.reuse, R114, R40 ;  /* 0x000000728028723c */ /* 0x040fe20000001828 */
[----:B------:R-:W-:Y:S04]  /*d710*/  LDSM.16.MT88.4 R112, [R187+0xc800] ;  /* 0x00c80000bb70783b */ /* 0x000fe80000004200 */
[----:B------:R-:W-:Y:S01]  /*d720*/  MUFU.EX2 R190, R190 ;  /* 0x000000be00be7308 */ /* 0x000fe20000000800 */
[----:B------:R-:W-:Y:S04]  /*d730*/  FADD.FTZ R175, R171, R175 ;  /* 0x000000afabaf7221 */ /* 0x000fe80000010000 */
[----:B------:R-:W-:Y:S05]  /*d740*/  FADD.FTZ R170, R170, R175 ;  /* 0x000000afaaaa7221 */ /* 0x000fea0000010000 */
[----:B------:R-:W5:Y:S01]  /*d750*/  MUFU.EX2 R193, R193 ;  /* 0x000000c100c17308 */ /* 0x000f620000000800 */
[C---:B----4-:R-:W-:Y:S01]  /*d760*/  HMMA.16816.F32 R44, R128.reuse, R104, R44 ;  /* 0x00000068802c723c */ /* 0x050fe2000000182c */
[----:B--2---:R-:W-:Y:S02]  /*d770*/  LDSM.16.MT88.4 R144, [R189+0x1800] ;  /* 0x00180000bd90783b */ /* 0x004fe40000004200 */
[----:B------:R-:W-:Y:S06]  /*d780*/  FADD.FTZ R170, R169, R170 ;  /* 0x000000aaa9aa7221 */ /* 0x000fec0000010000 */
[----:B------:R-:W-:Y:S01]  /*d790*/  MUFU.EX2 R192, R192 ;  /* 0x000000c000c07308 */ /* 0x000fe20000000800 */
[C---:B------:R-:W-:Y:S01]  /*d7a0*/  HMMA.16816.F32 R48, R128.reuse, R106, R48 ;  /* 0x0000006a8030723c */ /* 0x040fe20000001830 */
[----:B------:R-:W2:Y:S08]  /*d7b0*/  LDSM.16.MT88.4 R104, [R187+0x10000] ;  /* 0x01000000bb68783b */ /* 0x000eb00000004200 */
[----:B------:R-:W4:Y:S01]  /*d7c0*/  MUFU.EX2 R221, R221 ;  /* 0x000000dd00dd7308 */ /* 0x000f220000000800 */
[C---:B------:R-:W-:Y:S09]  /*d7d0*/  HMMA.16816.F32 R52, R128.reuse, R100, R52 ;  /* 0x000000648034723c */ /* 0x040ff20000001834 */
[----:B------:R-:W-:Y:S01]  /*d7e0*/  MUFU.EX2 R194, R194 ;  /* 0x000000c200c27308 */ /* 0x000fe20000000800 */
[C---:B------:R-:W-:Y:S01]  /*d7f0*/  HMMA.16816.F32 R56, R128.reuse, R102, R56 ;  /* 0x000000668038723c */ /* 0x040fe20000001838 */
[----:B------:R-:W3:Y:S08]  /*d800*/  LDSM.16.MT88.4 R100, [R138+0x10000] ;  /* 0x010000008a64783b */ /* 0x000ef00000004200 */
[----:B------:R-:W4:Y:S01]  /*d810*/  MUFU.EX2 R223, R223 ;  /* 0x000000df00df7308 */ /* 0x000f220000000800 */
[C---:B------:R-:W-:Y:S09]  /*d820*/  HMMA.16816.F32 R60, R128.reuse, R108, R60 ;  /* 0x0000006c803c723c */ /* 0x040ff2000000183c */
[----:B------:R-:W-:Y:S01]  /*d830*/  MUFU.EX2 R196, R196 ;  /* 0x000000c400c47308 */ /* 0x000fe20000000800 */
[C---:B------:R-:W-:Y:S01]  /*d840*/  HMMA.16816.F32 R64, R128.reuse, R110, R64 ;  /* 0x0000006e8040723c */ /* 0x040fe20000001840 */
[----:B------:R-:W5:Y:S08]  /*d850*/  LDSM.16.MT88.4 R108, [R168+0x4000] ;  /* 0x00400000a86c783b */ /* 0x000f700000004200 */
[----:B------:R-:W4:Y:S01]  /*d860*/  MUFU.EX2 R217, R217 ;  /* 0x000000d900d97308 */ /* 0x000f220000000800 */
[C---:B--2---:R-:W-:Y:S09]  /*d870*/  HMMA.16816.F32 R68, R128.reuse, R104, R68 ;  /* 0x000000688044723c */ /* 0x044ff20000001844 */
[----:B------:R-:W-:Y:S01]  /*d880*/  MUFU.EX2 R216, R216 ;  /* 0x000000d800d87308 */ /* 0x000fe20000000800 */
[C---:B------:R-:W-:Y:S01]  /*d890*/  HMMA.16816.F32 R72, R128.reuse, R106, R72 ;  /* 0x0000006a8048723c */ /* 0x040fe20000001848 */
[----:B------:R-:W2:Y:S08]  /*d8a0*/  LDSM.16.MT88.4 R104, [R189+0x4000] ;  /* 0x00400000bd68783b */ /* 0x000eb00000004200 */
[----:B------:R-:W4:Y:S01]  /*d8b0*/  MUFU.EX2 R219, R219 ;  /* 0x000000db00db7308 */ /* 0x000f220000000800 */
[C---:B---3--:R-:W-:Y:S03]  /*d8c0*/  HMMA.16816.F32 R76, R128.reuse, R100, R76 ;  /* 0x00000064804c723c */ /* 0x048fe6000000184c */
[----:B------:R-:W-:Y:S02]  /*d8d0*/  F2FP.F16.F32.PACK_AB R100, R179, R176 ;  /* 0x000000b0b364723e */ /* 0x000fe400000000ff */
[C---:B------:R-:W-:Y:S04]  /*d8e0*/  F2FP.F16.F32.PACK_AB R101, R178.reuse, R181 ;  /* 0x000000b5b265723e */ /* 0x040fe800000000ff */
[----:B------:R-:W-:Y:S01]  /*d8f0*/  MUFU.EX2 R136, R136 ;  /* 0x0000008800887308 */ /* 0x000fe20000000800 */
[----:B------:R-:W-:Y:S01]  /*d900*/  FADD.FTZ R181, R181, R170 ;  /* 0x000000aab5b57221 */ /* 0x000fe20000010000 */
[C---:B------:R-:W-:Y:S03]  /*d910*/  HMMA.16816.F32 R80, R128.reuse, R102, R80 ;  /* 0x000000668050723c */ /* 0x040fe60000001850 */
[----:B-1----:R-:W-:Y:S01]  /*d920*/  F2FP.F16.F32.PACK_AB R102, R183, R180 ;  /* 0x000000b4b766723e */ /* 0x002fe200000000ff */
[----:B------:R-:W-:Y:S01]  /*d930*/  FADD.FTZ R181, R178, R181 ;  /* 0x000000b5b2b57221 */ /* 0x000fe20000010000 */
[C---:B------:R-:W-:Y:S03]  /*d940*/  F2FP.F16.F32.PACK_AB R103, R191.reuse, R182 ;  /* 0x000000b6bf67723e */ /* 0x040fe600000000ff */
[----:B------:R-:W1:Y:S01]  /*d950*/  MUFU.EX2 R135, R135 ;  /* 0x0000008700877308 */ /* 0x000e620000000800 */
[C---:B-----5:R-:W-:Y:S03]  /*d960*/  HMMA.16816.F32 R84, R128.reuse, R108, R84 ;  /* 0x0000006c8054723c */ /* 0x060fe60000001854 */
[----:B------:R-:W-:Y:S06]  /*d970*/  FADD.FTZ R182, R182, R181 ;  /* 0x000000b5b6b67221 */ /* 0x000fec0000010000 */
[----:B------:R-:W3:Y:S01]  /*d980*/  MUFU.EX2 R214, R214 ;  /* 0x000000d600d67308 */ /* 0x000ee20000000800 */
[----:B------:R-:W-:Y:S01]  /*d990*/  FADD.FTZ R191, R191, R182 ;  /* 0x000000b6bfbf7221 */ /* 0x000fe20000010000 */
[C---:B------:R-:W-:Y:S01]  /*d9a0*/  HMMA.16816.F32 R88, R128.reuse, R110, R88 ;  /* 0x0000006e8058723c */ /* 0x040fe20000001858 */
[----:B------:R-:W5:Y:S07]  /*d9b0*/  LDSM.16.MT88.4 R108, [R168+0x800] ;  /* 0x00080000a86c783b */ /* 0x000f6e0000004200 */
[----:B------:R-:W-:Y:S01]  /*d9c0*/  MUFU.EX2 R134, R134 ;  /* 0x0000008600867308 */ /* 0x000fe20000000800 */
[C---:B--2---:R-:W-:Y:S09]  /*d9d0*/  HMMA.16816.F32 R92, R128.reuse, R104, R92 ;  /* 0x00000068805c723c */ /* 0x044ff2000000185c */
[----:B------:R-:W2:Y:S01]  /*d9e0*/  MUFU.EX2 R133, R133 ;  /* 0x0000008500857308 */ /* 0x000ea20000000800 */
[----:B------:R-:W-:Y:S01]  /*d9f0*/  HMMA.16816.F32 R96, R128, R106, R96 ;  /* 0x0000006a8060723c */ /* 0x000fe20000001860 */
[----:B------:R-:W4:Y:S07]  /*da00*/  LDSM.16.MT88.4 R104, [R168+0x2800] ;  /* 0x00280000a868783b */ /* 0x000f2e0000004200 */
[C---:B------:R-:W-:Y:S01]  /*da10*/  HMMA.16816.F32 R4, R100.reuse, R112, R4 ;  /* 0x000000706404723c */ /* 0x040fe20000001804 */
[----:B------:R-:W1:Y:S07]  /*da20*/  LDSM.16.MT88.4 R128, [R189+0x2800] ;  /* 0x00280000bd80783b */ /* 0x000e6e0000004200 */
[C---:B------:R-:W-:Y:S01]  /*da30*/  HMMA.16816.F32 R8, R100.reuse, R114, R8 ;  /* 0x000000726408723c */ /* 0x040fe20000001808 */
[----:B------:R-:W3:Y:S07]  /*da40*/  LDSM.16.MT88.4 R112, [R187+0x10800] ;  /* 0x01080000bb70783b */ /* 0x000eee0000004200 */
[C---:B------:R-:W-:Y:S08]  /*da50*/  HMMA.16816.F32 R12, R100.reuse, R116, R12 ;  /* 0x00000074640c723c */ /* 0x040ff0000000180c */
[C---:B------:R-:W-:Y:S01]  /*da60*/  HMMA.16816.F32 R16, R100.reuse, R118, R16 ;  /* 0x000000766410723c */ /* 0x040fe20000001810 */
[----:B------:R-:W-:Y:S07]  /*da70*/  LDSM.16.MT88.4 R116, [R189+0x4800] ;  /* 0x00480000bd74783b */ /* 0x000fee0000004200 */
[C---:B-----5:R-:W-:Y:S08]  /*da80*/  HMMA.16816.F32 R20, R100.reuse, R108, R20 ;  /* 0x0000006c6414723c */ /* 0x060ff00000001814 */
[C---:B------:R-:W-:Y:S01]  /*da90*/  HMMA.16816.F32 R24, R100.reuse, R110, R24 ;  /* 0x0000006e6418723c */ /* 0x040fe20000001818 */
[----:B------:R-:W5:Y:S07]  /*daa0*/  LDSM.16.MT88.4 R108, [R138+0x10800] ;  /* 0x010800008a6c783b */ /* 0x000f6e0000004200 */
        /* <DEDUP_REMOVED lines=12> */
[C---:B-1----:R-:W-:Y:S08]  /*db70*/  HMMA.16816.F32 R60, R100.reuse, R128, R60 ;  /* 0x00000080643c723c */ /* 0x042ff0000000183c */
[C---:B------:R-:W-:Y:S01]  /*db80*/  HMMA.16816.F32 R64, R100.reuse, R130, R64 ;  /* 0x000000826440723c */ /* 0x040fe20000001840 */
[----:B------:R-:W-:Y:S07]  /*db90*/  LDSM.16.MT88.4 R128, [R168+0x3000] ;  /* 0x00300000a880783b */ /* 0x000fee0000004200 */
[C---:B---3--:R-:W-:Y:S08]  /*dba0*/  HMMA.16816.F32 R68, R100.reuse, R112, R68 ;  /* 0x000000706444723c */ /* 0x048ff00000001844 */
[C---:B------:R-:W-:Y:S01]  /*dbb0*/  HMMA.16816.F32 R72, R100.reuse, R114, R72 ;  /* 0x000000726448723c */ /* 0x040fe20000001848 */
[----:B------:R-:W-:Y:S07]  /*dbc0*/  LDSM.16.MT88.4 R112, [R138+0xd000] ;  /* 0x00d000008a70783b */ /* 0x000fee0000004200 */
[C---:B-----5:R-:W-:Y:S08]  /*dbd0*/  HMMA.16816.F32 R76, R100.reuse, R108, R76 ;  /* 0x0000006c644c723c */ /* 0x060ff0000000184c */
[C---:B------:R-:W-:Y:S01]  /*dbe0*/  HMMA.16816.F32 R80, R100.reuse, R110, R80 ;  /* 0x0000006e6450723c */ /* 0x040fe20000001850 */
[----:B------:R-:W1:Y:S07]  /*dbf0*/  LDSM.16.MT88.4 R108, [R187+0xd000] ;  /* 0x00d00000bb6c783b */ /* 0x000e6e0000004200 */
[C---:B----4-:R-:W-:Y:S08]  /*dc00*/  HMMA.16816.F32 R84, R100.reuse, R104, R84 ;  /* 0x000000686454723c */ /* 0x050ff00000001854 */
[C---:B------:R-:W-:Y:S01]  /*dc10*/  HMMA.16816.F32 R88, R100.reuse, R106, R88 ;  /* 0x0000006a6458723c */ /* 0x040fe20000001858 */
[----:B------:R-:W3:Y:S07]  /*dc20*/  LDSM.16.MT88.4 R104, [R189+0x1000] ;  /* 0x00100000bd68783b */ /* 0x000eee0000004200 */
[C---:B------:R-:W-:Y:S08]  /*dc30*/  HMMA.16816.F32 R92, R100.reuse, R116, R92 ;  /* 0x00000074645c723c */ /* 0x040ff0000000185c */
[----:B------:R-:W-:Y:S01]  /*dc40*/  HMMA.16816.F32 R96, R100, R118, R96 ;  /* 0x000000766460723c */ /* 0x000fe20000001860 */
[----:B------:R-:W4:Y:S02]  /*dc50*/  LDSM.16.MT88.4 R116, [R138+0xf000] ;  /* 0x00f000008a74783b */ /* 0x000f240000004200 */
[----:B------:R-:W-:Y:S02]  /*dc60*/  F2FP.F16.F32.PACK_AB R100, R193, R190 ;  /* 0x000000bec164723e */ /* 0x000fe400000000ff */
[----:B------:R-:W-:Y:S01]  /*dc70*/  F2FP.F16.F32.PACK_AB R101, R221, R192 ;  /* 0x000000c0dd65723e */ /* 0x000fe200000000ff */
[----:B------:R-:W-:Y:S01]  /*dc80*/  FADD.FTZ R192, R192, R191 ;  /* 0x000000bfc0c07221 */ /* 0x000fe20000010000 */
[----:B------:R-:W-:Y:S02]  /*dc90*/  F2FP.F16.F32.PACK_AB R102, R223, R194 ;  /* 0x000000c2df66723e */ /* 0x000fe400000000ff */
[----:B------:R-:W-:Y:S01]  /*dca0*/  F2FP.F16.F32.PACK_AB R103, R217, R196 ;  /* 0x000000c4d967723e */ /* 0x000fe200000000ff */
[----:B------:R-:W-:Y:S04]  /*dcb0*/  FADD.FTZ R221, R221, R192 ;  /* 0x000000c0dddd7221 */ /* 0x000fe80000010000 */
[----:B------:R-:W-:Y:S02]  /*dcc0*/  FADD.FTZ R196, R196, R221 ;  /* 0x000000ddc4c47221 */ /* 0x000fe40000010000 */
[C---:B-1----:R-:W-:Y:S03]  /*dcd0*/  HMMA.16816.F32 R4, R100.reuse, R108, R4 ;  /* 0x0000006c6404723c */ /* 0x042fe60000001804 */
[----:B------:R-:W-:Y:S05]  /*dce0*/  FADD.FTZ R217, R217, R196 ;  /* 0x000000c4d9d97221 */ /* 0x000fea0000010000 */
[C---:B------:R-:W-:Y:S01]  /*dcf0*/  HMMA.16816.F32 R8, R100.reuse, R110, R8 ;  /* 0x0000006e6408723c */ /* 0x040fe20000001808 */
[----:B------:R-:W1:Y:S07]  /*dd00*/  LDSM.16.MT88.4 R108, [R187+0x11000] ;  /* 0x01100000bb6c783b */ /* 0x000e6e0000004200 */
[C---:B------:R-:W-:Y:S08]  /*dd10*/  HMMA.16816.F32 R12, R100.reuse, R112, R12 ;  /* 0x00000070640c723c */ /* 0x040ff0000000180c */
[C---:B------:R-:W-:Y:S01]  /*dd20*/  HMMA.16816.F32 R16, R100.reuse, R114, R16 ;  /* 0x000000726410723c */ /* 0x040fe20000001810 */
[----:B------:R-:W-:Y:S07]  /*dd30*/  LDSM.16.MT88.4 R112, [R168+0x5000] ;  /* 0x00500000a870783b */ /* 0x000fee0000004200 */
[C---:B------:R-:W-:Y:S08]  /*dd40*/  HMMA.16816.F32 R20, R100.reuse, R120, R20 ;  /* 0x000000786414723c */ /* 0x040ff00000001814 */
[C---:B------:R-:W-:Y:S08]  /*dd50*/  HMMA.16816.F32 R24, R100.reuse, R122, R24 ;  /* 0x0000007a6418723c */ /* 0x040ff00000001818 */
[C---:B---3--:R-:W-:Y:S08]  /*dd60*/  HMMA.16816.F32 R28, R100.reuse, R104, R28 ;  /* 0x00000068641c723c */ /* 0x048ff0000000181c */
[C---:B------:R-:W-:Y:S01]  /*dd70*/  HMMA.16816.F32 R32, R100.reuse, R106, R32 ;  /* 0x0000006a6420723c */ /* 0x040fe20000001820 */
[----:B------:R-:W3:Y:S07]  /*dd80*/  LDSM.16.MT88.4 R104, [R138+0x11000] ;  /* 0x011000008a68783b */ /* 0x000eee0000004200 */
[C---:B------:R-:W-:Y:S08]  /*dd90*/  HMMA.16816.F32 R36, R100.reuse, R124, R36 ;  /* 0x0000007c6424723c */ /* 0x040ff00000001824 */
[C---:B------:R-:W-:Y:S01]  /*dda0*/  HMMA.16816.F32 R40, R100.reuse, R126, R40 ;  /* 0x0000007e6428723c */ /* 0x040fe20000001828 */
[----:B------:R-:W-:Y:S07]  /*ddb0*/  LDSM.16.MT88.4 R124, [R187+0xd800] ;  /* 0x00d80000bb7c783b */ /* 0x000fee0000004200 */
[C---:B----4-:R-:W-:Y:S08]  /*ddc0*/  HMMA.16816.F32 R44, R100.reuse, R116, R44 ;  /* 0x00000074642c723c */ /* 0x050ff0000000182c */
[C---:B------:R-:W-:Y:S01]  /*ddd0*/  HMMA.16816.F32 R48, R100.reuse, R118, R48 ;  /* 0x000000766430723c */ /* 0x040fe20000001830 */
[----:B------:R-:W4:Y:S07]  /*dde0*/  LDSM.16.MT88.4 R116, [R189+0x5000] ;  /* 0x00500000bd74783b */ /* 0x000f2e0000004200 */
[C---:B------:R-:W-:Y:S08]  /*ddf0*/  HMMA.16816.F32 R52, R100.reuse, R128, R52 ;  /* 0x000000806434723c */ /* 0x040ff00000001834 */
[C---:B------:R-:W-:Y:S08]  /*de00*/  HMMA.16816.F32 R56, R100.reuse, R130, R56 ;  /* 0x000000826438723c */ /* 0x040ff00000001838 */
[C---:B------:R-:W-:Y:S03]  /*de10*/  HMMA.16816.F32 R60, R100.reuse, R140, R60 ;  /* 0x0000008c643c723c */ /* 0x040fe6000000183c */
[----:B------:R-:W-:Y:S02]  /*de20*/  F2FP.F16.F32.PACK_AB R140, R219, R216 ;  /* 0x000000d8db8c723e */ /* 0x000fe400000000ff */
[----:B------:R-:W-:Y:S01]  /*de30*/  F2FP.F16.F32.PACK_AB R141, R135, R136 ;  /* 0x00000088878d723e */ /* 0x000fe200000000ff */
[----:B------:R-:W-:Y:S02]  /*de40*/  FADD.FTZ R136, R136, R217 ;  /* 0x000000d988887221 */ /* 0x000fe40000010000 */
[C---:B------:R-:W-:Y:S03]  /*de50*/  HMMA.16816.F32 R64, R100.reuse, R142, R64 ;  /* 0x0000008e6440723c */ /* 0x040fe60000001840 */
[----:B------:R-:W-:Y:S01]  /*de60*/  F2FP.F16.F32.PACK_AB R142, R201, R214 ;  /* 0x000000d6c98e723e */ /* 0x000fe200000000ff */
[----:B------:R-:W-:Y:S01]  /*de70*/  FADD.FTZ R135, R135, R136 ;  /* 0x0000008887877221 */ /* 0x000fe20000010000 */
[C---:B--2---:R-:W-:Y:S03]  /*de80*/  F2FP.F16.F32.PACK_AB R143, R133.reuse, R134 ;  /* 0x00000086858f723e */ /* 0x044fe600000000ff */
[C---:B-1----:R-:W-:Y:S03]  /*de90*/  HMMA.16816.F32 R68, R100.reuse, R108, R68 ;  /* 0x0000006c6444723c */ /* 0x042fe60000001844 */
[----:B------:R-:W-:Y:S04]  /*dea0*/  FADD.FTZ R134, R134, R135 ;  /* 0x0000008786867221 */ /* 0x000fe80000010000 */
[----:B------:R-:W-:Y:S01]  /*deb0*/  FADD.FTZ R211, R133, R134 ;  /* 0x0000008685d37221 */ /* 0x000fe20000010000 */
[C---:B------:R-:W-:Y:S01]  /*dec0*/  HMMA.16816.F32 R72, R100.reuse, R110, R72 ;  /* 0x0000006e6448723c */ /* 0x040fe20000001848 */
[----:B------:R-:W-:Y:S07]  /*ded0*/  LDSM.16.MT88.4 R108, [R168+0x1800] ;  /* 0x00180000a86c783b */ /* 0x000fee0000004200 */
[C---:B---3--:R-:W-:Y:S08]  /*dee0*/  HMMA.16816.F32 R76, R100.reuse, R104, R76 ;  /* 0x00000068644c723c */ /* 0x048ff0000000184c */
[C---:B------:R-:W-:Y:S01]  /*def0*/  HMMA.16816.F32 R80, R100.reuse, R106, R80 ;  /* 0x0000006a6450723c */ /* 0x040fe20000001850 */
[----:B------:R-:W1:Y:S07]  /*df00*/  LDSM.16.MT88.4 R104, [R138+0xd800] ;  /* 0x00d800008a68783b */ /* 0x000e6e0000004200 */
[C---:B------:R-:W-:Y:S08]  /*df10*/  HMMA.16816.F32 R84, R100.reuse, R112, R84 ;  /* 0x000000706454723c */ /* 0x040ff00000001854 */
[C---:B------:R-:W-:Y:S08]  /*df20*/  HMMA.16816.F32 R88, R100.reuse, R114, R88 ;  /* 0x000000726458723c */ /* 0x040ff00000001858 */
[C---:B----4-:R-:W-:Y:S08]  /*df30*/  HMMA.16816.F32 R92, R100.reuse, R116, R92 ;  /* 0x00000074645c723c */ /* 0x050ff0000000185c */
[----:B------:R-:W-:Y:S08]  /*df40*/  HMMA.16816.F32 R96, R100, R118, R96 ;  /* 0x000000766460723c */ /* 0x000ff00000001860 */
[C---:B------:R-:W-:Y:S01]  /*df50*/  HMMA.16816.F32 R128, R140.reuse, R124, R4 ;  /* 0x0000007c8c80723c */ /* 0x040fe20000001804 */
[----:B------:R-:W2:Y:S07]  /*df60*/  LDSM.16.MT88.4 R4, [R138+0x11800] ;  /* 0x011800008a04783b */ /* 0x000eae0000004200 */
[C---:B------:R-:W-:Y:S01]  /*df70*/  HMMA.16816.F32 R124, R140.reuse, R126, R8 ;  /* 0x0000007e8c7c723c */ /* 0x040fe20000001808 */
[----:B------:R-:W3:Y:S07]  /*df80*/  LDSM.16.MT88.4 R8, [R168+0x5800] ;  /* 0x00580000a808783b */ /* 0x000eee0000004200 */
[C---:B-1----:R-:W-:Y:S01]  /*df90*/  HMMA.16816.F32 R120, R140.reuse, R104, R12 ;  /* 0x000000688c78723c */ /* 0x042fe2000000180c */
[----:B------:R-:W1:Y:S07]  /*dfa0*/  LDSM.16.MT88.4 R12, [R189+0x5800] ;  /* 0x00580000bd0c783b */ /* 0x000e6e0000004200 */
[C---:B------:R-:W-:Y:S03]  /*dfb0*/  HMMA.16816.F32 R116, R140.reuse, R106, R16 ;  /* 0x0000006a8c74723c */ /* 0x040fe60000001810 */
[----:B------:R-:W-:Y:S04]  /*dfc0*/  FADD.FTZ R17, R173, R174 ;  /* 0x000000aead117221 */ /* 0x000fe80000010000 */
[----:B------:R-:W-:Y:S01]  /*dfd0*/  FADD.FTZ R17, R172, R17 ;  /* 0x00000011ac117221 */ /* 0x000fe20000010000 */
        /* <DEDUP_REMOVED lines=27> */
[C---:B------:R-:W-:Y:S08]  /*e190*/  HMMA.16816.F32 R80, R140.reuse, R6, R80 ;  /* 0x000000068c50723c */ /* 0x040ff00000001850 */
[C---:B---3--:R-:W-:Y:S08]  /*e1a0*/  HMMA.16816.F32 R84, R140.reuse, R8, R84 ;  /* 0x000000088c54723c */ /* 0x048ff00000001854 */
[C---:B------:R-:W-:Y:S08]  /*e1b0*/  HMMA.16816.F32 R88, R140.reuse, R10, R88 ;  /* 0x0000000a8c58723c */ /* 0x040ff00000001858 */
[C---:B-1----:R-:W-:Y:S08]  /*e1c0*/  HMMA.16816.F32 R92, R140.reuse, R12, R92 ;  /* 0x0000000c8c5c723c */ /* 0x042ff0000000185c */
[----:B------:R-:W-:Y:S01]  /*e1d0*/  HMMA.16816.F32 R96, R140, R14, R96 ;  /* 0x0000000e8c60723c */ /* 0x000fe20000001860 */
[----:B------:R-:W-:Y:S08]  /*e1e0*/  @!UPT UIADD3 URZ, UPT, UPT, URZ, URZ, URZ ;  /* 0x000000fffffff290 */ /* 0x000ff0000fffe0ff */
[----:B------:R-:W-:Y:S11]  /*e1f0*/  @P1 BRA `(.L_x_573) ;  /* 0xffffffc400201947 */ /* 0x000ff6000383ffff */
.L_x_569:
        /* <DEDUP_REMOVED lines=252> */
[----:B------:R-:W-:Y:S01]  /*f1c0*/  @P2 FMUL.FTZ R19, R16, 0.69314718246459960938 ;  /* 0x3f31721810132820 */ /* 0x000fe20000410000 */
[----:B------:R3:W2:Y:S05]  /*f1d0*/  LDS.128 R12, [R215+0x1800] ;  /* 0x00180000d70c7984 */ /* 0x0006aa0000000c00 */
[----:B----4-:R-:W4:Y:S01]  /*f1e0*/  LDC.64 R4, c[0x0][0x408] ;  /* 0x00010200ff047b82 */ /* 0x010f220000000a00 */
[----:B-1----:R-:W-:Y:S01]  /*f1f0*/  @P2 FFMA.FTZ R8, R132, R21, R19 ;  /* 0x0000001584082223 */ /* 0x002fe20000010013 */
[----:B-----5:R-:W-:-:S04]  /*f200*/  @!P3 IMAD.WIDE.U32 R24, R6, R22, RZ ;  /* 0x000000160618b225 */ /* 0x020fc800078e00ff */
[----:B------:R-:W-:Y:S02]  /*f210*/  @!P3 IMAD R23, R6, R23, R25 ;  /* 0x000000170617b224 */ /* 0x000fe400078e0219 */
[----:B------:R-:W-:Y:S01]  /*f220*/  @P3 IMAD R23, R202, R9, R27 ;  /* 0x00000009ca173224 */ /* 0x000fe200078e021b */
[----:B------:R-:W-:Y:S01]  /*f230*/  MOV R9, 0x7f800000 ;  /* 0x7f80000000097802 */ /* 0x000fe20000000f00 */
[C---:B------:R-:W-:Y:S02]  /*f240*/  @!P4 IMAD R0, R6.reuse, R0, R11 ;  /* 0x000000000600c224 */ /* 0x040fe400078e020b */
[----:B------:R-:W-:Y:S01]  /*f250*/  @P1 FFMA.FTZ R9, R3, R10, R2 ;  /* 0x0000000a03091223 */ /* 0x000fe20000010002 */
[-C--:B------:R-:W-:Y:S02]  /*f260*/  @!P0 IMAD R202, R6, R17.reuse, RZ ;  /* 0x0000001106ca8224 */ /* 0x080fe400078e02ff */
[----:B------:R-:W-:Y:S02]  /*f270*/  @!P4 IMAD R0, R0, R17, RZ ;  /* 0x000000110000c224 */ /* 0x000fe400078e02ff */
        /* <DEDUP_REMOVED lines=13> */
.L_x_575:
[----:B------:R-:W-:Y:S05]  /*f350*/  BSYNC.RECONVERGENT B0 ;  /* 0x0000000000007941 */ /* 0x000fea0003800200 */
.L_x_574:
[----:B------:R-:W-:Y:S01]  /*f360*/  IMAD.MOV.U32 R185, RZ, RZ, RZ ;  /* 0x000000ffffb97224 */ /* 0x000fe200078e00ff */
[----:B------:R-:W2:Y:S01]  /*f370*/  LDCU.64 UR4, c[0x0][0x410] ;  /* 0x00008200ff0477ac */ /* 0x000ea20008000a00 */
[----:B------:R-:W-:Y:S01]  /*f380*/  @P3 IMAD.MOV.U32 R24, RZ, RZ, R26 ;  /* 0x000000ffff183224 */ /* 0x000fe200078e001a */
[----:B------:R-:W-:Y:S01]  /*f390*/  SHF.R.U32.HI R0, RZ, 0x3, R186 ;  /* 0x00000003ff007819 */ /* 0x000fe200000116ba */
[----:B----4-:R-:W-:Y:S01]  /*f3a0*/  IMAD.WIDE.U32 R6, R4, UR6, R184 ;  /* 0x0000000604067c25 */ /* 0x010fe2000f8e00b8 */
[----:B------:R3:W4:Y:S01]  /*f3b0*/  LDS.128 R16, [R215+0x2000] ;  /* 0x00200000d7107984 */ /* 0x0007220000000c00 */
[----:B------:R-:W-:Y:S01]  /*f3c0*/  BSSY.RECONVERGENT B0, `(.L_x_576) ;  /* 0x000001d000007945 */ /* 0x000fe20003800200 */
[----:B-1----:R-:W-:Y:S01]  /*f3d0*/  IADD3 R8, PT, PT, R0, 0x10, RZ ;  /* 0x0000001000087810 */ /* 0x002fe20007ffe0ff */
[----:B------:R-:W-:Y:S01]  /*f3e0*/  IMAD R2, R5, UR6, R7 ;  /* 0x0000000605027c24 */ /* 0x000fe2000f8e0207 */
[----:B------:R-:W-:Y:S01]  /*f3f0*/  IADD3 R24, P0, PT, R24, R6, RZ ;  /* 0x0000000618187210 */ /* 0x000fe20007f1e0ff */
[----:B------:R-:W-:Y:S01]  /*f400*/  VIADD R6, R0, 0x20 ;  /* 0x0000002000067836 */ /* 0x000fe20000000000 */
[----:B------:R-:W-:-:S02]  /*f410*/  ISETP.GE.AND P2, PT, R8, R195, PT ;  /* 0x000000c30800720c */ /* 0x000fc40003f46270 */
[----:B------:R-:W-:Y:S01]  /*f420*/  IADD3.X R25, PT, PT, R23, R2, RZ, P0, !PT ;  /* 0x0000000217197210 */ /* 0x000fe200007fe4ff */
[C---:B------:R-:W-:Y:S01]  /*f430*/  VIADD R2, R0.reuse, 0x30 ;  /* 0x0000003000027836 */ /* 0x040fe20000000000 */
[----:B------:R3:W1:Y:S01]  /*f440*/  LDS.128 R20, [R215] ;  /* 0x00000000d7147984 */ /* 0x0006620000000c00 */
[-C--:B------:R-:W-:Y:S02]  /*f450*/  ISETP.GE.AND P3, PT, R0, R195.reuse, PT ;  /* 0x000000c30000720c */ /* 0x080fe40003f66270 */
[-C--:B------:R-:W-:Y:S02]  /*f460*/  ISETP.GE.AND P1, PT, R6, R195.reuse, PT ;  /* 0x000000c30600720c */ /* 0x080fe40003f26270 */
[----:B------:R-:W-:Y:S01]  /*f470*/  ISETP.GE.AND P0, PT, R2, R195, PT ;  /* 0x000000c30200720c */ /* 0x000fe20003f06270 */
[----:B--2---:R-:W-:-:S04]  /*f480*/  IMAD.WIDE.U32 R2, R11, UR4, R24 ;  /* 0x000000040b027c25 */ /* 0x004fc8000f8e0018 */
[----:B------:R-:W-:Y:S02]  /*f490*/  IMAD R7, R11, UR5, R3 ;  /* 0x000000050b077c24 */ /* 0x000fe4000f8e0203 */
[----:B------:R3:W2:Y:S02]  /*f4a0*/  LDS.128 R8, [R215+0x4000] ;  /* 0x00400000d7087984 */ /* 0x0006a40000000c00 */
[----:B------:R-:W-:Y:S05]  /*f4b0*/  @P3 BRA `(.L_x_577) ;  /* 0x0000000000343947 */ /* 0x000fea0003800000 */
[----:B------:R-:W5:Y:S01]  /*f4c0*/  LDCU UR6, c[0x0][0x440] ;  /* 0x00008800ff0677ac */ /* 0x000f620008000800 */
[----:B------:R-:W-:Y:S01]  /*f4d0*/  IMAD.MOV.U32 R6, RZ, RZ, R2 ;  /* 0x000000ffff067224 */ /* 0x000fe200078e0002 */
[----:B------:R-:W4:Y:S03]  /*f4e0*/  LDCU.64 UR4, c[0x0][0x3f0] ;  /* 0x00007e00ff0477ac */ /* 0x000f260008000a00 */
[----:B------:R-:W-:-:S04]  /*f4f0*/  IMAD.WIDE.U32 R28, R0, R4, R6 ;  /* 0x00000004001c7225 */ /* 0x000fc800078e0006 */
[----:B------:R-:W-:Y:S01]  /*f500*/  IMAD R24, R0, R5, R29 ;  /* 0x0000000500187224 */ /* 0x000fe200078e021d */
[----:B-----5:R-:W-:Y:S02]  /*f510*/  ISETP.GE.AND P5, PT, R184, UR6, PT ;  /* 0x00000006b8007c0c */ /* 0x020fe4000bfa6270 */
[----:B------:R-:W-:Y:S02]  /*f520*/  ISETP.GE.AND P4, PT, R212, UR6, PT ;  /* 0x00000006d4007c0c */ /* 0x000fe4000bf86270 */
[----:B------:R-:W-:Y:S02]  /*f530*/  ISETP.GE.AND P3, PT, R210, UR6, PT ;  /* 0x00000006d2007c0c */ /* 0x000fe4000bf66270 */
[----:B----4-:R-:W-:-:S04]  /*f540*/  LEA R26, P6, R28, UR4, 0x1 ;  /* 0x000000041c1a7c11 */ /* 0x010fc8000f8c08ff */
[----:B------:R-:W-:-:S05]  /*f550*/  LEA.HI.X R27, R28, UR5, R24, 0x1, P6 ;  /* 0x000000051c1b7c11 */ /* 0x000fca000b0f0c18 */
[----:B-1----:R1:W-:Y:S04]  /*f560*/  @!P5 STG.E.128 desc[UR16][R26.64], R20 ;  /* 0x000000141a00d986 */ /* 0x0023e8000c101d10 */
[----:B------:R1:W-:Y:S04]  /*f570*/  @!P4 STG.E.128 desc[UR16][R26.64+0x80], R16 ;  /* 0x000080101a00c986 */ /* 0x0003e8000c101d10 */
[----:B--2---:R1:W-:Y:S02]  /*f580*/  @!P3 STG.E.128 desc[UR16][R26.64+0x100], R8 ;  /* 0x000100081a00b986 */ /* 0x0043e4000c101d10 */
.L_x_577:
[----:B------:R-:W-:Y:S05]  /*f590*/  BSYNC.RECONVERGENT B0 ;  /* 0x0000000000007941 */ /* 0x000fea0003800200 */
.L_x_576:
[----:B-1----:R1:W1:Y:S01]  /*f5a0*/  LDS.128 R20, [R215+0x800] ;  /* 0x00080000d7147984 */ /* 0x0022620000000c00 */
[----:B------:R-:W-:Y:S03]  /*f5b0*/  BSSY.RECONVERGENT B0, `(.L_x_578) ;  /* 0x0000016000007945 */ /* 0x000fe60003800200 */
[----:B----4-:R4:W1:Y:S04]  /*f5c0*/  LDS.128 R16, [R215+0x2800] ;  /* 0x00280000d7107984 */ /* 0x0108680000000c00 */
[----:B--2---:R4:W2:Y:S01]  /*f5d0*/  LDS.128 R8, [R215+0x4800] ;  /* 0x00480000d7087984 */ /* 0x0048a20000000c00 */
[----:B------:R-:W-:Y:S05]  /*f5e0*/  @P2 BRA `(.L_x_579) ;  /* 0x0000000000482947 */ /* 0x000fea0003800000 */
[----:B------:R-:W5:Y:S01]  /*f5f0*/  LDCU UR6, c[0x0][0x440] ;  /* 0x00008800ff0677ac */ /* 0x000f620008000800 */
[----:B------:R-:W-:Y:S01]  /*f600*/  IADD3 R25, P2, PT, R0, 0x10, RZ ;  /* 0x0000001000197810 */ /* 0x000fe20007f5e0ff */
[----:B------:R-:W-:Y:S01]  /*f610*/  IMAD.MOV.U32 R26, RZ, RZ, R2 ;  /* 0x000000ffff1a7224 */ /* 0x000fe200078e0002 */
[----:B------:R-:W3:Y:S03]  /*f620*/  LDCU.64 UR4, c[0x0][0x3f0] ;  /* 0x00007e00ff0477ac */ /* 0x000ee60008000a00 */
        /* <DEDUP_REMOVED lines=9> */
[----:B---3--:R-:W-:-:S04]  /*f6c0*/  LEA R28, P5, R26, UR4, 0x1 ;  /* 0x000000041a1c7c11 */ /* 0x008fc8000f8a08ff */
[----:B------:R-:W-:-:S05]  /*f6d0*/  LEA.HI.X R29, R26, UR5, R24, 0x1, P5 ;  /* 0x000000051a1d7c11 */ /* 0x000fca000a8f0c18 */
[----:B-1----:R1:W-:Y:S04]  /*f6e0*/  @!P4 STG.E.128 desc[UR16][R28.64], R20 ;  /* 0x000000141c00c986 */ /* 0x0023e8000c101d10 */
[----:B------:R1:W-:Y:S04]  /*f6f0*/  @!P3 STG.E.128 desc[UR16][R28.64+0x80], R16 ;  /* 0x000080101c00b986 */ /* 0x0003e8000c101d10 */
[----:B--2---:R1:W-:Y:S02]  /*f700*/  @!P2 STG.E.128 desc[UR16][R28.64+0x100], R8 ;  /* 0x000100081c00a986 */ /* 0x0043e4000c101d10 */
.L_x_579:
[----:B------:R-:W-:Y:S05]  /*f710*/  BSYNC.RECONVERGENT B0 ;  /* 0x0000000000007941 */ /* 0x000fea0003800200 */
.L_x_578:
[----:B-1----:R1:W1:Y:S01]  /*f720*/  LDS.128 R20, [R215+0x1000] ;  /* 0x00100000d7147984 */ /* 0x0022620000000c00 */
[----:B------:R-:W-:Y:S03]  /*f730*/  BSSY.RECONVERGENT B0, `(.L_x_580) ;  /* 0x0000016000007945 */ /* 0x000fe60003800200 */
[----:B------:R1:W1:Y:S04]  /*f740*/  LDS.128 R16, [R215+0x3000] ;  /* 0x00300000d7107984 */ /* 0x0002680000000c00 */
[----:B--2---:R2:W1:Y:S01]  /*f750*/  LDS.128 R8, [R215+0x5000] ;  /* 0x00500000d7087984 */ /* 0x0044620000000c00 */
        /* <DEDUP_REMOVED lines=18> */
[----:B------:R1:W-:Y:S02]  /*f880*/  @!P1 STG.E.128 desc[UR16][R28.64+0x100], R8 ;  /* 0x000100081c009986 */ /* 0x0003e4000c101d10 */
.L_x_581:
[----:B------:R-:W-:Y:S05]  /*f890*/  BSYNC.RECONVERGENT B0 ;  /* 0x0000000000007941 */ /* 0x000fea0003800200 */
.L_x_580:
[----:B-1----:R1:W1:Y:S01]  /*f8a0*/  LDS.128 R8, [R215+0x3800] ;  /* 0x00380000d7087984 */ /* 0x0022620000000c00 */
[----:B------:R-:W-:Y:S05]  /*f8b0*/  @P0 EXIT ;  /* 0x000000000000094d */ /* 0x000fea0003800000 */
[----:B------:R1:W2:Y:S01]  /*f8c0*/  LDS.128 R16, [R215+0x5800] ;  /* 0x00580000d7107984 */ /* 0x0002a20000000c00 */
[----:B------:R-:W5:Y:S01]  /*f8d0*/  LDCU UR6, c[0x0][0x440] ;  /* 0x00008800ff0677ac */ /* 0x000f620008000800 */
[----:B------:R-:W-:Y:S01]  /*f8e0*/  IADD3 R3, P0, PT, R0, 0x30, RZ ;  /* 0x0000003000037810 */ /* 0x000fe20007f1e0ff */
[----:B------:R-:W-:Y:S01]  /*f8f0*/  IMAD.MOV.U32 R6, RZ, RZ, R2 ;  /* 0x000000ffff067224 */ /* 0x000fe200078e0002 */
[----:B------:R-:W3:Y:S03]  /*f900*/  LDCU.64 UR4, c[0x0][0x3f0] ;  /* 0x00007e00ff0477ac */ /* 0x000ee60008000a00 */
[----:B------:R-:W-:Y:S02]  /*f910*/  IMAD.X R21, RZ, RZ, RZ, P0 ;  /* 0x000000ffff157224 */ /* 0x000fe400000e06ff */
[----:B------:R-:W-:-:S04]  /*f920*/  IMAD.WIDE.U32 R6, R3, R4, R6 ;  /* 0x0000000403067225 */ /* 0x000fc800078e0006 */
[----:B------:R-:W-:-:S04]  /*f930*/  IMAD R0, R21, R4, RZ ;  /* 0x0000000415007224 */ /* 0x000fc800078e02ff */
[----:B------:R-:W-:Y:S01]  /*f940*/  IMAD R0, R3, R5, R0 ;  /* 0x0000000503007224 */ /* 0x000fe200078e0200 */
[----:B-----5:R-:W-:Y:S02]  /*f950*/  ISETP.GE.AND P2, PT, R184, UR6, PT ;  /* 0x00000006b8007c0c */ /* 0x020fe4000bf46270 */
[----:B------:R-:W-:Y:S01]  /*f960*/  ISETP.GE.AND P1, PT, R212, UR6, PT ;  /* 0x00000006d4007c0c */ /* 0x000fe2000bf26270 */
[----:B------:R-:W-:Y:S01]  /*f970*/  IMAD.IADD R0, R0, 0x1, R7 ;  /* 0x0000000100007824 */ /* 0x000fe200078e0207 */
[----:B------:R-:W-:Y:S02]  /*f980*/  ISETP.GE.AND P0, PT, R210, UR6, PT ;  /* 0x00000006d2007c0c */ /* 0x000fe4000bf06270 */
[----:B---3--:R-:W-:-:S04]  /*f990*/  LEA R2, P3, R6, UR4, 0x1 ;  /* 0x0000000406027c11 */ /* 0x008fc8000f8608ff */
[----:B------:R-:W-:-:S05]  /*f9a0*/  LEA.HI.X R3, R6, UR5, R0, 0x1, P3 ;  /* 0x0000000506037c11 */ /* 0x000fca00098f0c00 */
[----:B------:R3:W-:Y:S04]  /*f9b0*/  @!P2 STG.E.128 desc[UR16][R2.64], R12 ;  /* 0x0000000c0200a986 */ /* 0x0007e8000c101d10 */
[----:B-1----:R3:W-:Y:S01]  /*f9c0*/  @!P1 STG.E.128 desc[UR16][R2.64+0x80], R8 ;  /* 0x0000800802009986 */ /* 0x0027e2000c101d10 */
[----:B------:R-:W-:Y:S05]  /*f9d0*/  @P0 EXIT ;  /* 0x000000000000094d */ /* 0x000fea0003800000 */
[----:B--2---:R-:W-:Y:S01]  /*f9e0*/  STG.E.128 desc[UR16][R2.64+0x100], R16 ;  /* 0x0001001002007986 */ /* 0x004fe2000c101d10 */
[----:B------:R-:W-:Y:S05]  /*f9f0*/  EXIT ;  /* 0x000000000000794d */ /* 0x000fea0003800000 */
.L_x_582:
        /* <DEDUP_REMOVED lines=16> */
.L_x_3746:


//--------------------- .text._ZN5flash24flash_fwd_splitkv_kernelI23Flash_fwd_kernel_traitsILi192ELi64ELi64ELi4ELb0ELb0EN7cutlass6half_tE19Flash_kernel_traitsILi192ELi64ELi64ELi4ES3_EELb1ELb0ELb0ELb0ELb0ELb0ELb0ELb1EEEvNS_16Flash_fwd_paramsE --------------------------
	.section	.text._ZN5flash24flash_fwd_splitkv_kernelI23Flash_fwd_kernel_traitsILi192ELi64ELi64ELi4ELb0ELb0EN7cutlass6half_tE19Flash_kernel_traitsILi192ELi64ELi64ELi4ES3_EELb1ELb0ELb0ELb0ELb0ELb0ELb0ELb1EEEvNS_16Flash_fwd_paramsE,"ax",@progbits
	.align	128
        .global         _ZN5flash24flash_fwd_splitkv_kernelI23Flash_fwd_kernel_traitsILi192ELi64ELi64ELi4ELb0ELb0EN7cutlass6half_tE19Flash_kernel_traitsILi192ELi64ELi64ELi4ES3_EELb1ELb0ELb0ELb0ELb0ELb0ELb0ELb1EEEvNS_16Flash_fwd_paramsE
        .type           _ZN5flash24flash_fwd_splitkv_kernelI23Flash_fwd_kernel_traitsILi192ELi64ELi64ELi4ELb0ELb0EN7cutlass6half_tE19Flash_kernel_traitsILi192ELi64ELi64ELi4ES3_EELb1ELb0ELb0ELb0ELb0ELb0ELb0ELb1EEEvNS_16Flash_fwd_paramsE,@function
        .size           _ZN5flash24flash_fwd_splitkv_kernelI23Flash_fwd_kernel_traitsILi192ELi64ELi64ELi4ELb0ELb0EN7cutlass6half_tE19Flash_kernel_traitsILi192ELi64ELi64ELi4ES3_EELb1ELb0ELb0ELb0ELb0ELb0ELb0ELb1EEEvNS_16Flash_fwd_paramsE,(.L_x_3747 - _ZN5flash24flash_fwd_splitkv_kernelI23Flash_fwd_kernel_traitsILi192ELi64ELi64ELi4ELb0ELb0EN7cutlass6half_tE19Flash_kernel_traitsILi192ELi64ELi64ELi4ES3_EELb1ELb0ELb0ELb0ELb0ELb0ELb0ELb1EEEvNS_16Flash_fwd_paramsE)
        .other          _ZN5flash24flash_fwd_splitkv_kernelI23Flash_fwd_kernel_traitsILi192ELi64ELi64ELi4ELb0ELb0EN7cutlass6half_tE19Flash_kernel_traitsILi192ELi64ELi64ELi4ES3_EELb1ELb0ELb0ELb0ELb0ELb0ELb0ELb1EEEvNS_16Flash_fwd_paramsE,@"STO_CUDA_ENTRY STV_DEFAULT"
_ZN5flash24flash_fwd_splitkv_kernelI23Flash_fwd_kernel_traitsILi192ELi64ELi64ELi4ELb0ELb0EN7cutlass6half_tE19Flash_kernel_traitsILi192ELi64ELi64ELi4ES3_EELb1ELb0ELb0ELb0ELb0ELb0ELb0ELb1EEEvNS_16Flash_fwd_paramsE:
.text._ZN5flash24flash_fwd_splitkv_kernelI23Flash_fwd_kernel_traitsILi192ELi64ELi64ELi4ELb0ELb0EN7cutlass6half_tE19Flash_kernel_traitsILi192ELi64ELi64ELi4ES3_EELb1ELb0ELb0ELb0ELb0ELb0ELb0ELb1EEEvNS_16Flash_fwd_paramsE:
[----:B------:R-:W-:Y:S08]  /*0000*/  LDC R1, c[0x0][0x37c] ;  /* 0x0000df00ff017b82 */ /* 0x000ff00000000800 */
[----:B------:R-:W1:Y:S01]  /*0010*/  LDC.64 R6, c[0x0][0x460] ;  /* 0x00011800ff067b82 */ /* 0x000e620000000a00 */
[----:B------:R-:W2:Y:S01]  /*0020*/  S2R R5, SR_CTAID.Y ;  /* 0x0000000000057919 */ /* 0x000ea20000002600 */
[----:B------:R-:W3:Y:S01]  /*0030*/  LDCU.64 UR6, c[0x0][0x358] ;  /* 0x00006b00ff0677ac */ /* 0x000ee20008000a00 */
[----:B------:R-:W-:Y:S01]  /*0040*/  IMAD.MOV.U32 R198, RZ, RZ, -0x1 ;  /* 0xffffffffffc67424 */ /* 0x000fe200078e00ff */
[----:B------:R-:W4:Y:S04]  /*0050*/  LDCU.64 UR4, c[0x0][0x470] ;  /* 0x00008e00ff0477ac */ /* 0x000f280008000a00 */
[----:B------:R-:W2:Y:S08]  /*0060*/  LDC.64 R8, c[0x0][0x460] ;  /* 0x00011800ff087b82 */ /* 0x000eb00000000a00 */
[----:B------:R-:W3:Y:S01]  /*0070*/  LDC.64 R2, c[0x0][0x478] ;  /* 0x00011e00ff027b82 */ /* 0x000ee20000000a00 */
[----:B-1----:R-:W-:-:S02]  /*0080*/  ISETP.NE.U32.AND P0, PT, R6, RZ, PT ;  /* 0x000000ff0600720c */ /* 0x002fc40003f05070 */
[----:B------:R-:W-:Y:S02]  /*0090*/  ISETP.NE.U32.AND P3, PT, R6, RZ, PT ;  /* 0x000000ff0600720c */ /* 0x000fe40003f65070 */
[C---:B------:R-:W-:Y:S02]  /*00a0*/  ISETP.NE.AND.EX P0, PT, R7.reuse, RZ, PT, P0 ;  /* 0x000000ff0700720c */ /* 0x040fe40003f05300 */
[----:B------:R-:W-:Y:S01]  /*00b0*/  ISETP.NE.AND.EX P3, PT, R7, RZ, PT, P3 ;  /* 0x000000ff0700720c */ /* 0x000fe20003f65330 */
[----:B--2---:R-:W-:-:S04]  /*00c0*/  IMAD.WIDE.U32 R6, R5, 0x4, R8 ;  /* 0x0000000405067825 */ /* 0x004fc800078e0008 */
[----:B------:R-:W-:Y:S01]  /*00d0*/  IMAD.SHL.U32 R9, R5, 0x4, RZ ;  /* 0x0000000405097824 */ /* 0x000fe200078e00ff */
[----:B----4-:R-:W-:Y:S02]  /*00e0*/  ISETP.NE.U32.AND P2, PT, RZ, UR4, PT ;  /* 0x00000004ff007c0c */ /* 0x010fe4000bf45070 */
[----:B---3--:R-:W-:-:S03]  /*00f0*/  ISETP.NE.U32.AND P1, PT, R2, RZ, PT ;  /* 0x000000ff0200720c */ /* 0x008fc60003f25070 */
[----:B------:R-:W2:Y:S04]  /*0100*/  @P0 LDG.E R198, desc[UR6][R6.64] ;  /* 0x0000000606c60981 */ /* 0x000ea8000c1e1900 */
[----:B------:R1:W2:Y:S01]  /*0110*/  @P3 LDG.E R13, desc[UR6][R6.64+0x4] ;  /* 0x00000406060d3981 */ /* 0x0002a2000c1e1900 */
[----:B------:R-:W-:Y:S01]  /*0120*/  IADD3 R112, P4, PT, R9, UR4, RZ ;  /* 0x0000000409707c10 */ /* 0x000fe2000ff9e0ff */
[----:B------:R-:W3:Y:S01]  /*0130*/  LDCU.U8 UR4, c[0x0][0x532] ;  /* 0x0000a640ff0477ac */ /* 0x000ee20008000000 */
[----:B------:R-:W-:Y:S02]  /*0140*/  ISETP.NE.AND.EX P1, PT, R3, RZ, PT, P1 ;  /* 0x000000ff0300720c */ /* 0x000fe40003f25310 */
[----:B------:R-:W-:Y:S01]  /*0150*/  SHF.R.U32.HI R8, RZ, 0x1e, R5 ;  /* 0x0000001eff087819 */ /* 0x000fe20000011605 */
[----:B-1----:R-:W1:Y:S03]  /*0160*/  LDC.64 R6, c[0x0][0x468] ;  /* 0x00011a00ff067b82 */ /* 0x002e660000000a00 */
[----:B------:R-:W-:-:S02]  /*0170*/  IADD3.X R113, PT, PT, R8, UR5, RZ, P4, !PT ;  /* 0x0000000508717c10 */ /* 0x000fc4000a7fe4ff */
[----:B---3--:R-:W-:-:S05]  /*0180*/  ISETP.NE.AND P4, PT, RZ, UR4, PT ;  /* 0x00000004ff007c0c */ /* 0x008fca000bf85270 */
[----:B------:R-:W-:Y:S02]  /*0190*/  @P1 IADD3 R2, P0, PT, R9, R2, RZ ;  /* 0x0000000209021210 */ /* 0x000fe40007f1e0ff */
[----:B------:R-:W-:Y:S01]  /*01a0*/  ISETP.NE.AND.EX P2, PT, RZ, UR5, PT, P2 ;  /* 0x00000005ff007c0c */ /* 0x000fe2000bf45320 */
[----:B------:R-:W-:Y:S02]  /*01b0*/  IMAD.MOV.U32 R0, RZ, RZ, RZ ;  /* 0x000000ffff007224 */ /* 0x000fe400078e00ff */
[----:B------:R-:W-:Y:S01]  /*01c0*/  IMAD.MOV.U32 R11, RZ, RZ, -0x1 ;  /* 0xffffffffff0b7424 */ /* 0x000fe200078e00ff */
[----:B------:R-:W3:Y:S01]  /*01d0*/  S2R R15, SR_CTAID.X ;  /* 0x00000000000f7919 */ /* 0x000ee20000002500 */
[----:B------:R-:W-:Y:S01]  /*01e0*/  @P1 IMAD.X R3, R8, 0x1, R3, P0 ;  /* 0x0000000108031824 */ /* 0x000fe200000e0603 */
[----:B------:R-:W4:Y:S04]  /*01f0*/  @!P3 LDC R199, c[0x0][0x434] ;  /* 0x00010d00ffc7bb82 */ /* 0x000f280000000800 */
[----:B------:R1:W5:Y:S04]  /*0200*/  @P1 LDG.E R63, desc[UR6][R2.64] ;  /* 0x00000006023f1981 */ /* 0x000368000c1e1900 */
[----:B------:R1:W5:Y:S01]  /*0210*/  @P2 LDG.E R0, desc[UR6][R112.64] ;  /* 0x0000000670002981 */ /* 0x000362000c1e1900 */
[----:B------:R-:W2:Y:S01]  /*0220*/  @!P1 LDC R4, c[0x0][0x43c] ;  /* 0x00010f00ff049b82 */ /* 0x000ea20000000800 */
[----:B-1----:R-:W-:-:S04]  /*0230*/  ISETP.EQ.U32.AND P5, PT, R6, RZ, PT ;  /* 0x000000ff0600720c */ /* 0x002fc80003fa2070 */
[----:B------:R-:W-:Y:S02]  /*0240*/  ISETP.EQ.OR.EX P5, PT, R7, RZ, !P4, P5 ;  /* 0x000000ff0700720c */ /* 0x000fe400067a2750 */
[----:B------:R-:W-:-:S05]  /*0250*/  IADD3 R16, P0, PT, R9, R6, RZ ;  /* 0x0000000609107210 */ /* 0x000fca0007f1e0ff */
[----:B------:R-:W-:-:S06]  /*0260*/  IMAD.X R17, R8, 0x1, R7, P0 ;  /* 0x0000000108117824 */ /* 0x000fcc00000e0607 */
[----:B------:R1:W5:Y:S01]  /*0270*/  @!P5 LDG.E R11, desc[UR6][R16.64] ;  /* 0x00000006100bd981 */ /* 0x000362000c1e1900 */
[----:B------:R-:W-:Y:S01]  /*0280*/  ISETP.NE.U32.AND P0, PT, R6, RZ, PT ;  /* 0x000000ff0600720c */ /* 0x000fe20003f05070 */
[----:B------:R-:W1:Y:S03]  /*0290*/  @!P1 LDC.64 R2, c[0x0][0x488] ;  /* 0x00012200ff029b82 */ /* 0x000e660000000a00 */
[----:B------:R-:W-:-:S13]  /*02a0*/  ISETP.NE.AND.EX P0, PT, R7, RZ, PT, P0 ;  /* 0x000000ff0700720c */ /* 0x000fda0003f05300 */
[----:B------:R-:W1:Y:S01]  /*02b0*/  @!P0 LDC R69, c[0x0][0x438] ;  /* 0x00010e00ff458b82 */ /* 0x000e620000000800 */
[----:B---3--:R-:W-:Y:S02]  /*02c0*/  IMAD.SHL.U32 R68, R15, 0x40, RZ ;  /* 0x000000400f447824 */ /* 0x008fe400078e00ff */
[----:B--2---:R-:W-:-:S05]  /*02d0*/  @P3 IMAD.IADD R199, R13, 0x1, -R198 ;  /* 0x000000010dc73824 */ /* 0x004fca00078e0ac6 */
[----:B----4-:R-:W-:Y:S01]  /*02e0*/  ISETP.GT.AND P3, PT, R199, R68, PT ;  /* 0x00000044c700720c */ /* 0x010fe20003f64270 */
[----:B-1----:R-:W-:-:S12]  /*02f0*/  @!P0 BRA `(.L_x_583) ;  /* 0x00000000000c8947 */ /* 0x002fd80003800000 */
[----:B------:R-:W2:Y:S02]  /*0300*/  @P4 LDG.E R6, desc[UR6][R16.64+0x4] ;  /* 0x0000040610064981 */ /* 0x000ea4000c1e1900 */
[----:B--2--5:R-:W-:-:S06]  /*0310*/  @P4 IADD3 R69, PT, PT, R6, -R11, RZ ;  /* 0x8000000b06454210 */ /* 0x024fcc0007ffe0ff */
[----:B------:R1:W5:Y:S02]  /*0320*/  @!P4 LDG.E R69, desc[UR6][R16.64] ;  /* 0x000000061045c981 */ /* 0x000364000c1e1900 */
.L_x_583:
[----:B------:R-:W-:Y:S01]  /*0330*/  @!P1 ISETP.NE.U32.AND P0, PT, R2, RZ, PT ;  /* 0x000000ff0200920c */ /* 0x000fe20003f05070 */
[----:B------:R-:W-:-:S12]  /*0340*/  @!P3 EXIT ;  /* 0x000000000000b94d */ /* 0x000fd80003800000 */
[----:B------:R-:W2:Y:S01]  /*0350*/  LDCU UR5, c[0x0][0x438] ;  /* 0x00008700ff0577ac */ /* 0x000ea20008000800 */
[----:B------:R-:W-:Y:S01]  /*0360*/  @!P1 ISETP.NE.AND.EX P0, PT, R3, RZ, PT, P0 ;  /* 0x000000ff0300920c */ /* 0x000fe20003f05300 */
[--C-:B-----5:R-:W-:Y:S01]  /*0370*/  IMAD.IADD R69, R69, 0x1, -R0.reuse ;  /* 0x0000000145457824 */ /* 0x120fe200078e0a00 */
[----:B------:R-:W3:Y:S01]  /*0380*/  S2R R13, SR_CTAID.Z ;  /* 0x00000000000d7919 */ /* 0x000ee20000002700 */
[----:B------:R-:W4:Y:S01]  /*0390*/  LDCU UR4, c[0x0][0x508] ;  /* 0x0000a100ff0477ac */ /* 0x000f220008000800 */
[----:B------:R-:W-:Y:S01]  /*03a0*/  @!P1 SEL R4, R4, RZ, P0 ;  /* 0x000000ff04049207 */ /* 0x000fe20000000000 */
[----:B------:R-:W-:Y:S01]  /*03b0*/  @P1 IMAD.IADD R63, R63, 0x1, -R0 ;  /* 0x000000013f3f1824 */ /* 0x000fe200078e0a00 */
[----:B------:R-:W1:Y:S01]  /*03c0*/  S2R R135, SR_TID.X ;  /* 0x0000000000877919 */ /* 0x000e620000002100 */
[----:B------:R-:W-:Y:S02]  /*03d0*/  VIADD R2, R15, 0x1 ;  /* 0x000000010f027836 */ /* 0x000fe40000000000 */
[----:B------:R-:W-:-:S02]  /*03e0*/  @!P1 IMAD.IADD R63, R69, 0x1, R4 ;  /* 0x00000001453f9824 */ /* 0x000fc400078e0204 */
[----:B------:R-:W-:Y:S02]  /*03f0*/  IMAD R2, R2, 0x40, -R199 ;  /* 0x0000004002027824 */ /* 0x000fe400078e0ac7 */
[----:B------:R-:W-:Y:S01]  /*0400*/  VIADD R7, R63, 0x3f ;  /* 0x0000003f3f077836 */ /* 0x000fe20000000000 */
[----:B--2---:R-:W-:-:S04]  /*0410*/  UIADD3 UR5, UPT, UPT, UR5, 0x3f, URZ ;  /* 0x0000003f05057890 */ /* 0x004fc8000fffe0ff */
[----:B------:R-:W-:Y:S02]  /*0420*/  SHF.R.S32.HI R4, RZ, 0x1f, R7 ;  /* 0x0000001fff047819 */ /* 0x000fe40000011407 */
[----:B----4-:R-:W-:Y:S01]  /*0430*/  IADD3 R3, PT, PT, R7, UR4, R2 ;  /* 0x0000000407037c10 */ /* 0x010fe2000fffe002 */
[----:B------:R-:W-:Y:S01]  /*0440*/  USHF.R.S32.HI UR4, URZ, 0x1f, UR5 ;  /* 0x0000001fff047899 */ /* 0x000fe20008011405 */
[----:B------:R-:W-:Y:S02]  /*0450*/  LEA.HI R4, R4, R7, RZ, 0x6 ;  /* 0x0000000704047211 */ /* 0x000fe400078f30ff */
[----:B------:R-:W-:Y:S01]  /*0460*/  SHF.R.S32.HI R2, RZ, 0x1f, R3 ;  /* 0x0000001fff027819 */ /* 0x000fe20000011403 */
[----:B------:R-:W-:Y:S01]  /*0470*/  ULEA.HI UR4, UR4, UR5, URZ, 0x6 ;  /* 0x0000000504047291 */ /* 0x000fe2000f8f30ff */
[----:B------:R-:W-:Y:S02]  /*0480*/  SHF.R.S32.HI R4, RZ, 0x6, R4 ;  /* 0x00000006ff047819 */ /* 0x000fe40000011404 */
[----:B------:R-:W-:Y:S01]  /*0490*/  LEA.HI R2, R2, R3, RZ, 0x6 ;  /* 0x0000000302027211 */ /* 0x000fe200078f30ff */
[----:B------:R-:W-:-:S03]  /*04a0*/  USHF.R.S32.HI UR4, URZ, 0x6, UR4 ;  /* 0x00000006ff047899 */ /* 0x000fc60008011404 */
[----:B------:R-:W-:-:S04]  /*04b0*/  SHF.R.S32.HI R3, RZ, 0x6, R2 ;  /* 0x00000006ff037819 */ /* 0x000fc80000011402 */
[----:B------:R-:W-:Y:S01]  /*04c0*/  VIMNMX3 R134, R4, UR4, R3, PT ;  /* 0x0000000404867c0f */ /* 0x000fe2000b800103 */
[----:B------:R-:W-:-:S03]  /*04d0*/  IMAD.MOV.U32 R4, RZ, RZ, R5 ;  /* 0x000000ffff047224 */ /* 0x000fc600078e0005 */
        /* <DEDUP_REMOVED lines=8> */
[----:B------:R-:W3:Y:S01]  /*0560*/  LDCU.64 UR4, c[0x0][0x410] ;  /* 0x00008200ff0477ac */ /* 0x000ee20008000a00 */
[----:B------:R-:W4:Y:S06]  /*0570*/  LDCU UR8, c[0x0][0x434] ;  /* 0x00008680ff0877ac */ /* 0x000f2c0008000800 */
[----:B------:R-:W5:Y:S01]  /*0580*/  @!P0 LDC.64 R6, c[0x0][0x400] ;  /* 0x00010000ff068b82 */ /* 0x000f620000000a00 */
[----:B--2---:R-:W-:-:S02]  /*0590*/  IMAD R17, R4, UR9, R13 ;  /* 0x0000000904117c24 */ /* 0x004fc4000f8e020d */
        /* <DEDUP_REMOVED lines=8> */
[----:B------:R-:W-:Y:S01]  /*0620*/  IADD3 R9, PT, PT, R135, 0x20, RZ ;  /* 0x0000002087097810 */ /* 0x000fe20007ffe0ff */
[----:B------:R-:W-:-:S04]  /*0630*/  IMAD.WIDE.U32 R10, R68, R2, R6 ;  /* 0x00000002440a7225 */ /* 0x000fc800078e0006 */
[----:B------:R-:W-:Y:S01]  /*0640*/  IMAD R5, R68, R3, R11 ;  /* 0x0000000344057224 */ /* 0x000fe200078e020b */
[----:B------:R-:W-:Y:S01]  /*0650*/  IADD3 R14, P0, PT, R14, R10, RZ ;  /* 0x0000000a0e0e7210 */ /* 0x000fe20007f1e0ff */
[----:B------:R-:W-:Y:S01]  /*0660*/  VIADD R11, R135, 0x10 ;  /* 0x00000010870b7836 */ /* 0x000fe20000000000 */
[----:B------:R-:W-:-:S03]  /*0670*/  LOP3.LUT R10, R6, 0x40, RZ, 0xfc, !PT ;  /* 0x00000040060a7812 */ /* 0x000fc600078efcff */
[----:B------:R-:W-:Y:S01]  /*0680*/  IMAD.X R15, R0, 0x1, R5, P0 ;  /* 0x00000001000f7824 */ /* 0x000fe200000e0605 */
[----:B------:R-:W-:Y:S01]  /*0690*/  IADD3 R0, PT, PT, -R68, R199, RZ ;  /* 0x000000c744007210 */ /* 0x000fe20007ffe1ff */
[----:B----4-:R-:W-:Y:S01]  /*06a0*/  IMAD R68, R17, UR8, R68 ;  /* 0x0000000811447c24 */ /* 0x010fe2000f8e0244 */
[----:B------:R-:W-:Y:S01]  /*06b0*/  IADD3 R5, PT, PT, R135, 0x30, RZ ;  /* 0x0000003087057810 */ /* 0x000fe20007ffe0ff */
[----:B---3--:R-:W-:Y:S01]  /*06c0*/  IMAD.WIDE.U32 R14, R13, UR4, R14 ;  /* 0x000000040d0e7c25 */ /* 0x008fe2000f8e000e */
[-C--:B------:R-:W-:Y:S02]  /*06d0*/  ISETP.GE.AND P0, PT, R135, R0.reuse, PT ;  /* 0x000000008700720c */ /* 0x080fe40003f06270 */
[-C--:B------:R-:W-:Y:S01]  /*06e0*/  ISETP.GE.AND P3, PT, R11, R0.reuse, PT ;  /* 0x000000000b00720c */ /* 0x080fe20003f66270 */
[----:B------:R-:W-:Y:S01]  /*06f0*/  IMAD R19, R13, UR5, R15 ;  /* 0x000000050d137c24 */ /* 0x000fe2000f8e020f */
[-C--:B------:R-:W-:Y:S02]  /*0700*/  ISETP.GE.AND P2, PT, R9, R0.reuse, PT ;  /* 0x000000000900720c */ /* 0x080fe40003f46270 */
[----:B------:R-:W-:-:S07]  /*0710*/  ISETP.GE.AND P1, PT, R5, R0, PT ;  /* 0x000000000500720c */ /* 0x000fce0003f26270 */
[----:B------:R-:W-:Y:S06]  /*0720*/  @P0 BRA `(.L_x_586) ;  /* 0x0000000000340947 */ /* 0x000fec0003800000 */
        /* <DEDUP_REMOVED lines=13> */
.L_x_586:
[----:B------:R-:W-:Y:S05]  /*0800*/  BSYNC.RECONVERGENT B0 ;  /* 0x0000000000007941 */ /* 0x000fea0003800200 */
.L_x_585:
[----:B------:R-:W-:Y:S04]  /*0810*/  BSSY.RECONVERGENT B0, `(.L_x_587) ;  /* 0x0000014000007945 */ /* 0x000fe80003800200 */
[----:B------:R-:W-:Y:S05]  /*0820*/  @P3 BRA `(.L_x_588) ;  /* 0x0000000000483947 */ /* 0x000fea0003800000 */
[----:B------:R-:W2:Y:S01]  /*0830*/  LDCU UR8, c[0x0][0x440] ;  /* 0x00008800ff0877ac */ /* 0x000ea20008000800 */
[----:B-1----:R-:W-:Y:S01]  /*0840*/  IADD3 R13, P0, PT, R135, 0x10, RZ ;  /* 0x00000010870d7810 */ /* 0x002fe20007f1e0ff */
[----:B------:R-:W-:Y:S01]  /*0850*/  IMAD.MOV.U32 R16, RZ, RZ, R14 ;  /* 0x000000ffff107224 */ /* 0x000fe200078e000e */
        /* <DEDUP_REMOVED lines=15> */
.L_x_588:
[----:B------:R-:W-:Y:S05]  /*0950*/  BSYNC.RECONVERGENT B0 ;  /* 0x0000000000007941 */ /* 0x000fea0003800200 */
.L_x_587:
[----:B------:R-:W-:Y:S04]  /*0960*/  BSSY.RECONVERGENT B0, `(.L_x_589) ;  /* 0x0000014000007945 */ /* 0x000fe80003800200 */
[----:B------:R-:W-:Y:S05]  /*0970*/  @P2 BRA `(.L_x_590) ;  /* 0x0000000000482947 */ /* 0x000fea0003800000 */
[----:B------:R-:W3:Y:S01]  /*0980*/  LDCU UR8, c[0x0][0x440] ;  /* 0x00008800ff0877ac */ /* 0x000ee20008000800 */
[----:B-12---:R-:W-:Y:S01]  /*0990*/  IADD3 R13, P0, PT, R135, 0x20, RZ ;  /* 0x00000020870d7810 */ /* 0x006fe20007f1e0ff */
[----:B------:R-:W-:Y:S01]  /*09a0*/  IMAD.MOV.U32 R16, RZ, RZ, R14 ;  /* 0x000000ffff107224 */ /* 0x000fe200078e000e */
[----:B------:R-:W1:Y:S03]  /*09b0*/  LDCU.64 UR4, c[0x0][0x3f0] ;  /* 0x00007e00ff0477ac */ /* 0x000e660008000a00 */
        /* <DEDUP_REMOVED lines=14> */
.L_x_590:
[----:B------:R-:W-:Y:S05]  /*0aa0*/  BSYNC.RECONVERGENT B0 ;  /* 0x0000000000007941 */ /* 0x000fea0003800200 */
.L_x_589:
[----:B------:R-:W-:Y:S04]  /*0ab0*/  BSSY.RECONVERGENT B0, `(.L_x_591) ;  /* 0x0000013000007945 */ /* 0x000fe80003800200 */
[----:B------:R-:W-:Y:S05]  /*0ac0*/  @P1 BRA `(.L_x_592) ;  /* 0x0000000000441947 */ /* 0x000fea0003800000 */
[----:B------:R-:W4:Y:S01]  /*0ad0*/  LDCU UR8, c[0x0][0x440] ;  /* 0x00008800ff0877ac */ /* 0x000f220008000800 */
[----:B-123--:R-:W-:Y:S01]  /*0ae0*/  IADD3 R13, P0, PT, R135, 0x30, RZ ;  /* 0x00000030870d7810 */ /* 0x00efe20007f1e0ff */
[----:B------:R-:W1:Y:S04]  /*0af0*/  LDCU.64 UR4, c[0x0][0x3f0] ;  /* 0x00007e00ff0477ac */ /* 0x000e680008000a00 */
        /* <DEDUP_REMOVED lines=9> */
[----:B-1----:R-:W-:-:S04]  /*0b90*/  LEA R2, P3, R14, UR4, 0x1 ;  /* 0x000000040e027c11 */ /* 0x002fc8000f8608ff */
[----:B------:R-:W-:-:S05]  /*0ba0*/  LEA.HI.X R3, R14, UR5, R3, 0x1, P3 ;  /* 0x000000050e037c11 */ /* 0x000fca00098f0c03 */
[----:B------:R4:W-:Y:S04]  /*0bb0*/  @!P2 STG.E.128 desc[UR6][R2.64], RZ ;  /* 0x000000ff0200a986 */ /* 0x0009e8000c101d06 */
[----:B------:R4:W-:Y:S04]  /*0bc0*/  @!P1 STG.E.128 desc[UR6][R2.64+0x80], RZ ;  /* 0x000080ff02009986 */ /* 0x0009e8000c101d06 */
[----:B------:R4:W-:Y:S02]  /*0bd0*/  @!P0 STG.E.128 desc[UR6][R2.64+0x100], RZ ;  /* 0x000100ff02008986 */ /* 0x0009e4000c101d06 */
.L_x_592:
[----:B------:R-:W-:Y:S05]  /*0be0*/  BSYNC.RECONVERGENT B0 ;  /* 0x0000000000007941 */ /* 0x000fea0003800200 */
.L_x_591:
[----:B------:R-:W4:Y:S01]  /*0bf0*/  LDCU.64 UR4, c[0x0][0x420] ;  /* 0x00008400ff0477ac */ /* 0x000f220008000a00 */
[----:B------:R-:W-:-:S04]  /*0c00*/  ISETP.NE.AND P4, PT, R6, RZ, PT ;  /* 0x000000ff0600720c */ /* 0x000fc80003f85270 */
[-C--:B------:R-:W-:Y:S02]  /*0c10*/  ISETP.GE.OR P3, PT, R135, R0.reuse, P4 ;  /* 0x000000008700720c */ /* 0x080fe40002766670 */
[-C--:B------:R-:W-:Y:S02]  /*0c20*/  ISETP.GE.OR P2, PT, R11, R0.reuse, P4 ;  /* 0x000000000b00720c */ /* 0x080fe40002746670 */
[-C--:B------:R-:W-:Y:S02]  /*0c30*/  ISETP.GE.OR P1, PT, R9, R0.reuse, P4 ;  /* 0x000000000900720c */ /* 0x080fe40002726670 */
[C---:B------:R-:W-:Y:S02]  /*0c40*/  IADD3 R135, P0, PT, R68.reuse, R135, RZ ;  /* 0x0000008744877210 */ /* 0x040fe40007f1e0ff */
[----:B------:R-:W-:Y:S02]  /*0c50*/  ISETP.GE.OR P4, PT, R5, R0, P4 ;  /* 0x000000000500720c */ /* 0x000fe40002786670 */
[----:B------:R-:W-:-:S02]  /*0c60*/  LEA.HI.X.SX32 R68, R68, RZ, 0x1, P0 ;  /* 0x000000ff44447211 */ /* 0x000fc400000f0eff */
[C---:B----4-:R-:W-:Y:S01]  /*0c70*/  LEA R2, P0, R135.reuse, UR4, 0x2 ;  /* 0x0000000487027c11 */ /* 0x050fe2000f8010ff */
[----:B------:R-:W-:Y:S02]  /*0c80*/  @!P3 IMAD.MOV.U32 R9, RZ, RZ, 0x7f800000 ;  /* 0x7f800000ff09b424 */ /* 0x000fe400078e00ff */
[----:B------:R-:W-:Y:S01]  /*0c90*/  @!P2 IMAD.MOV.U32 R7, RZ, RZ, 0x7f800000 ;  /* 0x7f800000ff07a424 */ /* 0x000fe200078e00ff */
[----:B------:R-:W-:Y:S01]  /*0ca0*/  LEA.HI.X R3, R135, UR5, R68, 0x2, P0 ;  /* 0x0000000587037c11 */ /* 0x000fe200080f1444 */
[----:B------:R-:W-:-:S04]  /*0cb0*/  @!P1 IMAD.MOV.U32 R5, RZ, RZ, 0x7f800000 ;  /* 0x7f800000ff059424 */ /* 0x000fc800078e00ff */
[----:B------:R4:W-:Y:S04]  /*0cc0*/  @!P3 STG.E desc[UR6][R2.64], R9 ;  /* 0x000000090200b986 */ /* 0x0009e8000c101906 */
[----:B------:R4:W-:Y:S04]  /*0cd0*/  @!P2 STG.E desc[UR6][R2.64+0x40], R7 ;  /* 0x000040070200a986 */ /* 0x0009e8000c101906 */
[----:B------:R4:W-:Y:S01]  /*0ce0*/  @!P1 STG.E desc[UR6][R2.64+0x80], R5 ;  /* 0x0000800502009986 */ /* 0x0009e2000c101906 */
[----:B------:R-:W-:Y:S05]  /*0cf0*/  @P4 EXIT ;  /* 0x000000000000494d */ /* 0x000fea0003800000 */
[----:B----4-:R-:W-:-:S05]  /*0d00*/  MOV R5, 0x7f800000 ;  /* 0x7f80000000057802 */ /* 0x010fca0000000f00 */
[----:B------:R-:W-:Y:S01]  /*0d10*/  STG.E desc[UR6][R2.64+0xc0], R5 ;  /* 0x0000c00502007986 */ /* 0x000fe2000c101906 */
[----:B------:R-:W-:Y:S05]  /*0d20*/  EXIT ;  /* 0x000000000000794d */ /* 0x000fea0003800000 */
.L_x_584:
        /* <DEDUP_REMOVED lines=10> */
.L_x_593:
[----:B------:R-:W-:Y:S05]  /*0dd0*/  BRA.U !UP0, `(.L_x_594) ;  /* 0x00000005089c7547 */ /* 0x000fea000b800000 */
[----:B------:R-:W1:Y:S01]  /*0de0*/  LDC R7, c[0x0][0x4f0] ;  /* 0x00013c00ff077b82 */ /* 0x000e620000000800 */
[----:B-----5:R-:W-:Y:S01]  /*0df0*/  LEA R4, R134, 0xffffffc0, 0x6 ;  /* 0xffffffc086047811 */ /* 0x020fe200078e30ff */
[----:B------:R-:W2:Y:S03]  /*0e00*/  LDCU.64 UR4, c[0x0][0x4e8] ;  /* 0x00009d00ff0477ac */ /* 0x000ea60008000a00 */
[----:B------:R-:W-:Y:S01]  /*0e10*/  IABS R0, R4 ;  /* 0x0000000400007213 */ /* 0x000fe20000000000 */
[----:B------:R-:W3:Y:S02]  /*0e20*/  LDCU.64 UR8, c[0x0][0x3a0] ;  /* 0x00007400ff0877ac */ /* 0x000ee40008000a00 */
[----:B------:R-:W4:Y:S01]  /*0e30*/  LDC R16, c[0x0][0x3e8] ;  /* 0x0000fa00ff107b82 */ /* 0x000f220000000800 */
        /* <DEDUP_REMOVED lines=9> */
[----:B------:R-:W-:-:S04]  /*0ed0*/  IMAD.HI.U32 R9, R9, R2, R8 ;  /* 0x0000000209097227 */ /* 0x000fc800078e0008 */
[----:B------:R-:W-:-:S04]  /*0ee0*/  IMAD.MOV.U32 R2, RZ, RZ, R0 ;  /* 0x000000ffff027224 */ /* 0x000fc800078e0000 */
[----:B------:R-:W-:-:S04]  /*0ef0*/  IMAD.HI.U32 R6, R9, R2, RZ ;  /* 0x0000000209067227 */ /* 0x000fc800078e00ff */
[----:B--2---:R-:W-:Y:S01]  /*0f00*/  IMAD.WIDE.U32 R8, R5, UR4, RZ ;  /* 0x0000000405087c25 */ /* 0x004fe2000f8e00ff */
[----:B------:R-:W-:-:S03]  /*0f10*/  IADD3 R0, PT, PT, -R6, RZ, RZ ;  /* 0x000000ff06007210 */ /* 0x000fc60007ffe1ff */
[----:B------:R-:W-:Y:S01]  /*0f20*/  IMAD R201, R5, UR5, R9 ;  /* 0x0000000505c97c24 */ /* 0x000fe2000f8e0209 */
[----:B------:R-:W1:Y:S01]  /*0f30*/  LDCU.64 UR4, c[0x0][0x3a8] ;  /* 0x00007500ff0477ac */ /* 0x000e620008000a00 */
[----:B------:R-:W-:-:S05]  /*0f40*/  IMAD R0, R3, R0, R2 ;  /* 0x0000000003007224 */ /* 0x000fca00078e0202 */
[----:B------:R-:W-:-:S13]  /*0f50*/  ISETP.GT.U32.AND P3, PT, R3, R0, PT ;  /* 0x000000000300720c */ /* 0x000fda0003f64070 */
[----:B------:R-:W-:Y:S01]  /*0f60*/  @!P3 IMAD.IADD R0, R0, 0x1, -R3 ;  /* 0x000000010000b824 */ /* 0x000fe200078e0a03 */
[----:B------:R-:W-:Y:S02]  /*0f70*/  @!P3 IADD3 R6, PT, PT, R6, 0x1, RZ ;  /* 0x000000010606b810 */ /* 0x000fe40007ffe0ff */
[----:B------:R-:W-:Y:S02]  /*0f80*/  ISETP.NE.AND P3, PT, R7, RZ, PT ;  /* 0x000000ff0700720c */ /* 0x000fe40003f65270 */
[----:B------:R-:W-:Y:S02]  /*0f90*/  ISETP.GE.U32.AND P0, PT, R0, R3, PT ;  /* 0x000000030000720c */ /* 0x000fe40003f06070 */
[----:B------:R-:W-:-:S04]  /*0fa0*/  LOP3.LUT R0, R4, R7, RZ, 0x3c, !PT ;  /* 0x0000000704007212 */ /* 0x000fc800078e3cff */
[----:B------:R-:W-:-:S07]  /*0fb0*/  ISETP.GE.AND P1, PT, R0, RZ, PT ;  /* 0x000000ff0000720c */ /* 0x000fce0003f26270 */
[----:B------:R-:W-:Y:S01]  /*0fc0*/  @P0 VIADD R6, R6, 0x1 ;  /* 0x0000000106060836 */ /* 0x000fe20000000000 */
[----:B------:R-:W-:-:S04]  /*0fd0*/  LEA R200, P0, R8, UR12, 0x2 ;  /* 0x0000000c08c87c11 */ /* 0x000fc8000f8010ff */
[----:B------:R-:W-:Y:S02]  /*0fe0*/  MOV R3, R6 ;  /* 0x0000000600037202 */ /* 0x000fe40000000f00 */
[----:B------:R-:W-:-:S03]  /*0ff0*/  LEA.HI.X R201, R8, UR13, R201, 0x2, P0 ;  /* 0x0000000d08c97c11 */ /* 0x000fc600080f14c9 */
[----:B------:R-:W-:Y:S01]  /*1000*/  @!P1 IMAD.MOV R3, RZ, RZ, -R3 ;  /* 0x000000ffff039224 */ /* 0x000fe200078e0a03 */
[----:B------:R-:W-:-:S05]  /*1010*/  @!P3 LOP3.LUT R3, RZ, R7, RZ, 0x33, !PT ;  /* 0x00000007ff03b212 */ /* 0x000fca00078e33ff */
[----:B------:R-:W-:-:S05]  /*1020*/  IMAD.WIDE R18, R3, 0x4, R200 ;  /* 0x0000000403127825 */ /* 0x000fca00078e02c8 */
[----:B------:R-:W2:Y:S01]  /*1030*/  LDG.E R8, desc[UR6][R18.64] ;  /* 0x0000000612087981 */ /* 0x000ea2000c1e1900 */
[----:B----4-:R-:W-:Y:S02]  /*1040*/  IABS R2, R16 ;  /* 0x0000001000027213 */ /* 0x010fe40000000000 */
[----:B------:R-:W-:Y:S02]  /*1050*/  IADD3 R3, PT, PT, -R3, RZ, RZ ;  /* 0x000000ff03037210 */ /* 0x000fe40007ffe1ff */
[----:B------:R-:W4:Y:S03]  /*1060*/  I2F.RP R9, R2 ;  /* 0x0000000200097306 */ /* 0x000f260000209400 */
[----:B------:R-:W-:-:S05]  /*1070*/  IMAD R4, R7, R3, R4 ;  /* 0x0000000307047224 */ /* 0x000fca00078e0204 */
[----:B------:R-:W-:Y:S01]  /*1080*/  SHF.R.S32.HI R7, RZ, 0x1f, R4 ;  /* 0x0000001fff077819 */ /* 0x000fe20000011404 */
[----:B----4-:R-:W4:Y:S02]  /*1090*/  MUFU.RCP R10, R9 ;  /* 0x00000009000a7308 */ /* 0x010f240000001000 */
[----:B----4-:R-:W-:-:S06]  /*10a0*/  IADD3 R10, PT, PT, R10, 0xffffffe, RZ ;  /* 0x0ffffffe0a0a7810 */ /* 0x010fcc0007ffe0ff */
[----:B------:R-:W4:Y:S02]  /*10b0*/  F2I.FTZ.U32.TRUNC.NTZ R11, R10 ;  /* 0x0000000a000b7305 */ /* 0x000f24000021f000 */
[----:B----4-:R-:W-:Y:S01]  /*10c0*/  IMAD.MOV R0, RZ, RZ, -R11 ;  /* 0x000000ffff007224 */ /* 0x010fe200078e0a0b */
        /* <DEDUP_REMOVED lines=9> */
[----:B------:R-:W-:Y:S01]  /*1160*/  @!P0 IADD3 R11, PT, PT, R11, -R2, RZ ;  /* 0x800000020b0b8210 */ /* 0x000fe20007ffe0ff */
[----:B------:R-:W-:-:S03]  /*1170*/  @!P0 VIADD R0, R0, 0x1 ;  /* 0x0000000100008836 */ /* 0x000fc60000000000 */
[----:B------:R-:W-:Y:S02]  /*1180*/  ISETP.GE.U32.AND P1, PT, R11, R2, PT ;  /* 0x000000020b00720c */ /* 0x000fe40003f26070 */
[----:B------:R-:W-:-:S04]  /*1190*/  LOP3.LUT R2, R13, R16, RZ, 0x3c, !PT ;  /* 0x000000100d027212 */ /* 0x000fc800078e3cff */
[----:B------:R-:W-:-:S07]  /*11a0*/  ISETP.GE.AND P0, PT, R2, RZ, PT ;  /* 0x000000ff0200720c */ /* 0x000fce0003f06270 */
[----:B------:R-:W-:Y:S02]  /*11b0*/  @P1 IADD3 R0, PT, PT, R0, 0x1, RZ ;  /* 0x0000000100001810 */ /* 0x000fe40007ffe0ff */
[----:B------:R-:W-:Y:S02]  /*11c0*/  ISETP.NE.AND P1, PT, R16, RZ, PT ;  /* 0x000000ff1000720c */ /* 0x000fe40003f25270 */
[----:B------:R-:W-:Y:S02]  /*11d0*/  LOP3.LUT R16, RZ, R16, RZ, 0x33, !PT ;  /* 0x00000010ff107212 */ /* 0x000fe400078e33ff */
[----:B--2---:R-:W-:Y:S01]  /*11e0*/  SHF.R.S32.HI R9, RZ, 0x1f, R8 ;  /* 0x0000001fff097819 */ /* 0x004fe20000011408 */
[----:B---3--:R-:W-:-:S04]  /*11f0*/  IMAD.WIDE.U32 R10, R8, UR8, RZ ;  /* 0x00000008080a7c25 */ /* 0x008fc8000f8e00ff */
[C---:B------:R-:W-:Y:S02]  /*1200*/  IMAD R17, R9.reuse, UR8, RZ ;  /* 0x0000000809117c24 */ /* 0x040fe4000f8e02ff */
[----:B-1----:R-:W-:Y:S02]  /*1210*/  IMAD R9, R9, UR4, RZ ;  /* 0x0000000409097c24 */ /* 0x002fe4000f8e02ff */
[C---:B------:R-:W-:Y:S01]  /*1220*/  IMAD R20, R8.reuse, UR9, R17 ;  /* 0x0000000908147c24 */ /* 0x040fe2000f8e0211 */
[----:B------:R-:W1:Y:S01]  /*1230*/  LDCU.128 UR8, c[0x0][0x3d0] ;  /* 0x00007a00ff0877ac */ /* 0x000e620008000c00 */
[C---:B------:R-:W-:Y:S02]  /*1240*/  IMAD R18, R8.reuse, UR5, R9 ;  /* 0x0000000508127c24 */ /* 0x040fe4000f8e0209 */
[----:B------:R-:W-:Y:S01]  /*1250*/  IMAD.WIDE.U32 R8, R8, UR4, RZ ;  /* 0x0000000408087c25 */ /* 0x000fe2000f8e00ff */
[----:B------:R-:W2:Y:S01]  /*1260*/  LDCU.64 UR4, c[0x0][0x3c0] ;  /* 0x00007800ff0477ac */ /* 0x000ea20008000a00 */
[----:B------:R-:W-:-:S02]  /*1270*/  IADD3 R21, PT, PT, R11, R20, RZ ;  /* 0x000000140b157210 */ /* 0x000fc40007ffe0ff */
[----:B------:R-:W-:Y:S01]  /*1280*/  IMAD.IADD R19, R9, 0x1, R18 ;  /* 0x0000000109137824 */ /* 0x000fe200078e0212 */
[----:B------:R-:W-:Y:S01]  /*1290*/  MOV R20, R10 ;  /* 0x0000000a00147202 */ /* 0x000fe20000000f00 */
[----:B------:R-:W-:Y:S01]  /*12a0*/  IMAD.MOV.U32 R11, RZ, RZ, R0 ;  /* 0x000000ffff0b7224 */ /* 0x000fe200078e0000 */
[----:B------:R-:W-:Y:S01]  /*12b0*/  MOV R9, UR15 ;  /* 0x0000000f00097c02 */ /* 0x000fe20008000f00 */
[----:B------:R-:W-:Y:S01]  /*12c0*/  IMAD.MOV.U32 R18, RZ, RZ, R8 ;  /* 0x000000ffff127224 */ /* 0x000fe200078e0008 */
[----:B------:R-:W-:Y:S02]  /*12d0*/  MOV R8, UR14 ;  /* 0x0000000e00087c02 */ /* 0x000fe40008000f00 */
[----:B------:R-:W-:-:S03]  /*12e0*/  @!P0 IADD3 R11, PT, PT, -R11, RZ, RZ ;  /* 0x000000ff0b0b8210 */ /* 0x000fc60007ffe1ff */
[-C--:B------:R-:W-:Y:S01]  /*12f0*/  IMAD R6, R7, R8.reuse, RZ ;  /* 0x0000000807067224 */ /* 0x080fe200078e02ff */
[----:B------:R-:W-:Y:S01]  /*1300*/  SEL R10, R16, R11, !P1 ;  /* 0x0000000b100a7207 */ /* 0x000fe20004800000 */
[----:B------:R-:W-:Y:S01]  /*1310*/  IMAD.WIDE.U32 R20, R4, R8, R20 ;  /* 0x0000000804147225 */ /* 0x000fe200078e0014 */
[----:B--2---:R-:W-:-:S03]  /*1320*/  MOV R2, UR4 ;  /* 0x0000000400027c02 */ /* 0x004fc60008000f00 */
[----:B------:R-:W-:Y:S02]  /*1330*/  IMAD.U32 R3, RZ, RZ, UR5 ;  /* 0x00000005ff037e24 */ /* 0x000fe4000f8e00ff */
[C---:B------:R-:W-:Y:S02]  /*1340*/  IMAD R6, R4.reuse, R9, R6 ;  /* 0x0000000904067224 */ /* 0x040fe400078e0206 */
[-C--:B------:R-:W-:Y:S02]  /*1350*/  IMAD R7, R7, R2.reuse, RZ ;  /* 0x0000000207077224 */ /* 0x080fe400078e02ff */
[----:B------:R-:W-:Y:S01]  /*1360*/  IMAD.WIDE.U32 R18, R4, R2, R18 ;  /* 0x0000000204127225 */ /* 0x000fe200078e0012 */
[----:B------:R-:W-:-:S03]  /*1370*/  IADD3 R21, PT, PT, R21, R6, RZ ;  /* 0x0000000615157210 */ /* 0x000fc60007ffe0ff */
[----:B------:R-:W-:Y:S01]  /*1380*/  IMAD R7, R4, R3, R7 ;  /* 0x0000000304077224 */ /* 0x000fe200078e0207 */
[----:B------:R-:W-:Y:S01]  /*1390*/  SHF.R.S32.HI R4, RZ, 0x1f, R10 ;  /* 0x0000001fff047819 */ /* 0x000fe2000001140a */
[----:B-1----:R-:W-:-:S03]  /*13a0*/  IMAD.WIDE.U32 R20, R10, UR8, R20 ;  /* 0x000000080a147c25 */ /* 0x002fc6000f8e0014 */
[----:B------:R-:W-:Y:S01]  /*13b0*/  IADD3 R19, PT, PT, R19, R7, RZ ;  /* 0x0000000713137210 */ /* 0x000fe20007ffe0ff */
[C---:B------:R-:W-:Y:S01]  /*13c0*/  IMAD R11, R4.reuse, UR10, RZ ;  /* 0x0000000a040b7c24 */ /* 0x040fe2000f8e02ff */
[----:B------:R-:W-:Y:S01]  /*13d0*/  MOV R14, R20 ;  /* 0x00000014000e7202 */ /* 0x000fe20000000f00 */
[----:B------:R-:W-:Y:S02]  /*13e0*/  IMAD R7, R4, UR8, RZ ;  /* 0x0000000804077c24 */ /* 0x000fe4000f8e02ff */
[C---:B------:R-:W-:Y:S02]  /*13f0*/  IMAD R11, R10.reuse, UR11, R11 ;  /* 0x0000000b0a0b7c24 */ /* 0x040fe4000f8e020b */
[----:B------:R-:W-:-:S04]  /*1400*/  IMAD.WIDE.U32 R18, R10, UR10, R18 ;  /* 0x0000000a0a127c25 */ /* 0x000fc8000f8e0012 */
[----:B------:R-:W-:Y:S01]  /*1410*/  IMAD R7, R10, UR9, R7 ;  /* 0x000000090a077c24 */ /* 0x000fe2000f8e0207 */
[----:B------:R-:W-:-:S03]  /*1420*/  IADD3 R6, PT, PT, R19, R11, RZ ;  /* 0x0000000b13067210 */ /* 0x000fc60007ffe0ff */
[----:B------:R-:W-:Y:S01]  /*1430*/  IMAD.IADD R4, R21, 0x1, R7 ;  /* 0x0000000115047824 */ /* 0x000fe200078e0207 */
[----:B------:R-:W-:Y:S06]  /*1440*/  BRA `(.L_x_595) ;  /* 0x0000000400647947 */ /* 0x000fec0003800000 */
.L_x_594:
        /* <DEDUP_REMOVED lines=16> */
.L_x_596:
[----:B------:R-:W2:Y:S01]  /*1550*/  LDC.64 R8, c[0x0][0x3b8] ;  /* 0x0000ee00ff087b82 */ /* 0x000ea20000000a00 */
[----:B-1----:R-:W-:-:S05]  /*1560*/  IADD3 R2, PT, PT, R0, R11, RZ ;  /* 0x0000000b00027210 */ /* 0x002fca0007ffe0ff */
[C---:B--2---:R-:W-:Y:S02]  /*1570*/  IMAD R17, R2.reuse, R9, RZ ;  /* 0x0000000902117224 */ /* 0x044fe400078e02ff */
[----:B------:R-:W-:-:S05]  /*1580*/  IMAD.WIDE.U32 R2, R2, R8, RZ ;  /* 0x0000000802027225 */ /* 0x000fca00078e00ff */
[----:B------:R-:W-:Y:S02]  /*1590*/  IADD3 R17, PT, PT, R3, R17, RZ ;  /* 0x0000001103117210 */ /* 0x000fe40007ffe0ff */
[----:B------:R-:W-:Y:S02]  /*15a0*/  MOV R12, R2 ;  /* 0x00000002000c7202 */ /* 0x000fe40000000f00 */
.L_x_597:
[----:B------:R-:W-:Y:S05]  /*15b0*/  @P0 BRA `(.L_x_598) ;  /* 0x0000000000340947 */ /* 0x000fea0003800000 */
[----:B------:R-:W1:Y:S01]  /*15c0*/  LDC.64 R2, c[0x0][0x3c0] ;  /* 0x0000f000ff027b82 */ /* 0x000e620000000a00 */
[----:B------:R-:W2:Y:S01]  /*15d0*/  LDCU.64 UR4, c[0x0][0x3a8] ;  /* 0x00007500ff0477ac */ /* 0x000ea20008000a00 */
[----:B------:R-:W-:Y:S02]  /*15e0*/  SHF.R.S32.HI R7, RZ, 0x1f, R0 ;  /* 0x0000001fff077819 */ /* 0x000fe40000011400 */
[----:B-----5:R-:W-:-:S05]  /*15f0*/  SHF.R.S32.HI R6, RZ, 0x1f, R4 ;  /* 0x0000001fff067819 */ /* 0x020fca0000011404 */
[----:B--2---:R-:W-:-:S04]  /*1600*/  IMAD R11, R6, UR4, RZ ;  /* 0x00000004060b7c24 */ /* 0x004fc8000f8e02ff */
[----:B------:R-:W-:Y:S02]  /*1610*/  IMAD R11, R4, UR5, R11 ;  /* 0x00000005040b7c24 */ /* 0x000fe4000f8e020b */
[-C--:B-1----:R-:W-:Y:S02]  /*1620*/  IMAD R7, R7, R2.reuse, RZ ;  /* 0x0000000207077224 */ /* 0x082fe400078e02ff */
[----:B------:R-:W-:-:S04]  /*1630*/  IMAD.WIDE.U32 R18, R0, R2, RZ ;  /* 0x0000000200127225 */ /* 0x000fc800078e00ff */
[----:B------:R-:W-:-:S05]  /*1640*/  IMAD R7, R0, R3, R7 ;  /* 0x0000000300077224 */ /* 0x000fca00078e0207 */
[----:B------:R-:W-:-:S03]  /*1650*/  IADD3 R19, PT, PT, R19, R7, RZ ;  /* 0x0000000713137210 */ /* 0x000fc60007ffe0ff */
[----:B------:R-:W-:-:S05]  /*1660*/  IMAD.WIDE.U32 R18, R4, UR4, R18 ;  /* 0x0000000404127c25 */ /* 0x000fca000f8e0012 */
[----:B------:R-:W-:Y:S01]  /*1670*/  IADD3 R19, PT, PT, R19, R11, RZ ;  /* 0x0000000b13137210 */ /* 0x000fe20007ffe0ff */
[----:B------:R-:W-:Y:S06]  /*1680*/  BRA `(.L_x_599) ;  /* 0x0000000000187947 */ /* 0x000fec0003800000 */
.L_x_598:
[----:B------:R-:W1:Y:S01]  /*1690*/  LDC.64 R2, c[0x0][0x3c0] ;  /* 0x0000f000ff027b82 */ /* 0x000e620000000a00 */
[----:B------:R-:W-:-:S05]  /*16a0*/  IADD3 R0, PT, PT, R0, R11, RZ ;  /* 0x0000000b00007210 */ /* 0x000fca0007ffe0ff */
[C---:B-1----:R-:W-:Y:S02]  /*16b0*/  IMAD R19, R0.reuse, R3, RZ ;  /* 0x0000000300137224 */ /* 0x042fe400078e02ff */
[----:B------:R-:W-:-:S05]  /*16c0*/  IMAD.WIDE.U32 R6, R0, R2, RZ ;  /* 0x0000000200067225 */ /* 0x000fca00078e00ff */
[----:B------:R-:W-:Y:S02]  /*16d0*/  IADD3 R19, PT, PT, R7, R19, RZ ;  /* 0x0000001307137210 */ /* 0x000fe40007ffe0ff */
[----:B------:R-:W-:-:S07]  /*16e0*/  MOV R18, R6 ;  /* 0x0000000600127202 */ /* 0x000fce0000000f00 */
.L_x_599:
[----:B------:R-:W1:Y:S01]  /*16f0*/  LDC R16, c[0x0][0x3e8] ;  /* 0x0000fa00ff107b82 */ /* 0x000e620000000800 */
[----:B------:R-:W-:Y:S02]  /*1700*/  MOV R22, R12 ;  /* 0x0000000c00167202 */ /* 0x000fe40000000f00 */
[----:B------:R-:W-:Y:S02]  /*1710*/  CS2R R200, SRZ ;  /* 0x0000000000c87805 */ /* 0x000fe4000001ff00 */
[----:B------:R-:W-:Y:S02]  /*1720*/  MOV R23, R17 ;  /* 0x0000001100177202 */ /* 0x000fe40000000f00 */
[----:B-1---5:R-:W-:-:S04]  /*1730*/  IABS R4, R16 ;  /* 0x0000001000047213 */ /* 0x022fc80000000000 */
        /* <DEDUP_REMOVED lines=9> */
[----:B------:R-:W-:-:S04]  /*17d0*/  IMAD.MOV.U32 R6, RZ, RZ, R0 ;  /* 0x000000ffff067224 */ /* 0x000fc800078e0000 */
[----:B------:R-:W-:Y:S02]  /*17e0*/  IMAD.HI.U32 R0, R11, R6, RZ ;  /* 0x000000060b007227 */ /* 0x000fe400078e00ff */
[----:B------:R-:W1:Y:S03]  /*17f0*/  LDC.64 R10, c[0x0][0x3d8] ;  /* 0x0000f600ff0a7b82 */ /* 0x000e660000000a00 */
[----:B------:R-:W-:-:S05]  /*1800*/  IADD3 R7, PT, PT, -R0, RZ, RZ ;  /* 0x000000ff00077210 */ /* 0x000fca0007ffe1ff */
[----:B------:R-:W-:-:S05]  /*1810*/  IMAD R7, R4, R7, R6 ;  /* 0x0000000704077224 */ /* 0x000fca00078e0206 */
[----:B------:R-:W-:-:S13]  /*1820*/  ISETP.GT.U32.AND P0, PT, R4, R7, PT ;  /* 0x000000070400720c */ /* 0x000fda0003f04070 */
[----:B------:R-:W-:Y:S01]  /*1830*/  @!P0 IMAD.IADD R7, R7, 0x1, -R4 ;  /* 0x0000000107078824 */ /* 0x000fe200078e0a04 */
[----:B------:R-:W-:-:S04]  /*1840*/  @!P0 IADD3 R0, PT, PT, R0, 0x1, RZ ;  /* 0x0000000100008810 */ /* 0x000fc80007ffe0ff */
[----:B------:R-:W-:Y:S02]  /*1850*/  ISETP.GE.U32.AND P1, PT, R7, R4, PT ;  /* 0x000000040700720c */ /* 0x000fe40003f26070 */
[----:B------:R-:W-:Y:S01]  /*1860*/  LOP3.LUT R4, R13, R16, RZ, 0x3c, !PT ;  /* 0x000000100d047212 */ /* 0x000fe200078e3cff */
[----:B------:R-:W2:Y:S03]  /*1870*/  LDC.64 R6, c[0x0][0x3d0] ;  /* 0x0000f400ff067b82 */ /* 0x000ea60000000a00 */
[----:B------:R-:W-:Y:S02]  /*1880*/  ISETP.GE.AND P0, PT, R4, RZ, PT ;  /* 0x000000ff0400720c */ /* 0x000fe40003f06270 */
[----:B------:R-:W-:-:S05]  /*1890*/  LEA R4, R134, 0xffffffc0, 0x6 ;  /* 0xffffffc086047811 */ /* 0x000fca00078e30ff */
[----:B------:R-:W-:Y:S01]  /*18a0*/  @P1 VIADD R0, R0, 0x1 ;  /* 0x0000000100001836 */ /* 0x000fe20000000000 */
[----:B------:R-:W-:Y:S01]  /*18b0*/  ISETP.NE.AND P1, PT, R16, RZ, PT ;  /* 0x000000ff1000720c */ /* 0x000fe20003f25270 */
[C---:B------:R-:W-:Y:S01]  /*18c0*/  IMAD.WIDE.U32 R18, R4.reuse, R2, R18 ;  /* 0x0000000204127225 */ /* 0x040fe200078e0012 */
[----:B------:R-:W-:Y:S02]  /*18d0*/  LOP3.LUT R16, RZ, R16, RZ, 0x33, !PT ;  /* 0x00000010ff107212 */ /* 0x000fe400078e33ff */
[----:B------:R-:W-:Y:S01]  /*18e0*/  MOV R21, R0 ;  /* 0x0000000000157202 */ /* 0x000fe20000000f00 */
[----:B------:R-:W-:-:S04]  /*18f0*/  IMAD R19, R4, R3, R19 ;  /* 0x0000000304137224 */ /* 0x000fc800078e0213 */
[----:B------:R-:W-:-:S05]  /*1900*/  @!P0 IMAD.MOV R21, RZ, RZ, -R21 ;  /* 0x000000ffff158224 */ /* 0x000fca00078e0a15 */
[----:B------:R-:W-:Y:S01]  /*1910*/  SEL R12, R16, R21, !P1 ;  /* 0x00000015100c7207 */ /* 0x000fe20004800000 */
[----:B------:R-:W-:-:S03]  /*1920*/  IMAD.WIDE.U32 R20, R4, R8, R22 ;  /* 0x0000000804147225 */ /* 0x000fc600078e0016 */
[----:B------:R-:W-:Y:S01]  /*1930*/  SHF.R.S32.HI R17, RZ, 0x1f, R12 ;  /* 0x0000001fff117819 */ /* 0x000fe2000001140c */
[----:B------:R-:W-:Y:S02]  /*1940*/  IMAD R21, R4, R9, R21 ;  /* 0x0000000904157224 */ /* 0x000fe400078e0215 */
[----:B-1----:R-:W-:-:S04]  /*1950*/  IMAD.WIDE.U32 R18, R12, R10, R18 ;  /* 0x0000000a0c127225 */ /* 0x002fc800078e0012 */
[C---:B------:R-:W-:Y:S02]  /*1960*/  IMAD R4, R17.reuse, R10, RZ ;  /* 0x0000000a11047224 */ /* 0x040fe400078e02ff */
[-C--:B--2---:R-:W-:Y:S02]  /*1970*/  IMAD R17, R17, R6.reuse, RZ ;  /* 0x0000000611117224 */ /* 0x084fe400078e02ff */
[C---:B------:R-:W-:Y:S02]  /*1980*/  IMAD R4, R12.reuse, R11, R4 ;  /* 0x0000000b0c047224 */ /* 0x040fe400078e0204 */
[----:B------:R-:W-:-:S04]  /*1990*/  IMAD.WIDE.U32 R20, R12, R6, R20 ;  /* 0x000000060c147225 */ /* 0x000fc800078e0014 */
[----:B------:R-:W-:Y:S01]  /*19a0*/  IMAD R7, R12, R7, R17 ;  /* 0x000000070c077224 */ /* 0x000fe200078e0211 */
[----:B------:R-:W-:Y:S01]  /*19b0*/  MOV R14, R20 ;  /* 0x00000014000e7202 */ /* 0x000fe20000000f00 */
[----:B------:R-:W-:-:S03]  /*19c0*/  IMAD.IADD R6, R19, 0x1, R4 ;  /* 0x0000000113067824 */ /* 0x000fc600078e0204 */
[----:B------:R-:W-:-:S07]  /*19d0*/  IADD3 R4, PT, PT, R21, R7, RZ ;  /* 0x0000000715047210 */ /* 0x000fce0007ffe0ff */
.L_x_595:
[----:B------:R-:W-:Y:S01]  /*19e0*/  IMAD.MOV.U32 R7, RZ, RZ, RZ ;  /* 0x000000ffff077224 */ /* 0x000fe200078e00ff */
[----:B------:R-:W1:Y:S01]  /*19f0*/  LDC.64 R108, c[0x0][0x3b0] ;  /* 0x0000ec00ff6c7b82 */ /* 0x000e620000000a00 */
[C---:B------:R-:W-:Y:S01]  /*1a00*/  IMAD.SHL.U32 R78, R135.reuse, 0x8, RZ ;  /* 0x00000008874e7824 */ /* 0x040fe200078e00ff */
[----:B------:R-:W2:Y:S03]  /*1a10*/  LDCU.64 UR4, c[0x0][0x3c8] ;  /* 0x00007900ff0477ac */ /* 0x000ea60008000a00 */
[----:B------:R3:W5:Y:S01]  /*1a20*/  @P2 LDG.E R7, desc[UR6][R112.64] ;  /* 0x0000000670072981 */ /* 0x000762000c1e1900 */
[----:B------:R-:W-:Y:S01]  /*1a30*/  ISETP.NE.AND P2, PT, R198, -0x1, PT ;  /* 0xffffffffc600780c */ /* 0x000fe20003f45270 */
[----:B------:R-:W4:Y:S01]  /*1a40*/  LDCU.64 UR8, c[0x0][0x388] ;  /* 0x00007100ff0877ac */ /* 0x000f220008000a00 */
[----:B------:R-:W-:Y:S01]  /*1a50*/  LOP3.LUT R12, R78, 0x38, RZ, 0xc0, !PT ;  /* 0x000000384e0c7812 */ /* 0x000fe200078ec0ff */
[C---:B------:R-:W-:Y:S01]  /*1a60*/  IMAD.SHL.U32 R65, R2.reuse, 0x10, RZ ;  /* 0x0000001002417824 */ /* 0x040fe200078e00ff */
[----:B------:R-:W-:Y:S01]  /*1a70*/  SHF.R.U32.HI R110, RZ, 0x3, R135 ;  /* 0x00000003ff6e7819 */ /* 0x000fe20000011687 */
[----:B------:R-:W-:Y:S01]  /*1a80*/  IMAD.MOV.U32 R111, RZ, RZ, RZ ;  /* 0x000000ffff6f7224 */ /* 0x000fe200078e00ff */
[----:B------:R-:W-:Y:S01]  /*1a90*/  SHF.L.U64.HI R64, R2, 0x4, R3 ;  /* 0x0000000402407819 */ /* 0x000fe20000010203 */
[C---:B------:R-:W-:Y:S01]  /*1aa0*/  IMAD.SHL.U32 R66, R135.reuse, 0x40, RZ ;  /* 0x0000004087427824 */ /* 0x040fe200078e00ff */
[----:B------:R-:W-:Y:S01]  /*1ab0*/  SHF.L.U32 R72, R135, 0x2, RZ ;  /* 0x0000000287487819 */ /* 0x000fe200000006ff */
[----:B------:R-:W-:Y:S01]  /*1ac0*/  IMAD.SHL.U32 R133, R134, 0x40, RZ ;  /* 0x0000004086857824 */ /* 0x000fe200078e00ff */
[C---:B------:R-:W-:Y:S01]  /*1ad0*/  SHF.L.U64.HI R62, R8.reuse, 0x4, R9 ;  /* 0x00000004083e7819 */ /* 0x040fe20000010209 */
[----:B------:R-:W-:Y:S01]  /*1ae0*/  IMAD.SHL.U32 R61, R8, 0x10, RZ ;  /* 0x00000010083d7824 */ /* 0x000fe200078e00ff */
[----:B------:R-:W-:Y:S01]  /*1af0*/  LOP3.LUT R72, R72, 0x1c, RZ, 0xc0, !PT ;  /* 0x0000001c48487812 */ /* 0x000fe200078ec0ff */
[----:B------:R-:W2:Y:S01]  /*1b00*/  @!P2 LDC.64 R10, c[0x0][0x398] ;  /* 0x0000e600ff0aab82 */ /* 0x000ea20000000a00 */
[----:B------:R-:W-:-:S02]  /*1b10*/  LOP3.LUT R66, R66, 0x1c0, RZ, 0xc0, !PT ;  /* 0x000001c042427812 */ /* 0x000fc400078ec0ff */
[----:B------:R-:W-:Y:S01]  /*1b20*/  IADD3 R60, PT, PT, R133, -0x40, RZ ;  /* 0xffffffc0853c7810 */ /* 0x000fe20007ffe0ff */
[----:B--2---:R-:W-:-:S04]  /*1b30*/  @!P2 IMAD.WIDE.U32 R20, R5, R10, RZ ;  /* 0x0000000a0514a225 */ /* 0x004fc800078e00ff */
[----:B------:R-:W-:Y:S02]  /*1b40*/  @!P2 IMAD R11, R5, R11, R21 ;  /* 0x0000000b050ba224 */ /* 0x000fe400078e0215 */
[----:B------:R-:W-:Y:S02]  /*1b50*/  @!P2 IMAD.MOV.U32 R10, RZ, RZ, R20 ;  /* 0x000000ffff0aa224 */ /* 0x000fe400078e0014 */
[----:B-1----:R-:W-:-:S04]  /*1b60*/  @P2 IMAD.WIDE.U32 R20, R198, R108, RZ ;  /* 0x0000006cc6142225 */ /* 0x002fc800078e00ff */
[----:B------:R-:W-:Y:S01]  /*1b70*/  @P2 IMAD R11, R198, R109, R21 ;  /* 0x0000006dc60b2224 */ /* 0x000fe200078e0215 */
[----:B------:R-:W-:Y:S02]  /*1b80*/  @P2 MOV R10, R20 ;  /* 0x00000014000a2202 */ /* 0x000fe40000000f00 */
[C---:B------:R-:W-:Y:S01]  /*1b90*/  IADD3 R20, P3, PT, R12.reuse, R14, RZ ;  /* 0x0000000e0c147210 */ /* 0x040fe20007f7e0ff */
[----:B------:R-:W-:Y:S01]  /*1ba0*/  IMAD.WIDE.U32 R14, R15, 0x40, R110 ;  /* 0x000000400f0e7825 */ /* 0x000fe200078e006e */
[C---:B------:R-:W-:Y:S02]  /*1bb0*/  IADD3 R10, P4, PT, R12.reuse, R10, RZ ;  /* 0x0000000a0c0a7210 */ /* 0x040fe40007f9e0ff */
[----:B------:R-:W-:Y:S01]  /*1bc0*/  IADD3 R18, P2, PT, R12, R18, RZ ;  /* 0x000000120c127210 */ /* 0x000fe20007f5e0ff */
[----:B------:R-:W-:Y:S01]  /*1bd0*/  IMAD.X R21, RZ, RZ, R4, P3 ;  /* 0x000000ffff157224 */ /* 0x000fe200018e0604 */
[----:B------:R-:W-:Y:S01]  /*1be0*/  IADD3.X R11, PT, PT, RZ, R11, RZ, P4, !PT ;  /* 0x0000000bff0b7210 */ /* 0x000fe200027fe4ff */
[----:B------:R-:W1:Y:S01]  /*1bf0*/  LDC R4, c[0x0][0x450] ;  /* 0x00011400ff047b82 */ /* 0x000e620000000800 */
[----:B------:R-:W-:-:S04]  /*1c00*/  IMAD.WIDE.U32 R20, R110, R8, R20 ;  /* 0x000000086e147225 */ /* 0x000fc800078e0014 */
[----:B------:R-:W-:-:S04]  /*1c10*/  IMAD.WIDE.U32 R10, R13, UR4, R10 ;  /* 0x000000040d0a7c25 */ /* 0x000fc8000f8e000a */
[----:B------:R-:W-:Y:S01]  /*1c20*/  IMAD R11, R13, UR5, R11 ;  /* 0x000000050d0b7c24 */ /* 0x000fe2000f8e020b */
[----:B------:R-:W2:Y:S01]  /*1c30*/  LDCU.64 UR4, c[0x0][0x390] ;  /* 0x00007200ff0477ac */ /* 0x000ea20008000a00 */
[----:B------:R-:W-:Y:S02]  /*1c40*/  IMAD.X R19, RZ, RZ, R6, P2 ;  /* 0x000000ffff137224 */ /* 0x000fe400010e0606 */
[----:B------:R-:W-:Y:S01]  /*1c50*/  IMAD R83, R110, R9, R21 ;  /* 0x000000096e537224 */ /* 0x000fe200078e0215 */
[----:B------:R-:W-:Y:S01]  /*1c60*/  LOP3.LUT R9, R12, 0x80, RZ, 0xfc, !PT ;  /* 0x000000800c097812 */ /* 0x000fe200078efcff */
[----:B------:R-:W-:Y:S02]  /*1c70*/  IMAD.SHL.U32 R82, R20, 0x2, RZ ;  /* 0x0000000214527824 */ /* 0x000fe400078e00ff */
[----:B------:R-:W-:Y:S01]  /*1c80*/  IMAD.WIDE.U32 R18, R110, R2, R18 ;  /* 0x000000026e127225 */ /* 0x000fe200078e0012 */
[----:B------:R-:W-:Y:S02]  /*1c90*/  SHF.R.S32.HI R2, RZ, 0x1f, R69 ;  /* 0x0000001fff027819 */ /* 0x000fe40000011445 */
[----:B------:R-:W-:Y:S01]  /*1ca0*/  SHF.L.U64.HI R83, R20, 0x1, R83 ;  /* 0x0000000114537819 */ /* 0x000fe20000010253 */
[----:B------:R-:W-:Y:S01]  /*1cb0*/  IMAD R81, R110, R3, R19 ;  /* 0x000000036e517224 */ /* 0x000fe200078e0213 */
[----:B----4-:R-:W-:Y:S01]  /*1cc0*/  IADD3 R82, P2, PT, R82, UR8, RZ ;  /* 0x0000000852527c10 */ /* 0x010fe2000ff5e0ff */
[----:B------:R-:W-:Y:S01]  /*1cd0*/  IMAD R6, R15, R108, RZ ;  /* 0x0000006c0f067224 */ /* 0x000fe200078e02ff */
[----:B------:R-:W-:-:S02]  /*1ce0*/  SHF.L.U32 R80, R18, 0x1, RZ ;  /* 0x0000000112507819 */ /* 0x000fc400000006ff */
[----:B------:R-:W-:Y:S01]  /*1cf0*/  LEA.HI R79, R2, R69, RZ, 0x6 ;  /* 0x00000045024f7211 */ /* 0x000fe200078f30ff */
[C---:B------:R-:W-:Y:S01]  /*1d00*/  IMAD R67, R14.reuse, R109, R6 ;  /* 0x0000006d0e437224 */ /* 0x040fe200078e0206 */
[----:B------:R-:W-:Y:S01]  /*1d10*/  IADD3.X R83, PT, PT, R83, UR9, RZ, P2, !PT ;  /* 0x0000000953537c10 */ /* 0x000fe200097fe4ff */
[----:B------:R-:W-:Y:S01]  /*1d20*/  IMAD.WIDE.U32 R108, R14, R108, R10 ;  /* 0x0000006c0e6c7225 */ /* 0x000fe200078e000a */
[----:B------:R-:W-:Y:S02]  /*1d30*/  SHF.L.U64.HI R81, R18, 0x1, R81 ;  /* 0x0000000112517819 */ /* 0x000fe40000010251 */
[----:B--2---:R-:W-:Y:S01]  /*1d40*/  IADD3 R80, P2, PT, R80, UR4, RZ ;  /* 0x0000000450507c10 */ /* 0x004fe2000ff5e0ff */
[----:B------:R-:W-:Y:S01]  /*1d50*/  IMAD.MOV.U32 R194, RZ, RZ, R82 ;  /* 0x000000ffffc27224 */ /* 0x000fe200078e0052 */
[----:B------:R-:W-:Y:S01]  /*1d60*/  SHF.R.S32.HI R79, RZ, 0x6, R79 ;  /* 0x00000006ff4f7819 */ /* 0x000fe2000001144f */
[----:B------:R-:W-:Y:S01]  /*1d70*/  IMAD.MOV.U32 R195, RZ, RZ, R83 ;  /* 0x000000ffffc37224 */ /* 0x000fe200078e0053 */
[----:B-1----:R-:W-:-:S02]  /*1d80*/  LEA.HI R75, R4, R4, RZ, 0x1 ;  /* 0x00000004044b7211 */ /* 0x002fc400078f08ff */
[----:B------:R-:W-:Y:S02]  /*1d90*/  IADD3.X R81, PT, PT, R81, UR5, RZ, P2, !PT ;  /* 0x0000000551517c10 */ /* 0x000fe400097fe4ff */
[----:B------:R-:W-:Y:S02]  /*1da0*/  ISETP.GE.AND P2, PT, R79, R134, PT ;  /* 0x000000864f00720c */ /* 0x000fe40003f46270 */
[----:B------:R-:W-:Y:S01]  /*1db0*/  SHF.R.S32.HI R75, RZ, 0x1, R75 ;  /* 0x00000001ff4b7819 */ /* 0x000fe2000001144b */
[----:B------:R-:W-:Y:S01]  /*1dc0*/  IMAD.MOV.U32 R197, RZ, RZ, R81 ;  /* 0x000000ffffc57224 */ /* 0x000fe200078e0051 */
[----:B------:R-:W-:Y:S02]  /*1dd0*/  LOP3.LUT R10, R12, 0x40, RZ, 0xfc, !PT ;  /* 0x000000400c0a7812 */ /* 0x000fe400078efcff */
[----:B------:R-:W-:Y:S01]  /*1de0*/  MOV R196, R80 ;  /* 0x0000005000c47202 */ /* 0x000fe20000000f00 */
[----:B------:R-:W-:Y:S01]  /*1df0*/  IMAD R73, R110, R75, R72 ;  /* 0x0000004b6e497224 */ /* 0x000fe200078e0248 */
[----:B------:R-:W-:-:S03]  /*1e00*/  IADD3 R67, PT, PT, R109, R67, RZ ;  /* 0x000000436d437210 */ /* 0x000fc60007ffe0ff */
[--C-:B------:R-:W-:Y:S01]  /*1e10*/  IMAD.IADD R72, R72, 0x1, R73.reuse ;  /* 0x0000000148487824 */ /* 0x100fe200078e0249 */
[----:B------:R-:W-:-:S04]  /*1e20*/  SHF.R.S32.HI R71, RZ, 0x1f, R73 ;  /* 0x0000001fff477819 */ /* 0x000fc80000011449 */
[----:B------:R-:W-:Y:S01]  /*1e30*/  SHF.R.S32.HI R70, RZ, 0x1f, R72 ;  /* 0x0000001fff467819 */ /* 0x000fe20000011448 */
[----:B---3--:R-:W-:Y:S06]  /*1e40*/  @P2 BRA `(.L_x_600) ;  /* 0x0000008800702947 */ /* 0x008fec0003800000 */
[----:B------:R-:W1:Y:S01]  /*1e50*/  LDC.64 R2, c[0x0][0x4a0] ;  /* 0x00012800ff027b82 */ /* 0x000e620000000a00 */
[----:B------:R-:W2:Y:S01]  /*1e60*/  LDCU.128 UR16, c[0x0][0x4b0] ;  /* 0x00009600ff1077ac */ /* 0x000ea20008000c00 */
[----:B------:R-:W-:Y:S01]  /*1e70*/  IMAD.MOV.U32 R13, RZ, RZ, RZ ;  /* 0x000000ffff0d7224 */ /* 0x000fe200078e00ff */
[----:B------:R-:W-:Y:S01]  /*1e80*/  VIMNMX R79, PT, PT, RZ, R79, !PT ;  /* 0x0000004fff4f7248 */ /* 0x000fe20007fe0100 */
[----:B------:R-:W-:Y:S01]  /*1e90*/  @!P0 IMAD.MOV R0, RZ, RZ, -R0 ;  /* 0x000000ffff008224 */ /* 0x000fe200078e0a00 */
[----:B------:R-:W3:Y:S01]  /*1ea0*/  LDCU.128 UR12, c[0x0][0x4c0] ;  /* 0x00009800ff0c77ac */ /* 0x000ee20008000c00 */
[----:B-----5:R-:W-:Y:S01]  /*1eb0*/  IMAD.IADD R50, R60, 0x1, R7 ;  /* 0x000000013c327824 */ /* 0x020fe200078e0207 */
[----:B------:R-:W-:Y:S01]  /*1ec0*/  IADD3 R77, PT, PT, R110, 0x10, RZ ;  /* 0x000000106e4d7810 */ /* 0x000fe20007ffe0ff */
[----:B------:R-:W4:Y:S01]  /*1ed0*/  LDC.64 R96, c[0x0][0x4a8] ;  /* 0x00012a00ff607b82 */ /* 0x000f220000000a00 */
[----:B------:R-:W2:Y:S01]  /*1ee0*/  LDCU.128 UR8, c[0x0][0x490] ;  /* 0x00009200ff0877ac */ /* 0x000ea20008000c00 */
[----:B------:R-:W-:Y:S01]  /*1ef0*/  SEL R16, R16, R0, !P1 ;  /* 0x0000000010107207 */ /* 0x000fe20004800000 */
[----:B------:R-:W-:Y:S01]  /*1f00*/  IMAD R50, R50, R75, RZ ;  /* 0x0000004b32327224 */ /* 0x000fe200078e02ff */
[----:B------:R-:W-:Y:S01]  /*1f10*/  IADD3 R74, PT, PT, R110, 0x30, RZ ;  /* 0x000000306e4a7810 */ /* 0x000fe20007ffe0ff */
[----:B------:R-:W3:Y:S01]  /*1f20*/  LDCU.64 UR4, c[0x0][0x488] ;  /* 0x00009100ff0477ac */ /* 0x000ee20008000a00 */
[C---:B------:R-:W-:Y:S01]  /*1f30*/  IMAD.SHL.U32 R105, R75.reuse, 0x10, RZ ;  /* 0x000000104b697824 */ /* 0x040fe200078e00ff */
[----:B------:R-:W-:Y:S01]  /*1f40*/  MOV R100, R60 ;  /* 0x0000003c00647202 */ /* 0x000fe20000000f00 */
[C---:B------:R-:W-:Y:S01]  /*1f50*/  IMAD R104, R75.reuse, 0x30, RZ ;  /* 0x000000304b687824 */ /* 0x040fe200078e02ff */
[----:B------:R-:W-:Y:S01]  /*1f60*/  UMOV UR20, URZ ;  /* 0x000000ff00147c82 */ /* 0x000fe20008000000 */
[----:B------:R-:W-:-:S02]  /*1f70*/  IMAD.SHL.U32 R102, R75, 0x20, RZ ;  /* 0x000000204b667824 */ /* 0x000fc400078e00ff */
[----:B------:R-:W-:Y:S01]  /*1f80*/  VIADD R76, R110, 0x20 ;  /* 0x000000206e4c7836 */ /* 0x000fe20000000000 */
[----:B------:R-:W-:Y:S01]  /*1f90*/  SHF.R.S32.HI R92, RZ, 0x1f, R104 ;  /* 0x0000001fff5c7819 */ /* 0x000fe20000011468 */
[----:B------:R-:W-:Y:S01]  /*1fa0*/  IMAD R103, R134, -0x40, R69 ;  /* 0xffffffc086677824 */ /* 0x000fe200078e0245 */
[----:B------:R-:W-:Y:S01]  /*1fb0*/  SHF.R.S32.HI R94, RZ, 0x1f, R102 ;  /* 0x0000001fff5e7819 */ /* 0x000fe20000011466 */
[----:B-1----:R-:W-:Y:S01]  /*1fc0*/  IMAD.WIDE.U32 R14, R5, R2, R12 ;  /* 0x00000002050e7225 */ /* 0x002fe200078e000c */
[----:B------:R-:W-:-:S03]  /*1fd0*/  IADD3 R2, P0, PT, -R69, R110, RZ ;  /* 0x0000006e45027210 */ /* 0x000fc60007f1e1ff */
[C---:B------:R-:W-:Y:S01]  /*1fe0*/  IMAD R15, R5.reuse, R3, R15 ;  /* 0x00000003050f7224 */ /* 0x040fe200078e020f */
[----:B------:R-:W-:Y:S01]  /*1ff0*/  SHF.R.S32.HI R3, RZ, 0x1f, R16 ;  /* 0x0000001fff037819 */ /* 0x000fe20000011410 */
[----:B--2---:R-:W-:Y:S01]  /*2000*/  IMAD.WIDE.U32 R18, R5, UR10, R12 ;  /* 0x0000000a05127c25 */ /* 0x004fe2000f8e000c */
[----:B----4-:R-:W-:-:S03]  /*2010*/  SHF.L.U32 R93, R96, 0x6, RZ ;  /* 0x00000006605d7819 */ /* 0x010fc600000006ff */
[----:B------:R-:W-:-:S04]  /*2020*/  IMAD.WIDE.U32 R14, R60, UR16, R14 ;  /* 0x000000103c0e7c25 */ /* 0x000fc8000f8e000e */
[----:B------:R-:W-:Y:S02]  /*2030*/  IMAD R15, R60, UR17, R15 ;  /* 0x000000113c0f7c24 */ /* 0x000fe4000f8e020f */
[----:B---3--:R-:W-:Y:S02]  /*2040*/  IMAD R11, R3, UR12, RZ ;  /* 0x0000000c030b7c24 */ /* 0x008fe4000f8e02ff */
[----:B------:R-:W-:-:S04]  /*2050*/  IMAD.WIDE.U32 R14, R16, UR12, R14 ;  /* 0x0000000c100e7c25 */ /* 0x000fc8000f8e000e */
[----:B------:R-:W-:Y:S01]  /*2060*/  IMAD R4, R16, UR13, R11 ;  /* 0x0000000d10047c24 */ /* 0x000fe2000f8e020b */
[----:B------:R-:W1:Y:S01]  /*2070*/  LDCU.64 UR12, c[0x0][0x4e0] ;  /* 0x00009c00ff0c77ac */ /* 0x000e620008000a00 */
[----:B------:R-:W-:Y:S02]  /*2080*/  IMAD R19, R5, UR11, R19 ;  /* 0x0000000b05137c24 */ /* 0x000fe4000f8e0213 */
[----:B------:R-:W-:Y:S01]  /*2090*/  IMAD R3, R3, UR18, RZ ;  /* 0x0000001203037c24 */ /* 0x000fe2000f8e02ff */
[----:B------:R-:W-:Y:S01]  /*20a0*/  IADD3 R5, PT, PT, R15, R4, RZ ;  /* 0x000000040f057210 */ /* 0x000fe20007ffe0ff */
[----:B------:R-:W-:Y:S01]  /*20b0*/  IMAD.WIDE.U32 R18, R60, R96, R18 ;  /* 0x000000603c127225 */ /* 0x000fe200078e0012 */
[----:B------:R-:W-:Y:S01]  /*20c0*/  SHF.R.S32.HI R15, RZ, 0x1f, R69 ;  /* 0x0000001fff0f7819 */ /* 0x000fe20000011445 */
[----:B------:R-:W2:Y:S02]  /*20d0*/  LDCU.64 UR10, c[0x0][0x4d0] ;  /* 0x00009a00ff0a77ac */ /* 0x000ea40008000a00 */
[----:B------:R-:W-:Y:S01]  /*20e0*/  IMAD R6, R16, UR19, R3 ;  /* 0x0000001310067c24 */ /* 0x000fe2000f8e0203 */
[----:B------:R-:W-:Y:S01]  /*20f0*/  IADD3.X R15, PT, PT, RZ, ~R15, RZ, P0, !PT ;  /* 0x8000000fff0f7210 */ /* 0x000fe200007fe4ff */
[----:B------:R-:W-:Y:S01]  /*2100*/  IMAD R19, R60, R97, R19 ;  /* 0x000000613c137224 */ /* 0x000fe200078e0213 */
[----:B------:R-:W-:Y:S01]  /*2110*/  SHF.R.S32.HI R3, RZ, 0x1f, R50 ;  /* 0x0000001fff037819 */ /* 0x000fe20000011432 */
[----:B------:R-:W-:Y:S01]  /*2120*/  IMAD.MOV.U32 R4, RZ, RZ, R14 ;  /* 0x000000ffff047224 */ /* 0x000fe200078e000e */
[----:B------:R-:W-:Y:S01]  /*2130*/  IADD3 R86, P0, PT, R50, R72, RZ ;  /* 0x0000004832567210 */ /* 0x000fe20007f1e0ff */
[----:B------:R-:W-:Y:S01]  /*2140*/  IMAD.WIDE.U32 R16, R16, UR18, R18 ;  /* 0x0000001210107c25 */ /* 0x000fe2000f8e0012 */
[----:B------:R-:W-:Y:S01]  /*2150*/  IADD3 R50, P1, PT, R50, R73, RZ ;  /* 0x0000004932327210 */ /* 0x000fe20007f3e0ff */
[----:B------:R-:W3:Y:S02]  /*2160*/  LDCU.U8 UR19, c[0x0][0x533] ;  /* 0x0000a660ff1377ac */ /* 0x000ee40008000000 */
[----:B------:R-:W-:Y:S01]  /*2170*/  IMAD.X R87, R3, 0x1, R70, P0 ;  /* 0x0000000103577824 */ /* 0x000fe200000e0646 */
[----:B------:R-:W-:Y:S01]  /*2180*/  IADD3 R7, PT, PT, R17, R6, RZ ;  /* 0x0000000611077210 */ /* 0x000fe20007ffe0ff */
[----:B------:R-:W-:Y:S01]  /*2190*/  IMAD.X R3, R3, 0x1, R71, P1 ;  /* 0x0000000103037824 */ /* 0x000fe200008e0647 */
[----:B------:R-:W-:Y:S01]  /*21a0*/  MOV R6, R16 ;  /* 0x0000001000067202 */ /* 0x000fe20000000f00 */
[C---:B------:R-:W-:Y:S01]  /*21b0*/  IMAD R85, R15.reuse, UR16, RZ ;  /* 0x000000100f557c24 */ /* 0x040fe2000f8e02ff */
[----:B------:R-:W-:Y:S01]  /*21c0*/  SHF.L.U64.HI R87, R86, 0x1, R87 ;  /* 0x0000000156577819 */ /* 0x000fe20000010257 */
[-C--:B------:R-:W-:Y:S01]  /*21d0*/  IMAD R15, R15, R96.reuse, RZ ;  /* 0x000000600f0f7224 */ /* 0x080fe200078e02ff */
[C---:B------:R-:W-:Y:S01]  /*21e0*/  SHF.L.U64.HI R0, R50.reuse, 0x1, R3 ;  /* 0x0000000132007819 */ /* 0x040fe20000010203 */
[----:B------:R-:W-:Y:S01]  /*21f0*/  IMAD.SHL.U32 R50, R50, 0x2, RZ ;  /* 0x0000000232327824 */ /* 0x000fe200078e00ff */
[----:B------:R-:W-:Y:S01]  /*2200*/  USHF.L.U32 UR18, UR16, 0x6, URZ ;  /* 0x0000000610127899 */ /* 0x000fe200080006ff */
[----:B------:R-:W-:Y:S01]  /*2210*/  IMAD R85, R2, UR17, R85 ;  /* 0x0000001102557c24 */ /* 0x000fe2000f8e0255 */
[----:B------:R-:W4:Y:S01]  /*2220*/  LDCU UR17, c[0x0][0x450] ;  /* 0x00008a00ff1177ac */ /* 0x000f220008000800 */
[----:B------:R-:W-:Y:S01]  /*2230*/  IMAD.SHL.U32 R86, R86, 0x2, RZ ;  /* 0x0000000256567824 */ /* 0x000fe200078e00ff */
[----:B------:R-:W-:Y:S01]  /*2240*/  IADD3 R16, P0, PT, R50, UR14, RZ ;  /* 0x0000000e32107c10 */ /* 0x000fe2000ff1e0ff */
[----:B------:R-:W-:Y:S01]  /*2250*/  IMAD.WIDE.U32 R4, R2, UR16, R4 ;  /* 0x0000001002047c25 */ /* 0x000fe2000f8e0004 */
[----:B------:R-:W1:Y:S02]  /*2260*/  LDCU UR16, c[0x0][0x440] ;  /* 0x00008800ff1077ac */ /* 0x000e640008000800 */
[----:B------:R-:W-:Y:S01]  /*2270*/  IADD3.X R17, PT, PT, R0, UR15, RZ, P0, !PT ;  /* 0x0000000f00117c10 */ /* 0x000fe200087fe4ff */
[----:B------:R-:W-:Y:S01]  /*2280*/  IMAD R15, R2, R97, R15 ;  /* 0x00000061020f7224 */ /* 0x000fe200078e020f */
[----:B--2---:R-:W-:Y:S01]  /*2290*/  IADD3 R50, P0, PT, R50, UR10, RZ ;  /* 0x0000000a32327c10 */ /* 0x004fe2000ff1e0ff */
[----:B------:R-:W-:Y:S01]  /*22a0*/  IMAD.WIDE.U32 R2, R2, R96, R6 ;  /* 0x0000006002027225 */ /* 0x000fe200078e0006 */
[----:B------:R-:W-:Y:S01]  /*22b0*/  IADD3 R88, P1, PT, R86, UR14, RZ ;  /* 0x0000000e56587c10 */ /* 0x000fe2000ff3e0ff */
[----:B---3--:R-:W-:Y:S01]  /*22c0*/  UISETP.NE.AND UP0, UPT, UR19, URZ, UPT ;  /* 0x000000ff1300728c */ /* 0x008fe2000bf05270 */
[----:B------:R-:W-:Y:S01]  /*22d0*/  IADD3.X R51, PT, PT, R0, UR11, RZ, P0, !PT ;  /* 0x0000000b00337c10 */ /* 0x000fe200087fe4ff */
[----:B------:R-:W-:Y:S01]  /*22e0*/  IMAD.IADD R85, R5, 0x1, R85 ;  /* 0x0000000105557824 */ /* 0x000fe200078e0255 */
[----:B------:R-:W-:Y:S01]  /*22f0*/  IADD3 R0, P0, PT, RZ, -UR20, RZ ;  /* 0x80000014ff007c10 */ /* 0x000fe2000ff1e0ff */
[----:B------:R-:W-:Y:S01]  /*2300*/  IMAD.SHL.U32 R99, R96, 0x10, RZ ;  /* 0x0000001060637824 */ /* 0x000fe200078e00ff */
[----:B------:R-:W-:Y:S01]  /*2310*/  IADD3 R15, PT, PT, R3, R15, RZ ;  /* 0x0000000f030f7210 */ /* 0x000fe20007ffe0ff */
[----:B------:R-:W-:Y:S01]  /*2320*/  IMAD R101, R134, -0x40, R63 ;  /* 0xffffffc086657824 */ /* 0x000fe200078e023f */
[----:B------:R-:W-:Y:S01]  /*2330*/  IADD3.X R3, PT, PT, RZ, ~UR18, RZ, P0, !PT ;  /* 0x80000012ff037c10 */ /* 0x000fe200087fe4ff */
[----:B------:R-:W-:Y:S01]  /*2340*/  IMAD.X R93, RZ, RZ, ~R93, P0 ;  /* 0x000000ffff5d7224 */ /* 0x000fe200000e0e5d */
[----:B------:R-:W-:Y:S01]  /*2350*/  IADD3.X R89, PT, PT, R87, UR15, RZ, P1, !PT ;  /* 0x0000000f57597c10 */ /* 0x000fe20008ffe4ff */
[----:B------:R-:W-:Y:S01]  /*2360*/  IMAD.MOV.U32 R98, RZ, RZ, R134 ;  /* 0x000000ffff627224 */ /* 0x000fe200078e0086 */
[----:B------:R-:W-:Y:S01]  /*2370*/  LEA R84, P3, R4, UR8, 0x1 ;  /* 0x0000000804547c11 */ /* 0x000fe2000f8608ff */
[----:B------:R-:W2:Y:S01]  /*2380*/  LDCU.64 UR14, c[0x0][0x3c0] ;  /* 0x00007800ff0e77ac */ /* 0x000ea20008000a00 */
[----:B------:R-:W-:-:S02]  /*2390*/  LEA R14, P2, R2, UR4, 0x1 ;  /* 0x00000004020e7c11 */ /* 0x000fc4000f8408ff */
[----:B------:R-:W-:Y:S02]  /*23a0*/  IADD3 R86, P1, PT, R86, UR10, RZ ;  /* 0x0000000a56567c10 */ /* 0x000fe4000ff3e0ff */
[----:B------:R-:W-:Y:S02]  /*23b0*/  SHF.L.U64.HI R97, R96, 0x4, R97 ;  /* 0x0000000460617819 */ /* 0x000fe40000010261 */
[C---:B------:R-:W-:Y:S02]  /*23c0*/  SHF.R.S64 R95, R0.reuse, 0x1f, R93 ;  /* 0x0000001f005f7819 */ /* 0x040fe4000000105d */
[----:B------:R-:W-:Y:S02]  /*23d0*/  SHF.R.S32.HI R96, RZ, 0x1f, R105 ;  /* 0x0000001fff607819 */ /* 0x000fe40000011469 */
[----:B----4-:R-:W-:Y:S02]  /*23e0*/  MOV R11, UR17 ;  /* 0x00000011000b7c02 */ /* 0x010fe40008000f00 */
[----:B------:R-:W-:-:S02]  /*23f0*/  SHF.R.S64 R91, R0, 0x1f, R3 ;  /* 0x0000001f005b7819 */ /* 0x000fc40000001003 */
[----:B------:R-:W-:Y:S02]  /*2400*/  SHF.R.S32.HI R90, RZ, 0x1f, R3 ;  /* 0x0000001fff5a7819 */ /* 0x000fe40000011403 */
[----:B------:R-:W-:Y:S02]  /*2410*/  SHF.R.S32.HI R93, RZ, 0x1f, R93 ;  /* 0x0000001fff5d7819 */ /* 0x000fe4000001145d */
[----:B------:R-:W-:Y:S02]  /*2420*/  LEA.HI.X R85, R4, UR9, R85, 0x1, P3 ;  /* 0x0000000904557c11 */ /* 0x000fe400098f0c55 */
[----:B------:R-:W-:Y:S01]  /*2430*/  LEA.HI.X R15, R2, UR5, R15, 0x1, P2 ;  /* 0x00000005020f7c11 */ /* 0x000fe200090f0c0f */
[----:B------:R-:W3:Y:S01]  /*2440*/  LDCU.64 UR4, c[0x0][0x3b8] ;  /* 0x00007700ff0477ac */ /* 0x000ee20008000a00 */
[----:B------:R-:W-:Y:S01]  /*2450*/  IADD3.X R87, PT, PT, R87, UR11, RZ, P1, !PT ;  /* 0x0000000b57577c10 */ /* 0x000fe20008ffe4ff */
[----:B-12---:R-:W4:Y:S06]  /*2460*/  LDCU.128 UR8, c[0x0][0x3a0] ;  /* 0x00007400ff0877ac */ /* 0x006f2c0008000c00 */
.L_x_668:
[----:B------:R-:W-:Y:S01]  /*2470*/  VIADD R101, R101, 0x40 ;  /* 0x0000004065657836 */ /* 0x000fe20000000000 */
[----:B------:R-:W-:Y:S01]  /*2480*/  BSSY.RECONVERGENT B0, `(.L_x_601) ;  /* 0x0000011000007945 */ /* 0x000fe20003800200 */
[----:B------:R-:W-:Y:S03]  /*2490*/  VIADD R103, R103, 0x40 ;  /* 0x0000004067677836 */ /* 0x000fe60000000000 */
[CC--:B------:R-:W-:Y:S02]  /*24a0*/  ISETP.GE.AND P0, PT, R110.reuse, R101.reuse, PT ;  /* 0x000000656e00720c */ /* 0x0c0fe40003f06270 */
[C---:B------:R-:W-:Y:S02]  /*24b0*/  ISETP.GE.AND P5, PT, R77.reuse, R101, PT ;  /* 0x000000654d00720c */ /* 0x040fe40003fa6270 */
[----:B------:R-:W-:Y:S02]  /*24c0*/  ISETP.GE.AND P0, PT, R110, R103, !P0 ;  /* 0x000000676e00720c */ /* 0x000fe40004706270 */
[----:B------:R-:W-:Y:S02]  /*24d0*/  ISETP.GE.AND P4, PT, R76, R101, PT ;  /* 0x000000654c00720c */ /* 0x000fe40003f86270 */
[----:B------:R-:W-:Y:S09]  /*24e0*/  ISETP.GE.AND P5, PT, R77, R103, !P5 ;  /* 0x000000674d00720c */ /* 0x000ff20006fa6270 */
[----:B------:R-:W-:Y:S05]  /*24f0*/  @!P0 BRA `(.L_x_602) ;  /* 0x0000000000248947 */ /* 0x000fea0003800000 */
[----:B------:R-:W-:Y:S02]  /*2500*/  ISETP.GE.AND P1, PT, R12, UR16, PT ;  /* 0x000000100c007c0c */ /* 0x000fe4000bf26270 */
[----:B------:R-:W-:Y:S11]  /*2510*/  ISETP.GE.AND P2, PT, R10, UR16, PT ;  /* 0x000000100a007c0c */ /* 0x000ff6000bf46270 */
[----:B------:R-:W2:Y:S04]  /*2520*/  @!P1 LDG.E.128 R24, desc[UR6][R84.64] ;  /* 0x0000000654189981 */ /* 0x000ea8000c1e1d00 */
[----:B--2---:R1:W-:Y:S01]  /*2530*/  @!P1 STG.E.128 desc[UR6][R80.64], R24 ;  /* 0x0000001850009986 */ /* 0x0043e2000c101d06 */
[----:B------:R-:W-:Y:S03]  /*2540*/  ISETP.GE.AND P1, PT, R9, UR16, PT ;  /* 0x0000001009007c0c */ /* 0x000fe6000bf26270 */
[----:B------:R-:W2:Y:S04]  /*2550*/  @!P2 LDG.E.128 R20, desc[UR6][R84.64+0x80] ;  /* 0x000080065414a981 */ /* 0x000ea8000c1e1d00 */
[----:B--2---:R1:W-:Y:S06]  /*2560*/  @!P2 STG.E.128 desc[UR6][R80.64+0x80], R20 ;  /* 0x000080145000a986 */ /* 0x0043ec000c101d06 */
[----:B------:R-:W2:Y:S04]  /*2570*/  @!P1 LDG.E.128 R4, desc[UR6][R84.64+0x100] ;  /* 0x0001000654049981 */ /* 0x000ea8000c1e1d00 */
[----:B--2---:R1:W-:Y:S02]  /*2580*/  @!P1 STG.E.128 desc[UR6][R80.64+0x100], R4 ;  /* 0x0001000450009986 */ /* 0x0043e4000c101d06 */
.L_x_602:
[----:B---34-:R-:W-:Y:S05]  /*2590*/  BSYNC.RECONVERGENT B0 ;  /* 0x0000000000007941 */ /* 0x018fea0003800200 */
.L_x_601:
[----:B------:R-:W-:Y:S04]  /*25a0*/  BSSY.RECONVERGENT B0, `(.L_x_603) ;  /* 0x0000010000007945 */ /* 0x000fe80003800200 */
[----:B------:R-:W-:Y:S05]  /*25b0*/  @!P5 BRA `(.L_x_604) ;  /* 0x000000000038d947 */ /* 0x000fea0003800000 */
[----:B------:R-:W2:Y:S01]  /*25c0*/  LDC.64 R2, c[0x0][0x4b0] ;  /* 0x00012c00ff027b82 */ /* 0x000ea20000000a00 */
[----:B------:R-:W-:Y:S02]  /*25d0*/  ISETP.GE.AND P2, PT, R12, UR16, PT ;  /* 0x000000100c007c0c */ /* 0x000fe4000bf46270 */
[C---:B------:R-:W-:Y:S04]  /*25e0*/  LEA R18, P3, R65.reuse, R80, 0x1 ;  /* 0x0000005041127211 */ /* 0x040fe800078608ff */
[----:B------:R-:W-:Y:S02]  /*25f0*/  LEA.HI.X R19, R65, R81, R64, 0x1, P3 ;  /* 0x0000005141137211 */ /* 0x000fe400018f0c40 */
[C---:B--2---:R-:W-:Y:S04]  /*2600*/  LEA R28, P1, R2.reuse, R84, 0x5 ;  /* 0x00000054021c7211 */ /* 0x044fe800078228ff */
[----:B------:R-:W-:Y:S02]  /*2610*/  LEA.HI.X R29, R2, R85, R3, 0x5, P1 ;  /* 0x00000055021d7211 */ /* 0x000fe400008f2c03 */
[----:B------:R-:W-:Y:S03]  /*2620*/  ISETP.GE.AND P1, PT, R10, UR16, PT ;  /* 0x000000100a007c0c */ /* 0x000fe6000bf26270 */
[----:B-1----:R-:W2:Y:S04]  /*2630*/  @!P2 LDG.E.128 R24, desc[UR6][R28.64] ;  /* 0x000000061c18a981 */ /* 0x002ea8000c1e1d00 */
[----:B--2---:R2:W-:Y:S01]  /*2640*/  @!P2 STG.E.128 desc[UR6][R18.64], R24 ;  /* 0x000000181200a986 */ /* 0x0045e2000c101d06 */
[----:B------:R-:W-:Y:S05]  /*2650*/  ISETP.GE.AND P2, PT, R9, UR16, PT ;  /* 0x0000001009007c0c */ /* 0x000fea000bf46270 */
[----:B------:R-:W3:Y:S04]  /*2660*/  @!P1 LDG.E.128 R20, desc[UR6][R28.64+0x80] ;  /* 0x000080061c149981 */ /* 0x000ee8000c1e1d00 */
[----:B---3--:R2:W-:Y:S04]  /*2670*/  @!P1 STG.E.128 desc[UR6][R18.64+0x80], R20 ;  /* 0x0000801412009986 */ /* 0x0085e8000c101d06 */
[----:B------:R-:W3:Y:S04]  /*2680*/  @!P2 LDG.E.128 R4, desc[UR6][R28.64+0x100] ;  /* 0x000100061c04a981 */ /* 0x000ee8000c1e1d00 */
[----:B---3--:R2:W-:Y:S02]  /*2690*/  @!P2 STG.E.128 desc[UR6][R18.64+0x100], R4 ;  /* 0x000100041200a986 */ /* 0x0085e4000c101d06 */
.L_x_604:
[----:B------:R-:W-:Y:S05]  /*26a0*/  BSYNC.RECONVERGENT B0 ;  /* 0x0000000000007941 */ /* 0x000fea0003800200 */
.L_x_603:
[----:B------:R-:W-:Y:S01]  /*26b0*/  ISETP.GE.AND P4, PT, R76, R103, !P4 ;  /* 0x000000674c00720c */ /* 0x000fe20006786270 */
[----:B------:R-:W-:Y:S01]  /*26c0*/  BSSY.RECONVERGENT B0, `(.L_x_605) ;  /* 0x0000013000007945 */ /* 0x000fe20003800200 */
[C---:B------:R-:W-:Y:S04]  /*26d0*/  ISETP.GE.AND P3, PT, R74.reuse, R101, PT ;  /* 0x000000654a00720c */ /* 0x040fe80003f66270 */
[----:B------:R-:W-:Y:S07]  /*26e0*/  ISETP.GE.AND P3, PT, R74, R103, !P3 ;  /* 0x000000674a00720c */ /* 0x000fee0005f66270 */
[----:B------:R-:W-:Y:S05]  /*26f0*/  @!P4 BRA `(.L_x_606) ;  /* 0x00000000003cc947 */ /* 0x000fea0003800000 */
[----:B------:R-:W3:Y:S01]  /*2700*/  LDC.64 R2, c[0x0][0x4b0] ;  /* 0x00012c00ff027b82 */ /* 0x000ee20000000a00 */
[----:B------:R-:W-:Y:S02]  /*2710*/  ISETP.GE.AND P2, PT, R12, UR16, PT ;  /* 0x000000100c007c0c */ /* 0x000fe4000bf46270 */
[C---:B---3--:R-:W-:Y:S04]  /*2720*/  LEA R28, P1, R2.reuse, R84, 0x6 ;  /* 0x00000054021c7211 */ /* 0x048fe800078230ff */
[----:B------:R-:W-:Y:S02]  /*2730*/  LEA.HI.X R29, R2, R85, R3, 0x6, P1 ;  /* 0x00000055021d7211 */ /* 0x000fe400008f3403 */
[----:B------:R-:W3:Y:S01]  /*2740*/  LDC.64 R2, c[0x0][0x3c0] ;  /* 0x0000f000ff027b82 */ /* 0x000ee20000000a00 */
[----:B------:R-:W-:Y:S04]  /*2750*/  ISETP.GE.AND P1, PT, R10, UR16, PT ;  /* 0x000000100a007c0c */ /* 0x000fe8000bf26270 */
[----:B-12---:R-:W2:Y:S01]  /*2760*/  @!P2 LDG.E.128 R4, desc[UR6][R28.64] ;  /* 0x000000061c04a981 */ /* 0x006ea2000c1e1d00 */
[C---:B---3--:R-:W-:Y:S04]  /*2770*/  LEA R18, P6, R2.reuse, R80, 0x6 ;  /* 0x0000005002127211 */ /* 0x048fe800078c30ff */
[----:B------:R-:W-:Y:S05]  /*2780*/  LEA.HI.X R19, R2, R81, R3, 0x6, P6 ;  /* 0x0000005102137211 */ /* 0x000fea00030f3403 */
[----:B--2---:R3:W-:Y:S01]  /*2790*/  @!P2 STG.E.128 desc[UR6][R18.64], R4 ;  /* 0x000000041200a986 */ /* 0x0047e2000c101d06 */
[----:B------:R-:W-:Y:S03]  /*27a0*/  ISETP.GE.AND P2, PT, R9, UR16, PT ;  /* 0x0000001009007c0c */ /* 0x000fe6000bf46270 */
[----:B------:R-:W2:Y:S04]  /*27b0*/  @!P1 LDG.E.128 R24, desc[UR6][R28.64+0x80] ;  /* 0x000080061c189981 */ /* 0x000ea8000c1e1d00 */
[----:B--2---:R3:W-:Y:S06]  /*27c0*/  @!P1 STG.E.128 desc[UR6][R18.64+0x80], R24 ;  /* 0x0000801812009986 */ /* 0x0047ec000c101d06 */
[----:B------:R-:W2:Y:S04]  /*27d0*/  @!P2 LDG.E.128 R20, desc[UR6][R28.64+0x100] ;  /* 0x000100061c14a981 */ /* 0x000ea8000c1e1d00 */
[----:B--2---:R3:W-:Y:S02]  /*27e0*/  @!P2 STG.E.128 desc[UR6][R18.64+0x100], R20 ;  /* 0x000100141200a986 */ /* 0x0047e4000c101d06 */
.L_x_606:
[----:B------:R-:W-:Y:S05]  /*27f0*/  BSYNC.RECONVERGENT B0 ;  /* 0x0000000000007941 */ /* 0x000fea0003800200 */
.L_x_605:
[----:B------:R-:W-:Y:S01]  /*2800*/  ISETP.NE.AND P1, PT, R11, RZ, PT ;  /* 0x000000ff0b00720c */ /* 0x000fe20003f25270 */
[----:B------:R-:W-:Y:S01]  /*2810*/  BSSY.RECONVERGENT B0, `(.L_x_607) ;  /* 0x0000014000007945 */ /* 0x000fe20003800200 */
[----:B------:R-:W-:Y:S03]  /*2820*/  IADD3 R98, PT, PT, R98, -0x1, RZ ;  /* 0xffffffff62627810 */ /* 0x000fe60007ffe0ff */
[----:B------:R-:W-:Y:S05]  /*2830*/  @!P3 BRA `(.L_x_608) ;  /* 0x000000000044b947 */ /* 0x000fea0003800000 */
[----:B------:R-:W2:Y:S01]  /*2840*/  LDC.64 R2, c[0x0][0x4b0] ;  /* 0x00012c00ff027b82 */ /* 0x000ea20000000a00 */
[----:B------:R-:W-:Y:S02]  /*2850*/  ISETP.GE.AND P2, PT, R12, UR16, PT ;  /* 0x000000100c007c0c */ /* 0x000fe4000bf46270 */
[----:B------:R-:W-:Y:S01]  /*2860*/  ISETP.GE.AND P6, PT, R10, UR16, PT ;  /* 0x000000100a007c0c */ /* 0x000fe2000bfc6270 */
[----:B--23--:R-:W-:Y:S04]  /*2870*/  IMAD.WIDE.U32 R18, R2, 0x60, R84 ;  /* 0x0000006002127825 */ /* 0x00cfe800078e0054 */
[----:B------:R-:W-:Y:S05]  /*2880*/  IMAD R3, R3, 0x60, RZ ;  /* 0x0000006003037824 */ /* 0x000fea00078e02ff */
[----:B------:R-:W-:Y:S02]  /*2890*/  IADD3 R19, PT, PT, R19, R3, RZ ;  /* 0x0000000313137210 */ /* 0x000fe40007ffe0ff */
[----:B------:R-:W2:Y:S03]  /*28a0*/  LDC.64 R2, c[0x0][0x3c0] ;  /* 0x0000f000ff027b82 */ /* 0x000ea60000000a00 */
[----:B-1----:R-:W3:Y:S01]  /*28b0*/  @!P2 LDG.E.128 R4, desc[UR6][R18.64] ;  /* 0x000000061204a981 */ /* 0x002ee2000c1e1d00 */
[----:B--2---:R-:W-:Y:S04]  /*28c0*/  IMAD.WIDE.U32 R28, R2, 0x60, R80 ;  /* 0x00000060021c7825 */ /* 0x004fe800078e0050 */
[----:B------:R-:W-:Y:S05]  /*28d0*/  IMAD R3, R3, 0x60, RZ ;  /* 0x0000006003037824 */ /* 0x000fea00078e02ff */
[----:B------:R-:W-:Y:S05]  /*28e0*/  IADD3 R29, PT, PT, R29, R3, RZ ;  /* 0x000000031d1d7210 */ /* 0x000fea0007ffe0ff */
[----:B---3--:R4:W-:Y:S01]  /*28f0*/  @!P2 STG.E.128 desc[UR6][R28.64], R4 ;  /* 0x000000041c00a986 */ /* 0x0089e2000c101d06 */
[----:B------:R-:W-:Y:S03]  /*2900*/  ISETP.GE.AND P2, PT, R9, UR16, PT ;  /* 0x0000001009007c0c */ /* 0x000fe6000bf46270 */
[----:B------:R-:W2:Y:S04]  /*2910*/  @!P6 LDG.E.128 R24, desc[UR6][R18.64+0x80] ;  /* 0x000080061218e981 */ /* 0x000ea8000c1e1d00 */
[----:B--2---:R4:W-:Y:S06]  /*2920*/  @!P6 STG.E.128 desc[UR6][R28.64+0x80], R24 ;  /* 0x000080181c00e986 */ /* 0x0049ec000c101d06 */
[----:B------:R-:W2:Y:S04]  /*2930*/  @!P2 LDG.E.128 R20, desc[UR6][R18.64+0x100] ;  /* 0x000100061214a981 */ /* 0x000ea8000c1e1d00 */
[----:B--2---:R4:W-:Y:S02]  /*2940*/  @!P2 STG.E.128 desc[UR6][R28.64+0x100], R20 ;  /* 0x000100141c00a986 */ /* 0x0049e4000c101d06 */
.L_x_608:
[----:B------:R-:W-:Y:S05]  /*2950*/  BSYNC.RECONVERGENT B0 ;  /* 0x0000000000007941 */ /* 0x000fea0003800200 */
.L_x_607:
[----:B------:R-:W-:Y:S01]  /*2960*/  ISETP.GT.AND P2, PT, R98, R79, PT ;  /* 0x0000004f6200720c */ /* 0x000fe20003f44270 */
[----:B------:R-:W-:Y:S01]  /*2970*/  BSSY.RECONVERGENT B2, `(.L_x_609) ;  /* 0x0000789000027945 */ /* 0x000fe20003800200 */
[----:B------:R-:W-:Y:S01]  /*2980*/  IMAD.MOV.U32 R106, RZ, RZ, R100 ;  /* 0x000000ffff6a7224 */ /* 0x000fe200078e0064 */
[----:B------:R-:W-:Y:S02]  /*2990*/  IADD3 R100, PT, PT, R100, -0x40, RZ ;  /* 0xffffffc064647810 */ /* 0x000fe40007ffe0ff */
[----:B------:R-:W-:Y:S05]  /*29a0*/  @P1 BRA `(.L_x_610) ;  /* 0x0000000400101947 */ /* 0x000fea0003800000 */
[----:B------:R-:W-:Y:S04]  /*29b0*/  BSSY.RECONVERGENT B0, `(.L_x_611) ;  /* 0x000000b000007945 */ /* 0x000fe80003800200 */
[----:B------:R-:W-:Y:S05]  /*29c0*/  @!P0 BRA `(.L_x_612) ;  /* 0x0000000000248947 */ /* 0x000fea0003800000 */
[----:B------:R-:W-:Y:S02]  /*29d0*/  ISETP.GE.AND P0, PT, R12, UR16, PT ;  /* 0x000000100c007c0c */ /* 0x000fe4000bf06270 */
[----:B------:R-:W-:Y:S11]  /*29e0*/  ISETP.GE.AND P1, PT, R10, UR16, PT ;  /* 0x000000100a007c0c */ /* 0x000ff6000bf26270 */
[----:B-1234-:R-:W2:Y:S04]  /*29f0*/  @!P0 LDG.E.128 R24, desc[UR6][R14.64] ;  /* 0x000000060e188981 */ /* 0x01eea8000c1e1d00 */
[----:B--2---:R1:W-:Y:S01]  /*2a00*/  @!P0 STG.E.128 desc[UR6][R82.64], R24 ;  /* 0x0000001852008986 */ /* 0x0043e2000c101d06 */
[----:B------:R-:W-:Y:S03]  /*2a10*/  ISETP.GE.AND P0, PT, R9, UR16, PT ;  /* 0x0000001009007c0c */ /* 0x000fe6000bf06270 */
[----:B------:R-:W2:Y:S04]  /*2a20*/  @!P1 LDG.E.128 R20, desc[UR6][R14.64+0x80] ;  /* 0x000080060e149981 */ /* 0x000ea8000c1e1d00 */
[----:B--2---:R1:W-:Y:S06]  /*2a30*/  @!P1 STG.E.128 desc[UR6][R82.64+0x80], R20 ;  /* 0x0000801452009986 */ /* 0x0043ec000c101d06 */
[----:B------:R-:W2:Y:S04]  /*2a40*/  @!P0 LDG.E.128 R4, desc[UR6][R14.64+0x100] ;  /* 0x000100060e048981 */ /* 0x000ea8000c1e1d00 */
[----:B--2---:R1:W-:Y:S02]  /*2a50*/  @!P0 STG.E.128 desc[UR6][R82.64+0x100], R4 ;  /* 0x0001000452008986 */ /* 0x0043e4000c101d06 */
.L_x_612:
[----:B------:R-:W-:Y:S05]  /*2a60*/  BSYNC.RECONVERGENT B0 ;  /* 0x0000000000007941 */ /* 0x000fea0003800200 */
.L_x_611:
[----:B------:R-:W-:Y:S04]  /*2a70*/  BSSY.RECONVERGENT B0, `(.L_x_613) ;  /* 0x000000f000007945 */ /* 0x000fe80003800200 */
[----:B------:R-:W-:Y:S05]  /*2a80*/  @!P5 BRA `(.L_x_614) ;  /* 0x000000000034d947 */ /* 0x000fea0003800000 */
[----:B------:R-:W-:Y:S02]  /*2a90*/  ISETP.GE.AND P1, PT, R12, UR16, PT ;  /* 0x000000100c007c0c */ /* 0x000fe4000bf26270 */
[----:B--23--:R-:W-:Y:S02]  /*2aa0*/  LEA R18, P0, R99, R14, 0x1 ;  /* 0x0000000e63127211 */ /* 0x00cfe400078008ff */
[----:B------:R-:W-:Y:S02]  /*2ab0*/  LEA R2, P5, R61, R82, 0x1 ;  /* 0x000000523d027211 */ /* 0x000fe400078a08ff */
[----:B------:R-:W-:Y:S02]  /*2ac0*/  LEA.HI.X R19, R99, R15, R97, 0x1, P0 ;  /* 0x0000000f63137211 */ /* 0x000fe400000f0c61 */
[----:B------:R-:W-:Y:S02]  /*2ad0*/  ISETP.GE.AND P0, PT, R10, UR16, PT ;  /* 0x000000100a007c0c */ /* 0x000fe4000bf06270 */
[----:B------:R-:W-:Y:S03]  /*2ae0*/  LEA.HI.X R3, R61, R83, R62, 0x1, P5 ;  /* 0x000000533d037211 */ /* 0x000fe600028f0c3e */
[----:B-1--4-:R-:W2:Y:S04]  /*2af0*/  @!P1 LDG.E.128 R24, desc[UR6][R18.64] ;  /* 0x0000000612189981 */ /* 0x012ea8000c1e1d00 */
[----:B--2---:R1:W-:Y:S01]  /*2b00*/  @!P1 STG.E.128 desc[UR6][R2.64], R24 ;  /* 0x0000001802009986 */ /* 0x0043e2000c101d06 */
[----:B------:R-:W-:Y:S03]  /*2b10*/  ISETP.GE.AND P1, PT, R9, UR16, PT ;  /* 0x0000001009007c0c */ /* 0x000fe6000bf26270 */
[----:B------:R-:W2:Y:S04]  /*2b20*/  @!P0 LDG.E.128 R20, desc[UR6][R18.64+0x80] ;  /* 0x0000800612148981 */ /* 0x000ea8000c1e1d00 */
[----:B--2---:R1:W-:Y:S06]  /*2b30*/  @!P0 STG.E.128 desc[UR6][R2.64+0x80], R20 ;  /* 0x0000801402008986 */ /* 0x0043ec000c101d06 */
[----:B------:R-:W2:Y:S04]  /*2b40*/  @!P1 LDG.E.128 R4, desc[UR6][R18.64+0x100] ;  /* 0x0001000612049981 */ /* 0x000ea8000c1e1d00 */
[----:B--2---:R1:W-:Y:S02]  /*2b50*/  @!P1 STG.E.128 desc[UR6][R2.64+0x100], R4 ;  /* 0x0001000402009986 */ /* 0x0043e4000c101d06 */
.L_x_614:
[----:B------:R-:W-:Y:S05]  /*2b60*/  BSYNC.RECONVERGENT B0 ;  /* 0x0000000000007941 */ /* 0x000fea0003800200 */
.L_x_613:
[----:B------:R-:W-:Y:S04]  /*2b70*/  BSSY.RECONVERGENT B0, `(.L_x_615) ;  /* 0x0000011000007945 */ /* 0x000fe80003800200 */
[----:B------:R-:W-:Y:S05]  /*2b80*/  @!P4 BRA `(.L_x_616) ;  /* 0x00000000003cc947 */ /* 0x000fea0003800000 */
[----:B-1----:R-:W4:Y:S01]  /*2b90*/  LDC.64 R2, c[0x0][0x4a8] ;  /* 0x00012a00ff027b82 */ /* 0x002f220000000a00 */
[----:B------:R-:W-:Y:S02]  /*2ba0*/  ISETP.GE.AND P1, PT, R12, UR16, PT ;  /* 0x000000100c007c0c */ /* 0x000fe4000bf26270 */
[C---:B----4-:R-:W-:Y:S04]  /*2bb0*/  LEA R28, P0, R2.reuse, R14, 0x6 ;  /* 0x0000000e021c7211 */ /* 0x050fe800078030ff */
[----:B------:R-:W-:Y:S02]  /*2bc0*/  LEA.HI.X R29, R2, R15, R3, 0x6, P0 ;  /* 0x0000000f021d7211 */ /* 0x000fe400000f3403 */
[----:B------:R-:W1:Y:S01]  /*2bd0*/  LDC.64 R2, c[0x0][0x3b8] ;  /* 0x0000ee00ff027b82 */ /* 0x000e620000000a00 */
[----:B------:R-:W-:Y:S04]  /*2be0*/  ISETP.GE.AND P0, PT, R10, UR16, PT ;  /* 0x000000100a007c0c */ /* 0x000fe8000bf06270 */
[----:B--23--:R-:W2:Y:S01]  /*2bf0*/  @!P1 LDG.E.128 R4, desc[UR6][R28.64] ;  /* 0x000000061c049981 */ /* 0x00cea2000c1e1d00 */
[C---:B-1----:R-:W-:Y:S04]  /*2c00*/  LEA R18, P4, R2.reuse, R82, 0x6 ;  /* 0x0000005202127211 */ /* 0x042fe800078830ff */
[----:B------:R-:W-:Y:S05]  /*2c10*/  LEA.HI.X R19, R2, R83, R3, 0x6, P4 ;  /* 0x0000005302137211 */ /* 0x000fea00020f3403 */
[----:B--2---:R1:W-:Y:S01]  /*2c20*/  @!P1 STG.E.128 desc[UR6][R18.64], R4 ;  /* 0x0000000412009986 */ /* 0x0043e2000c101d06 */
[----:B------:R-:W-:Y:S03]  /*2c30*/  ISETP.GE.AND P1, PT, R9, UR16, PT ;  /* 0x0000001009007c0c */ /* 0x000fe6000bf26270 */
[----:B------:R-:W2:Y:S04]  /*2c40*/  @!P0 LDG.E.128 R24, desc[UR6][R28.64+0x80] ;  /* 0x000080061c188981 */ /* 0x000ea8000c1e1d00 */
[----:B--2---:R1:W-:Y:S06]  /*2c50*/  @!P0 STG.E.128 desc[UR6][R18.64+0x80], R24 ;  /* 0x0000801812008986 */ /* 0x0043ec000c101d06 */
[----:B------:R-:W2:Y:S04]  /*2c60*/  @!P1 LDG.E.128 R20, desc[UR6][R28.64+0x100] ;  /* 0x000100061c149981 */ /* 0x000ea8000c1e1d00 */
[----:B--2---:R1:W-:Y:S02]  /*2c70*/  @!P1 STG.E.128 desc[UR6][R18.64+0x100], R20 ;  /* 0x0001001412009986 */ /* 0x0043e4000c101d06 */
.L_x_616:
[----:B------:R-:W-:Y:S05]  /*2c80*/  BSYNC.RECONVERGENT B0 ;  /* 0x0000000000007941 */ /* 0x000fea0003800200 */
.L_x_615:
[----:B------:R-:W-:Y:S01]  /*2c90*/  MOV R11, RZ ;  /* 0x000000ff000b7202 */ /* 0x000fe20000000f00 */
[----:B------:R-:W-:Y:S05]  /*2ca0*/  @!P3 BRA `(.L_x_617) ;  /* 0x000000740054b947 */ /* 0x000fea0003800000 */
[----:B-1----:R-:W1:Y:S01]  /*2cb0*/  LDC.64 R2, c[0x0][0x4a8] ;  /* 0x00012a00ff027b82 */ /* 0x002e620000000a00 */
[----:B------:R-:W-:Y:S02]  /*2cc0*/  ISETP.GE.AND P1, PT, R12, UR16, PT ;  /* 0x000000100c007c0c */ /* 0x000fe4000bf26270 */
[----:B------:R-:W-:Y:S01]  /*2cd0*/  ISETP.GE.AND P0, PT, R10, UR16, PT ;  /* 0x000000100a007c0c */ /* 0x000fe2000bf06270 */
[----:B-1----:R-:W-:Y:S02]  /*2ce0*/  IMAD R3, R3, 0x60, RZ ;  /* 0x0000006003037824 */ /* 0x002fe400078e02ff */
[----:B--23--:R-:W-:Y:S05]  /*2cf0*/  IMAD.WIDE.U32 R18, R2, 0x60, R14 ;  /* 0x0000006002127825 */ /* 0x00cfea00078e000e */
[----:B------:R-:W-:Y:S02]  /*2d00*/  IADD3 R19, PT, PT, R19, R3, RZ ;  /* 0x0000000313137210 */ /* 0x000fe40007ffe0ff */
[----:B------:R-:W1:Y:S03]  /*2d10*/  LDC.64 R2, c[0x0][0x3b8] ;  /* 0x0000ee00ff027b82 */ /* 0x000e660000000a00 */
[----:B----4-:R-:W2:Y:S01]  /*2d20*/  @!P1 LDG.E.128 R4, desc[UR6][R18.64] ;  /* 0x0000000612049981 */ /* 0x010ea2000c1e1d00 */
[----:B-1----:R-:W-:Y:S04]  /*2d30*/  IMAD.WIDE.U32 R24, R2, 0x60, R82 ;  /* 0x0000006002187825 */ /* 0x002fe800078e0052 */
[----:B------:R-:W-:Y:S05]  /*2d40*/  IMAD R3, R3, 0x60, RZ ;  /* 0x0000006003037824 */ /* 0x000fea00078e02ff */
[----:B------:R-:W-:Y:S05]  /*2d50*/  IADD3 R25, PT, PT, R25, R3, RZ ;  /* 0x0000000319197210 */ /* 0x000fea0007ffe0ff */
[----:B--2---:R1:W-:Y:S05]  /*2d60*/  @!P1 STG.E.128 desc[UR6][R24.64], R4 ;  /* 0x0000000418009986 */ /* 0x0043ea000c101d06 */
[----:B------:R-:W2:Y:S05]  /*2d70*/  @!P0 LDG.E.128 R20, desc[UR6][R18.64+0x80] ;  /* 0x0000800612148981 */ /* 0x000eaa000c1e1d00 */
[----:B--2---:R1:W-:Y:S01]  /*2d80*/  @!P0 STG.E.128 desc[UR6][R24.64+0x80], R20 ;  /* 0x0000801418008986 */ /* 0x0043e2000c101d06 */
[----:B------:R-:W-:Y:S11]  /*2d90*/  ISETP.GE.AND P0, PT, R9, UR16, PT ;  /* 0x0000001009007c0c */ /* 0x000ff6000bf06270 */
[----:B------:R-:W-:Y:S02]  /*2da0*/  @!UPT UIADD3 URZ, UPT, UPT, URZ, URZ, URZ ;  /* 0x000000fffffff290 */ /* 0x000fe4000fffe0ff */
[----:B------:R-:W-:Y:S05]  /*2db0*/  @P0 BRA `(.L_x_617) ;  /* 0x0000007400100947 */ /* 0x000fea0003800000 */
[----:B-1----:R-:W2:Y:S04]  /*2dc0*/  LDG.E.128 R4, desc[UR6][R18.64+0x100] ;  /* 0x0001000612047981 */ /* 0x002ea8000c1e1d00 */
[----:B--2---:R1:W-:Y:S01]  /*2dd0*/  STG.E.128 desc[UR6][R24.64+0x100], R4 ;  /* 0x0001000418007986 */ /* 0x0043e2000c101d06 */
[----:B------:R-:W-:Y:S05]  /*2de0*/  BRA `(.L_x_617) ;  /* 0x0000007400047947 */ /* 0x000fea0003800000 */
.L_x_610:
[----:B------:R-:W-:Y:S05]  /*2df0*/  BRA.U !UP0, `(.L_x_618) ;  /* 0x0000002908e07547 */ /* 0x000fea000b800000 */
[----:B------:R-:W-:Y:S04]  /*2e00*/  BSSY.RECONVERGENT B1, `(.L_x_619) ;  /* 0x00000a3000017945 */ /* 0x000fe80003800200 */
[----:B------:R-:W-:Y:S05]  /*2e10*/  @!P0 BRA `(.L_x_620) ;  /* 0x0000000800848947 */ /* 0x000fea0003800000 */
[----:B------:R-:W5:Y:S01]  /*2e20*/  LDC R3, c[0x0][0x440] ;  /* 0x00011000ff037b82 */ /* 0x000f620000000800 */
[----:B------:R-:W-:Y:S01]  /*2e30*/  BSSY.RECONVERGENT B0, `(.L_x_621) ;  /* 0x0000037000007945 */ /* 0x000fe20003800200 */
[-C--:B-----5:R-:W-:Y:S02]  /*2e40*/  ISETP.GE.AND P0, PT, R12, R3.reuse, PT ;  /* 0x000000030c00720c */ /* 0x0a0fe40003f06270 */
[-C--:B------:R-:W-:Y:S02]  /*2e50*/  ISETP.GE.AND P6, PT, R10, R3.reuse, PT ;  /* 0x000000030a00720c */ /* 0x080fe40003fc6270 */
[----:B------:R-:W-:Y:S09]  /*2e60*/  ISETP.GE.AND P1, PT, R9, R3, PT ;  /* 0x000000030900720c */ /* 0x000ff20003f26270 */
[----:B------:R-:W-:Y:S05]  /*2e70*/  @P0 BRA `(.L_x_622) ;  /* 0x0000000000c80947 */ /* 0x000fea0003800000 */
[----:B------:R-:W-:Y:S01]  /*2e80*/  ISETP.GE.AND P0, PT, R12, R11, PT ;  /* 0x0000000b0c00720c */ /* 0x000fe20003f06270 */
[----:B-1234-:R-:W2:Y:S11]  /*2e90*/  LDG.E.128 R20, desc[UR6][R14.64] ;  /* 0x000000060e147981 */ /* 0x01eeb6000c1e1d00 */
[----:B------:R-:W-:Y:S01]  /*2ea0*/  @!UPT UIADD3 URZ, UPT, UPT, URZ, URZ, URZ ;  /* 0x000000fffffff290 */ /* 0x000fe2000fffe0ff */
[----:B------:R-:W3:Y:S06]  /*2eb0*/  @!P0 LDG.E.64 R32, desc[UR6][R50.64] ;  /* 0x0000000632208981 */ /* 0x000eec000c1e1b00 */
[----:B------:R-:W4:Y:S01]  /*2ec0*/  @!P0 LDG.E.64 R6, desc[UR6][R16.64] ;  /* 0x0000000610068981 */ /* 0x000f22000c1e1b00 */
[--C-:B---3--:R-:W-:Y:S01]  /*2ed0*/  @!P0 HADD2.F32 R27, -RZ, R32.reuse.H0_H0 ;  /* 0x20000020ff1b8230 */ /* 0x108fe20000004100 */
[----:B--2---:R-:W-:Y:S01]  /*2ee0*/  @!P0 MOV R24, R20 ;  /* 0x0000001400188202 */ /* 0x004fe20000000f00 */
[----:B------:R-:W-:Y:S01]  /*2ef0*/  @!P0 HADD2.F32 R26, -RZ, R33.H0_H0 ;  /* 0x20000021ff1a8230 */ /* 0x000fe20000004100 */
[----:B------:R-:W-:Y:S01]  /*2f00*/  @!P0 MOV R8, R21 ;  /* 0x0000001500088202 */ /* 0x000fe20000000f00 */
[----:B------:R-:W-:Y:S02]  /*2f10*/  @!P0 HADD2.F32 R31, -RZ, R32.H1_H1 ;  /* 0x30000020ff1f8230 */ /* 0x000fe40000004100 */
[----:B------:R-:W-:Y:S02]  /*2f20*/  @!P0 HADD2.F32 R19, -RZ, R24.H1_H1 ;  /* 0x30000018ff138230 */ /* 0x000fe40000004100 */
[----:B----4-:R-:W-:Y:S02]  /*2f30*/  @!P0 HADD2.F32 R18, -RZ, R6.H0_H0 ;  /* 0x20000006ff128230 */ /* 0x010fe40000004100 */
[----:B------:R-:W-:Y:S02]  /*2f40*/  @!P0 HADD2.F32 R29, -RZ, R24.H0_H0 ;  /* 0x20000018ff1d8230 */ /* 0x000fe40000004100 */
[C---:B------:R-:W-:Y:S01]  /*2f50*/  @!P0 FMUL.FTZ R35, R19.reuse, R27 ;  /* 0x0000001b13238220 */ /* 0x040fe20000410000 */
[----:B------:R-:W-:Y:S02]  /*2f60*/  @!P0 HADD2.F32 R6, -RZ, R6.H1_H1 ;  /* 0x30000006ff068230 */ /* 0x000fe40000004100 */
[----:B------:R-:W-:Y:S01]  /*2f70*/  @!P0 FMUL.FTZ R0, R19, R18 ;  /* 0x0000001213008220 */ /* 0x000fe20000410000 */
[----:B------:R-:W-:Y:S01]  /*2f80*/  @!P0 MOV R19, R22 ;  /* 0x0000001600138202 */ /* 0x000fe20000000f00 */
[----:B------:R-:W-:Y:S01]  /*2f90*/  @!P0 FFMA.FTZ R35, R29, R18, -R35 ;  /* 0x000000121d238223 */ /* 0x000fe20000010823 */
[----:B------:R-:W-:Y:S01]  /*2fa0*/  @!P0 MOV R18, R23 ;  /* 0x0000001700128202 */ /* 0x000fe20000000f00 */
[--C-:B------:R-:W-:Y:S02]  /*2fb0*/  @!P0 HADD2.F32 R25, -RZ, R8.reuse.H1_H1 ;  /* 0x30000008ff198230 */ /* 0x100fe40000004100 */
[----:B------:R-:W-:Y:S01]  /*2fc0*/  @!P0 FFMA.FTZ R0, R27, R29, R0 ;  /* 0x0000001d1b008223 */ /* 0x000fe20000010000 */
[----:B------:R-:W-:Y:S02]  /*2fd0*/  @!P0 HADD2.F32 R5, -RZ, R7.H0_H0 ;  /* 0x20000007ff058230 */ /* 0x000fe40000004100 */
[----:B------:R-:W-:Y:S02]  /*2fe0*/  @!P0 HADD2.F32 R27, -RZ, R8.H0_H0 ;  /* 0x20000008ff1b8230 */ /* 0x000fe40000004100 */
[C---:B------:R-:W-:Y:S01]  /*2ff0*/  @!P0 FMUL.FTZ R2, R25.reuse, R6 ;  /* 0x0000000619028220 */ /* 0x040fe20000410000 */
[----:B------:R-:W-:Y:S01]  /*3000*/  @!P0 F2FP.F16.F32.PACK_AB R35, R0, R35 ;  /* 0x000000230023823e */ /* 0x000fe200000000ff */
[----:B------:R-:W-:Y:S02]  /*3010*/  @!P0 HADD2.F32 R24, -RZ, R19.H1_H1 ;  /* 0x30000013ff188230 */ /* 0x000fe40000004100 */
[----:B------:R-:W-:Y:S01]  /*3020*/  @!P0 FMUL.FTZ R37, R25, R31 ;  /* 0x0000001f19258220 */ /* 0x000fe20000410000 */
[----:B------:R-:W-:Y:S01]  /*3030*/  @!P0 HADD2.F32 R7, -RZ, R7.H1_H1 ;  /* 0x30000007ff078230 */ /* 0x000fe20000004100 */
[----:B------:R-:W-:Y:S01]  /*3040*/  @!P0 MOV R20, R35 ;  /* 0x0000002300148202 */ /* 0x000fe20000000f00 */
[----:B------:R-:W-:Y:S02]  /*3050*/  @!P0 HADD2.F32 R33, -RZ, R33.H1_H1 ;  /* 0x30000021ff218230 */ /* 0x000fe40000004100 */
[C---:B------:R-:W-:Y:S01]  /*3060*/  @!P0 FMUL.FTZ R3, R24.reuse, R5 ;  /* 0x0000000518038220 */ /* 0x040fe20000410000 */
[--C-:B------:R-:W-:Y:S02]  /*3070*/  @!P0 HADD2.F32 R8, -RZ, R18.reuse.H1_H1 ;  /* 0x30000012ff088230 */ /* 0x100fe40000004100 */
[----:B------:R-:W-:Y:S01]  /*3080*/  @!P0 FMUL.FTZ R34, R24, R26 ;  /* 0x0000001a18228220 */ /* 0x000fe20000410000 */
[----:B------:R-:W-:Y:S02]  /*3090*/  @!P0 HADD2.F32 R28, -RZ, R19.H0_H0 ;  /* 0x20000013ff1c8230 */ /* 0x000fe40000004100 */
[----:B------:R-:W-:Y:S01]  /*30a0*/  @!P0 FFMA.FTZ R2, R31, R27, R2 ;  /* 0x0000001b1f028223 */ /* 0x000fe20000010002 */
[----:B------:R-:W-:Y:S02]  /*30b0*/  @!P0 HADD2.F32 R30, -RZ, R18.H0_H0 ;  /* 0x20000012ff1e8230 */ /* 0x000fe40000004100 */
[C---:B------:R-:W-:Y:S01]  /*30c0*/  @!P0 FMUL.FTZ R39, R8.reuse, R33 ;  /* 0x0000002108278220 */ /* 0x040fe20000410000 */
[----:B------:R-:W-:Y:S01]  /*30d0*/  @!P0 FMUL.FTZ R4, R8, R7 ;  /* 0x0000000708048220 */ /* 0x000fe20000410000 */
[----:B------:R-:W-:Y:S01]  /*30e0*/  @!P0 FFMA.FTZ R3, R26, R28, R3 ;  /* 0x0000001c1a038223 */ /* 0x000fe20000010003 */
[----:B------:R-:W-:Y:S01]  /*30f0*/  @!P0 FFMA.FTZ R37, R27, R6, -R37 ;  /* 0x000000061b258223 */ /* 0x000fe20000010825 */
[----:B------:R-:W-:Y:S01]  /*3100*/  @!P0 FFMA.FTZ R34, R28, R5, -R34 ;  /* 0x000000051c228223 */ /* 0x000fe20000010822 */
[----:B------:R-:W-:Y:S01]  /*3110*/  @!P0 FFMA.FTZ R39, R30, R7, -R39 ;  /* 0x000000071e278223 */ /* 0x000fe20000010827 */
[----:B------:R-:W-:Y:S02]  /*3120*/  @!P0 FFMA.FTZ R4, R33, R30, R4 ;  /* 0x0000001e21048223 */ /* 0x000fe40000010004 */
[----:B------:R-:W-:Y:S02]  /*3130*/  @!P0 F2FP.F16.F32.PACK_AB R36, R2, R37 ;  /* 0x000000250224823e */ /* 0x000fe400000000ff */
[----:B------:R-:W-:Y:S02]  /*3140*/  @!P0 F2FP.F16.F32.PACK_AB R34, R3, R34 ;  /* 0x000000220322823e */ /* 0x000fe400000000ff */
[----:B------:R-:W-:Y:S02]  /*3150*/  @!P0 F2FP.F16.F32.PACK_AB R39, R4, R39 ;  /* 0x000000270427823e */ /* 0x000fe400000000ff */
[----:B------:R-:W-:Y:S02]  /*3160*/  @!P0 MOV R21, R36 ;  /* 0x0000002400158202 */ /* 0x000fe40000000f00 */
[----:B------:R-:W-:Y:S02]  /*3170*/  @!P0 MOV R22, R34 ;  /* 0x0000002200168202 */ /* 0x000fe40000000f00 */
[----:B------:R-:W-:Y:S05]  /*3180*/  @!P0 MOV R23, R39 ;  /* 0x0000002700178202 */ /* 0x000fea0000000f00 */
[----:B------:R1:W-:Y:S02]  /*3190*/  STG.E.128 desc[UR6][R82.64], R20 ;  /* 0x0000001452007986 */ /* 0x0003e4000c101d06 */
.L_x_622:
[----:B------:R-:W-:Y:S05]  /*31a0*/  BSYNC.RECONVERGENT B0 ;  /* 0x0000000000007941 */ /* 0x000fea0003800200 */
.L_x_621:
[----:B------:R-:W-:Y:S04]  /*31b0*/  BSSY.RECONVERGENT B0, `(.L_x_623) ;  /* 0x0000034000007945 */ /* 0x000fe80003800200 */
        /* <DEDUP_REMOVED lines=51> */
.L_x_624:
[----:B------:R-:W-:Y:S05]  /*34f0*/  BSYNC.RECONVERGENT B0 ;  /* 0x0000000000007941 */ /* 0x000fea0003800200 */
.L_x_623:
        /* <DEDUP_REMOVED lines=51> */
.L_x_620:
[----:B------:R-:W-:Y:S05]  /*3830*/  BSYNC.RECONVERGENT B1 ;  /* 0x0000000000017941 */ /* 0x000fea0003800200 */
.L_x_619:
[C---:B------:R-:W-:Y:S01]  /*3840*/  SHF.L.U64.HI R3, R105.reuse, 0x1, R96 ;  /* 0x0000000169037819 */ /* 0x040fe20000010260 */
[----:B-1234-:R-:W-:Y:S01]  /*3850*/  IMAD.SHL.U32 R5, R105, 0x2, RZ ;  /* 0x0000000269057824 */ /* 0x01efe200078e00ff */
[----:B------:R-:W-:Y:S04]  /*3860*/  BSSY.RECONVERGENT B1, `(.L_x_625) ;  /* 0x00000ab000017945 */ /* 0x000fe80003800200 */
[-C--:B------:R-:W-:Y:S02]  /*3870*/  IADD3 R6, P1, PT, R16, R5.reuse, RZ ;  /* 0x0000000510067210 */ /* 0x080fe40007f3e0ff */
[----:B------:R-:W-:Y:S03]  /*3880*/  IADD3 R38, P0, PT, R50, R5, RZ ;  /* 0x0000000532267210 */ /* 0x000fe60007f1e0ff */
[--C-:B------:R-:W-:Y:S02]  /*3890*/  IMAD.X R7, R17, 0x1, R3.reuse, P1 ;  /* 0x0000000111077824 */ /* 0x100fe400008e0603 */
[----:B------:R-:W-:Y:S01]  /*38a0*/  IMAD.X R39, R51, 0x1, R3, P0 ;  /* 0x0000000133277824 */ /* 0x000fe200000e0603 */
[----:B------:R-:W-:Y:S07]  /*38b0*/  @!P5 BRA `(.L_x_626) ;  /* 0x000000080094d947 */ /* 0x000fee0003800000 */
[----:B------:R-:W-:Y:S01]  /*38c0*/  LEA R40, P1, R99, R14, 0x1 ;  /* 0x0000000e63287211 */ /* 0x000fe200078208ff */
[----:B------:R-:W1:Y:S01]  /*38d0*/  LDC R3, c[0x0][0x440] ;  /* 0x00011000ff037b82 */ /* 0x000e620000000800 */
[----:B------:R-:W-:Y:S01]  /*38e0*/  LEA R36, P0, R61, R82, 0x1 ;  /* 0x000000523d247211 */ /* 0x000fe200078008ff */
[----:B------:R-:W-:Y:S01]  /*38f0*/  BSSY.RECONVERGENT B0, `(.L_x_627) ;  /* 0x0000039000007945 */ /* 0x000fe20003800200 */
[----:B------:R-:W-:Y:S02]  /*3900*/  LEA.HI.X R41, R99, R15, R97, 0x1, P1 ;  /* 0x0000000f63297211 */ /* 0x000fe400008f0c61 */
[----:B------:R-:W-:Y:S02]  /*3910*/  LEA.HI.X R37, R61, R83, R62, 0x1, P0 ;  /* 0x000000533d257211 */ /* 0x000fe400000f0c3e */
[-C--:B-1----:R-:W-:Y:S02]  /*3920*/  ISETP.GE.AND P6, PT, R12, R3.reuse, PT ;  /* 0x000000030c00720c */ /* 0x082fe40003fc6270 */
[-C--:B------:R-:W-:Y:S02]  /*3930*/  ISETP.GE.AND P5, PT, R10, R3.reuse, PT ;  /* 0x000000030a00720c */ /* 0x080fe40003fa6270 */
[----:B------:R-:W-:Y:S09]  /*3940*/  ISETP.GE.AND P1, PT, R9, R3, PT ;  /* 0x000000030900720c */ /* 0x000ff20003f26270 */
[----:B------:R-:W-:Y:S05]  /*3950*/  @P6 BRA `(.L_x_628) ;  /* 0x0000000000c86947 */ /* 0x000fea0003800000 */
[----:B------:R-:W-:Y:S01]  /*3960*/  ISETP.GE.AND P0, PT, R12, R11, PT ;  /* 0x0000000b0c00720c */ /* 0x000fe20003f06270 */
[----:B------:R-:W2:Y:S11]  /*3970*/  LDG.E.128 R20, desc[UR6][R40.64] ;  /* 0x0000000628147981 */ /* 0x000eb6000c1e1d00 */
        /* <DEDUP_REMOVED lines=48> */
.L_x_628:
[----:B------:R-:W-:Y:S05]  /*3c80*/  BSYNC.RECONVERGENT B0 ;  /* 0x0000000000007941 */ /* 0x000fea0003800200 */
.L_x_627:
[----:B------:R-:W-:Y:S04]  /*3c90*/  BSSY.RECONVERGENT B0, `(.L_x_629) ;  /* 0x0000034000007945 */ /* 0x000fe80003800200 */
[----:B------:R-:W-:Y:S05]  /*3ca0*/  @P5 BRA `(.L_x_630) ;  /* 0x0000000000c85947 */ /* 0x000fea0003800000 */
[----:B------:R-:W-:Y:S01]  /*3cb0*/  ISETP.GE.AND P0, PT, R10, R11, PT ;  /* 0x0000000b0a00720c */ /* 0x000fe20003f06270 */
[----:B-1----:R-:W2:Y:S11]  /*3cc0*/  LDG.E.128 R20, desc[UR6][R40.64+0x80] ;  /* 0x0000800628147981 */ /* 0x002eb6000c1e1d00 */
        /* <DEDUP_REMOVED lines=48> */
.L_x_630:
[----:B------:R-:W-:Y:S05]  /*3fd0*/  BSYNC.RECONVERGENT B0 ;  /* 0x0000000000007941 */ /* 0x000fea0003800200 */
.L_x_629:
[----:B------:R-:W-:Y:S05]  /*3fe0*/  @P1 BRA `(.L_x_626) ;  /* 0x0000000000c81947 */ /* 0x000fea0003800000 */
[----:B------:R-:W-:Y:S01]  /*3ff0*/  ISETP.GE.AND P0, PT, R9, R11, PT ;  /* 0x0000000b0900720c */ /* 0x000fe20003f06270 */
[----:B-12---:R-:W2:Y:S11]  /*4000*/  LDG.E.128 R20, desc[UR6][R40.64+0x100] ;  /* 0x0001000628147981 */ /* 0x006eb6000c1e1d00 */
        /* <DEDUP_REMOVED lines=48> */
.L_x_626:
[----:B------:R-:W-:Y:S05]  /*4310*/  BSYNC.RECONVERGENT B1 ;  /* 0x0000000000017941 */ /* 0x000fea0003800200 */
.L_x_625:
[----:B------:R-:W-:Y:S04]  /*4320*/  BSSY.RECONVERGENT B1, `(.L_x_631) ;  /* 0x00000ad000017945 */ /* 0x000fe80003800200 */
[----:B------:R-:W-:Y:S05]  /*4330*/  @!P4 BRA `(.L_x_632) ;  /* 0x0000000800acc947 */ /* 0x000fea0003800000 */
[C---:B------:R-:W-:Y:S01]  /*4340*/  LEA R40, P0, R75.reuse, R38, 0x5 ;  /* 0x000000264b287211 */ /* 0x040fe200078028ff */
[----:B------:R-:W4:Y:S01]  /*4350*/  LDC R19, c[0x0][0x440] ;  /* 0x00011000ff137b82 */ /* 0x000f220000000800 */
[C---:B------:R-:W-:Y:S01]  /*4360*/  LEA R24, P1, R75.reuse, R6, 0x5 ;  /* 0x000000064b187211 */ /* 0x040fe200078228ff */
[----:B------:R-:W-:Y:S01]  /*4370*/  BSSY.RECONVERGENT B0, `(.L_x_633) ;  /* 0x000003f000007945 */ /* 0x000fe20003800200 */
[C---:B------:R-:W-:Y:S05]  /*4380*/  LEA.HI.X.SX32 R41, R75.reuse, R39, 0x5, P0 ;  /* 0x000000274b297211 */ /* 0x040fea00000f2eff */
[----:B------:R-:W5:Y:S01]  /*4390*/  LDC.64 R4, c[0x0][0x4a8] ;  /* 0x00012a00ff047b82 */ /* 0x000f620000000a00 */
[----:B------:R-:W-:Y:S07]  /*43a0*/  LEA.HI.X.SX32 R25, R75, R7, 0x5, P1 ;  /* 0x000000074b197211 */ /* 0x000fee00008f2eff */
[----:B------:R-:W1:Y:S01]  /*43b0*/  LDC.64 R2, c[0x0][0x3b8] ;  /* 0x0000ee00ff027b82 */ /* 0x000e620000000a00 */
[-C--:B----4-:R-:W-:Y:S02]  /*43c0*/  ISETP.GE.AND P6, PT, R12, R19.reuse, PT ;  /* 0x000000130c00720c */ /* 0x090fe40003fc6270 */
[-C--:B------:R-:W-:Y:S02]  /*43d0*/  ISETP.GE.AND P4, PT, R10, R19.reuse, PT ;  /* 0x000000130a00720c */ /* 0x080fe40003f86270 */
[C---:B-----5:R-:W-:Y:S02]  /*43e0*/  LEA R44, P5, R4.reuse, R14, 0x6 ;  /* 0x0000000e042c7211 */ /* 0x060fe400078a30ff */
[----:B------:R-:W-:Y:S02]  /*43f0*/  ISETP.GE.AND P1, PT, R9, R19, PT ;  /* 0x000000130900720c */ /* 0x000fe40003f26270 */
[----:B------:R-:W-:Y:S02]  /*4400*/  LEA.HI.X R45, R4, R15, R5, 0x6, P5 ;  /* 0x0000000f042d7211 */ /* 0x000fe400028f3405 */
[C---:B-1----:R-:W-:Y:S04]  /*4410*/  LEA R42, P0, R2.reuse, R82, 0x6 ;  /* 0x00000052022a7211 */ /* 0x042fe800078030ff */
[----:B------:R-:W-:Y:S01]  /*4420*/  LEA.HI.X R43, R2, R83, R3, 0x6, P0 ;  /* 0x00000053022b7211 */ /* 0x000fe200000f3403 */
[----:B------:R-:W-:Y:S08]  /*4430*/  @P6 BRA `(.L_x_634) ;  /* 0x0000000000c86947 */ /* 0x000ff00003800000 */
[----:B------:R-:W-:Y:S01]  /*4440*/  ISETP.GE.AND P0, PT, R12, R11, PT ;  /* 0x0000000b0c00720c */ /* 0x000fe20003f06270 */
[----:B--23--:R-:W2:Y:S11]  /*4450*/  LDG.E.128 R20, desc[UR6][R44.64] ;  /* 0x000000062c147981 */ /* 0x00ceb6000c1e1d00 */
        /* <DEDUP_REMOVED lines=48> */
.L_x_634:
[----:B------:R-:W-:Y:S05]  /*4760*/  BSYNC.RECONVERGENT B0 ;  /* 0x0000000000007941 */ /* 0x000fea0003800200 */
.L_x_633:
[----:B------:R-:W-:Y:S04]  /*4770*/  BSSY.RECONVERGENT B0, `(.L_x_635) ;  /* 0x0000034000007945 */ /* 0x000fe80003800200 */
[----:B------:R-:W-:Y:S05]  /*4780*/  @P4 BRA `(.L_x_636) ;  /* 0x0000000000c84947 */ /* 0x000fea0003800000 */
[----:B------:R-:W-:Y:S01]  /*4790*/  ISETP.GE.AND P0, PT, R10, R11, PT ;  /* 0x0000000b0a00720c */ /* 0x000fe20003f06270 */
[----:B-123--:R-:W2:Y:S11]  /*47a0*/  LDG.E.128 R20, desc[UR6][R44.64+0x80] ;  /* 0x000080062c147981 */ /* 0x00eeb6000c1e1d00 */
        /* <DEDUP_REMOVED lines=48> */
.L_x_636:
[----:B------:R-:W-:Y:S05]  /*4ab0*/  BSYNC.RECONVERGENT B0 ;  /* 0x0000000000007941 */ /* 0x000fea0003800200 */
.L_x_635:
        /* <DEDUP_REMOVED lines=8> */
[----:B------:R-:W-:Y:S01]  /*4b40*/  @!P0 HADD2.F32 R18, -RZ, R18.H1_H1 ;  /* 0x30000012ff128230 */ /* 0x000fe20000004100 */
[----:B------:R-:W-:Y:S01]  /*4b50*/  @!P0 MOV R8, R21 ;  /* 0x0000001500088202 */ /* 0x000fe20000000f00 */
[----:B------:R-:W-:Y:S01]  /*4b60*/  @!P0 HADD2.F32 R5, -RZ, R19.H0_H0 ;  /* 0x20000013ff058230 */ /* 0x000fe20000004100 */
[----:B------:R-:W-:Y:S01]  /*4b70*/  @!P0 MOV R25, R22 ;  /* 0x0000001600198202 */ /* 0x000fe20000000f00 */
[----:B----4-:R-:W-:Y:S01]  /*4b80*/  @!P0 HADD2.F32 R31, -RZ, R40.H0_H0 ;  /* 0x20000028ff1f8230 */ /* 0x010fe20000004100 */
[----:B------:R-:W-:Y:S01]  /*4b90*/  @!P0 MOV R24, R23 ;  /* 0x0000001700188202 */ /* 0x000fe20000000f00 */
[--C-:B------:R-:W-:Y:S02]  /*4ba0*/  @!P0 HADD2.F32 R29, -RZ, R27.reuse.H1_H1 ;  /* 0x3000001bff1d8230 */ /* 0x100fe40000004100 */
[----:B------:R-:W-:Y:S02]  /*4bb0*/  @!P0 HADD2.F32 R33, -RZ, R27.H0_H0 ;  /* 0x2000001bff218230 */ /* 0x000fe40000004100 */
[----:B------:R-:W-:Y:S02]  /*4bc0*/  @!P0 HADD2.F32 R27, -RZ, R8.H1_H1 ;  /* 0x30000008ff1b8230 */ /* 0x000fe40000004100 */
[C---:B------:R-:W-:Y:S01]  /*4bd0*/  @!P0 FMUL.FTZ R45, R29.reuse, R31 ;  /* 0x0000001f1d2d8220 */ /* 0x040fe20000410000 */
[----:B------:R-:W-:Y:S02]  /*4be0*/  @!P0 HADD2.F32 R19, -RZ, R19.H1_H1 ;  /* 0x30000013ff138230 */ /* 0x000fe40000004100 */
[-C--:B------:R-:W-:Y:S01]  /*4bf0*/  @!P0 FMUL.FTZ R0, R29, R26.reuse ;  /* 0x0000001a1d008220 */ /* 0x080fe20000410000 */
[----:B------:R-:W-:Y:S02]  /*4c00*/  @!P0 HADD2.F32 R35, -RZ, R40.H1_H1 ;  /* 0x30000028ff238230 */ /* 0x000fe40000004100 */
[----:B------:R-:W-:Y:S01]  /*4c10*/  @!P0 FFMA.FTZ R45, R33, R26, -R45 ;  /* 0x0000001a212d8223 */ /* 0x000fe2000001082d */
[----:B------:R-:W-:Y:S02]  /*4c20*/  @!P0 HADD2.F32 R26, -RZ, R25.H1_H1 ;  /* 0x30000019ff1a8230 */ /* 0x000fe40000004100 */
[----:B------:R-:W-:Y:S01]  /*4c30*/  @!P0 FFMA.FTZ R0, R31, R33, R0 ;  /* 0x000000211f008223 */ /* 0x000fe20000010000 */
[----:B------:R-:W-:Y:S02]  /*4c40*/  @!P0 HADD2.F32 R31, -RZ, R8.H0_H0 ;  /* 0x20000008ff1f8230 */ /* 0x000fe40000004100 */
[C---:B------:R-:W-:Y:S01]  /*4c50*/  @!P0 FMUL.FTZ R2, R27.reuse, R18 ;  /* 0x000000121b028220 */ /* 0x040fe20000410000 */
[--C-:B------:R-:W-:Y:S02]  /*4c60*/  @!P0 HADD2.F32 R28, -RZ, R41.reuse.H0_H0 ;  /* 0x20000029ff1c8230 */ /* 0x100fe40000004100 */
[----:B------:R-:W-:Y:S01]  /*4c70*/  @!P0 FMUL.FTZ R3, R26, R5 ;  /* 0x000000051a038220 */ /* 0x000fe20000410000 */
[----:B------:R-:W-:Y:S01]  /*4c80*/  @!P0 F2FP.F16.F32.PACK_AB R45, R0, R45 ;  /* 0x0000002d002d823e */ /* 0x000fe200000000ff */
[----:B------:R-:W-:Y:S02]  /*4c90*/  @!P0 HADD2.F32 R37, -RZ, R41.H1_H1 ;  /* 0x30000029ff258230 */ /* 0x000fe40000004100 */
[----:B------:R-:W-:Y:S01]  /*4ca0*/  @!P0 FMUL.FTZ R47, R27, R35 ;  /* 0x000000231b2f8220 */ /* 0x000fe20000410000 */
[--C-:B------:R-:W-:Y:S01]  /*4cb0*/  @!P0 HADD2.F32 R8, -RZ, R24.reuse.H1_H1 ;  /* 0x30000018ff088230 */ /* 0x100fe20000004100 */
[----:B------:R-:W-:Y:S01]  /*4cc0*/  @!P0 MOV R20, R45 ;  /* 0x0000002d00148202 */ /* 0x000fe20000000f00 */
[----:B------:R-:W-:Y:S02]  /*4cd0*/  @!P0 HADD2.F32 R30, -RZ, R25.H0_H0 ;  /* 0x20000019ff1e8230 */ /* 0x000fe40000004100 */
[----:B------:R-:W-:Y:S01]  /*4ce0*/  @!P0 FMUL.FTZ R34, R26, R28 ;  /* 0x0000001c1a228220 */ /* 0x000fe20000410000 */
[----:B------:R-:W-:Y:S02]  /*4cf0*/  @!P0 HADD2.F32 R32, -RZ, R24.H0_H0 ;  /* 0x20000018ff208230 */ /* 0x000fe40000004100 */
[C---:B------:R-:W-:Y:S01]  /*4d00*/  @!P0 FMUL.FTZ R49, R8.reuse, R37 ;  /* 0x0000002508318220 */ /* 0x040fe20000410000 */
[----:B------:R-:W-:Y:S01]  /*4d10*/  @!P0 FMUL.FTZ R4, R8, R19 ;  /* 0x0000001308048220 */ /* 0x000fe20000410000 */
[----:B------:R-:W-:Y:S01]  /*4d20*/  @!P0 FFMA.FTZ R2, R35, R31, R2 ;  /* 0x0000001f23028223 */ /* 0x000fe20000010002 */
        /* <DEDUP_REMOVED lines=12> */
.L_x_632:
[----:B------:R-:W-:Y:S05]  /*4df0*/  BSYNC.RECONVERGENT B1 ;  /* 0x0000000000017941 */ /* 0x000fea0003800200 */
.L_x_631:
[----:B------:R-:W-:Y:S04]  /*4e00*/  BSSY.RECONVERGENT B1, `(.L_x_637) ;  /* 0x00000af000017945 */ /* 0x000fe80003800200 */
[----:B------:R-:W-:Y:S05]  /*4e10*/  @!P3 BRA `(.L_x_638) ;  /* 0x0000000800b4b947 */ /* 0x000fea0003800000 */
[----:B-1234-:R-:W1:Y:S01]  /*4e20*/  LDC R21, c[0x0][0x440] ;  /* 0x00011000ff157b82 */ /* 0x01ee620000000800 */
[C---:B------:R-:W-:Y:S01]  /*4e30*/  LEA R18, P4, R75.reuse, R6, 0x6 ;  /* 0x000000064b127211 */ /* 0x040fe200078830ff */
[----:B------:R-:W-:Y:S01]  /*4e40*/  BSSY.RECONVERGENT B0, `(.L_x_639) ;  /* 0x0000042000007945 */ /* 0x000fe20003800200 */
[C---:B------:R-:W-:Y:S05]  /*4e50*/  LEA R36, P0, R75.reuse, R38, 0x6 ;  /* 0x000000264b247211 */ /* 0x040fea00078030ff */
[----:B------:R-:W2:Y:S01]  /*4e60*/  LDC.64 R2, c[0x0][0x3b8] ;  /* 0x0000ee00ff027b82 */ /* 0x000ea20000000a00 */
[C---:B------:R-:W-:Y:S02]  /*4e70*/  LEA.HI.X.SX32 R19, R75.reuse, R7, 0x6, P4 ;  /* 0x000000074b137211 */ /* 0x040fe400020f36ff */
[----:B------:R-:W-:Y:S05]  /*4e80*/  LEA.HI.X.SX32 R37, R75, R39, 0x6, P0 ;  /* 0x000000274b257211 */ /* 0x000fea00000f36ff */
[----:B------:R-:W3:Y:S01]  /*4e90*/  LDC.64 R4, c[0x0][0x4a8] ;  /* 0x00012a00ff047b82 */ /* 0x000ee20000000a00 */
[----:B--2---:R-:W-:Y:S01]  /*4ea0*/  IMAD.WIDE.U32 R40, R2, 0x60, R82 ;  /* 0x0000006002287825 */ /* 0x004fe200078e0052 */
[-C--:B-1----:R-:W-:Y:S02]  /*4eb0*/  ISETP.GE.AND P5, PT, R12, R21.reuse, PT ;  /* 0x000000150c00720c */ /* 0x082fe40003fa6270 */
[-C--:B------:R-:W-:Y:S01]  /*4ec0*/  ISETP.GE.AND P3, PT, R10, R21.reuse, PT ;  /* 0x000000150a00720c */ /* 0x080fe20003f66270 */
[----:B------:R-:W-:Y:S01]  /*4ed0*/  IMAD R3, R3, 0x60, RZ ;  /* 0x0000006003037824 */ /* 0x000fe200078e02ff */
[----:B------:R-:W-:Y:S01]  /*4ee0*/  ISETP.GE.AND P1, PT, R9, R21, PT ;  /* 0x000000150900720c */ /* 0x000fe20003f26270 */
[----:B---3--:R-:W-:Y:S02]  /*4ef0*/  IMAD R5, R5, 0x60, RZ ;  /* 0x0000006005057824 */ /* 0x008fe400078e02ff */
[----:B------:R-:W-:Y:S04]  /*4f00*/  IMAD.WIDE.U32 R42, R4, 0x60, R14 ;  /* 0x00000060042a7825 */ /* 0x000fe800078e000e */
[----:B------:R-:W-:Y:S02]  /*4f10*/  IMAD.IADD R41, R41, 0x1, R3 ;  /* 0x0000000129297824 */ /* 0x000fe400078e0203 */
[----:B------:R-:W-:Y:S01]  /*4f20*/  IMAD.IADD R43, R43, 0x1, R5 ;  /* 0x000000012b2b7824 */ /* 0x000fe200078e0205 */
[----:B------:R-:W-:Y:S06]  /*4f30*/  @P5 BRA `(.L_x_640) ;  /* 0x0000000000c85947 */ /* 0x000fec0003800000 */
        /* <DEDUP_REMOVED lines=50> */
.L_x_640:
[----:B------:R-:W-:Y:S05]  /*5260*/  BSYNC.RECONVERGENT B0 ;  /* 0x0000000000007941 */ /* 0x000fea0003800200 */
.L_x_639:
        /* <DEDUP_REMOVED lines=52> */
.L_x_642:
[----:B------:R-:W-:Y:S05]  /*55b0*/  BSYNC.RECONVERGENT B0 ;  /* 0x0000000000007941 */ /* 0x000fea0003800200 */
.L_x_641:
[----:B------:R-:W-:Y:S05]  /*55c0*/  @P1 BRA `(.L_x_638) ;  /* 0x0000000000c81947 */ /* 0x000fea0003800000 */
[----:B------:R-:W-:Y:S01]  /*55d0*/  ISETP.GE.AND P0, PT, R9, R11, PT ;  /* 0x0000000b0900720c */ /* 0x000fe20003f06270 */
[----:B-12---:R-:W2:Y:S11]  /*55e0*/  LDG.E.128 R20, desc[UR6][R42.64+0x100] ;  /* 0x000100062a147981 */ /* 0x006eb6000c1e1d00 */
[----:B------:R-:W-:Y:S01]  /*55f0*/  @!UPT UIADD3 URZ, UPT, UPT, URZ, URZ, URZ ;  /* 0x000000fffffff290 */ /* 0x000fe2000fffe0ff */
[----:B------:R-:W3:Y:S06]  /*5600*/  @!P0 LDG.E.64 R36, desc[UR6][R36.64+0x80] ;  /* 0x0000800624248981 */ /* 0x000eec000c1e1b00 */
[----:B------:R1:W4:Y:S01]  /*5610*/  @!P0 LDG.E.64 R6, desc[UR6][R18.64+0x80] ;  /* 0x0000800612068981 */ /* 0x000322000c1e1b00 */
[--C-:B---3--:R-:W-:Y:S01]  /*5620*/  @!P0 HADD2.F32 R25, -RZ, R36.reuse.H0_H0 ;  /* 0x20000024ff198230 */ /* 0x108fe20000004100 */
[----:B--2---:R-:W-:Y:S01]  /*5630*/  @!P0 MOV R24, R20 ;  /* 0x0000001400188202 */ /* 0x004fe20000000f00 */
[----:B------:R-:W-:Y:S01]  /*5640*/  @!P0 HADD2.F32 R27, -RZ, R36.H1_H1 ;  /* 0x30000024ff1b8230 */ /* 0x000fe20000004100 */
[----:B------:R-:W-:Y:S01]  /*5650*/  @!P0 MOV R8, R21 ;  /* 0x0000001500088202 */ /* 0x000fe20000000f00 */
[----:B------:R-:W-:Y:S01]  /*5660*/  @!P0 HADD2.F32 R30, -RZ, R37.H0_H0 ;  /* 0x20000025ff1e8230 */ /* 0x000fe20000004100 */
[----:B-1----:R-:W-:Y:S01]  /*5670*/  @!P0 MOV R18, R22 ;  /* 0x0000001600128202 */ /* 0x002fe20000000f00 */
[----:B------:R-:W-:Y:S02]  /*5680*/  @!P0 HADD2.F32 R26, -RZ, R24.H1_H1 ;  /* 0x30000018ff1a8230 */ /* 0x000fe40000004100 */
[----:B----4-:R-:W-:Y:S02]  /*5690*/  @!P0 HADD2.F32 R11, -RZ, R6.H0_H0 ;  /* 0x20000006ff0b8230 */ /* 0x010fe40000004100 */
[----:B------:R-:W-:Y:S02]  /*56a0*/  @!P0 HADD2.F32 R28, -RZ, R24.H0_H0 ;  /* 0x20000018ff1c8230 */ /* 0x000fe40000004100 */
[C---:B------:R-:W-:Y:S01]  /*56b0*/  @!P0 FMUL.FTZ R31, R26.reuse, R25 ;  /* 0x000000191a1f8220 */ /* 0x040fe20000410000 */
[----:B------:R-:W-:Y:S02]  /*56c0*/  @!P0 HADD2.F32 R6, -RZ, R6.H1_H1 ;  /* 0x30000006ff068230 */ /* 0x000fe40000004100 */
[-C--:B------:R-:W-:Y:S01]  /*56d0*/  @!P0 FMUL.FTZ R0, R26, R11.reuse ;  /* 0x0000000b1a008220 */ /* 0x080fe20000410000 */
[--C-:B------:R-:W-:Y:S02]  /*56e0*/  @!P0 HADD2.F32 R19, -RZ, R8.reuse.H1_H1 ;  /* 0x30000008ff138230 */ /* 0x100fe40000004100 */
[----:B------:R-:W-:Y:S01]  /*56f0*/  @!P0 FFMA.FTZ R31, R28, R11, -R31 ;  /* 0x0000000b1c1f8223 */ /* 0x000fe2000001081f */
[----:B------:R-:W-:Y:S01]  /*5700*/  @!P0 MOV R11, R23 ;  /* 0x00000017000b8202 */ /* 0x000fe20000000f00 */
[----:B------:R-:W-:Y:S01]  /*5710*/  @!P0 FFMA.FTZ R0, R25, R28, R0 ;  /* 0x0000001c19008223 */ /* 0x000fe20000010000 */
[--C-:B------:R-:W-:Y:S02]  /*5720*/  @!P0 HADD2.F32 R5, -RZ, R7.reuse.H0_H0 ;  /* 0x20000007ff058230 */ /* 0x100fe40000004100 */
[C---:B------:R-:W-:Y:S01]  /*5730*/  @!P0 FMUL.FTZ R2, R19.reuse, R6 ;  /* 0x0000000613028220 */ /* 0x040fe20000410000 */
[----:B------:R-:W-:Y:S02]  /*5740*/  @!P0 HADD2.F32 R25, -RZ, R8.H0_H0 ;  /* 0x20000008ff198230 */ /* 0x000fe40000004100 */
[----:B------:R-:W-:Y:S01]  /*5750*/  @!P0 FMUL.FTZ R33, R19, R27 ;  /* 0x0000001b13218220 */ /* 0x000fe20000410000 */
[----:B------:R-:W-:Y:S01]  /*5760*/  @!P0 F2FP.F16.F32.PACK_AB R31, R0, R31 ;  /* 0x0000001f001f823e */ /* 0x000fe200000000ff */
[--C-:B------:R-:W-:Y:S02]  /*5770*/  @!P0 HADD2.F32 R24, -RZ, R18.reuse.H1_H1 ;  /* 0x30000012ff188230 */ /* 0x100fe40000004100 */
        /* <DEDUP_REMOVED lines=23> */
.L_x_638:
[----:B------:R-:W-:Y:S05]  /*58f0*/  BSYNC.RECONVERGENT B1 ;  /* 0x0000000000017941 */ /* 0x000fea0003800200 */
.L_x_637:
[----:B------:R-:W5:Y:S08]  /*5900*/  LDC R3, c[0x0][0x450] ;  /* 0x00011400ff037b82 */ /* 0x000f700000000800 */
[----:B------:R-:W1:Y:S01]  /*5910*/  LDC R11, c[0x0][0x450] ;  /* 0x00011400ff0b7b82 */ /* 0x000e620000000800 */
[----:B-----5:R-:W-:Y:S05]  /*5920*/  IMAD.U32 R3, R3, -0x20, RZ ;  /* 0xffffffe003037824 */ /* 0x020fea00078e00ff */
[C---:B------:R-:W-:Y:S02]  /*5930*/  LEA R16, P1, R3.reuse, R16, 0x1 ;  /* 0x0000001003107211 */ /* 0x040fe400078208ff */
[C---:B------:R-:W-:Y:S02]  /*5940*/  LEA R50, P0, R3.reuse, R50, 0x1 ;  /* 0x0000003203327211 */ /* 0x040fe400078008ff */
[C---:B------:R-:W-:Y:S02]  /*5950*/  LEA.HI.X.SX32 R17, R3.reuse, R17, 0x1, P1 ;  /* 0x0000001103117211 */ /* 0x040fe400008f0eff */
[----:B------:R-:W-:Y:S01]  /*5960*/  LEA.HI.X.SX32 R51, R3, R51, 0x1, P0 ;  /* 0x0000003303337211 */ /* 0x000fe200000f0eff */
[----:B-1----:R-:W-:Y:S05]  /*5970*/  BRA `(.L_x_617) ;  /* 0x0000004800207947 */ /* 0x002fea0003800000 */
.L_x_618:
[----:B--23--:R-:W-:Y:S01]  /*5980*/  LEA.HI R18, R11, R11, RZ, 0x1 ;  /* 0x0000000b0b127211 */ /* 0x00cfe200078f08ff */
[----:B------:R-:W-:Y:S01]  /*5990*/  BSSY.RECONVERGENT B1, `(.L_x_643) ;  /* 0x000011d000017945 */ /* 0x000fe20003800200 */
[----:B------:R-:W-:Y:S02]  /*59a0*/  SHF.R.U32.HI R19, RZ, 0x1, R11 ;  /* 0x00000001ff137819 */ /* 0x000fe4000001160b */
[----:B------:R-:W-:Y:S05]  /*59b0*/  SHF.R.S32.HI R18, RZ, 0x1, R18 ;  /* 0x00000001ff127819 */ /* 0x000fea0000011412 */
[----:B------:R-:W-:Y:S05]  /*59c0*/  IMAD.MOV R18, RZ, RZ, -R18 ;  /* 0x000000ffff127224 */ /* 0x000fea00078e0a12 */
[----:B------:R-:W-:Y:S01]  /*59d0*/  SHF.R.S32.HI R107, RZ, 0x1f, R18 ;  /* 0x0000001fff6b7819 */ /* 0x000fe20000011412 */
[----:B------:R-:W-:Y:S05]  /*59e0*/  @!P0 BRA `(.L_x_644) ;  /* 0x00000010005c8947 */ /* 0x000fea0003800000 */
[----:B------:R-:W2:Y:S01]  /*59f0*/  LDC R115, c[0x0][0x440] ;  /* 0x00011000ff737b82 */ /* 0x000ea20000000800 */
[----:B------:R-:W-:Y:S01]  /*5a00*/  BSSY.RECONVERGENT B0, `(.L_x_645) ;  /* 0x000005b000007945 */ /* 0x000fe20003800200 */
[----:B--2---:R-:W-:Y:S11]  /*5a10*/  ISETP.GE.AND P0, PT, R12, R115, PT ;  /* 0x000000730c00720c */ /* 0x004ff60003f06270 */
[----:B------:R-:W-:Y:S02]  /*5a20*/  @!UPT UIADD3 URZ, UPT, UPT, URZ, URZ, URZ ;  /* 0x000000fffffff290 */ /* 0x000fe4000fffe0ff */
[----:B------:R-:W-:Y:S05]  /*5a30*/  @P0 BRA `(.L_x_646) ;  /* 0x00000004005c0947 */ /* 0x000fea0003800000 */
[C---:B------:R-:W-:Y:S01]  /*5a40*/  ISETP.GE.AND P0, PT, R12.reuse, R11, PT ;  /* 0x0000000b0c00720c */ /* 0x040fe20003f06270 */
[----:B------:R-:W2:Y:S11]  /*5a50*/  LDG.E.128 R52, desc[UR6][R14.64] ;  /* 0x000000060e347981 */ /* 0x000eb6000c1e1d00 */
[----:B------:R-:W-:Y:S01]  /*5a60*/  @!UPT UIADD3 URZ, UPT, UPT, URZ, URZ, URZ ;  /* 0x000000fffffff290 */ /* 0x000fe2000fffe0ff */
[----:B------:R-:W-:Y:S04]  /*5a70*/  @!P0 ISETP.GE.U32.AND P1, PT, R12, R19, PT ;  /* 0x000000130c00820c */ /* 0x000fe80003f26070 */
[----:B------:R-:W-:Y:S02]  /*5a80*/  @!P0 SEL R57, R18, RZ, P1 ;  /* 0x000000ff12398207 */ /* 0x000fe40000800000 */
[----:B------:R-:W-:Y:S02]  /*5a90*/  @!P0 SEL R114, R107, RZ, P1 ;  /* 0x000000ff6b728207 */ /* 0x000fe40000800000 */
[----:B------:R-:W-:Y:S02]  /*5aa0*/  @!P0 SHF.L.U32 R117, R57, 0x1, RZ ;  /* 0x0000000139758819 */ /* 0x000fe400000006ff */
[----:B-1--4-:R-:W-:Y:S02]  /*5ab0*/  @!P0 SEL R21, R19, R18, !P1 ;  /* 0x0000001213158207 */ /* 0x012fe40004800000 */
[----:B------:R-:W-:Y:S02]  /*5ac0*/  @!P0 SHF.L.U64.HI R114, R57, 0x1, R114 ;  /* 0x0000000139728819 */ /* 0x000fe40000010272 */
[----:B------:R-:W-:Y:S01]  /*5ad0*/  @!P0 IADD3 R58, P1, PT, R117, R86, RZ ;  /* 0x00000056753a8210 */ /* 0x000fe20007f3e0ff */
[----:B------:R-:W-:Y:S03]  /*5ae0*/  @!P0 IMAD.WIDE R22, R21, 0x2, R14 ;  /* 0x0000000215168825 */ /* 0x000fe600078e020e */
[C---:B------:R-:W-:Y:S02]  /*5af0*/  @!P0 IADD3.X R59, PT, PT, R114.reuse, R87, RZ, P1, !PT ;  /* 0x00000057723b8210 */ /* 0x040fe40000ffe4ff */
[----:B------:R-:W-:Y:S01]  /*5b00*/  @!P0 IADD3 R36, P1, PT, R117, R88, RZ ;  /* 0x0000005875248210 */ /* 0x000fe20007f3e0ff */
[----:B------:R-:W3:Y:S03]  /*5b10*/  @!P0 LDG.E.128 R20, desc[UR6][R22.64] ;  /* 0x0000000616148981 */ /* 0x000ee6000c1e1d00 */
[----:B------:R-:W-:Y:S02]  /*5b20*/  @!P0 IADD3.X R37, PT, PT, R114, R89, RZ, P1, !PT ;  /* 0x0000005972258210 */ /* 0x000fe40000ffe4ff */
[----:B------:R-:W-:Y:S03]  /*5b30*/  ISETP.GE.U32.OR P1, PT, R12, R19, P0 ;  /* 0x000000130c00720c */ /* 0x000fe60000726470 */
[----:B------:R-:W4:Y:S08]  /*5b40*/  @!P0 LDG.E.128 R56, desc[UR6][R58.64] ;  /* 0x000000063a388981 */ /* 0x000f30000c1e1d00 */
[----:B------:R2:W5:Y:S01]  /*5b50*/  @!P0 LDG.E.128 R44, desc[UR6][R36.64] ;  /* 0x00000006242c8981 */ /* 0x000562000c1e1d00 */
[--C-:B---3--:R-:W-:Y:S01]  /*5b60*/  @!P0 HADD2.F32 R31, -RZ, R20.reuse.H0_H0 ;  /* 0x20000014ff1f8230 */ /* 0x108fe20000004100 */
[----:B--2---:R-:W-:Y:S01]  /*5b70*/  @!P0 MOV R36, R52 ;  /* 0x0000003400248202 */ /* 0x004fe20000000f00 */
[----:B------:R-:W-:Y:S01]  /*5b80*/  @!P0 HADD2.F32 R29, -RZ, R20.H1_H1 ;  /* 0x30000014ff1d8230 */ /* 0x000fe20000004100 */
[----:B------:R-:W-:Y:S01]  /*5b90*/  @!P0 MOV R48, R53 ;  /* 0x0000003500308202 */ /* 0x000fe20000000f00 */
[----:B------:R-:W-:Y:S01]  /*5ba0*/  @!P0 HADD2.F32 R28, -RZ, R21.H0_H0 ;  /* 0x20000015ff1c8230 */ /* 0x000fe20000004100 */
[----:B------:R-:W-:Y:S01]  /*5bb0*/  @!P0 MOV R49, R55 ;  /* 0x0000003700318202 */ /* 0x000fe20000000f00 */
[----:B------:R-:W-:Y:S02]  /*5bc0*/  @!P0 HADD2.F32 R37, -RZ, R36.H0_H0 ;  /* 0x20000024ff258230 */ /* 0x000fe40000004100 */
[--C-:B----4-:R-:W-:Y:S02]  /*5bd0*/  @!P0 HADD2.F32 R34, -RZ, R56.reuse.H0_H0 ;  /* 0x20000038ff228230 */ /* 0x110fe40000004100 */
[----:B------:R-:W-:Y:S02]  /*5be0*/  @!P0 HADD2.F32 R32, -RZ, R56.H1_H1 ;  /* 0x30000038ff208230 */ /* 0x000fe40000004100 */
[--C-:B------:R-:W-:Y:S02]  /*5bf0*/  @!P0 HADD2.F32 R35, -RZ, R57.reuse.H0_H0 ;  /* 0x20000039ff238230 */ /* 0x100fe40000004100 */
[----:B------:R-:W-:Y:S01]  /*5c00*/  @!P1 FADD.FTZ R34, -R34, -RZ ;  /* 0x800000ff22229221 */ /* 0x000fe20000010100 */
[----:B------:R-:W-:Y:S02]  /*5c10*/  @!P0 HADD2.F32 R33, -RZ, R57.H1_H1 ;  /* 0x30000039ff218230 */ /* 0x000fe40000004100 */
[----:B------:R-:W-:Y:S01]  /*5c20*/  @!P1 FADD.FTZ R32, -R32, -RZ ;  /* 0x800000ff20209221 */ /* 0x000fe20000010100 */
[----:B------:R-:W-:Y:S02]  /*5c30*/  @!P0 HADD2.F32 R39, -RZ, R36.H1_H1 ;  /* 0x30000024ff278230 */ /* 0x000fe40000004100 */
[----:B------:R-:W-:Y:S01]  /*5c40*/  @!P0 FMUL.FTZ R0, R31, R34 ;  /* 0x000000221f008220 */ /* 0x000fe20000410000 */
[----:B------:R-:W-:Y:S02]  /*5c50*/  @!P0 HADD2.F32 R30, -RZ, R58.H0_H0 ;  /* 0x2000003aff1e8230 */ /* 0x000fe40000004100 */
[----:B------:R-:W-:Y:S01]  /*5c60*/  @!P0 FMUL.FTZ R2, R29, R32 ;  /* 0x000000201d028220 */ /* 0x000fe20000410000 */
[--C-:B-----5:R-:W-:Y:S02]  /*5c70*/  @!P0 HADD2.F32 R36, -RZ, R44.reuse.H0_H0 ;  /* 0x2000002cff248230 */ /* 0x120fe40000004100 */
[----:B------:R-:W-:Y:S01]  /*5c80*/  @!P1 FADD.FTZ R35, -R35, -RZ ;  /* 0x800000ff23239221 */ /* 0x000fe20000010100 */
[----:B------:R-:W-:Y:S02]  /*5c90*/  @!P0 HADD2.F32 R38, -RZ, R44.H1_H1 ;  /* 0x3000002cff268230 */ /* 0x000fe40000004100 */
[----:B------:R-:W-:Y:S01]  /*5ca0*/  @!P1 FADD.FTZ R33, -R33, -RZ ;  /* 0x800000ff21219221 */ /* 0x000fe20000010100 */
[--C-:B------:R-:W-:Y:S02]  /*5cb0*/  @!P0 HADD2.F32 R25, -RZ, R22.reuse.H0_H0 ;  /* 0x20000016ff198230 */ /* 0x100fe40000004100 */
[----:B------:R-:W-:Y:S01]  /*5cc0*/  @!P0 FFMA.FTZ R0, R37, R36, R0 ;  /* 0x0000002425008223 */ /* 0x000fe20000010000 */
[----:B------:R-:W-:Y:S02]  /*5cd0*/  @!P0 HADD2.F32 R24, -RZ, R22.H1_H1 ;  /* 0x30000016ff188230 */ /* 0x000fe40000004100 */
[----:B------:R-:W-:Y:S01]  /*5ce0*/  @!P0 FFMA.FTZ R2, R39, R38, R2 ;  /* 0x0000002627028223 */ /* 0x000fe20000010002 */
[----:B------:R-:W-:Y:S02]  /*5cf0*/  @!P0 HADD2.F32 R27, -RZ, R58.H1_H1 ;  /* 0x3000003aff1b8230 */ /* 0x000fe40000004100 */
[----:B------:R-:W-:Y:S01]  /*5d00*/  @!P0 FMUL.FTZ R3, R28, R35 ;  /* 0x000000231c038220 */ /* 0x000fe20000410000 */
[--C-:B------:R-:W-:Y:S02]  /*5d10*/  @!P0 HADD2.F32 R41, -RZ, R45.reuse.H0_H0 ;  /* 0x2000002dff298230 */ /* 0x100fe40000004100 */
[----:B------:R-:W-:Y:S01]  /*5d20*/  @!P1 FADD.FTZ R30, -R30, -RZ ;  /* 0x800000ff1e1e9221 */ /* 0x000fe20000010100 */
[----:B------:R-:W-:Y:S01]  /*5d30*/  @!P0 HADD2.F32 R42, -RZ, R45.H1_H1 ;  /* 0x3000002dff2a8230 */ /* 0x000fe20000004100 */
[----:B------:R-:W-:Y:S01]  /*5d40*/  @!P0 F2FP.F16.F32.PACK_AB R56, R2, R0 ;  /* 0x000000000238823e */ /* 0x000fe200000000ff */
[--C-:B------:R-:W-:Y:S02]  /*5d50*/  @!P0 HADD2.F32 R43, -RZ, R46.reuse.H0_H0 ;  /* 0x2000002eff2b8230 */ /* 0x100fe40000004100 */
[----:B------:R-:W-:Y:S01]  /*5d60*/  @!P0 FMUL.FTZ R5, R25, R30 ;  /* 0x0000001e19058220 */ /* 0x000fe20000410000 */
[----:B------:R-:W-:Y:S01]  /*5d70*/  @!P0 HADD2.F32 R44, -RZ, R46.H1_H1 ;  /* 0x3000002eff2c8230 */ /* 0x000fe20000004100 */
[----:B------:R-:W-:Y:S01]  /*5d80*/  @!P0 MOV R52, R56 ;  /* 0x0000003800348202 */ /* 0x000fe20000000f00 */
[----:B------:R-:W-:Y:S02]  /*5d90*/  @!P0 HADD2.F32 R22, -RZ, R59.H0_H0 ;  /* 0x2000003bff168230 */ /* 0x000fe40000004100 */
[----:B------:R-:W-:Y:S01]  /*5da0*/  @!P1 FADD.FTZ R27, -R27, -RZ ;  /* 0x800000ff1b1b9221 */ /* 0x000fe20000010100 */
[--C-:B------:R-:W-:Y:S02]  /*5db0*/  @!P0 HADD2.F32 R45, -RZ, R47.reuse.H0_H0 ;  /* 0x2000002fff2d8230 */ /* 0x100fe40000004100 */
[----:B------:R-:W-:Y:S01]  /*5dc0*/  @!P0 HADD2.F32 R46, -RZ, R47.H1_H1 ;  /* 0x3000002fff2e8230 */ /* 0x000fe20000004100 */
[----:B------:R-:W-:Y:S01]  /*5dd0*/  @!P0 MOV R47, R54 ;  /* 0x00000036002f8202 */ /* 0x000fe20000000f00 */
[----:B------:R-:W-:Y:S02]  /*5de0*/  @!P0 HADD2.F32 R26, -RZ, R21.H1_H1 ;  /* 0x30000015ff1a8230 */ /* 0x000fe40000004100 */
[----:B------:R-:W-:Y:S01]  /*5df0*/  @!P0 FMUL.FTZ R6, R24, R27 ;  /* 0x0000001b18068220 */ /* 0x000fe20000410000 */
[----:B------:R-:W-:Y:S02]  /*5e00*/  @!P0 HADD2.F32 R20, -RZ, R59.H1_H1 ;  /* 0x3000003bff148230 */ /* 0x000fe40000004100 */
[----:B------:R-:W-:Y:S01]  /*5e10*/  @!P1 FADD.FTZ R22, -R22, -RZ ;  /* 0x800000ff16169221 */ /* 0x000fe20000010100 */
[--C-:B------:R-:W-:Y:S02]  /*5e20*/  @!P0 HADD2.F32 R40, -RZ, R48.reuse.H0_H0 ;  /* 0x20000030ff288230 */ /* 0x100fe40000004100 */
[----:B------:R-:W-:Y:S01]  /*5e30*/  @!P0 FMUL.FTZ R4, R26, R33 ;  /* 0x000000211a048220 */ /* 0x000fe20000410000 */
[--C-:B------:R-:W-:Y:S02]  /*5e40*/  @!P0 HADD2.F32 R21, -RZ, R23.reuse.H0_H0 ;  /* 0x20000017ff158230 */ /* 0x100fe40000004100 */
[----:B------:R-:W-:Y:S01]  /*5e50*/  @!P1 FADD.FTZ R20, -R20, -RZ ;  /* 0x800000ff14149221 */ /* 0x000fe20000010100 */
[----:B------:R-:W-:Y:S02]  /*5e60*/  @!P0 HADD2.F32 R37, -RZ, R48.H1_H1 ;  /* 0x30000030ff258230 */ /* 0x000fe40000004100 */
[----:B------:R-:W-:Y:S01]  /*5e70*/  @!P0 FFMA.FTZ R3, R40, R41, R3 ;  /* 0x0000002928038223 */ /* 0x000fe20000010003 */
[----:B------:R-:W-:Y:S02]  /*5e80*/  @!P0 HADD2.F32 R23, -RZ, R23.H1_H1 ;  /* 0x30000017ff178230 */ /* 0x000fe40000004100 */
[----:B------:R-:W-:Y:S01]  /*5e90*/  @!P0 FMUL.FTZ R7, R21, R22 ;  /* 0x0000001615078220 */ /* 0x000fe20000410000 */
[--C-:B------:R-:W-:Y:S02]  /*5ea0*/  @!P0 HADD2.F32 R36, -RZ, R47.reuse.H0_H0 ;  /* 0x2000002fff248230 */ /* 0x100fe40000004100 */
[----:B------:R-:W-:Y:S01]  /*5eb0*/  @!P0 FFMA.FTZ R4, R37, R42, R4 ;  /* 0x0000002a25048223 */ /* 0x000fe20000010004 */
[----:B------:R-:W-:Y:S02]  /*5ec0*/  @!P0 HADD2.F32 R39, -RZ, R47.H1_H1 ;  /* 0x3000002fff278230 */ /* 0x000fe40000004100 */
[----:B------:R-:W-:Y:S01]  /*5ed0*/  @!P0 FMUL.FTZ R8, R23, R20 ;  /* 0x0000001417088220 */ /* 0x000fe20000410000 */
[--C-:B------:R-:W-:Y:S02]  /*5ee0*/  @!P0 HADD2.F32 R38, -RZ, R49.reuse.H0_H0 ;  /* 0x20000031ff268230 */ /* 0x100fe40000004100 */
[----:B------:R-:W-:Y:S01]  /*5ef0*/  @!P0 FFMA.FTZ R5, R36, R43, R5 ;  /* 0x0000002b24058223 */ /* 0x000fe20000010005 */
[----:B------:R-:W-:Y:S01]  /*5f00*/  @!P0 F2FP.F16.F32.PACK_AB R57, R4, R3 ;  /* 0x000000030439823e */ /* 0x000fe200000000ff */
[----:B------:R-:W-:Y:S02]  /*5f10*/  @!P0 HADD2.F32 R41, -RZ, R49.H1_H1 ;  /* 0x30000031ff298230 */ /* 0x000fe40000004100 */
[----:B------:R-:W-:Y:S01]  /*5f20*/  @!P0 FFMA.FTZ R6, R39, R44, R6 ;  /* 0x0000002c27068223 */ /* 0x000fe20000010006 */
[----:B------:R-:W-:Y:S01]  /*5f30*/  @!P0 FFMA.FTZ R7, R38, R45, R7 ;  /* 0x0000002d26078223 */ /* 0x000fe20000010007 */
[----:B------:R-:W-:Y:S01]  /*5f40*/  @!P0 MOV R53, R57 ;  /* 0x0000003900358202 */ /* 0x000fe20000000f00 */
[----:B------:R-:W-:Y:S02]  /*5f50*/  @!P0 FFMA.FTZ R8, R41, R46, R8 ;  /* 0x0000002e29088223 */ /* 0x000fe40000010008 */
[----:B------:R-:W-:Y:S03]  /*5f60*/  @!P0 F2FP.F16.F32.PACK_AB R58, R6, R5 ;  /* 0x00000005063a823e */ /* 0x000fe600000000ff */
[----:B------:R-:W-:Y:S02]  /*5f70*/  @!P0 F2FP.F16.F32.PACK_AB R59, R8, R7 ;  /* 0x00000007083b823e */ /* 0x000fe400000000ff */
[----:B------:R-:W-:Y:S02]  /*5f80*/  @!P0 MOV R54, R58 ;  /* 0x0000003a00368202 */ /* 0x000fe40000000f00 */
[----:B------:R-:W-:Y:S05]  /*5f90*/  @!P0 MOV R55, R59 ;  /* 0x0000003b00378202 */ /* 0x000fea0000000f00 */
[----:B------:R2:W-:Y:S02]  /*5fa0*/  STG.E.128 desc[UR6][R82.64], R52 ;  /* 0x0000003452007986 */ /* 0x0005e4000c101d06 */
.L_x_646:
[----:B------:R-:W-:Y:S05]  /*5fb0*/  BSYNC.RECONVERGENT B0 ;  /* 0x0000000000007941 */ /* 0x000fea0003800200 */
.L_x_645:
[----:B------:R-:W-:Y:S01]  /*5fc0*/  ISETP.GE.AND P0, PT, R10, R115, PT ;  /* 0x000000730a00720c */ /* 0x000fe20003f06270 */
[----:B------:R-:W-:Y:S11]  /*5fd0*/  BSSY.RECONVERGENT B0, `(.L_x_647) ;  /* 0x000005c000007945 */ /* 0x000ff60003800200 */
[----:B------:R-:W-:Y:S01]  /*5fe0*/  @!UPT UIADD3 URZ, UPT, UPT, URZ, URZ, URZ ;  /* 0x000000fffffff290 */ /* 0x000fe2000fffe0ff */
[----:B------:R-:W-:Y:S05]  /*5ff0*/  @P0 BRA `(.L_x_648) ;  /* 0x0000000400640947 */ /* 0x000fea0003800000 */
[C---:B------:R-:W-:Y:S01]  /*6000*/  ISETP.GE.AND P0, PT, R10.reuse, R11, PT ;  /* 0x0000000b0a00720c */ /* 0x040fe20003f06270 */
[----:B--2---:R-:W2:Y:S11]  /*6010*/  LDG.E.128 R52, desc[UR6][R14.64+0x80] ;  /* 0x000080060e347981 */ /* 0x004eb6000c1e1d00 */
[----:B------:R-:W-:Y:S01]  /*6020*/  @!UPT UIADD3 URZ, UPT, UPT, URZ, URZ, URZ ;  /* 0x000000fffffff290 */ /* 0x000fe2000fffe0ff */
[----:B------:R-:W-:Y:S02]  /*6030*/  @!P0 ISETP.GE.U32.AND P1, PT, R10, R19, PT ;  /* 0x000000130a00820c */ /* 0x000fe40003f26070 */
[----:B------:R-:W-:Y:S02]  /*6040*/  @!P0 IADD3 R57, P6, PT, R18, 0x40, RZ ;  /* 0x0000004012398810 */ /* 0x000fe40007fde0ff */
[----:B-1--4-:R-:W-:Y:S02]  /*6050*/  @!P0 SEL R21, R19, R18, !P1 ;  /* 0x0000001213158207 */ /* 0x012fe40004800000 */
[----:B------:R-:W-:Y:S02]  /*6060*/  @!P0 SEL R57, R57, 0x40, P1 ;  /* 0x0000004039398807 */ /* 0x000fe40000800000 */
[----:B------:R-:W-:Y:S01]  /*6070*/  @!P0 IADD3.X R114, PT, PT, RZ, R107, RZ, P6, !PT ;  /* 0x0000006bff728210 */ /* 0x000fe200037fe4ff */
[----:B------:R-:W-:Y:S01]  /*6080*/  @!P0 IMAD.WIDE R22, R21, 0x2, R14 ;  /* 0x0000000215168825 */ /* 0x000fe200078e020e */
[----:B------:R-:W-:Y:S02]  /*6090*/  @!P0 SHF.L.U32 R117, R57, 0x1, RZ ;  /* 0x0000000139758819 */ /* 0x000fe400000006ff */
[----:B------:R-:W-:Y:S02]  /*60a0*/  @!P0 SEL R114, R114, RZ, P1 ;  /* 0x000000ff72728207 */ /* 0x000fe40000800000 */
[----:B------:R-:W-:Y:S01]  /*60b0*/  @!P0 IADD3 R58, P1, PT, R117, R86, RZ ;  /* 0x00000056753a8210 */ /* 0x000fe20007f3e0ff */
[----:B------:R-:W3:Y:S01]  /*60c0*/  @!P0 LDG.E.128 R20, desc[UR6][R22.64+0x80] ;  /* 0x0000800616148981 */ /* 0x000ee2000c1e1d00 */
[----:B------:R-:W-:Y:S04]  /*60d0*/  @!P0 SHF.L.U64.HI R114, R57, 0x1, R114 ;  /* 0x0000000139728819 */ /* 0x000fe80000010272 */
[C---:B------:R-:W-:Y:S02]  /*60e0*/  @!P0 IADD3.X R59, PT, PT, R114.reuse, R87, RZ, P1, !PT ;  /* 0x00000057723b8210 */ /* 0x040fe40000ffe4ff */
[----:B------:R-:W-:Y:S04]  /*60f0*/  @!P0 IADD3 R36, P1, PT, R117, R88, RZ ;  /* 0x0000005875248210 */ /* 0x000fe80007f3e0ff */
[----:B------:R-:W4:Y:S01]  /*6100*/  @!P0 LDG.E.128 R56, desc[UR6][R58.64] ;  /* 0x000000063a388981 */ /* 0x000f22000c1e1d00 */
[----:B------:R-:W-:Y:S02]  /*6110*/  @!P0 IADD3.X R37, PT, PT, R114, R89, RZ, P1, !PT ;  /* 0x0000005972258210 */ /* 0x000fe40000ffe4ff */
[----:B------:R-:W-:Y:S05]  /*6120*/  ISETP.GE.U32.OR P1, PT, R10, R19, P0 ;  /* 0x000000130a00720c */ /* 0x000fea0000726470 */
[----:B------:R2:W5:Y:S01]  /*6130*/  @!P0 LDG.E.128 R44, desc[UR6][R36.64] ;  /* 0x00000006242c8981 */ /* 0x000562000c1e1d00 */
[--C-:B---3--:R-:W-:Y:S01]  /*6140*/  @!P0 HADD2.F32 R31, -RZ, R20.reuse.H0_H0 ;  /* 0x20000014ff1f8230 */ /* 0x108fe20000004100 */
[----:B--2---:R-:W-:Y:S01]  /*6150*/  @!P0 MOV R36, R52 ;  /* 0x0000003400248202 */ /* 0x004fe20000000f00 */
[----:B------:R-:W-:Y:S01]  /*6160*/  @!P0 HADD2.F32 R29, -RZ, R20.H1_H1 ;  /* 0x30000014ff1d8230 */ /* 0x000fe20000004100 */
[----:B------:R-:W-:Y:S01]  /*6170*/  @!P0 MOV R48, R53 ;  /* 0x0000003500308202 */ /* 0x000fe20000000f00 */
[----:B------:R-:W-:Y:S01]  /*6180*/  @!P0 HADD2.F32 R28, -RZ, R21.H0_H0 ;  /* 0x20000015ff1c8230 */ /* 0x000fe20000004100 */
[----:B------:R-:W-:Y:S01]  /*6190*/  @!P0 MOV R49, R55 ;  /* 0x0000003700318202 */ /* 0x000fe20000000f00 */
[--C-:B------:R-:W-:Y:S02]  /*61a0*/  @!P0 HADD2.F32 R37, -RZ, R36.reuse.H0_H0 ;  /* 0x20000024ff258230 */ /* 0x100fe40000004100 */
[----:B------:R-:W-:Y:S02]  /*61b0*/  @!P0 HADD2.F32 R39, -RZ, R36.H1_H1 ;  /* 0x30000024ff278230 */ /* 0x000fe40000004100 */
[----:B------:R-:W-:Y:S02]  /*61c0*/  @!P0 HADD2.F32 R25, -RZ, R22.H0_H0 ;  /* 0x20000016ff198230 */ /* 0x000fe40000004100 */
[--C-:B----4-:R-:W-:Y:S02]  /*61d0*/  @!P0 HADD2.F32 R34, -RZ, R56.reuse.H0_H0 ;  /* 0x20000038ff228230 */ /* 0x110fe40000004100 */
[----:B------:R-:W-:Y:S02]  /*61e0*/  @!P0 HADD2.F32 R32, -RZ, R56.H1_H1 ;  /* 0x30000038ff208230 */ /* 0x000fe40000004100 */
[--C-:B------:R-:W-:Y:S02]  /*61f0*/  @!P0 HADD2.F32 R35, -RZ, R57.reuse.H0_H0 ;  /* 0x20000039ff238230 */ /* 0x100fe40000004100 */
[----:B------:R-:W-:Y:S01]  /*6200*/  @!P1 FADD.FTZ R34, -R34, -RZ ;  /* 0x800000ff22229221 */ /* 0x000fe20000010100 */
[----:B------:R-:W-:Y:S02]  /*6210*/  @!P0 HADD2.F32 R33, -RZ, R57.H1_H1 ;  /* 0x30000039ff218230 */ /* 0x000fe40000004100 */
[----:B------:R-:W-:Y:S01]  /*6220*/  @!P1 FADD.FTZ R32, -R32, -RZ ;  /* 0x800000ff20209221 */ /* 0x000fe20000010100 */
[----:B------:R-:W-:Y:S02]  /*6230*/  @!P0 HADD2.F32 R30, -RZ, R58.H0_H0 ;  /* 0x2000003aff1e8230 */ /* 0x000fe40000004100 */
[----:B------:R-:W-:Y:S01]  /*6240*/  @!P0 FMUL.FTZ R0, R31, R34 ;  /* 0x000000221f008220 */ /* 0x000fe20000410000 */
[--C-:B-----5:R-:W-:Y:S02]  /*6250*/  @!P0 HADD2.F32 R36, -RZ, R44.reuse.H0_H0 ;  /* 0x2000002cff248230 */ /* 0x120fe40000004100 */
[----:B------:R-:W-:Y:S01]  /*6260*/  @!P0 FMUL.FTZ R2, R29, R32 ;  /* 0x000000201d028220 */ /* 0x000fe20000410000 */
[----:B------:R-:W-:Y:S02]  /*6270*/  @!P0 HADD2.F32 R38, -RZ, R44.H1_H1 ;  /* 0x3000002cff268230 */ /* 0x000fe40000004100 */
[----:B------:R-:W-:Y:S01]  /*6280*/  @!P1 FADD.FTZ R35, -R35, -RZ ;  /* 0x800000ff23239221 */ /* 0x000fe20000010100 */
[----:B------:R-:W-:Y:S02]  /*6290*/  @!P0 HADD2.F32 R24, -RZ, R22.H1_H1 ;  /* 0x30000016ff188230 */ /* 0x000fe40000004100 */
[----:B------:R-:W-:Y:S01]  /*62a0*/  @!P0 FFMA.FTZ R0, R37, R36, R0 ;  /* 0x0000002425008223 */ /* 0x000fe20000010000 */
[----:B------:R-:W-:Y:S02]  /*62b0*/  @!P0 HADD2.F32 R27, -RZ, R58.H1_H1 ;  /* 0x3000003aff1b8230 */ /* 0x000fe40000004100 */
[----:B------:R-:W-:Y:S01]  /*62c0*/  @!P0 FFMA.FTZ R2, R39, R38, R2 ;  /* 0x0000002627028223 */ /* 0x000fe20000010002 */
[--C-:B------:R-:W-:Y:S02]  /*62d0*/  @!P0 HADD2.F32 R41, -RZ, R45.reuse.H0_H0 ;  /* 0x2000002dff298230 */ /* 0x100fe40000004100 */
[----:B------:R-:W-:Y:S01]  /*62e0*/  @!P0 FMUL.FTZ R3, R28, R35 ;  /* 0x000000231c038220 */ /* 0x000fe20000410000 */
[----:B------:R-:W-:Y:S02]  /*62f0*/  @!P0 HADD2.F32 R42, -RZ, R45.H1_H1 ;  /* 0x3000002dff2a8230 */ /* 0x000fe40000004100 */
[----:B------:R-:W-:Y:S01]  /*6300*/  @!P1 FADD.FTZ R33, -R33, -RZ ;  /* 0x800000ff21219221 */ /* 0x000fe20000010100 */
[--C-:B------:R-:W-:Y:S01]  /*6310*/  @!P0 HADD2.F32 R43, -RZ, R46.reuse.H0_H0 ;  /* 0x2000002eff2b8230 */ /* 0x100fe20000004100 */
[----:B------:R-:W-:Y:S01]  /*6320*/  @!P0 F2FP.F16.F32.PACK_AB R56, R2, R0 ;  /* 0x000000000238823e */ /* 0x000fe200000000ff */
[----:B------:R-:W-:Y:S02]  /*6330*/  @!P0 HADD2.F32 R44, -RZ, R46.H1_H1 ;  /* 0x3000002eff2c8230 */ /* 0x000fe40000004100 */
[----:B------:R-:W-:Y:S01]  /*6340*/  @!P1 FADD.FTZ R30, -R30, -RZ ;  /* 0x800000ff1e1e9221 */ /* 0x000fe20000010100 */
[----:B------:R-:W-:Y:S01]  /*6350*/  @!P0 HADD2.F32 R22, -RZ, R59.H0_H0 ;  /* 0x2000003bff168230 */ /* 0x000fe20000004100 */
[----:B------:R-:W-:Y:S01]  /*6360*/  @!P0 MOV R52, R56 ;  /* 0x0000003800348202 */ /* 0x000fe20000000f00 */
[--C-:B------:R-:W-:Y:S02]  /*6370*/  @!P0 HADD2.F32 R45, -RZ, R47.reuse.H0_H0 ;  /* 0x2000002fff2d8230 */ /* 0x100fe40000004100 */
[----:B------:R-:W-:Y:S01]  /*6380*/  @!P0 FMUL.FTZ R5, R25, R30 ;  /* 0x0000001e19058220 */ /* 0x000fe20000410000 */
[----:B------:R-:W-:Y:S01]  /*6390*/  @!P0 HADD2.F32 R46, -RZ, R47.H1_H1 ;  /* 0x3000002fff2e8230 */ /* 0x000fe20000004100 */
[----:B------:R-:W-:Y:S01]  /*63a0*/  @!P0 MOV R47, R54 ;  /* 0x00000036002f8202 */ /* 0x000fe20000000f00 */
[----:B------:R-:W-:Y:S02]  /*63b0*/  @!P0 HADD2.F32 R26, -RZ, R21.H1_H1 ;  /* 0x30000015ff1a8230 */ /* 0x000fe40000004100 */
[----:B------:R-:W-:Y:S01]  /*63c0*/  @!P1 FADD.FTZ R27, -R27, -RZ ;  /* 0x800000ff1b1b9221 */ /* 0x000fe20000010100 */
        /* <DEDUP_REMOVED lines=11> */
[----:B------:R-:W-:Y:S01]  /*6480*/  @!P0 FMUL.FTZ R7, R21, R22 ;  /* 0x0000001615078220 */ /* 0x000fe20000410000 */
[----:B------:R-:W-:Y:S02]  /*6490*/  @!P0 HADD2.F32 R39, -RZ, R47.H1_H1 ;  /* 0x3000002fff278230 */ /* 0x000fe40000004100 */
[----:B------:R-:W-:Y:S01]  /*64a0*/  @!P0 FFMA.FTZ R4, R37, R42, R4 ;  /* 0x0000002a25048223 */ /* 0x000fe20000010004 */
[--C-:B------:R-:W-:Y:S02]  /*64b0*/  @!P0 HADD2.F32 R38, -RZ, R49.reuse.H0_H0 ;  /* 0x20000031ff268230 */ /* 0x100fe40000004100 */
[----:B------:R-:W-:Y:S01]  /*64c0*/  @!P0 FMUL.FTZ R8, R23, R20 ;  /* 0x0000001417088220 */ /* 0x000fe20000410000 */
[----:B------:R-:W-:Y:S02]  /*64d0*/  @!P0 HADD2.F32 R41, -RZ, R49.H1_H1 ;  /* 0x30000031ff298230 */ /* 0x000fe40000004100 */
[----:B------:R-:W-:Y:S01]  /*64e0*/  @!P0 FFMA.FTZ R5, R36, R43, R5 ;  /* 0x0000002b24058223 */ /* 0x000fe20000010005 */
[----:B------:R-:W-:Y:S01]  /*64f0*/  @!P0 F2FP.F16.F32.PACK_AB R57, R4, R3 ;  /* 0x000000030439823e */ /* 0x000fe200000000ff */
[----:B------:R-:W-:Y:S01]  /*6500*/  @!P0 FFMA.FTZ R6, R39, R44, R6 ;  /* 0x0000002c27068223 */ /* 0x000fe20000010006 */
[----:B------:R-:W-:Y:S01]  /*6510*/  @!P0 FFMA.FTZ R7, R38, R45, R7 ;  /* 0x0000002d26078223 */ /* 0x000fe20000010007 */
[----:B------:R-:W-:Y:S01]  /*6520*/  @!P0 FFMA.FTZ R8, R41, R46, R8 ;  /* 0x0000002e29088223 */ /* 0x000fe20000010008 */
[----:B------:R-:W-:Y:S02]  /*6530*/  @!P0 MOV R53, R57 ;  /* 0x0000003900358202 */ /* 0x000fe40000000f00 */
[----:B------:R-:W-:Y:S02]  /*6540*/  @!P0 F2FP.F16.F32.PACK_AB R58, R6, R5 ;  /* 0x00000005063a823e */ /* 0x000fe400000000ff */
[----:B------:R-:W-:Y:S02]  /*6550*/  @!P0 F2FP.F16.F32.PACK_AB R59, R8, R7 ;  /* 0x00000007083b823e */ /* 0x000fe400000000ff */
[----:B------:R-:W-:Y:S02]  /*6560*/  @!P0 MOV R54, R58 ;  /* 0x0000003a00368202 */ /* 0x000fe40000000f00 */
[----:B------:R-:W-:Y:S05]  /*6570*/  @!P0 MOV R55, R59 ;  /* 0x0000003b00378202 */ /* 0x000fea0000000f00 */
[----:B------:R3:W-:Y:S02]  /*6580*/  STG.E.128 desc[UR6][R82.64+0x80], R52 ;  /* 0x0000803452007986 */ /* 0x0007e4000c101d06 */
.L_x_648:
[----:B------:R-:W-:Y:S05]  /*6590*/  BSYNC.RECONVERGENT B0 ;  /* 0x0000000000007941 */ /* 0x000fea0003800200 */
.L_x_647:
[----:B------:R-:W-:Y:S11]  /*65a0*/  ISETP.GE.AND P0, PT, R9, R115, PT ;  /* 0x000000730900720c */ /* 0x000ff60003f06270 */
[----:B------:R-:W-:Y:S02]  /*65b0*/  @!UPT UIADD3 URZ, UPT, UPT, URZ, URZ, URZ ;  /* 0x000000fffffff290 */ /* 0x000fe4000fffe0ff */
[----:B------:R-:W-:Y:S05]  /*65c0*/  @P0 BRA `(.L_x_644) ;  /* 0x0000000400640947 */ /* 0x000fea0003800000 */
[C---:B------:R-:W-:Y:S01]  /*65d0*/  ISETP.GE.AND P0, PT, R9.reuse, R11, PT ;  /* 0x0000000b0900720c */ /* 0x040fe20003f06270 */
[----:B--23--:R-:W2:Y:S11]  /*65e0*/  LDG.E.128 R52, desc[UR6][R14.64+0x100] ;  /* 0x000100060e347981 */ /* 0x00ceb6000c1e1d00 */
        /* <DEDUP_REMOVED lines=87> */
.L_x_644:
[----:B------:R-:W-:Y:S05]  /*6b60*/  BSYNC.RECONVERGENT B1 ;  /* 0x0000000000017941 */ /* 0x000fea0003800200 */
.L_x_643:
[----:B------:R-:W-:Y:S04]  /*6b70*/  BSSY.RECONVERGENT B1, `(.L_x_649) ;  /* 0x000011f000017945 */ /* 0x000fe80003800200 */
[----:B------:R-:W-:Y:S05]  /*6b80*/  @!P5 BRA `(.L_x_650) ;  /* 0x000000100074d947 */ /* 0x000fea0003800000 */
[----:B-1--4-:R-:W-:Y:S01]  /*6b90*/  LEA R24, P1, R99, R14, 0x1 ;  /* 0x0000000e63187211 */ /* 0x012fe200078208ff */
[----:B------:R-:W1:Y:S01]  /*6ba0*/  LDC R121, c[0x0][0x440] ;  /* 0x00011000ff797b82 */ /* 0x000e620000000800 */
[----:B------:R-:W-:Y:S01]  /*6bb0*/  LEA R114, P0, R61, R82, 0x1 ;  /* 0x000000523d727211 */ /* 0x000fe200078008ff */
[----:B------:R-:W-:Y:S01]  /*6bc0*/  BSSY.RECONVERGENT B0, `(.L_x_651) ;  /* 0x000005f000007945 */ /* 0x000fe20003800200 */
[----:B------:R-:W-:Y:S02]  /*6bd0*/  LEA.HI.X R25, R99, R15, R97, 0x1, P1 ;  /* 0x0000000f63197211 */ /* 0x000fe400008f0c61 */
[----:B------:R-:W-:Y:S02]  /*6be0*/  LEA.HI.X R115, R61, R83, R62, 0x1, P0 ;  /* 0x000000533d737211 */ /* 0x000fe400000f0c3e */
[----:B-1----:R-:W-:Y:S11]  /*6bf0*/  ISETP.GE.AND P5, PT, R12, R121, PT ;  /* 0x000000790c00720c */ /* 0x002ff60003fa6270 */
[----:B------:R-:W-:Y:S02]  /*6c00*/  @!UPT UIADD3 URZ, UPT, UPT, URZ, URZ, URZ ;  /* 0x000000fffffff290 */ /* 0x000fe4000fffe0ff */
[----:B------:R-:W-:Y:S05]  /*6c10*/  @P5 BRA `(.L_x_652) ;  /* 0x0000000400645947 */ /* 0x000fea0003800000 */
[C---:B------:R-:W-:Y:S01]  /*6c20*/  ISETP.GE.AND P0, PT, R12.reuse, R11, PT ;  /* 0x0000000b0c00720c */ /* 0x040fe20003f06270 */
[----:B------:R-:W4:Y:S11]  /*6c30*/  LDG.E.128 R56, desc[UR6][R24.64] ;  /* 0x0000000618387981 */ /* 0x000f36000c1e1d00 */
[----:B------:R-:W-:Y:S01]  /*6c40*/  @!UPT UIADD3 URZ, UPT, UPT, URZ, URZ, URZ ;  /* 0x000000fffffff290 */ /* 0x000fe2000fffe0ff */
[----:B------:R-:W-:Y:S04]  /*6c50*/  @!P0 ISETP.GE.U32.AND P1, PT, R12, R19, PT ;  /* 0x000000130c00820c */ /* 0x000fe80003f26070 */
[----:B------:R-:W-:Y:S02]  /*6c60*/  @!P0 SEL R116, R18, RZ, P1 ;  /* 0x000000ff12748207 */ /* 0x000fe40000800000 */
[----:B------:R-:W-:Y:S02]  /*6c70*/  @!P0 SEL R119, R107, RZ, P1 ;  /* 0x000000ff6b778207 */ /* 0x000fe40000800000 */
[----:B------:R-:W-:Y:S02]  /*6c80*/  @!P0 IADD3 R117, P5, PT, R105, R116, RZ ;  /* 0x0000007469758210 */ /* 0x000fe40007fbe0ff */
[----:B------:R-:W-:Y:S02]  /*6c90*/  @!P0 SEL R21, R19, R18, !P1 ;  /* 0x0000001213158207 */ /* 0x000fe40004800000 */
[----:B------:R-:W-:Y:S02]  /*6ca0*/  @!P0 IADD3.X R120, PT, PT, R96, R119, RZ, P5, !PT ;  /* 0x0000007760788210 */ /* 0x000fe40002ffe4ff */
[----:B------:R-:W-:Y:S01]  /*6cb0*/  @!P0 SHF.L.U32 R123, R117, 0x1, RZ ;  /* 0x00000001757b8819 */ /* 0x000fe200000006ff */
[----:B------:R-:W-:Y:S01]  /*6cc0*/  @!P0 IMAD.WIDE R22, R21, 0x2, R24 ;  /* 0x0000000215168825 */ /* 0x000fe200078e0218 */
[----:B------:R-:W-:Y:S02]  /*6cd0*/  @!P0 SHF.L.U64.HI R120, R117, 0x1, R120 ;  /* 0x0000000175788819 */ /* 0x000fe40000010278 */
[C---:B------:R-:W-:Y:S03]  /*6ce0*/  @!P0 IADD3 R124, P1, PT, R123.reuse, R86, RZ ;  /* 0x000000567b7c8210 */ /* 0x040fe60007f3e0ff */
[----:B------:R-:W5:Y:S01]  /*6cf0*/  @!P0 LDG.E.128 R20, desc[UR6][R22.64] ;  /* 0x0000000616148981 */ /* 0x000f62000c1e1d00 */
[C---:B------:R-:W-:Y:S02]  /*6d00*/  @!P0 IADD3.X R125, PT, PT, R120.reuse, R87, RZ, P1, !PT ;  /* 0x00000057787d8210 */ /* 0x040fe40000ffe4ff */
[----:B------:R-:W-:Y:S04]  /*6d10*/  @!P0 IADD3 R38, P1, PT, R123, R88, RZ ;  /* 0x000000587b268210 */ /* 0x000fe80007f3e0ff */
[----:B------:R-:W-:Y:S01]  /*6d20*/  @!P0 IADD3.X R39, PT, PT, R120, R89, RZ, P1, !PT ;  /* 0x0000005978278210 */ /* 0x000fe20000ffe4ff */
[----:B------:R-:W4:Y:S01]  /*6d30*/  @!P0 LDG.E.128 R116, desc[UR6][R124.64] ;  /* 0x000000067c748981 */ /* 0x000f22000c1e1d00 */
[----:B------:R-:W-:Y:S07]  /*6d40*/  ISETP.GE.U32.OR P1, PT, R12, R19, P0 ;  /* 0x000000130c00720c */ /* 0x000fee0000726470 */
[----:B--23--:R4:W2:Y:S01]  /*6d50*/  @!P0 LDG.E.128 R52, desc[UR6][R38.64] ;  /* 0x0000000626348981 */ /* 0x00c8a2000c1e1d00 */
[--C-:B-----5:R-:W-:Y:S01]  /*6d60*/  @!P0 HADD2.F32 R33, -RZ, R20.reuse.H0_H0 ;  /* 0x20000014ff218230 */ /* 0x120fe20000004100 */
[----:B----4-:R-:W-:Y:S01]  /*6d70*/  @!P0 MOV R38, R56 ;  /* 0x0000003800268202 */ /* 0x010fe20000000f00 */
[----:B------:R-:W-:Y:S01]  /*6d80*/  @!P0 HADD2.F32 R31, -RZ, R20.H1_H1 ;  /* 0x30000014ff1f8230 */ /* 0x000fe20000004100 */
[----:B------:R-:W-:Y:S01]  /*6d90*/  @!P0 MOV R49, R57 ;  /* 0x0000003900318202 */ /* 0x000fe20000000f00 */
[----:B------:R-:W-:Y:S02]  /*6da0*/  @!P0 HADD2.F32 R30, -RZ, R21.H0_H0 ;  /* 0x20000015ff1e8230 */ /* 0x000fe40000004100 */
[----:B------:R-:W-:Y:S02]  /*6db0*/  @!P0 HADD2.F32 R39, -RZ, R38.H0_H0 ;  /* 0x20000026ff278230 */ /* 0x000fe40000004100 */
[--C-:B------:R-:W-:Y:S02]  /*6dc0*/  @!P0 HADD2.F32 R36, -RZ, R116.reuse.H0_H0 ;  /* 0x20000074ff248230 */ /* 0x100fe40000004100 */
[----:B------:R-:W-:Y:S02]  /*6dd0*/  @!P0 HADD2.F32 R34, -RZ, R116.H1_H1 ;  /* 0x30000074ff228230 */ /* 0x000fe40000004100 */
[--C-:B------:R-:W-:Y:S02]  /*6de0*/  @!P0 HADD2.F32 R37, -RZ, R117.reuse.H0_H0 ;  /* 0x20000075ff258230 */ /* 0x100fe40000004100 */
[----:B------:R-:W-:Y:S01]  /*6df0*/  @!P1 FADD.FTZ R36, -R36, -RZ ;  /* 0x800000ff24249221 */ /* 0x000fe20000010100 */
[----:B------:R-:W-:Y:S02]  /*6e00*/  @!P0 HADD2.F32 R35, -RZ, R117.H1_H1 ;  /* 0x30000075ff238230 */ /* 0x000fe40000004100 */
[----:B------:R-:W-:Y:S01]  /*6e10*/  @!P1 FADD.FTZ R34, -R34, -RZ ;  /* 0x800000ff22229221 */ /* 0x000fe20000010100 */
[----:B------:R-:W-:Y:S02]  /*6e20*/  @!P0 HADD2.F32 R32, -RZ, R118.H0_H0 ;  /* 0x20000076ff208230 */ /* 0x000fe40000004100 */
[----:B------:R-:W-:Y:S01]  /*6e30*/  @!P0 FMUL.FTZ R0, R33, R36 ;  /* 0x0000002421008220 */ /* 0x000fe20000410000 */
[----:B------:R-:W-:Y:S02]  /*6e40*/  @!P0 HADD2.F32 R41, -RZ, R38.H1_H1 ;  /* 0x30000026ff298230 */ /* 0x000fe40000004100 */
[----:B------:R-:W-:Y:S01]  /*6e50*/  @!P0 FMUL.FTZ R2, R31, R34 ;  /* 0x000000221f028220 */ /* 0x000fe20000410000 */
[--C-:B------:R-:W-:Y:S02]  /*6e60*/  @!P0 HADD2.F32 R27, -RZ, R22.reuse.H0_H0 ;  /* 0x20000016ff1b8230 */ /* 0x100fe40000004100 */
[----:B------:R-:W-:Y:S01]  /*6e70*/  @!P1 FADD.FTZ R37, -R37, -RZ ;  /* 0x800000ff25259221 */ /* 0x000fe20000010100 */
[----:B------:R-:W-:Y:S02]  /*6e80*/  @!P0 HADD2.F32 R26, -RZ, R22.H1_H1 ;  /* 0x30000016ff1a8230 */ /* 0x000fe40000004100 */
[----:B------:R-:W-:Y:S01]  /*6e90*/  @!P1 FADD.FTZ R35, -R35, -RZ ;  /* 0x800000ff23239221 */ /* 0x000fe20000010100 */
[----:B------:R-:W-:Y:S02]  /*6ea0*/  @!P0 HADD2.F32 R29, -RZ, R118.H1_H1 ;  /* 0x30000076ff1d8230 */ /* 0x000fe40000004100 */
[----:B------:R-:W-:Y:S01]  /*6eb0*/  @!P0 FMUL.FTZ R3, R30, R37 ;  /* 0x000000251e038220 */ /* 0x000fe20000410000 */
[--C-:B--2---:R-:W-:Y:S02]  /*6ec0*/  @!P0 HADD2.F32 R38, -RZ, R52.reuse.H0_H0 ;  /* 0x20000034ff268230 */ /* 0x104fe40000004100 */
[----:B------:R-:W-:Y:S01]  /*6ed0*/  @!P1 FADD.FTZ R32, -R32, -RZ ;  /* 0x800000ff20209221 */ /* 0x000fe20000010100 */
[----:B------:R-:W-:Y:S02]  /*6ee0*/  @!P0 HADD2.F32 R22, -RZ, R119.H0_H0 ;  /* 0x20000077ff168230 */ /* 0x000fe40000004100 */
[----:B------:R-:W-:Y:S01]  /*6ef0*/  @!P1 FADD.FTZ R29, -R29, -RZ ;  /* 0x800000ff1d1d9221 */ /* 0x000fe20000010100 */
[----:B------:R-:W-:Y:S01]  /*6f00*/  @!P0 HADD2.F32 R40, -RZ, R52.H1_H1 ;  /* 0x30000034ff288230 */ /* 0x000fe20000004100 */
[----:B------:R-:W-:Y:S01]  /*6f10*/  @!P0 MOV R52, R58 ;  /* 0x0000003a00348202 */ /* 0x000fe20000000f00 */
[----:B------:R-:W-:Y:S02]  /*6f20*/  @!P0 HADD2.F32 R28, -RZ, R21.H1_H1 ;  /* 0x30000015ff1c8230 */ /* 0x000fe40000004100 */
[----:B------:R-:W-:Y:S01]  /*6f30*/  @!P0 FFMA.FTZ R0, R39, R38, R0 ;  /* 0x0000002627008223 */ /* 0x000fe20000010000 */
[----:B------:R-:W-:Y:S02]  /*6f40*/  @!P0 HADD2.F32 R20, -RZ, R119.H1_H1 ;  /* 0x30000077ff148230 */ /* 0x000fe40000004100 */
[----:B------:R-:W-:Y:S01]  /*6f50*/  @!P0 FFMA.FTZ R2, R41, R40, R2 ;  /* 0x0000002829028223 */ /* 0x000fe20000010002 */
[--C-:B------:R-:W-:Y:S02]  /*6f60*/  @!P0 HADD2.F32 R43, -RZ, R53.reuse.H0_H0 ;  /* 0x20000035ff2b8230 */ /* 0x100fe40000004100 */
[----:B------:R-:W-:Y:S01]  /*6f70*/  @!P0 FMUL.FTZ R4, R28, R35 ;  /* 0x000000231c048220 */ /* 0x000fe20000410000 */
[----:B------:R-:W-:Y:S01]  /*6f80*/  @!P0 HADD2.F32 R44, -RZ, R53.H1_H1 ;  /* 0x30000035ff2c8230 */ /* 0x000fe20000004100 */
[----:B------:R-:W-:Y:S01]  /*6f90*/  @!P0 MOV R53, R59 ;  /* 0x0000003b00358202 */ /* 0x000fe20000000f00 */
[----:B------:R-:W-:Y:S01]  /*6fa0*/  @!P0 HADD2.F32 R42, -RZ, R49.H0_H0 ;  /* 0x20000031ff2a8230 */ /* 0x000fe20000004100 */
[----:B------:R-:W-:Y:S01]  /*6fb0*/  @!P0 F2FP.F16.F32.PACK_AB R116, R2, R0 ;  /* 0x000000000274823e */ /* 0x000fe200000000ff */
[--C-:B------:R-:W-:Y:S02]  /*6fc0*/  @!P0 HADD2.F32 R21, -RZ, R23.reuse.H0_H0 ;  /* 0x20000017ff158230 */ /* 0x100fe40000004100 */
[----:B------:R-:W-:Y:S01]  /*6fd0*/  @!P0 FMUL.FTZ R5, R27, R32 ;  /* 0x000000201b058220 */ /* 0x000fe20000410000 */
[----:B------:R-:W-:Y:S01]  /*6fe0*/  @!P0 HADD2.F32 R23, -RZ, R23.H1_H1 ;  /* 0x30000017ff178230 */ /* 0x000fe20000004100 */
[----:B------:R-:W-:Y:S01]  /*6ff0*/  @!P0 MOV R56, R116 ;  /* 0x0000007400388202 */ /* 0x000fe20000000f00 */
[----:B------:R-:W-:Y:S02]  /*7000*/  @!P0 HADD2.F32 R39, -RZ, R49.H1_H1 ;  /* 0x30000031ff278230 */ /* 0x000fe40000004100 */
[----:B------:R-:W-:Y:S01]  /*7010*/  @!P1 FADD.FTZ R22, -R22, -RZ ;  /* 0x800000ff16169221 */ /* 0x000fe20000010100 */
[----:B------:R-:W-:Y:S02]  /*7020*/  @!P0 HADD2.F32 R45, -RZ, R54.H0_H0 ;  /* 0x20000036ff2d8230 */ /* 0x000fe40000004100 */
[----:B------:R-:W-:Y:S01]  /*7030*/  @!P0 FFMA.FTZ R3, R42, R43, R3 ;  /* 0x0000002b2a038223 */ /* 0x000fe20000010003 */
[----:B------:R-:W-:Y:S02]  /*7040*/  @!P0 HADD2.F32 R38, -RZ, R52.H0_H0 ;  /* 0x20000034ff268230 */ /* 0x000fe40000004100 */
[----:B------:R-:W-:Y:S01]  /*7050*/  @!P1 FADD.FTZ R20, -R20, -RZ ;  /* 0x800000ff14149221 */ /* 0x000fe20000010100 */
[----:B------:R-:W-:Y:S02]  /*7060*/  @!P0 HADD2.F32 R46, -RZ, R54.H1_H1 ;  /* 0x30000036ff2e8230 */ /* 0x000fe40000004100 */
[----:B------:R-:W-:Y:S01]  /*7070*/  @!P0 FMUL.FTZ R6, R26, R29 ;  /* 0x0000001d1a068220 */ /* 0x000fe20000410000 */
[----:B------:R-:W-:Y:S02]  /*7080*/  @!P0 HADD2.F32 R41, -RZ, R52.H1_H1 ;  /* 0x30000034ff298230 */ /* 0x000fe40000004100 */
[----:B------:R-:W-:Y:S01]  /*7090*/  @!P0 FMUL.FTZ R7, R21, R22 ;  /* 0x0000001615078220 */ /* 0x000fe20000410000 */
[----:B------:R-:W-:Y:S02]  /*70a0*/  @!P0 HADD2.F32 R47, -RZ, R55.H0_H0 ;  /* 0x20000037ff2f8230 */ /* 0x000fe40000004100 */
[----:B------:R-:W-:Y:S01]  /*70b0*/  @!P0 FFMA.FTZ R4, R39, R44, R4 ;  /* 0x0000002c27048223 */ /* 0x000fe20000010004 */
[----:B------:R-:W-:Y:S02]  /*70c0*/  @!P0 HADD2.F32 R40, -RZ, R53.H0_H0 ;  /* 0x20000035ff288230 */ /* 0x000fe40000004100 */
[----:B------:R-:W-:Y:S01]  /*70d0*/  @!P0 FMUL.FTZ R8, R23, R20 ;  /* 0x0000001417088220 */ /* 0x000fe20000410000 */
[----:B------:R-:W-:Y:S02]  /*70e0*/  @!P0 HADD2.F32 R48, -RZ, R55.H1_H1 ;  /* 0x30000037ff308230 */ /* 0x000fe40000004100 */
        /* <DEDUP_REMOVED lines=12> */
.L_x_652:
[----:B------:R-:W-:Y:S05]  /*71b0*/  BSYNC.RECONVERGENT B0 ;  /* 0x0000000000007941 */ /* 0x000fea0003800200 */
.L_x_651:
[----:B------:R-:W-:Y:S01]  /*71c0*/  ISETP.GE.AND P0, PT, R10, R121, PT ;  /* 0x000000790a00720c */ /* 0x000fe20003f06270 */
[----:B------:R-:W-:Y:S11]  /*71d0*/  BSSY.RECONVERGENT B0, `(.L_x_653) ;  /* 0x000005c000007945 */ /* 0x000ff60003800200 */
[----:B------:R-:W-:Y:S01]  /*71e0*/  @!UPT UIADD3 URZ, UPT, UPT, URZ, URZ, URZ ;  /* 0x000000fffffff290 */ /* 0x000fe2000fffe0ff */
[----:B------:R-:W-:Y:S05]  /*71f0*/  @P0 BRA `(.L_x_654) ;  /* 0x0000000400640947 */ /* 0x000fea0003800000 */
[C---:B------:R-:W-:Y:S01]  /*7200*/  ISETP.GE.AND P0, PT, R10.reuse, R11, PT ;  /* 0x0000000b0a00720c */ /* 0x040fe20003f06270 */
[----:B-1----:R-:W4:Y:S11]  /*7210*/  LDG.E.128 R56, desc[UR6][R24.64+0x80] ;  /* 0x0000800618387981 */ /* 0x002f36000c1e1d00 */
        /* <DEDUP_REMOVED lines=87> */
.L_x_654:
[----:B------:R-:W-:Y:S05]  /*7790*/  BSYNC.RECONVERGENT B0 ;  /* 0x0000000000007941 */ /* 0x000fea0003800200 */
.L_x_653:
[----:B------:R-:W-:Y:S11]  /*77a0*/  ISETP.GE.AND P0, PT, R9, R121, PT ;  /* 0x000000790900720c */ /* 0x000ff60003f06270 */
[----:B------:R-:W-:Y:S02]  /*77b0*/  @!UPT UIADD3 URZ, UPT, UPT, URZ, URZ, URZ ;  /* 0x000000fffffff290 */ /* 0x000fe4000fffe0ff */
[----:B------:R-:W-:Y:S05]  /*77c0*/  @P0 BRA `(.L_x_650) ;  /* 0x0000000400640947 */ /* 0x000fea0003800000 */
[C---:B------:R-:W-:Y:S01]  /*77d0*/  ISETP.GE.AND P0, PT, R9.reuse, R11, PT ;  /* 0x0000000b0900720c */ /* 0x040fe20003f06270 */
[----:B--23--:R-:W2:Y:S11]  /*77e0*/  LDG.E.128 R52, desc[UR6][R24.64+0x100] ;  /* 0x0001000618347981 */ /* 0x00ceb6000c1e1d00 */
[----:B------:R-:W-:Y:S01]  /*77f0*/  @!UPT UIADD3 URZ, UPT, UPT, URZ, URZ, URZ ;  /* 0x000000fffffff290 */ /* 0x000fe2000fffe0ff */
[----:B------:R-:W-:Y:S04]  /*7800*/  @!P0 ISETP.GE.U32.AND P1, PT, R9, R19, PT ;  /* 0x000000130900820c */ /* 0x000fe80003f26070 */
[----:B-1--4-:R-:W-:Y:S02]  /*7810*/  @!P0 SEL R56, R18, RZ, P1 ;  /* 0x000000ff12388207 */ /* 0x012fe40000800000 */
        /* <DEDUP_REMOVED lines=8> */
[----:B------:R-:W3:Y:S01]  /*78a0*/  @!P0 LDG.E.128 R20, desc[UR6][R22.64+0x100] ;  /* 0x0001000616148981 */ /* 0x000ee2000c1e1d00 */
[C---:B------:R-:W-:Y:S02]  /*78b0*/  @!P0 IADD3.X R119, PT, PT, R116.reuse, R87, RZ, P1, !PT ;  /* 0x0000005774778210 */ /* 0x040fe40000ffe4ff */
[----:B------:R-:W-:Y:S04]  /*78c0*/  @!P0 IADD3 R36, P1, PT, R117, R88, RZ ;  /* 0x0000005875248210 */ /* 0x000fe80007f3e0ff */
[----:B------:R-:W-:Y:S01]  /*78d0*/  @!P0 IADD3.X R37, PT, PT, R116, R89, RZ, P1, !PT ;  /* 0x0000005974258210 */ /* 0x000fe20000ffe4ff */
[----:B------:R-:W4:Y:S01]  /*78e0*/  @!P0 LDG.E.128 R56, desc[UR6][R118.64+0x100] ;  /* 0x0001000676388981 */ /* 0x000f22000c1e1d00 */
[----:B------:R-:W-:Y:S07]  /*78f0*/  ISETP.GE.U32.OR P1, PT, R9, R19, P0 ;  /* 0x000000130900720c */ /* 0x000fee0000726470 */
        /* <DEDUP_REMOVED lines=70> */
.L_x_650:
[----:B------:R-:W-:Y:S05]  /*7d60*/  BSYNC.RECONVERGENT B1 ;  /* 0x0000000000017941 */ /* 0x000fea0003800200 */
.L_x_649:
[----:B------:R-:W-:Y:S04]  /*7d70*/  BSSY.RECONVERGENT B1, `(.L_x_655) ;  /* 0x0000120000017945 */ /* 0x000fe80003800200 */
[----:B------:R-:W-:Y:S05]  /*7d80*/  @!P4 BRA `(.L_x_656) ;  /* 0x000000100078c947 */ /* 0x000fea0003800000 */
[----:B------:R-:W5:Y:S01]  /*7d90*/  LDC R121, c[0x0][0x440] ;  /* 0x00011000ff797b82 */ /* 0x000f620000000800 */
[----:B------:R-:W-:Y:S07]  /*7da0*/  BSSY.RECONVERGENT B0, `(.L_x_657) ;  /* 0x0000062000007945 */ /* 0x000fee0003800200 */
[----:B-1--4-:R-:W1:Y:S08]  /*7db0*/  LDC.64 R4, c[0x0][0x4a8] ;  /* 0x00012a00ff047b82 */ /* 0x012e700000000a00 */
[----:B------:R-:W4:Y:S01]  /*7dc0*/  LDC.64 R2, c[0x0][0x3b8] ;  /* 0x0000ee00ff027b82 */ /* 0x000f220000000a00 */
[----:B-----5:R-:W-:Y:S02]  /*7dd0*/  ISETP.GE.AND P4, PT, R12, R121, PT ;  /* 0x000000790c00720c */ /* 0x020fe40003f86270 */
[C---:B-1----:R-:W-:Y:S04]  /*7de0*/  LEA R24, P1, R4.reuse, R14, 0x6 ;  /* 0x0000000e04187211 */ /* 0x042fe800078230ff */
[----:B------:R-:W-:Y:S02]  /*7df0*/  LEA.HI.X R25, R4, R15, R5, 0x6, P1 ;  /* 0x0000000f04197211 */ /* 0x000fe400008f3405 */
[C---:B----4-:R-:W-:Y:S04]  /*7e00*/  LEA R114, P0, R2.reuse, R82, 0x6 ;  /* 0x0000005202727211 */ /* 0x050fe800078030ff */
[----:B------:R-:W-:Y:S01]  /*7e10*/  LEA.HI.X R115, R2, R83, R3, 0x6, P0 ;  /* 0x0000005302737211 */ /* 0x000fe200000f3403 */
[----:B------:R-:W-:Y:S08]  /*7e20*/  @P4 BRA `(.L_x_658) ;  /* 0x0000000400644947 */ /* 0x000ff00003800000 */
        /* <DEDUP_REMOVED lines=89> */
.L_x_658:
[----:B------:R-:W-:Y:S05]  /*83c0*/  BSYNC.RECONVERGENT B0 ;  /* 0x0000000000007941 */ /* 0x000fea0003800200 */
.L_x_657:
        /* <DEDUP_REMOVED lines=93> */
.L_x_660:
[----:B------:R-:W-:Y:S05]  /*89a0*/  BSYNC.RECONVERGENT B0 ;  /* 0x0000000000007941 */ /* 0x000fea0003800200 */
.L_x_659:
        /* <DEDUP_REMOVED lines=92> */
.L_x_656:
[----:B------:R-:W-:Y:S05]  /*8f70*/  BSYNC.RECONVERGENT B1 ;  /* 0x0000000000017941 */ /* 0x000fea0003800200 */
.L_x_655:
[----:B------:R-:W-:Y:S04]  /*8f80*/  BSSY.RECONVERGENT B1, `(.L_x_661) ;  /* 0x0000120000017945 */ /* 0x000fe80003800200 */
[----:B------:R-:W-:Y:S05]  /*8f90*/  @!P3 BRA `(.L_x_662) ;  /* 0x000000100078b947 */ /* 0x000fea0003800000 */
[----:B------:R-:W5:Y:S01]  /*8fa0*/  LDC R121, c[0x0][0x440] ;  /* 0x00011000ff797b82 */ /* 0x000f620000000800 */
[----:B------:R-:W-:Y:S07]  /*8fb0*/  BSSY.RECONVERGENT B0, `(.L_x_663) ;  /* 0x0000065000007945 */ /* 0x000fee0003800200 */
[----:B------:R-:W2:Y:S08]  /*8fc0*/  LDC.64 R2, c[0x0][0x3b8] ;  /* 0x0000ee00ff027b82 */ /* 0x000eb00000000a00 */
[----:B-1--4-:R-:W1:Y:S01]  /*8fd0*/  LDC.64 R4, c[0x0][0x4a8] ;  /* 0x00012a00ff047b82 */ /* 0x012e620000000a00 */
[----:B--2---:R-:W-:Y:S01]  /*8fe0*/  IMAD.WIDE.U32 R114, R2, 0x60, R82 ;  /* 0x0000006002727825 */ /* 0x004fe200078e0052 */
[-C--:B-----5:R-:W-:Y:S02]  /*8ff0*/  ISETP.GE.AND P0, PT, R12, R121.reuse, PT ;  /* 0x000000790c00720c */ /* 0x0a0fe40003f06270 */
[----:B------:R-:W-:Y:S01]  /*9000*/  ISETP.GE.AND P4, PT, R10, R121, PT ;  /* 0x000000790a00720c */ /* 0x000fe20003f86270 */
[----:B------:R-:W-:Y:S02]  /*9010*/  IMAD R3, R3, 0x60, RZ ;  /* 0x0000006003037824 */ /* 0x000fe400078e02ff */
[----:B-1----:R-:W-:Y:S02]  /*9020*/  IMAD R5, R5, 0x60, RZ ;  /* 0x0000006005057824 */ /* 0x002fe400078e02ff */
[----:B------:R-:W-:Y:S01]  /*9030*/  IMAD.WIDE.U32 R24, R4, 0x60, R14 ;  /* 0x0000006004187825 */ /* 0x000fe200078e000e */
[----:B------:R-:W-:Y:S04]  /*9040*/  IADD3 R115, PT, PT, R115, R3, RZ ;  /* 0x0000000373737210 */ /* 0x000fe80007ffe0ff */
[----:B------:R-:W-:Y:S01]  /*9050*/  IADD3 R25, PT, PT, R25, R5, RZ ;  /* 0x0000000519197210 */ /* 0x000fe20007ffe0ff */
[----:B------:R-:W-:Y:S06]  /*9060*/  @P0 BRA `(.L_x_664) ;  /* 0x0000000400640947 */ /* 0x000fec0003800000 */
[C---:B------:R-:W-:Y:S01]  /*9070*/  ISETP.GE.AND P0, PT, R12.reuse, R11, PT ;  /* 0x0000000b0c00720c */ /* 0x040fe20003f06270 */
[----:B------:R-:W2:Y:S11]  /*9080*/  LDG.E.128 R56, desc[UR6][R24.64] ;  /* 0x0000000618387981 */ /* 0x000eb6000c1e1d00 */
        /* <DEDUP_REMOVED lines=11> */
[----:B------:R-:W4:Y:S01]  /*9140*/  @!P0 LDG.E.128 R20, desc[UR6][R22.64] ;  /* 0x0000000616148981 */ /* 0x000f22000c1e1d00 */
[C---:B------:R-:W-:Y:S02]  /*9150*/  @!P0 IADD3.X R125, PT, PT, R120.reuse, R87, RZ, P1, !PT ;  /* 0x00000057787d8210 */ /* 0x040fe40000ffe4ff */
[----:B------:R-:W-:Y:S04]  /*9160*/  @!P0 IADD3 R38, P1, PT, R123, R88, RZ ;  /* 0x000000587b268210 */ /* 0x000fe80007f3e0ff */
[----:B------:R-:W-:Y:S01]  /*9170*/  @!P0 IADD3.X R39, PT, PT, R120, R89, RZ, P1, !PT ;  /* 0x0000005978278210 */ /* 0x000fe20000ffe4ff */
[----:B------:R-:W5:Y:S01]  /*9180*/  @!P0 LDG.E.128 R116, desc[UR6][R124.64] ;  /* 0x000000067c748981 */ /* 0x000f62000c1e1d00 */
[----:B------:R-:W-:Y:S07]  /*9190*/  ISETP.GE.U32.OR P1, PT, R12, R19, P0 ;  /* 0x000000130c00720c */ /* 0x000fee0000726470 */
[----:B---3--:R2:W3:Y:S01]  /*91a0*/  @!P0 LDG.E.128 R52, desc[UR6][R38.64] ;  /* 0x0000000626348981 */ /* 0x0084e2000c1e1d00 */
[--C-:B----4-:R-:W-:Y:S01]  /*91b0*/  @!P0 HADD2.F32 R33, -RZ, R20.reuse.H0_H0 ;  /* 0x20000014ff218230 */ /* 0x110fe20000004100 */
[----:B--2---:R-:W-:Y:S01]  /*91c0*/  @!P0 MOV R38, R56 ;  /* 0x0000003800268202 */ /* 0x004fe20000000f00 */
[----:B------:R-:W-:Y:S01]  /*91d0*/  @!P0 HADD2.F32 R31, -RZ, R20.H1_H1 ;  /* 0x30000014ff1f8230 */ /* 0x000fe20000004100 */
[----:B------:R-:W-:Y:S01]  /*91e0*/  @!P0 MOV R49, R57 ;  /* 0x0000003900318202 */ /* 0x000fe20000000f00 */
[----:B------:R-:W-:Y:S02]  /*91f0*/  @!P0 HADD2.F32 R30, -RZ, R21.H0_H0 ;  /* 0x20000015ff1e8230 */ /* 0x000fe40000004100 */
[----:B------:R-:W-:Y:S02]  /*9200*/  @!P0 HADD2.F32 R39, -RZ, R38.H0_H0 ;  /* 0x20000026ff278230 */ /* 0x000fe40000004100 */
[--C-:B-----5:R-:W-:Y:S02]  /*9210*/  @!P0 HADD2.F32 R36, -RZ, R116.reuse.H0_H0 ;  /* 0x20000074ff248230 */ /* 0x120fe40000004100 */
        /* <DEDUP_REMOVED lines=15> */
[--C-:B---3--:R-:W-:Y:S02]  /*9310*/  @!P0 HADD2.F32 R38, -RZ, R52.reuse.H0_H0 ;  /* 0x20000034ff268230 */ /* 0x108fe40000004100 */
        /* <DEDUP_REMOVED lines=46> */
.L_x_664:
[----:B------:R-:W-:Y:S05]  /*9600*/  BSYNC.RECONVERGENT B0 ;  /* 0x0000000000007941 */ /* 0x000fea0003800200 */
.L_x_663:
[----:B------:R-:W-:Y:S01]  /*9610*/  ISETP.GE.AND P3, PT, R9, R121, PT ;  /* 0x000000790900720c */ /* 0x000fe20003f66270 */
[----:B------:R-:W-:Y:S04]  /*9620*/  BSSY.RECONVERGENT B0, `(.L_x_665) ;  /* 0x000005b000007945 */ /* 0x000fe80003800200 */
[----:B------:R-:W-:Y:S08]  /*9630*/  @P4 BRA `(.L_x_666) ;  /* 0x0000000400644947 */ /* 0x000ff00003800000 */
[C---:B------:R-:W-:Y:S01]  /*9640*/  ISETP.GE.AND P0, PT, R10.reuse, R11, PT ;  /* 0x0000000b0a00720c */ /* 0x040fe20003f06270 */
[----:B-1----:R-:W2:Y:S11]  /*9650*/  LDG.E.128 R56, desc[UR6][R24.64+0x80] ;  /* 0x0000800618387981 */ /* 0x002eb6000c1e1d00 */
        /* <DEDUP_REMOVED lines=87> */
.L_x_666:
[----:B------:R-:W-:Y:S05]  /*9bd0*/  BSYNC.RECONVERGENT B0 ;  /* 0x0000000000007941 */ /* 0x000fea0003800200 */
.L_x_665:
[----:B------:R-:W-:Y:S05]  /*9be0*/  @P3 BRA `(.L_x_662) ;  /* 0x0000000400643947 */ /* 0x000fea0003800000 */
[C---:B------:R-:W-:Y:S01]  /*9bf0*/  ISETP.GE.AND P0, PT, R9.reuse, R11, PT ;  /* 0x0000000b0900720c */ /* 0x040fe20003f06270 */
[----:B------:R-:W4:Y:S11]  /*9c00*/  LDG.E.128 R44, desc[UR6][R24.64+0x100] ;  /* 0x00010006182c7981 */ /* 0x000f36000c1e1d00 */
[----:B------:R-:W-:Y:S01]  /*9c10*/  @!UPT UIADD3 URZ, UPT, UPT, URZ, URZ, URZ ;  /* 0x000000fffffff290 */ /* 0x000fe2000fffe0ff */
[----:B------:R-:W-:Y:S04]  /*9c20*/  @!P0 ISETP.GE.U32.AND P1, PT, R9, R19, PT ;  /* 0x000000130900820c */ /* 0x000fe80003f26070 */
[----:B---3--:R-:W-:Y:S02]  /*9c30*/  @!P0 SEL R53, R18, RZ, P1 ;  /* 0x000000ff12358207 */ /* 0x008fe40000800000 */
[----:B------:R-:W-:Y:S02]  /*9c40*/  @!P0 SEL R55, R107, RZ, P1 ;  /* 0x000000ff6b378207 */ /* 0x000fe40000800000 */
[----:B------:R-:W-:Y:S02]  /*9c50*/  @!P0 IADD3 R54, P3, PT, R104, R53, RZ ;  /* 0x0000003568368210 */ /* 0x000fe40007f7e0ff */
[----:B------:R-:W-:Y:S02]  /*9c60*/  @!P0 SEL R11, R19, R18, !P1 ;  /* 0x00000012130b8207 */ /* 0x000fe40004800000 */
[----:B------:R-:W-:Y:S02]  /*9c70*/  @!P0 SHF.L.U32 R53, R54, 0x1, RZ ;  /* 0x0000000136358819 */ /* 0x000fe400000006ff */
[----:B------:R-:W-:Y:S01]  /*9c80*/  @!P0 IADD3.X R55, PT, PT, R92, R55, RZ, P3, !PT ;  /* 0x000000375c378210 */ /* 0x000fe20001ffe4ff */
[----:B------:R-:W-:Y:S01]  /*9c90*/  @!P0 IMAD.WIDE R20, R11, 0x2, R24 ;  /* 0x000000020b148825 */ /* 0x000fe200078e0218 */
[C---:B-12---:R-:W-:Y:S02]  /*9ca0*/  @!P0 IADD3 R56, P1, PT, R53.reuse, R86, RZ ;  /* 0x0000005635388210 */ /* 0x046fe40007f3e0ff */
[----:B------:R-:W-:Y:S03]  /*9cb0*/  @!P0 SHF.L.U64.HI R54, R54, 0x1, R55 ;  /* 0x0000000136368819 */ /* 0x000fe60000010237 */
[----:B------:R-:W2:Y:S01]  /*9cc0*/  @!P0 LDG.E.128 R20, desc[UR6][R20.64+0x100] ;  /* 0x0001000614148981 */ /* 0x000ea2000c1e1d00 */
[C---:B------:R-:W-:Y:S02]  /*9cd0*/  @!P0 IADD3.X R57, PT, PT, R54.reuse, R87, RZ, P1, !PT ;  /* 0x0000005736398210 */ /* 0x040fe40000ffe4ff */
[----:B------:R-:W-:Y:S04]  /*9ce0*/  @!P0 IADD3 R34, P1, PT, R53, R88, RZ ;  /* 0x0000005835228210 */ /* 0x000fe80007f3e0ff */
[----:B------:R-:W-:Y:S01]  /*9cf0*/  @!P0 IADD3.X R35, PT, PT, R54, R89, RZ, P1, !PT ;  /* 0x0000005936238210 */ /* 0x000fe20000ffe4ff */
[----:B------:R-:W3:Y:S01]  /*9d00*/  @!P0 LDG.E.128 R56, desc[UR6][R56.64+0x100] ;  /* 0x0001000638388981 */ /* 0x000ee2000c1e1d00 */
[----:B------:R-:W-:Y:S07]  /*9d10*/  ISETP.GE.U32.OR P1, PT, R9, R19, P0 ;  /* 0x000000130900720c */ /* 0x000fee0000726470 */
[----:B------:R4:W5:Y:S01]  /*9d20*/  @!P0 LDG.E.128 R40, desc[UR6][R34.64+0x100] ;  /* 0x0001000622288981 */ /* 0x000962000c1e1d00 */
[--C-:B--2---:R-:W-:Y:S01]  /*9d30*/  @!P0 HADD2.F32 R29, -RZ, R20.reuse.H0_H0 ;  /* 0x20000014ff1d8230 */ /* 0x104fe20000004100 */
[----:B----4-:R-:W-:Y:S01]  /*9d40*/  @!P0 MOV R34, R44 ;  /* 0x0000002c00228202 */ /* 0x010fe20000000f00 */
[----:B------:R-:W-:Y:S01]  /*9d50*/  @!P0 HADD2.F32 R28, -RZ, R20.H1_H1 ;  /* 0x30000014ff1c8230 */ /* 0x000fe20000004100 */
[----:B------:R-:W-:Y:S01]  /*9d60*/  @!P0 MOV R48, R45 ;  /* 0x0000002d00308202 */ /* 0x000fe20000000f00 */
[--C-:B------:R-:W-:Y:S01]  /*9d70*/  @!P0 HADD2.F32 R19, -RZ, R23.reuse.H0_H0 ;  /* 0x20000017ff138230 */ /* 0x100fe20000004100 */
[----:B------:R-:W-:Y:S01]  /*9d80*/  @!P0 MOV R49, R46 ;  /* 0x0000002e00318202 */ /* 0x000fe20000000f00 */
[----:B------:R-:W-:Y:S01]  /*9d90*/  @!P0 HADD2.F32 R18, -RZ, R23.H1_H1 ;  /* 0x30000017ff128230 */ /* 0x000fe20000004100 */
[----:B------:R-:W-:Y:S01]  /*9da0*/  @!P0 MOV R52, R47 ;  /* 0x0000002f00348202 */ /* 0x000fe20000000f00 */
[--C-:B---3--:R-:W-:Y:S02]  /*9db0*/  @!P0 HADD2.F32 R32, -RZ, R56.reuse.H0_H0 ;  /* 0x20000038ff208230 */ /* 0x108fe40000004100 */
[----:B------:R-:W-:Y:S02]  /*9dc0*/  @!P0 HADD2.F32 R31, -RZ, R56.H1_H1 ;  /* 0x30000038ff1f8230 */ /* 0x000fe40000004100 */
[--C-:B------:R-:W-:Y:S02]  /*9dd0*/  @!P0 HADD2.F32 R30, -RZ, R57.reuse.H0_H0 ;  /* 0x20000039ff1e8230 */ /* 0x100fe40000004100 */
[----:B------:R-:W-:Y:S01]  /*9de0*/  @!P1 FADD.FTZ R32, -R32, -RZ ;  /* 0x800000ff20209221 */ /* 0x000fe20000010100 */
[----:B------:R-:W-:Y:S02]  /*9df0*/  @!P0 HADD2.F32 R25, -RZ, R57.H1_H1 ;  /* 0x30000039ff198230 */ /* 0x000fe40000004100 */
[----:B------:R-:W-:Y:S01]  /*9e00*/  @!P1 FADD.FTZ R31, -R31, -RZ ;  /* 0x800000ff1f1f9221 */ /* 0x000fe20000010100 */
[----:B------:R-:W-:Y:S02]  /*9e10*/  @!P0 HADD2.F32 R24, -RZ, R58.H0_H0 ;  /* 0x2000003aff188230 */ /* 0x000fe40000004100 */
[----:B------:R-:W-:Y:S01]  /*9e20*/  @!P0 FMUL.FTZ R0, R29, R32 ;  /* 0x000000201d008220 */ /* 0x000fe20000410000 */
[--C-:B------:R-:W-:Y:S02]  /*9e30*/  @!P0 HADD2.F32 R33, -RZ, R34.reuse.H0_H0 ;  /* 0x20000022ff218230 */ /* 0x100fe40000004100 */
[----:B------:R-:W-:Y:S01]  /*9e40*/  @!P0 FMUL.FTZ R2, R28, R31 ;  /* 0x0000001f1c028220 */ /* 0x000fe20000410000 */
[----:B------:R-:W-:Y:S02]  /*9e50*/  @!P0 HADD2.F32 R35, -RZ, R34.H1_H1 ;  /* 0x30000022ff238230 */ /* 0x000fe40000004100 */
[----:B------:R-:W-:Y:S01]  /*9e60*/  @!P1 FADD.FTZ R30, -R30, -RZ ;  /* 0x800000ff1e1e9221 */ /* 0x000fe20000010100 */
[----:B------:R-:W-:Y:S02]  /*9e70*/  @!P0 HADD2.F32 R27, -RZ, R21.H0_H0 ;  /* 0x20000015ff1b8230 */ /* 0x000fe40000004100 */
[----:B------:R-:W-:Y:S01]  /*9e80*/  @!P1 FADD.FTZ R25, -R25, -RZ ;  /* 0x800000ff19199221 */ /* 0x000fe20000010100 */
[----:B------:R-:W-:Y:S02]  /*9e90*/  @!P0 HADD2.F32 R23, -RZ, R58.H1_H1 ;  /* 0x3000003aff178230 */ /* 0x000fe40000004100 */
[----:B------:R-:W-:Y:S01]  /*9ea0*/  @!P1 FADD.FTZ R24, -R24, -RZ ;  /* 0x800000ff18189221 */ /* 0x000fe20000010100 */
[--C-:B-----5:R-:W-:Y:S02]  /*9eb0*/  @!P0 HADD2.F32 R34, -RZ, R40.reuse.H0_H0 ;  /* 0x20000028ff228230 */ /* 0x120fe40000004100 */
[----:B------:R-:W-:Y:S01]  /*9ec0*/  @!P0 FMUL.FTZ R3, R27, R30 ;  /* 0x0000001e1b038220 */ /* 0x000fe20000410000 */
[----:B------:R-:W-:Y:S02]  /*9ed0*/  @!P0 HADD2.F32 R20, -RZ, R59.H0_H0 ;  /* 0x2000003bff148230 */ /* 0x000fe40000004100 */
[----:B------:R-:W-:Y:S01]  /*9ee0*/  @!P1 FADD.FTZ R23, -R23, -RZ ;  /* 0x800000ff17179221 */ /* 0x000fe20000010100 */
[----:B------:R-:W-:Y:S02]  /*9ef0*/  @!P0 HADD2.F32 R26, -RZ, R21.H1_H1 ;  /* 0x30000015ff1a8230 */ /* 0x000fe40000004100 */
[----:B------:R-:W-:Y:S01]  /*9f00*/  @!P0 FFMA.FTZ R0, R33, R34, R0 ;  /* 0x0000002221008223 */ /* 0x000fe20000010000 */
[----:B------:R-:W-:Y:S02]  /*9f10*/  @!P0 HADD2.F32 R11, -RZ, R59.H1_H1 ;  /* 0x3000003bff0b8230 */ /* 0x000fe40000004100 */
[----:B------:R-:W-:Y:S01]  /*9f20*/  @!P1 FADD.FTZ R20, -R20, -RZ ;  /* 0x800000ff14149221 */ /* 0x000fe20000010100 */
        /* <DEDUP_REMOVED lines=8> */
[--C-:B------:R-:W-:Y:S02]  /*9fb0*/  @!P0 HADD2.F32 R38, -RZ, R48.reuse.H0_H0 ;  /* 0x20000030ff268230 */ /* 0x100fe40000004100 */
[----:B------:R-:W-:Y:S01]  /*9fc0*/  @!P0 FMUL.FTZ R6, R22, R23 ;  /* 0x0000001716068220 */ /* 0x000fe20000410000 */
[----:B------:R-:W-:Y:S01]  /*9fd0*/  @!P0 HADD2.F32 R39, -RZ, R41.H1_H1 ;  /* 0x30000029ff278230 */ /* 0x000fe20000004100 */
[----:B------:R-:W-:Y:S01]  /*9fe0*/  @!P0 F2FP.F16.F32.PACK_AB R53, R2, R0 ;  /* 0x000000000235823e */ /* 0x000fe200000000ff */
[----:B------:R-:W-:Y:S02]  /*9ff0*/  @!P0 HADD2.F32 R33, -RZ, R48.H1_H1 ;  /* 0x30000030ff218230 */ /* 0x000fe40000004100 */
[----:B------:R-:W-:Y:S01]  /*a000*/  @!P0 FFMA.FTZ R3, R38, R37, R3 ;  /* 0x0000002526038223 */ /* 0x000fe20000010003 */
[--C-:B------:R-:W-:Y:S01]  /*a010*/  @!P0 HADD2.F32 R40, -RZ, R42.reuse.H0_H0 ;  /* 0x2000002aff288230 */ /* 0x100fe20000004100 */
[----:B------:R-:W-:Y:S01]  /*a020*/  @!P0 MOV R44, R53 ;  /* 0x00000035002c8202 */ /* 0x000fe20000000f00 */
        /* <DEDUP_REMOVED lines=8> */
[----:B------:R-:W-:Y:S01]  /*a0b0*/  @!P0 F2FP.F16.F32.PACK_AB R54, R4, R3 ;  /* 0x000000030436823e */ /* 0x000fe200000000ff */
[--C-:B------:R-:W-:Y:S02]  /*a0c0*/  @!P0 HADD2.F32 R36, -RZ, R52.reuse.H0_H0 ;  /* 0x20000034ff248230 */ /* 0x100fe40000004100 */
[----:B------:R-:W-:Y:S01]  /*a0d0*/  @!P0 FFMA.FTZ R6, R35, R41, R6 ;  /* 0x0000002923068223 */ /* 0x000fe20000010006 */
[----:B------:R-:W-:Y:S01]  /*a0e0*/  @!P0 HADD2.F32 R43, -RZ, R43.H1_H1 ;  /* 0x3000002bff2b8230 */ /* 0x000fe20000004100 */
[----:B------:R-:W-:Y:S01]  /*a0f0*/  @!P0 MOV R45, R54 ;  /* 0x00000036002d8202 */ /* 0x000fe20000000f00 */
[----:B------:R-:W-:Y:S02]  /*a100*/  @!P0 HADD2.F32 R37, -RZ, R52.H1_H1 ;  /* 0x30000034ff258230 */ /* 0x000fe40000004100 */
[----:B------:R-:W-:Y:S01]  /*a110*/  @!P0 FFMA.FTZ R7, R36, R42, R7 ;  /* 0x0000002a24078223 */ /* 0x000fe20000010007 */
[----:B------:R-:W-:Y:S02]  /*a120*/  @!P0 F2FP.F16.F32.PACK_AB R55, R6, R5 ;  /* 0x000000050637823e */ /* 0x000fe400000000ff */
[----:B------:R-:W-:Y:S02]  /*a130*/  @!P0 FFMA.FTZ R8, R37, R43, R8 ;  /* 0x0000002b25088223 */ /* 0x000fe40000010008 */
[----:B------:R-:W-:Y:S03]  /*a140*/  @!P0 MOV R46, R55 ;  /* 0x00000037002e8202 */ /* 0x000fe60000000f00 */
[----:B------:R-:W-:Y:S04]  /*a150*/  @!P0 F2FP.F16.F32.PACK_AB R56, R8, R7 ;  /* 0x000000070838823e */ /* 0x000fe800000000ff */
[----:B------:R-:W-:Y:S05]  /*a160*/  @!P0 MOV R47, R56 ;  /* 0x00000038002f8202 */ /* 0x000fea0000000f00 */
[----:B------:R1:W-:Y:S02]  /*a170*/  STG.E.128 desc[UR6][R114.64+0x100], R44 ;  /* 0x0001002c72007986 */ /* 0x0003e4000c101d06 */
.L_x_662:
[----:B------:R-:W-:Y:S05]  /*a180*/  BSYNC.RECONVERGENT B1 ;  /* 0x0000000000017941 */ /* 0x000fea0003800200 */
.L_x_661:
[----:B------:R-:W5:Y:S08]  /*a190*/  LDC R3, c[0x0][0x450] ;  /* 0x00011400ff037b82 */ /* 0x000f700000000800 */
[----:B------:R-:W1:Y:S01]  /*a1a0*/  LDC R11, c[0x0][0x450] ;  /* 0x00011400ff0b7b82 */ /* 0x000e620000000800 */
[----:B-----5:R-:W-:Y:S05]  /*a1b0*/  IMAD.U32 R3, R3, -0x20, RZ ;  /* 0xffffffe003037824 */ /* 0x020fea00078e00ff */
[C---:B------:R-:W-:Y:S02]  /*a1c0*/  LEA R88, P1, R3.reuse, R88, 0x1 ;  /* 0x0000005803587211 */ /* 0x040fe400078208ff */
[C---:B------:R-:W-:Y:S02]  /*a1d0*/  LEA R86, P0, R3.reuse, R86, 0x1 ;  /* 0x0000005603567211 */ /* 0x040fe400078008ff */
[C---:B------:R-:W-:Y:S02]  /*a1e0*/  LEA.HI.X.SX32 R89, R3.reuse, R89, 0x1, P1 ;  /* 0x0000005903597211 */ /* 0x040fe400008f0eff */
[----:B-1----:R-:W-:Y:S09]  /*a1f0*/  LEA.HI.X.SX32 R87, R3, R87, 0x1, P0 ;  /* 0x0000005703577211 */ /* 0x002ff200000f0eff */
.L_x_617:
[----:B------:R-:W-:Y:S05]  /*a200*/  BSYNC.RECONVERGENT B2 ;  /* 0x0000000000027941 */ /* 0x000fea0003800200 */
.L_x_609:
[----:B------:R-:W-:Y:S04]  /*a210*/  ISETP.NE.U32.AND P3, PT, RZ, UR12, PT ;  /* 0x0000000cff007c0c */ /* 0x000fe8000bf65070 */
[----:B------:R-:W-:Y:S11]  /*a220*/  ISETP.NE.AND.EX P3, PT, RZ, UR13, PT, P3 ;  /* 0x0000000dff007c0c */ /* 0x000ff6000bf65330 */
[----:B------:R-:W-:Y:S02]  /*a230*/  @!UPT UIADD3 URZ, UPT, UPT, URZ, URZ, URZ ;  /* 0x000000fffffff290 */ /* 0x000fe4000fffe0ff */
[----:B-1----:R-:W1:Y:S01]  /*a240*/  @!P3 LDC R2, c[0x0][0x3c0] ;  /* 0x0000f000ff02bb82 */ /* 0x002e620000000800 */
[----:B------:R-:W-:Y:S07]  /*a250*/  @!P3 IMAD.MOV.U32 R3, RZ, RZ, RZ ;  /* 0x000000ffff03b224 */ /* 0x000fee00078e00ff */
[----:B------:R-:W5:Y:S01]  /*a260*/  @!P3 LDC R0, c[0x0][0x3b8] ;  /* 0x0000ee00ff00bb82 */ /* 0x000f620000000800 */
[----:B------:R-:W-:Y:S01]  /*a270*/  @!P3 IADD3 R3, P0, PT, RZ, -R3, RZ ;  /* 0x80000003ff03b210 */ /* 0x000fe20007f1e0ff */
[----:B-----5:R-:W-:Y:S02]  /*a280*/  @!P3 IMAD.SHL.U32 R0, R0, 0x40, RZ ;  /* 0x000000400000b824 */ /* 0x020fe400078e00ff */
[----:B-1----:R-:W-:Y:S02]  /*a290*/  @!P3 IMAD.SHL.U32 R2, R2, 0x40, RZ ;  /* 0x000000400202b824 */ /* 0x002fe400078e00ff */
[----:B------:R-:W-:Y:S02]  /*a2a0*/  @!P3 IMAD.X R0, RZ, RZ, ~R0, P0 ;  /* 0x000000ffff00b224 */ /* 0x000fe400000e0e00 */
[----:B------:R-:W-:Y:S05]  /*a2b0*/  @!P3 IMAD.X R2, RZ, RZ, ~R2, P0 ;  /* 0x000000ffff02b224 */ /* 0x000fea00000e0e02 */
[C---:B--234-:R-:W-:Y:S02]  /*a2c0*/  @!P3 SHF.R.S64 R5, R3.reuse, 0x1f, R2 ;  /* 0x0000001f0305b819 */ /* 0x05cfe40000001002 */
[----:B------:R-:W-:Y:S02]  /*a2d0*/  @!P3 SHF.R.S64 R3, R3, 0x1f, R0 ;  /* 0x0000001f0303b819 */ /* 0x000fe40000001000 */
[----:B------:R-:W-:Y:S02]  /*a2e0*/  @!P3 IADD3 R80, P1, PT, R5, R80, RZ ;  /* 0x000000500550b210 */ /* 0x000fe40007f3e0ff */
[----:B------:R-:W-:Y:S02]  /*a2f0*/  @!P3 IADD3 R82, P0, PT, R3, R82, RZ ;  /* 0x000000520352b210 */ /* 0x000fe40007f1e0ff */
[----:B------:R-:W-:Y:S02]  /*a300*/  @!P3 LEA.HI.X.SX32 R81, R2, R81, 0x1, P1 ;  /* 0x000000510251b211 */ /* 0x000fe400008f0eff */
[----:B------:R-:W-:Y:S01]  /*a310*/  @!P3 LEA.HI.X.SX32 R83, R0, R83, 0x1, P0 ;  /* 0x000000530053b211 */ /* 0x000fe200000f0eff */
[----:B------:R-:W-:Y:S08]  /*a320*/  @!P3 BRA `(.L_x_667) ;  /* 0x000000040024b947 */ /* 0x000ff00003800000 */
[----:B------:R-:W-:Y:S11]  /*a330*/  ISETP.GT.AND P0, PT, R98, R79, PT ;  /* 0x0000004f6200720c */ /* 0x000ff60003f04270 */
[----:B------:R-:W-:Y:S02]  /*a340*/  @!UPT UIADD3 URZ, UPT, UPT, URZ, URZ, URZ ;  /* 0x000000fffffff290 */ /* 0x000fe4000fffe0ff */
[----:B------:R-:W-:Y:S05]  /*a350*/  @!P0 BRA `(.L_x_667) ;  /* 0x0000000400188947 */ /* 0x000fea0003800000 */
[----:B------:R-:W1:Y:S01]  /*a360*/  LDC R3, c[0x0][0x4f0] ;  /* 0x00013c00ff037b82 */ /* 0x000e620000000800 */
[----:B------:R-:W-:Y:S02]  /*a370*/  IABS R18, R106 ;  /* 0x0000006a00127213 */ /* 0x000fe40000000000 */
[-C--:B-1----:R-:W-:Y:S02]  /*a380*/  IABS R6, R3.reuse ;  /* 0x0000000300067213 */ /* 0x082fe40000000000 */
[----:B------:R-:W-:Y:S02]  /*a390*/  LOP3.LUT R2, RZ, R3, RZ, 0x33, !PT ;  /* 0x00000003ff027212 */ /* 0x000fe400078e33ff */
[----:B------:R-:W1:Y:S10]  /*a3a0*/  I2F.RP R22, R6 ;  /* 0x0000000600167306 */ /* 0x000e740000209400 */
[----:B-1----:R-:W1:Y:S02]  /*a3b0*/  MUFU.RCP R8, R22 ;  /* 0x0000001600087308 */ /* 0x002e640000001000 */
[----:B-1----:R-:W-:Y:S08]  /*a3c0*/  VIADD R20, R8, 0xffffffe ;  /* 0x0ffffffe08147836 */ /* 0x002ff00000000000 */
[----:B------:R-:W1:Y:S02]  /*a3d0*/  F2I.FTZ.U32.TRUNC.NTZ R21, R20 ;  /* 0x0000001400157305 */ /* 0x000e64000021f000 */
[--C-:B-1----:R-:W-:Y:S01]  /*a3e0*/  IMAD.MOV R8, RZ, RZ, -R21.reuse ;  /* 0x000000ffff087224 */ /* 0x102fe200078e0a15 */
[----:B------:R-:W-:Y:S03]  /*a3f0*/  MOV R20, RZ ;  /* 0x000000ff00147202 */ /* 0x000fe60000000f00 */
[----:B------:R-:W-:Y:S01]  /*a400*/  IMAD R23, R8, R6, RZ ;  /* 0x0000000608177224 */ /* 0x000fe200078e02ff */
[----:B------:R-:W-:Y:S03]  /*a410*/  IABS R8, R100 ;  /* 0x0000006400087213 */ /* 0x000fe60000000000 */
[----:B------:R-:W-:Y:S06]  /*a420*/  IMAD.HI.U32 R21, R21, R23, R20 ;  /* 0x0000001715157227 */ /* 0x000fec00078e0014 */
[C---:B------:R-:W-:Y:S04]  /*a430*/  IMAD.HI.U32 R7, R21.reuse, R8, RZ ;  /* 0x0000000815077227 */ /* 0x040fe800078e00ff */
[----:B------:R-:W-:Y:S04]  /*a440*/  IMAD.HI.U32 R5, R21, R18, RZ ;  /* 0x0000001215057227 */ /* 0x000fe800078e00ff */
[----:B------:R-:W-:Y:S02]  /*a450*/  IMAD.MOV R21, RZ, RZ, -R7 ;  /* 0x000000ffff157224 */ /* 0x000fe400078e0a07 */
[----:B------:R-:W-:Y:S02]  /*a460*/  IMAD.MOV R23, RZ, RZ, -R5 ;  /* 0x000000ffff177224 */ /* 0x000fe400078e0a05 */
[C---:B------:R-:W-:Y:S02]  /*a470*/  IMAD R8, R6.reuse, R21, R8 ;  /* 0x0000001506087224 */ /* 0x040fe400078e0208 */
[C---:B------:R-:W-:Y:S03]  /*a480*/  IMAD R18, R6.reuse, R23, R18 ;  /* 0x0000001706127224 */ /* 0x040fe600078e0212 */
[C---:B------:R-:W-:Y:S02]  /*a490*/  ISETP.GT.U32.AND P0, PT, R6.reuse, R8, PT ;  /* 0x000000080600720c */ /* 0x040fe40003f04070 */
[----:B------:R-:W-:Y:S11]  /*a4a0*/  ISETP.GT.U32.AND P4, PT, R6, R18, PT ;  /* 0x000000120600720c */ /* 0x000ff60003f84070 */
[-C--:B------:R-:W-:Y:S01]  /*a4b0*/  @!P0 IADD3 R8, PT, PT, R8, -R6.reuse, RZ ;  /* 0x8000000608088210 */ /* 0x080fe20007ffe0ff */
[----:B------:R-:W-:Y:S01]  /*a4c0*/  @!P0 VIADD R7, R7, 0x1 ;  /* 0x0000000107078836 */ /* 0x000fe20000000000 */
[----:B------:R-:W-:Y:S01]  /*a4d0*/  @!P4 IADD3 R5, PT, PT, R5, 0x1, RZ ;  /* 0x000000010505c810 */ /* 0x000fe20007ffe0ff */
[----:B------:R-:W-:Y:S01]  /*a4e0*/  @!P4 IMAD.IADD R18, R18, 0x1, -R6 ;  /* 0x000000011212c824 */ /* 0x000fe200078e0a06 */
[-C--:B------:R-:W-:Y:S02]  /*a4f0*/  ISETP.GE.U32.AND P5, PT, R8, R6.reuse, PT ;  /* 0x000000060800720c */ /* 0x080fe40003fa6070 */
[-C--:B------:R-:W-:Y:S02]  /*a500*/  LOP3.LUT R8, R106, R3.reuse, RZ, 0x3c, !PT ;  /* 0x000000036a087212 */ /* 0x080fe400078e3cff */
[----:B------:R-:W-:Y:S02]  /*a510*/  ISETP.GE.U32.AND P6, PT, R18, R6, PT ;  /* 0x000000061200720c */ /* 0x000fe40003fc6070 */
[----:B------:R-:W-:Y:S02]  /*a520*/  LOP3.LUT R6, R100, R3, RZ, 0x3c, !PT ;  /* 0x0000000364067212 */ /* 0x000fe400078e3cff */
[----:B------:R-:W-:Y:S02]  /*a530*/  ISETP.GE.AND P3, PT, R8, RZ, PT ;  /* 0x000000ff0800720c */ /* 0x000fe40003f66270 */
[----:B------:R-:W-:Y:S02]  /*a540*/  ISETP.GE.AND P1, PT, R6, RZ, PT ;  /* 0x000000ff0600720c */ /* 0x000fe40003f26270 */
[----:B------:R-:W-:Y:S01]  /*a550*/  ISETP.NE.AND P0, PT, R3, RZ, PT ;  /* 0x000000ff0300720c */ /* 0x000fe20003f05270 */
[----:B------:R-:W-:Y:S04]  /*a560*/  @P5 VIADD R7, R7, 0x1 ;  /* 0x0000000107075836 */ /* 0x000fe80000000000 */
[----:B------:R-:W-:Y:S04]  /*a570*/  @P6 VIADD R5, R5, 0x1 ;  /* 0x0000000105056836 */ /* 0x000fe80000000000 */
[----:B------:R-:W-:Y:S02]  /*a580*/  @!P3 IMAD.MOV R5, RZ, RZ, -R5 ;  /* 0x000000ffff05b224 */ /* 0x000fe400078e0a05 */
[----:B------:R-:W-:Y:S03]  /*a590*/  @!P1 IADD3 R7, PT, PT, -R7, RZ, RZ ;  /* 0x000000ff07079210 */ /* 0x000fe60007ffe1ff */
[C---:B------:R-:W-:Y:S02]  /*a5a0*/  SEL R19, R2.reuse, R5, !P0 ;  /* 0x0000000502137207 */ /* 0x040fe40004000000 */
[----:B------:R-:W-:Y:S02]  /*a5b0*/  SEL R4, R2, R7, !P0 ;  /* 0x0000000702047207 */ /* 0x000fe40004000000 */
[CC--:B------:R-:W-:Y:S02]  /*a5c0*/  LEA R26, P0, R19.reuse, R200.reuse, 0x2 ;  /* 0x000000c8131a7211 */ /* 0x0c0fe400078010ff */
[C---:B------:R-:W-:Y:S02]  /*a5d0*/  LEA R22, P1, R4.reuse, R200, 0x2 ;  /* 0x000000c804167211 */ /* 0x040fe400078210ff */
[CC--:B------:R-:W-:Y:S02]  /*a5e0*/  LEA.HI.X.SX32 R27, R19.reuse, R201.reuse, 0x2, P0 ;  /* 0x000000c9131b7211 */ /* 0x0c0fe400000f16ff */
[----:B------:R-:W-:Y:S02]  /*a5f0*/  LEA.HI.X.SX32 R23, R4, R201, 0x2, P1 ;  /* 0x000000c904177211 */ /* 0x000fe400008f16ff */
[----:B------:R-:W-:Y:S01]  /*a600*/  IADD3 R2, PT, PT, R19, -R4, RZ ;  /* 0x8000000413027210 */ /* 0x000fe20007ffe0ff */
[----:B------:R-:W2:Y:S04]  /*a610*/  LDG.E R6, desc[UR6][R26.64] ;  /* 0x000000061a067981 */ /* 0x000ea8000c1e1900 */
[----:B------:R-:W-:Y:S01]  /*a620*/  IMAD R0, R2, R3, -0x40 ;  /* 0xffffffc002007424 */ /* 0x000fe200078e0203 */
[----:B------:R-:W2:Y:S03]  /*a630*/  LDG.E R21, desc[UR6][R22.64] ;  /* 0x0000000616157981 */ /* 0x000ea6000c1e1900 */
[----:B------:R-:W-:Y:S01]  /*a640*/  IMAD.WIDE.U32 R24, R0, UR14, RZ ;  /* 0x0000000e00187c25 */ /* 0x000fe2000f8e00ff */
[----:B------:R-:W-:Y:S05]  /*a650*/  SHF.R.S32.HI R18, RZ, 0x1f, R0 ;  /* 0x0000001fff127819 */ /* 0x000fea0000011400 */
[----:B------:R-:W-:Y:S04]  /*a660*/  IMAD R8, R18, UR14, RZ ;  /* 0x0000000e12087c24 */ /* 0x000fe8000f8e02ff */
[----:B------:R-:W-:Y:S05]  /*a670*/  IMAD R8, R0, UR15, R8 ;  /* 0x0000000f00087c24 */ /* 0x000fea000f8e0208 */
[----:B------:R-:W-:Y:S01]  /*a680*/  IADD3 R25, PT, PT, R25, R8, RZ ;  /* 0x0000000819197210 */ /* 0x000fe20007ffe0ff */
[----:B--2---:R-:W-:Y:S04]  /*a690*/  IMAD.IADD R21, R21, 0x1, -R6 ;  /* 0x0000000115157824 */ /* 0x004fe800078e0a06 */
[C---:B------:R-:W-:Y:S01]  /*a6a0*/  IMAD.WIDE.U32 R22, R21.reuse, UR8, RZ ;  /* 0x0000000815167c25 */ /* 0x040fe2000f8e00ff */
[----:B------:R-:W-:Y:S03]  /*a6b0*/  SHF.R.S32.HI R20, RZ, 0x1f, R21 ;  /* 0x0000001fff147819 */ /* 0x000fe60000011415 */
[C---:B------:R-:W-:Y:S01]  /*a6c0*/  IMAD.WIDE.U32 R24, R21.reuse, UR10, R24 ;  /* 0x0000000a15187c25 */ /* 0x040fe2000f8e0018 */
[----:B------:R-:W-:Y:S03]  /*a6d0*/  MOV R26, R22 ;  /* 0x00000016001a7202 */ /* 0x000fe60000000f00 */
[----:B------:R-:W-:Y:S01]  /*a6e0*/  IMAD R6, R20, UR8, RZ ;  /* 0x0000000814067c24 */ /* 0x000fe2000f8e02ff */
[----:B------:R-:W-:Y:S01]  /*a6f0*/  LEA R80, P1, R24, R80, 0x1 ;  /* 0x0000005018507211 */ /* 0x000fe200078208ff */
[----:B------:R-:W-:Y:S02]  /*a700*/  IMAD R20, R20, UR10, RZ ;  /* 0x0000000a14147c24 */ /* 0x000fe4000f8e02ff */
[C---:B------:R-:W-:Y:S02]  /*a710*/  IMAD R6, R21.reuse, UR9, R6 ;  /* 0x0000000915067c24 */ /* 0x040fe4000f8e0206 */
[----:B------:R-:W-:Y:S02]  /*a720*/  IMAD R20, R21, UR11, R20 ;  /* 0x0000000b15147c24 */ /* 0x000fe4000f8e0214 */
[----:B------:R-:W-:Y:S02]  /*a730*/  IMAD.IADD R27, R23, 0x1, R6 ;  /* 0x00000001171b7824 */ /* 0x000fe400078e0206 */
[----:B------:R-:W-:Y:S02]  /*a740*/  IMAD R23, R18, UR4, RZ ;  /* 0x0000000412177c24 */ /* 0x000fe4000f8e02ff */
[C---:B------:R-:W-:Y:S04]  /*a750*/  IMAD.WIDE.U32 R26, R0.reuse, UR4, R26 ;  /* 0x00000004001a7c25 */ /* 0x040fe8000f8e001a */
[----:B------:R-:W-:Y:S01]  /*a760*/  IMAD R23, R0, UR5, R23 ;  /* 0x0000000500177c24 */ /* 0x000fe2000f8e0217 */
[----:B------:R-:W-:Y:S01]  /*a770*/  LEA R82, P0, R26, R82, 0x1 ;  /* 0x000000521a527211 */ /* 0x000fe200078008ff */
[----:B------:R-:W-:Y:S03]  /*a780*/  IMAD.IADD R20, R25, 0x1, R20 ;  /* 0x0000000119147824 */ /* 0x000fe600078e0214 */
[----:B------:R-:W-:Y:S02]  /*a790*/  IADD3 R6, PT, PT, R27, R23, RZ ;  /* 0x000000171b067210 */ /* 0x000fe40007ffe0ff */
[----:B------:R-:W-:Y:S02]  /*a7a0*/  LEA.HI.X R81, R24, R81, R20, 0x1, P1 ;  /* 0x0000005118517211 */ /* 0x000fe400008f0c14 */
[----:B------:R-:W-:Y:S07]  /*a7b0*/  LEA.HI.X R83, R26, R83, R6, 0x1, P0 ;  /* 0x000000531a537211 */ /* 0x000fee00000f0c06 */
.L_x_667:
[----:B------:R-:W-:Y:S02]  /*a7c0*/  IADD3 R84, P1, PT, R84, R91, RZ ;  /* 0x0000005b54547210 */ /* 0x000fe40007f3e0ff */
[----:B------:R-:W-:Y:S03]  /*a7d0*/  IADD3 R14, P0, PT, R14, R95, RZ ;  /* 0x0000005f0e0e7210 */ /* 0x000fe60007f1e0ff */
[----:B------:R-:W-:Y:S02]  /*a7e0*/  IMAD.X R85, R85, 0x1, R90, P1 ;  /* 0x0000000155557824 */ /* 0x000fe400008e065a */
[----:B------:R-:W-:Y:S01]  /*a7f0*/  IMAD.X R15, R15, 0x1, R93, P0 ;  /* 0x000000010f0f7824 */ /* 0x000fe200000e065d */
[----:B------:R-:W-:Y:S07]  /*a800*/  @P2 BRA `(.L_x_668) ;  /* 0xffffff7c00182947 */ /* 0x000fee000383ffff */
.L_x_600:
[----:B------:R-:W1:Y:S01]  /*a810*/  LDC R11, c[0x0][0x450] ;  /* 0x00011400ff0b7b82 */ /* 0x000e620000000800 */
[----:B------:R-:W-:Y:S01]  /*a820*/  LOP3.LUT R0, R78, 0x1f8, RZ, 0xc0, !PT ;  /* 0x000001f84e007812 */ /* 0x000fe200078ec0ff */
[----:B------:R-:W-:Y:S01]  /*a830*/  UMOV UR4, 0x400 ;  /* 0x0000040000047882 */ /* 0x000fe20000000000 */
[----:B------:R-:W-:Y:S02]  /*a840*/  BSSY.RECONVERGENT B3, `(.L_x_669) ;  /* 0x00007c6000037945 */ /* 0x000fe40003800200 */
[----:B------:R-:W-:-:S03]  /*a850*/  LOP3.LUT R5, R0, 0x38, R135, 0x78, !PT ;  /* 0x0000003800057812 */ /* 0x000fc600078e7887 */
[----:B------:R-:W2:Y:S01]  /*a860*/  S2UR UR5, SR_CgaCtaId ;  /* 0x00000000000579c3 */ /* 0x000ea20000008800 */
[----:B------:R-:W-:-:S07]  /*a870*/  LOP3.LUT R78, R5, 0x1e00, R78, 0xf8, !PT ;  /* 0x00001e00054e7812 */ /* 0x000fce00078ef84e */
[----:B------:R-:W3:Y:S08]  /*a880*/  LDC.64 R2, c[0x0][0x3b0] ;  /* 0x0000ec00ff027b82 */ /* 0x000ef00000000a00 */
[----:B------:R-:W-:Y:S01]  /*a890*/  BAR.SYNC.DEFER_BLOCKING 0x0 ;  /* 0x0000000000007b1d */ /* 0x000fe20000010000 */
[----:B-1----:R-:W-:Y:S01]  /*a8a0*/  ISETP.NE.AND P0, PT, R11, RZ, PT ;  /* 0x000000ff0b00720c */ /* 0x002fe20003f05270 */
[----:B--2---:R-:W-:-:S06]  /*a8b0*/  ULEA UR5, UR5, UR4, 0x18 ;  /* 0x0000000405057291 */ /* 0x004fcc000f8ec0ff */
[----:B------:R-:W-:Y:S02]  /*a8c0*/  LEA R211, R78, UR5, 0x1 ;  /* 0x000000054ed37c11 */ /* 0x000fe4000f8e08ff */
[C---:B---3--:R-:W-:Y:S01]  /*a8d0*/  SHF.L.U64.HI R37, R2.reuse, 0x4, R3 ;  /* 0x0000000402257819 */ /* 0x048fe20000010203 */
[----:B------:R-:W-:-:S03]  /*a8e0*/  IMAD.SHL.U32 R39, R2, 0x10, RZ ;  /* 0x0000001002277824 */ /* 0x000fc600078e00ff */
[----:B------:R-:W-:Y:S05]  /*a8f0*/  @P0 BRA `(.L_x_670) ;  /* 0x0000000400c40947 */ /* 0x000fea0003800000 */
[----:B------:R-:W1:Y:S01]  /*a900*/  LDCU.64 UR8, c[0x0][0x380] ;  /* 0x00007000ff0877ac */ /* 0x000e620008000a00 */
[----:B------:R-:W-:Y:S01]  /*a910*/  IMAD.IADD R5, R199, 0x1, -R68 ;  /* 0x00000001c7057824 */ /* 0x000fe200078e0a44 */
[----:B------:R-:W-:Y:S04]  /*a920*/  BSSY.RECONVERGENT B0, `(.L_x_671) ;  /* 0x000001a000007945 */ /* 0x000fe80003800200 */
[----:B------:R-:W-:Y:S02]  /*a930*/  ISETP.GE.AND P1, PT, R110, R5, PT ;  /* 0x000000056e00720c */ /* 0x000fe40003f26270 */
[----:B-1----:R-:W-:-:S04]  /*a940*/  LEA R6, P0, R108, UR8, 0x1 ;  /* 0x000000086c067c11 */ /* 0x002fc8000f8008ff */
[----:B-----5:R-:W-:-:S07]  /*a950*/  LEA.HI.X R7, R108, UR9, R67, 0x1, P0 ;  /* 0x000000096c077c11 */ /* 0x020fce00080f0c43 */
[----:B------:R-:W-:Y:S05]  /*a960*/  @P1 BRA `(.L_x_672) ;  /* 0x0000000000541947 */ /* 0x000fea0003800000 */
[----:B------:R-:W1:Y:S02]  /*a970*/  LDCU UR4, c[0x0][0x440] ;  /* 0x00008800ff0477ac */ /* 0x000e640008000800 */
[----:B-1----:R-:W-:Y:S02]  /*a980*/  ISETP.GE.AND P1, PT, R12, UR4, PT ;  /* 0x000000040c007c0c */ /* 0x002fe4000bf26270 */
[----:B------:R-:W-:-:S11]  /*a990*/  ISETP.GE.AND P0, PT, R10, UR4, PT ;  /* 0x000000040a007c0c */ /* 0x000fd6000bf06270 */
        /* <DEDUP_REMOVED lines=17> */
.L_x_673:
[----:B------:R3:W-:Y:S02]  /*aab0*/  STS.128 [R211+0x4000], RZ ;  /* 0x004000ffd3007388 */ /* 0x0007e40000000c00 */
.L_x_672:
[----:B------:R-:W-:Y:S05]  /*aac0*/  BSYNC.RECONVERGENT B0 ;  /* 0x0000000000007941 */ /* 0x000fea0003800200 */
.L_x_671:
[----:B------:R-:W-:Y:S01]  /*aad0*/  IADD3 R24, PT, PT, R110, 0x10, RZ ;  /* 0x000000106e187810 */ /* 0x000fe20007ffe0ff */
[----:B------:R-:W-:Y:S03]  /*aae0*/  BSSY.RECONVERGENT B0, `(.L_x_674) ;  /* 0x000001a000007945 */ /* 0x000fe60003800200 */
[----:B------:R-:W-:-:S13]  /*aaf0*/  ISETP.GE.AND P0, PT, R24, R5, PT ;  /* 0x000000051800720c */ /* 0x000fda0003f06270 */
[----:B------:R-:W-:Y:S05]  /*ab00*/  @P0 BRA `(.L_x_675) ;  /* 0x00000000005c0947 */ /* 0x000fea0003800000 */
[----:B------:R-:W4:Y:S01]  /*ab10*/  LDCU UR4, c[0x0][0x440] ;  /* 0x00008800ff0477ac */ /* 0x000f220008000800 */
[----:B------:R-:W-:-:S04]  /*ab20*/  LEA R14, P2, R39, R6, 0x1 ;  /* 0x00000006270e7211 */ /* 0x000fc800078408ff */
[----:B------:R-:W-:Y:S02]  /*ab30*/  LEA.HI.X R15, R39, R7, R37, 0x1, P2 ;  /* 0x00000007270f7211 */ /* 0x000fe400010f0c25 */
[----:B----4-:R-:W-:Y:S02]  /*ab40*/  ISETP.GE.AND P1, PT, R12, UR4, PT ;  /* 0x000000040c007c0c */ /* 0x010fe4000bf26270 */
        /* <DEDUP_REMOVED lines=18> */
.L_x_676:
[----:B------:R1:W-:Y:S02]  /*ac70*/  STS.128 [R211+0x4800], RZ ;  /* 0x004800ffd3007388 */ /* 0x0003e40000000c00 */
.L_x_675:
[----:B------:R-:W-:Y:S05]  /*ac80*/  BSYNC.RECONVERGENT B0 ;  /* 0x0000000000007941 */ /* 0x000fea0003800200 */
.L_x_674:
[----:B------:R-:W-:Y:S01]  /*ac90*/  IADD3 R30, PT, PT, R110, 0x20, RZ ;  /* 0x000000206e1e7810 */ /* 0x000fe20007ffe0ff */
[----:B------:R-:W-:Y:S03]  /*aca0*/  BSSY.RECONVERGENT B0, `(.L_x_677) ;  /* 0x000001a000007945 */ /* 0x000fe60003800200 */
[----:B------:R-:W-:-:S13]  /*acb0*/  ISETP.GE.AND P0, PT, R30, R5, PT ;  /* 0x000000051e00720c */ /* 0x000fda0003f06270 */
[----:B------:R-:W-:Y:S05]  /*acc0*/  @P0 BRA `(.L_x_678) ;  /* 0x00000000005c0947 */ /* 0x000fea0003800000 */
[----:B------:R-:W5:Y:S01]  /*acd0*/  LDCU UR4, c[0x0][0x440] ;  /* 0x00008800ff0477ac */ /* 0x000f620008000800 */
[----:B-1--4-:R-:W-:-:S04]  /*ace0*/  LEA R14, P2, R2, R6, 0x6 ;  /* 0x00000006020e7211 */ /* 0x012fc800078430ff */
        /* <DEDUP_REMOVED lines=20> */
.L_x_679:
[----:B------:R4:W-:Y:S02]  /*ae30*/  STS.128 [R211+0x5000], RZ ;  /* 0x005000ffd3007388 */ /* 0x0009e40000000c00 */
.L_x_678:
[----:B------:R-:W-:Y:S05]  /*ae40*/  BSYNC.RECONVERGENT B0 ;  /* 0x0000000000007941 */ /* 0x000fea0003800200 */
.L_x_677:
[----:B------:R-:W-:-:S04]  /*ae50*/  IADD3 R36, PT, PT, R110, 0x30, RZ ;  /* 0x000000306e247810 */ /* 0x000fc80007ffe0ff */
[----:B------:R-:W-:-:S13]  /*ae60*/  ISETP.GE.AND P0, PT, R36, R5, PT ;  /* 0x000000052400720c */ /* 0x000fda0003f06270 */
[----:B------:R-:W-:Y:S05]  /*ae70*/  @P0 BRA `(.L_x_680) ;  /* 0x0000007400880947 */ /* 0x000fea0003800000 */
[----:B------:R-:W5:Y:S01]  /*ae80*/  LDCU UR4, c[0x0][0x440] ;  /* 0x00008800ff0477ac */ /* 0x000f620008000800 */
[----:B------:R-:W-:Y:S02]  /*ae90*/  IMAD R3, R3, 0x60, RZ ;  /* 0x0000006003037824 */ /* 0x000fe400078e02ff */
[----:B-12---:R-:W-:-:S05]  /*aea0*/  IMAD.WIDE.U32 R6, R2, 0x60, R6 ;  /* 0x0000006002067825 */ /* 0x006fca00078e0006 */
        /* <DEDUP_REMOVED lines=20> */
.L_x_681:
[----:B------:R2:W-:Y:S01]  /*aff0*/  STS.128 [R211+0x5800], RZ ;  /* 0x005800ffd3007388 */ /* 0x0005e20000000c00 */
[----:B------:R-:W-:Y:S05]  /*b000*/  BRA `(.L_x_680) ;  /* 0x0000007400247947 */ /* 0x000fea0003800000 */
.L_x_670:
[----:B------:R-:W1:Y:S01]  /*b010*/  LDCU.64 UR8, c[0x0][0x470] ;  /* 0x00008e00ff0877ac */ /* 0x000e620008000a00 */
[----:B------:R-:W-:Y:S01]  /*b020*/  IMAD.MOV.U32 R0, RZ, RZ, RZ ;  /* 0x000000ffff007224 */ /* 0x000fe200078e00ff */
[----:B-1----:R-:W-:-:S04]  /*b030*/  ISETP.NE.U32.AND P0, PT, RZ, UR8, PT ;  /* 0x00000008ff007c0c */ /* 0x002fc8000bf05070 */
[----:B------:R-:W-:Y:S01]  /*b040*/  ISETP.NE.AND.EX P0, PT, RZ, UR9, PT, P0 ;  /* 0x00000009ff007c0c */ /* 0x000fe2000bf05300 */
[----:B------:R-:W1:Y:S01]  /*b050*/  LDCU.U8 UR4, c[0x0][0x533] ;  /* 0x0000a660ff0477ac */ /* 0x000e620008000000 */
[----:B------:R-:W2:Y:S11]  /*b060*/  LDCU.64 UR8, c[0x0][0x380] ;  /* 0x00007000ff0877ac */ /* 0x000eb60008000a00 */
[----:B------:R-:W3:Y:S01]  /*b070*/  @P0 LDG.E R0, desc[UR6][R112.64] ;  /* 0x0000000670000981 */ /* 0x000ee2000c1e1900 */
[----:B------:R-:W-:Y:S01]  /*b080*/  IMAD.SHL.U32 R31, R75, 0x10, RZ ;  /* 0x000000104b1f7824 */ /* 0x000fe200078e00ff */
[----:B-1----:R-:W-:Y:S01]  /*b090*/  UISETP.NE.AND UP0, UPT, UR4, URZ, UPT ;  /* 0x000000ff0400728c */ /* 0x002fe2000bf05270 */
[----:B--2---:R-:W-:-:S04]  /*b0a0*/  LEA R26, P0, R108, UR8, 0x1 ;  /* 0x000000086c1a7c11 */ /* 0x004fc8000f8008ff */
[----:B------:R-:W-:Y:S02]  /*b0b0*/  LEA.HI.X R27, R108, UR9, R67, 0x1, P0 ;  /* 0x000000096c1b7c11 */ /* 0x000fe400080f0c43 */
[----:B---3--:R-:W-:-:S05]  /*b0c0*/  IADD3 R0, PT, PT, R0, R69, R68 ;  /* 0x0000004500007210 */ /* 0x008fca0007ffe044 */
[----:B------:R-:W-:-:S05]  /*b0d0*/  IMAD R4, R75, R0, RZ ;  /* 0x000000004b047224 */ /* 0x000fca00078e02ff */
[-C--:B------:R-:W-:Y:S02]  /*b0e0*/  IADD3 R14, P2, PT, R73, R4.reuse, RZ ;  /* 0x00000004490e7210 */ /* 0x080fe40007f5e0ff */
[----:B------:R-:W-:Y:S02]  /*b0f0*/  IADD3 R0, P1, PT, R72, R4, RZ ;  /* 0x0000000448007210 */ /* 0x000fe40007f3e0ff */
[----:B------:R-:W-:-:S05]  /*b100*/  SHF.R.S32.HI R4, RZ, 0x1f, R4 ;  /* 0x0000001fff047819 */ /* 0x000fca0000011404 */
[--C-:B------:R-:W-:Y:S02]  /*b110*/  IMAD.X R20, R71, 0x1, R4.reuse, P2 ;  /* 0x0000000147147824 */ /* 0x100fe400010e0604 */
[----:B------:R-:W-:Y:S01]  /*b120*/  IMAD.X R8, R70, 0x1, R4, P1 ;  /* 0x0000000146087824 */ /* 0x000fe200008e0604 */
[----:B------:R-:W-:Y:S06]  /*b130*/  BRA.U !UP0, `(.L_x_682) ;  /* 0x0000002d08787547 */ /* 0x000fec000b800000 */
[----:B------:R-:W-:Y:S01]  /*b140*/  IADD3 R15, PT, PT, -R68, R199, RZ ;  /* 0x000000c7440f7210 */ /* 0x000fe20007ffe1ff */
[----:B------:R-:W-:Y:S03]  /*b150*/  BSSY.RECONVERGENT B2, `(.L_x_683) ;  /* 0x00000a8000027945 */ /* 0x000fe60003800200 */
[----:B------:R-:W-:-:S13]  /*b160*/  ISETP.GE.AND P0, PT, R110, R15, PT ;  /* 0x0000000f6e00720c */ /* 0x000fda0003f06270 */
[----:B------:R-:W-:Y:S05]  /*b170*/  @P0 BRA `(.L_x_684) ;  /* 0x0000000800940947 */ /* 0x000fea0003800000 */
[----:B------:R-:W1:Y:S01]  /*b180*/  LDC R21, c[0x0][0x440] ;  /* 0x00011000ff157b82 */ /* 0x000e620000000800 */
[----:B------:R-:W2:Y:S01]  /*b190*/  LDCU.64 UR10, c[0x0][0x4c8] ;  /* 0x00009900ff0a77ac */ /* 0x000ea20008000a00 */
[C---:B------:R-:W-:Y:S01]  /*b1a0*/  IMAD.SHL.U32 R24, R14.reuse, 0x2, RZ ;  /* 0x000000020e187824 */ /* 0x040fe200078e00ff */
[----:B------:R-:W-:Y:S01]  /*b1b0*/  SHF.L.U64.HI R0, R14, 0x1, R20 ;  /* 0x000000010e007819 */ /* 0x000fe20000010214 */
[----:B------:R-:W-:Y:S01]  /*b1c0*/  BSSY.RECONVERGENT B1, `(.L_x_685) ;  /* 0x000003b000017945 */ /* 0x000fe20003800200 */
[----:B------:R-:W3:Y:S01]  /*b1d0*/  LDCU.64 UR8, c[0x0][0x4d0] ;  /* 0x00009a00ff0877ac */ /* 0x000ee20008000a00 */
[----:B------:R-:W-:Y:S02]  /*b1e0*/  CS2R R4, SRZ ;  /* 0x0000000000047805 */ /* 0x000fe4000001ff00 */
[----:B-----5:R-:W-:Y:S02]  /*b1f0*/  CS2R R6, SRZ ;  /* 0x0000000000067805 */ /* 0x020fe4000001ff00 */
[----:B--2---:R-:W-:-:S02]  /*b200*/  IADD3 R22, P2, PT, R24, UR10, RZ ;  /* 0x0000000a18167c10 */ /* 0x004fc4000ff5e0ff */
[----:B---3--:R-:W-:Y:S02]  /*b210*/  IADD3 R24, P1, PT, R24, UR8, RZ ;  /* 0x0000000818187c10 */ /* 0x008fe4000ff3e0ff */
[----:B-1----:R-:W-:Y:S02]  /*b220*/  ISETP.GE.AND P0, PT, R12, R21, PT ;  /* 0x000000150c00720c */ /* 0x002fe40003f06270 */
[C---:B------:R-:W-:Y:S02]  /*b230*/  IADD3.X R23, PT, PT, R0.reuse, UR11, RZ, P2, !PT ;  /* 0x0000000b00177c10 */ /* 0x040fe400097fe4ff */
[----:B------:R-:W-:-:S09]  /*b240*/  IADD3.X R25, PT, PT, R0, UR9, RZ, P1, !PT ;  /* 0x0000000900197c10 */ /* 0x000fd20008ffe4ff */
[----:B------:R-:W-:Y:S05]  /*b250*/  @P0 BRA `(.L_x_686) ;  /* 0x0000000000c40947 */ /* 0x000fea0003800000 */
[----:B------:R1:W5:Y:S01]  /*b260*/  LDG.E.128 R16, desc[UR6][R26.64] ;  /* 0x000000061a107981 */ /* 0x000362000c1e1d00 */
[----:B------:R-:W-:Y:S01]  /*b270*/  ISETP.GE.AND P0, PT, R12, R11, PT ;  /* 0x0000000b0c00720c */ /* 0x000fe20003f06270 */
[----:B------:R-:W-:-:S12]  /*b280*/  BSSY.RECONVERGENT B0, `(.L_x_687) ;  /* 0x000002a000007945 */ /* 0x000fd80003800200 */
[----:B------:R-:W-:Y:S05]  /*b290*/  @P0 BRA `(.L_x_688) ;  /* 0x0000000000a00947 */ /* 0x000fea0003800000 */
[----:B------:R-:W2:Y:S04]  /*b2a0*/  LDG.E.64 R4, desc[UR6][R24.64] ;  /* 0x0000000618047981 */ /* 0x000ea8000c1e1b00 */
[----:B------:R-:W3:Y:S01]  /*b2b0*/  LDG.E.64 R6, desc[UR6][R22.64] ;  /* 0x0000000616067981 */ /* 0x000ee2000c1e1b00 */
[----:B-----5:R-:W-:Y:S01]  /*b2c0*/  MOV R29, R18 ;  /* 0x00000012001d7202 */ /* 0x020fe20000000f00 */
[--C-:B------:R-:W-:Y:S02]  /*b2d0*/  HADD2.F32 R33, -RZ, R17.reuse.H0_H0 ;  /* 0x20000011ff217230 */ /* 0x100fe40000004100 */
[----:B------:R-:W-:Y:S02]  /*b2e0*/  HADD2.F32 R41, -RZ, R17.H1_H1 ;  /* 0x30000011ff297230 */ /* 0x000fe40000004100 */
[----:B------:R-:W-:-:S02]  /*b2f0*/  HADD2.F32 R28, -RZ, R19.H1_H1 ;  /* 0x30000013ff1c7230 */ /* 0x000fc40000004100 */
[----:B------:R-:W-:Y:S02]  /*b300*/  HADD2.F32 R35, -RZ, R19.H0_H0 ;  /* 0x20000013ff237230 */ /* 0x000fe40000004100 */
[----:B--2---:R-:W-:Y:S02]  /*b310*/  HADD2.F32 R8, -RZ, R4.H1_H1 ;  /* 0x30000004ff087230 */ /* 0x004fe40000004100 */
[----:B------:R-:W-:Y:S02]  /*b320*/  HADD2.F32 R0, -RZ, R5.H1_H1 ;  /* 0x30000005ff007230 */ /* 0x000fe40000004100 */
[--C-:B---3--:R-:W-:Y:S02]  /*b330*/  HADD2.F32 R18, -RZ, R6.reuse.H1_H1 ;  /* 0x30000006ff127230 */ /* 0x108fe40000004100 */
[----:B------:R-:W-:Y:S01]  /*b340*/  FMUL.FTZ R32, R41, R8 ;  /* 0x0000000829207220 */ /* 0x000fe20000410000 */
[----:B------:R-:W-:Y:S02]  /*b350*/  HADD2.F32 R17, -RZ, R7.H1_H1 ;  /* 0x30000007ff117230 */ /* 0x000fe40000004100 */
[----:B------:R-:W-:Y:S01]  /*b360*/  FMUL.FTZ R30, R28, R0 ;  /* 0x000000001c1e7220 */ /* 0x000fe20000410000 */
[----:B------:R-:W-:-:S02]  /*b370*/  HADD2.F32 R6, -RZ, R6.H0_H0 ;  /* 0x20000006ff067230 */ /* 0x000fc40000004100 */
[-C--:B------:R-:W-:Y:S01]  /*b380*/  FMUL.FTZ R19, R41, R18.reuse ;  /* 0x0000001229137220 */ /* 0x080fe20000410000 */
[----:B------:R-:W-:Y:S02]  /*b390*/  HADD2.F32 R4, -RZ, R4.H0_H0 ;  /* 0x20000004ff047230 */ /* 0x000fe40000004100 */
[-C--:B------:R-:W-:Y:S01]  /*b3a0*/  FMUL.FTZ R41, R28, R17.reuse ;  /* 0x000000111c297220 */ /* 0x080fe20000410000 */
[----:B------:R-:W-:Y:S01]  /*b3b0*/  FFMA.FTZ R30, R35, R17, -R30 ;  /* 0x00000011231e7223 */ /* 0x000fe2000001081e */
[----:B------:R-:W-:Y:S02]  /*b3c0*/  HADD2.F32 R17, -RZ, R16.H1_H1 ;  /* 0x30000010ff117230 */ /* 0x000fe40000004100 */
[----:B------:R-:W-:Y:S01]  /*b3d0*/  FFMA.FTZ R32, R33, R18, -R32 ;  /* 0x0000001221207223 */ /* 0x000fe20000010820 */
[----:B------:R-:W-:Y:S01]  /*b3e0*/  FFMA.FTZ R41, R35, R0, R41 ;  /* 0x0000000023297223 */ /* 0x000fe20000010029 */
[----:B------:R-:W-:Y:S02]  /*b3f0*/  HADD2.F32 R5, -RZ, R5.H0_H0 ;  /* 0x20000005ff057230 */ /* 0x000fe40000004100 */
[----:B------:R-:W-:Y:S01]  /*b400*/  FFMA.FTZ R19, R33, R8, R19 ;  /* 0x0000000821137223 */ /* 0x000fe20000010013 */
[----:B------:R-:W-:-:S02]  /*b410*/  HADD2.F32 R0, -RZ, R29.H1_H1 ;  /* 0x3000001dff007230 */ /* 0x000fc40000004100 */
[----:B------:R-:W-:Y:S01]  /*b420*/  FMUL.FTZ R8, R17, R4 ;  /* 0x0000000411087220 */ /* 0x000fe20000410000 */
[----:B------:R-:W-:Y:S02]  /*b430*/  HADD2.F32 R7, -RZ, R7.H0_H0 ;  /* 0x20000007ff077230 */ /* 0x000fe40000004100 */
[----:B------:R-:W-:Y:S01]  /*b440*/  HADD2.F32 R33, -RZ, R16.H0_H0 ;  /* 0x20000010ff217230 */ /* 0x000fe20000004100 */
[----:B------:R-:W-:Y:S01]  /*b450*/  F2FP.F16.F32.PACK_AB R32, R19, R32 ;  /* 0x000000201320723e */ /* 0x000fe200000000ff */
[----:B------:R-:W-:Y:S02]  /*b460*/  HADD2.F32 R16, -RZ, R29.H0_H0 ;  /* 0x2000001dff107230 */ /* 0x000fe40000004100 */
[-C--:B------:R-:W-:Y:S01]  /*b470*/  FMUL.FTZ R29, R17, R6.reuse ;  /* 0x00000006111d7220 */ /* 0x080fe20000410000 */
[C---:B------:R-:W-:Y:S01]  /*b480*/  FMUL.FTZ R17, R0.reuse, R5 ;  /* 0x0000000500117220 */ /* 0x040fe20000410000 */
[-C--:B------:R-:W-:Y:S01]  /*b490*/  FMUL.FTZ R0, R0, R7.reuse ;  /* 0x0000000700007220 */ /* 0x080fe20000410000 */
[C---:B------:R-:W-:Y:S01]  /*b4a0*/  FFMA.FTZ R8, R33.reuse, R6, -R8 ;  /* 0x0000000621087223 */ /* 0x040fe20000010808 */
[----:B------:R-:W-:Y:S01]  /*b4b0*/  FFMA.FTZ R29, R33, R4, R29 ;  /* 0x00000004211d7223 */ /* 0x000fe2000001001d */
[C---:B------:R-:W-:Y:S01]  /*b4c0*/  FFMA.FTZ R17, R16.reuse, R7, -R17 ;  /* 0x0000000710117223 */ /* 0x040fe20000010811 */
[----:B------:R-:W-:Y:S01]  /*b4d0*/  FFMA.FTZ R0, R16, R5, R0 ;  /* 0x0000000510007223 */ /* 0x000fe20000010000 */
[----:B------:R-:W-:-:S02]  /*b4e0*/  F2FP.F16.F32.PACK_AB R19, R41, R30 ;  /* 0x0000001e2913723e */ /* 0x000fc400000000ff */
[----:B------:R-:W-:Y:S02]  /*b4f0*/  F2FP.F16.F32.PACK_AB R16, R29, R8 ;  /* 0x000000081d10723e */ /* 0x000fe400000000ff */
[----:B------:R-:W-:Y:S02]  /*b500*/  F2FP.F16.F32.PACK_AB R18, R0, R17 ;  /* 0x000000110012723e */ /* 0x000fe400000000ff */
[----:B------:R-:W-:Y:S02]  /*b510*/  MOV R17, R32 ;  /* 0x0000002000117202 */ /* 0x000fe40000000f00 */
.L_x_688:
[----:B------:R-:W-:Y:S05]  /*b520*/  BSYNC.RECONVERGENT B0 ;  /* 0x0000000000007941 */ /* 0x000fea0003800200 */
.L_x_687:
[----:B-----5:R-:W-:Y:S01]  /*b530*/  IMAD.MOV.U32 R6, RZ, RZ, R18 ;  /* 0x000000ffff067224 */ /* 0x020fe200078e0012 */
[----:B------:R-:W-:Y:S01]  /*b540*/  MOV R4, R16 ;  /* 0x0000001000047202 */ /* 0x000fe20000000f00 */
[----:B------:R-:W-:Y:S01]  /*b550*/  IMAD.MOV.U32 R7, RZ, RZ, R19 ;  /* 0x000000ffff077224 */ /* 0x000fe200078e0013 */
[----:B------:R-:W-:Y:S02]  /*b560*/  MOV R5, R17 ;  /* 0x0000001100057202 */ /* 0x000fe40000000f00 */
.L_x_686:
[----:B------:R-:W-:Y:S05]  /*b570*/  BSYNC.RECONVERGENT B1 ;  /* 0x0000000000017941 */ /* 0x000fea0003800200 */
.L_x_685:
[----:B------:R-:W-:Y:S01]  /*b580*/  ISETP.GE.AND P0, PT, R10, R21, PT ;  /* 0x000000150a00720c */ /* 0x000fe20003f06270 */
[----:B------:R2:W-:Y:S01]  /*b590*/  STS.128 [R211], R4 ;  /* 0x00000004d3007388 */ /* 0x0005e20000000c00 */
[----:B------:R-:W-:Y:S11]  /*b5a0*/  BSSY.RECONVERGENT B1, `(.L_x_689) ;  /* 0x0000031000017945 */ /* 0x000ff60003800200 */
[----:B------:R2:W-:Y:S01]  /*b5b0*/  @P0 STS.128 [R211+0x2000], RZ ;  /* 0x002000ffd3000388 */ /* 0x0005e20000000c00 */
[----:B------:R-:W-:Y:S05]  /*b5c0*/  @P0 BRA `(.L_x_690) ;  /* 0x0000000000b80947 */ /* 0x000fea0003800000 */
[----:B------:R3:W5:Y:S01]  /*b5d0*/  LDG.E.128 R16, desc[UR6][R26.64+0x80] ;  /* 0x000080061a107981 */ /* 0x000762000c1e1d00 */
[----:B------:R-:W-:Y:S01]  /*b5e0*/  ISETP.GE.AND P0, PT, R10, R11, PT ;  /* 0x0000000b0a00720c */ /* 0x000fe20003f06270 */
[----:B------:R-:W-:-:S12]  /*b5f0*/  BSSY.RECONVERGENT B0, `(.L_x_691) ;  /* 0x000002a000007945 */ /* 0x000fd80003800200 */
[----:B------:R-:W-:Y:S05]  /*b600*/  @P0 BRA `(.L_x_692) ;  /* 0x0000000000a00947 */ /* 0x000fea0003800000 */
[----:B--2---:R-:W2:Y:S04]  /*b610*/  LDG.E.64 R4, desc[UR6][R24.64+0x40] ;  /* 0x0000400618047981 */ /* 0x004ea8000c1e1b00 */
[----:B------:R-:W4:Y:S01]  /*b620*/  LDG.E.64 R6, desc[UR6][R22.64+0x40] ;  /* 0x0000400616067981 */ /* 0x000f22000c1e1b00 */
[----:B-----5:R-:W-:Y:S01]  /*b630*/  MOV R29, R18 ;  /* 0x00000012001d7202 */ /* 0x020fe20000000f00 */
[--C-:B------:R-:W-:Y:S02]  /*b640*/  HADD2.F32 R33, -RZ, R17.reuse.H0_H0 ;  /* 0x20000011ff217230 */ /* 0x100fe40000004100 */
[----:B------:R-:W-:Y:S02]  /*b650*/  HADD2.F32 R41, -RZ, R17.H1_H1 ;  /* 0x30000011ff297230 */ /* 0x000fe40000004100 */
[----:B------:R-:W-:-:S02]  /*b660*/  HADD2.F32 R28, -RZ, R19.H1_H1 ;  /* 0x30000013ff1c7230 */ /* 0x000fc40000004100 */
[----:B------:R-:W-:Y:S02]  /*b670*/  HADD2.F32 R35, -RZ, R19.H0_H0 ;  /* 0x20000013ff237230 */ /* 0x000fe40000004100 */
[----:B--2---:R-:W-:Y:S02]  /*b680*/  HADD2.F32 R8, -RZ, R4.H1_H1 ;  /* 0x30000004ff087230 */ /* 0x004fe40000004100 */
[----:B------:R-:W-:Y:S02]  /*b690*/  HADD2.F32 R0, -RZ, R5.H1_H1 ;  /* 0x30000005ff007230 */ /* 0x000fe40000004100 */
[--C-:B----4-:R-:W-:Y:S02]  /*b6a0*/  HADD2.F32 R18, -RZ, R6.reuse.H1_H1 ;  /* 0x30000006ff127230 */ /* 0x110fe40000004100 */
        /* <DEDUP_REMOVED lines=30> */
.L_x_692:
[----:B------:R-:W-:Y:S05]  /*b890*/  BSYNC.RECONVERGENT B0 ;  /* 0x0000000000007941 */ /* 0x000fea0003800200 */
.L_x_691:
[----:B-----5:R4:W-:Y:S02]  /*b8a0*/  STS.128 [R211+0x2000], R16 ;  /* 0x00200010d3007388 */ /* 0x0209e40000000c00 */
.L_x_690:
[----:B------:R-:W-:Y:S05]  /*b8b0*/  BSYNC.RECONVERGENT B1 ;  /* 0x0000000000017941 */ /* 0x000fea0003800200 */
.L_x_689:
[----:B------:R-:W-:-:S13]  /*b8c0*/  ISETP.GE.AND P0, PT, R9, R21, PT ;  /* 0x000000150900720c */ /* 0x000fda0003f06270 */
[----:B------:R1:W-:Y:S01]  /*b8d0*/  @P0 STS.128 [R211+0x4000], RZ ;  /* 0x004000ffd3000388 */ /* 0x0003e20000000c00 */
[----:B------:R-:W-:Y:S05]  /*b8e0*/  @P0 BRA `(.L_x_684) ;  /* 0x0000000000b80947 */ /* 0x000fea0003800000 */
[----:B----4-:R4:W5:Y:S01]  /*b8f0*/  LDG.E.128 R16, desc[UR6][R26.64+0x100] ;  /* 0x000100061a107981 */ /* 0x010962000c1e1d00 */
[----:B------:R-:W-:Y:S01]  /*b900*/  ISETP.GE.AND P0, PT, R9, R11, PT ;  /* 0x0000000b0900720c */ /* 0x000fe20003f06270 */
[----:B------:R-:W-:-:S12]  /*b910*/  BSSY.RECONVERGENT B0, `(.L_x_693) ;  /* 0x000002a000007945 */ /* 0x000fd80003800200 */
[----:B------:R-:W-:Y:S05]  /*b920*/  @P0 BRA `(.L_x_694) ;  /* 0x0000000000a00947 */ /* 0x000fea0003800000 */
[----:B--2---:R-:W2:Y:S04]  /*b930*/  LDG.E.64 R4, desc[UR6][R24.64+0x80] ;  /* 0x0000800618047981 */ /* 0x004ea8000c1e1b00 */
[----:B------:R1:W3:Y:S01]  /*b940*/  LDG.E.64 R6, desc[UR6][R22.64+0x80] ;  /* 0x0000800616067981 */ /* 0x0002e2000c1e1b00 */
[--C-:B-----5:R-:W-:Y:S01]  /*b950*/  HADD2.F32 R29, -RZ, R17.reuse.H0_H0 ;  /* 0x20000011ff1d7230 */ /* 0x120fe20000004100 */
[----:B------:R-:W-:Y:S01]  /*b960*/  MOV R28, R18 ;  /* 0x00000012001c7202 */ /* 0x000fe20000000f00 */
[----:B------:R-:W-:Y:S02]  /*b970*/  HADD2.F32 R33, -RZ, R17.H1_H1 ;  /* 0x30000011ff217230 */ /* 0x000fe40000004100 */
[--C-:B------:R-:W-:Y:S02]  /*b980*/  HADD2.F32 R21, -RZ, R19.reuse.H1_H1 ;  /* 0x30000013ff157230 */ /* 0x100fe40000004100 */
[----:B-1----:R-:W-:-:S02]  /*b990*/  HADD2.F32 R23, -RZ, R19.H0_H0 ;  /* 0x20000013ff177230 */ /* 0x002fc40000004100 */
[----:B--2---:R-:W-:Y:S02]  /*b9a0*/  HADD2.F32 R0, -RZ, R5.H1_H1 ;  /* 0x30000005ff007230 */ /* 0x004fe40000004100 */
[----:B------:R-:W-:Y:S02]  /*b9b0*/  HADD2.F32 R8, -RZ, R4.H1_H1 ;  /* 0x30000004ff087230 */ /* 0x000fe40000004100 */
[----:B---3--:R-:W-:Y:S02]  /*b9c0*/  HADD2.F32 R17, -RZ, R7.H1_H1 ;  /* 0x30000007ff117230 */ /* 0x008fe40000004100 */
[----:B------:R-:W-:Y:S01]  /*b9d0*/  FMUL.FTZ R22, R21, R0 ;  /* 0x0000000015167220 */ /* 0x000fe20000410000 */
[--C-:B------:R-:W-:Y:S02]  /*b9e0*/  HADD2.F32 R18, -RZ, R6.reuse.H1_H1 ;  /* 0x30000006ff127230 */ /* 0x100fe40000004100 */
[----:B------:R-:W-:Y:S01]  /*b9f0*/  FMUL.FTZ R24, R33, R8 ;  /* 0x0000000821187220 */ /* 0x000fe20000410000 */
[----:B------:R-:W-:-:S02]  /*ba00*/  HADD2.F32 R6, -RZ, R6.H0_H0 ;  /* 0x20000006ff067230 */ /* 0x000fc40000004100 */
[-C--:B------:R-:W-:Y:S01]  /*ba10*/  FMUL.FTZ R21, R21, R17.reuse ;  /* 0x0000001115157220 */ /* 0x080fe20000410000 */
[----:B------:R-:W-:Y:S01]  /*ba20*/  FFMA.FTZ R22, R23, R17, -R22 ;  /* 0x0000001117167223 */ /* 0x000fe20000010816 */
[----:B------:R-:W-:Y:S01]  /*ba30*/  FMUL.FTZ R19, R33, R18 ;  /* 0x0000001221137220 */ /* 0x000fe20000410000 */
[----:B------:R-:W-:Y:S02]  /*ba40*/  HADD2.F32 R17, -RZ, R16.H1_H1 ;  /* 0x30000010ff117230 */ /* 0x000fe40000004100 */
[----:B------:R-:W-:Y:S01]  /*ba50*/  FFMA.FTZ R21, R23, R0, R21 ;  /* 0x0000000017157223 */ /* 0x000fe20000010015 */
[----:B------:R-:W-:Y:S02]  /*ba60*/  HADD2.F32 R4, -RZ, R4.H0_H0 ;  /* 0x20000004ff047230 */ /* 0x000fe40000004100 */
[----:B------:R-:W-:Y:S01]  /*ba70*/  FFMA.FTZ R19, R29, R8, R19 ;  /* 0x000000081d137223 */ /* 0x000fe20000010013 */
[----:B------:R-:W-:Y:S02]  /*ba80*/  HADD2.F32 R5, -RZ, R5.H0_H0 ;  /* 0x20000005ff057230 */ /* 0x000fe40000004100 */
[----:B------:R-:W-:Y:S01]  /*ba90*/  FMUL.FTZ R25, R17, R6 ;  /* 0x0000000611197220 */ /* 0x000fe20000410000 */
[----:B------:R-:W-:-:S02]  /*baa0*/  HADD2.F32 R0, -RZ, R28.H1_H1 ;  /* 0x3000001cff007230 */ /* 0x000fc40000004100 */
[----:B------:R-:W-:Y:S01]  /*bab0*/  FMUL.FTZ R8, R17, R4 ;  /* 0x0000000411087220 */ /* 0x000fe20000410000 */
[----:B------:R-:W-:Y:S02]  /*bac0*/  HADD2.F32 R7, -RZ, R7.H0_H0 ;  /* 0x20000007ff077230 */ /* 0x000fe40000004100 */
[----:B------:R-:W-:Y:S01]  /*bad0*/  FFMA.FTZ R24, R29, R18, -R24 ;  /* 0x000000121d187223 */ /* 0x000fe20000010818 */
[----:B------:R-:W-:Y:S02]  /*bae0*/  HADD2.F32 R28, -RZ, R28.H0_H0 ;  /* 0x2000001cff1c7230 */ /* 0x000fe40000004100 */
[C---:B------:R-:W-:Y:S01]  /*baf0*/  FMUL.FTZ R17, R0.reuse, R5 ;  /* 0x0000000500117220 */ /* 0x040fe20000410000 */
[----:B------:R-:W-:Y:S02]  /*bb00*/  HADD2.F32 R23, -RZ, R16.H0_H0 ;  /* 0x20000010ff177230 */ /* 0x000fe40000004100 */
[-C--:B------:R-:W-:Y:S01]  /*bb10*/  FMUL.FTZ R0, R0, R7.reuse ;  /* 0x0000000700007220 */ /* 0x080fe20000410000 */
[----:B------:R-:W-:Y:S01]  /*bb20*/  F2FP.F16.F32.PACK_AB R24, R19, R24 ;  /* 0x000000181318723e */ /* 0x000fe200000000ff */
[C---:B------:R-:W-:Y:S01]  /*bb30*/  FFMA.FTZ R17, R28.reuse, R7, -R17 ;  /* 0x000000071c117223 */ /* 0x040fe20000010811 */
[----:B------:R-:W-:Y:S01]  /*bb40*/  F2FP.F16.F32.PACK_AB R19, R21, R22 ;  /* 0x000000161513723e */ /* 0x000fe200000000ff */
[----:B------:R-:W-:Y:S01]  /*bb50*/  FFMA.FTZ R0, R28, R5, R0 ;  /* 0x000000051c007223 */ /* 0x000fe20000010000 */
[C---:B------:R-:W-:Y:S01]  /*bb60*/  FFMA.FTZ R8, R23.reuse, R6, -R8 ;  /* 0x0000000617087223 */ /* 0x040fe20000010808 */
[----:B------:R-:W-:-:S03]  /*bb70*/  FFMA.FTZ R25, R23, R4, R25 ;  /* 0x0000000417197223 */ /* 0x000fc60000010019 */
[----:B------:R-:W-:Y:S02]  /*bb80*/  F2FP.F16.F32.PACK_AB R18, R0, R17 ;  /* 0x000000110012723e */ /* 0x000fe400000000ff */
[----:B------:R-:W-:Y:S02]  /*bb90*/  F2FP.F16.F32.PACK_AB R16, R25, R8 ;  /* 0x000000081910723e */ /* 0x000fe400000000ff */
[----:B------:R-:W-:Y:S02]  /*bba0*/  MOV R17, R24 ;  /* 0x0000001800117202 */ /* 0x000fe40000000f00 */
.L_x_694:
[----:B------:R-:W-:Y:S05]  /*bbb0*/  BSYNC.RECONVERGENT B0 ;  /* 0x0000000000007941 */ /* 0x000fea0003800200 */
.L_x_693:
[----:B-----5:R1:W-:Y:S02]  /*bbc0*/  STS.128 [R211+0x4000], R16 ;  /* 0x00400010d3007388 */ /* 0x0203e40000000c00 */
.L_x_684:
[----:B------:R-:W-:Y:S05]  /*bbd0*/  BSYNC.RECONVERGENT B2 ;  /* 0x0000000000027941 */ /* 0x000fea0003800200 */
.L_x_683:
[----:B------:R-:W-:Y:S01]  /*bbe0*/  IADD3 R24, PT, PT, R110, 0x10, RZ ;  /* 0x000000106e187810 */ /* 0x000fe20007ffe0ff */
[----:B------:R-:W-:Y:S03]  /*bbf0*/  BSSY.RECONVERGENT B2, `(.L_x_695) ;  /* 0x00000bb000027945 */ /* 0x000fe60003800200 */
[----:B------:R-:W-:-:S13]  /*bc00*/  ISETP.GE.AND P0, PT, R24, R15, PT ;  /* 0x0000000f1800720c */ /* 0x000fda0003f06270 */
[----:B------:R-:W-:Y:S05]  /*bc10*/  @P0 BRA `(.L_x_696) ;  /* 0x0000000800e00947 */ /* 0x000fea0003800000 */
[----:B------:R-:W2:Y:S01]  /*bc20*/  LDC R21, c[0x0][0x440] ;  /* 0x00011000ff157b82 */ /* 0x000ea20000000800 */
[C---:B------:R-:W-:Y:S01]  /*bc30*/  LEA R22, P0, R39.reuse, R26, 0x1 ;  /* 0x0000001a27167211 */ /* 0x040fe200078008ff */
[----:B------:R-:W-:Y:S03]  /*bc40*/  BSSY.RECONVERGENT B1, `(.L_x_697) ;  /* 0x000003d000017945 */ /* 0x000fe60003800200 */
[----:B------:R-:W-:Y:S02]  /*bc50*/  LEA.HI.X R23, R39, R27, R37, 0x1, P0 ;  /* 0x0000001b27177211 */ /* 0x000fe400000f0c25 */
[----:B--2---:R-:W-:-:S13]  /*bc60*/  ISETP.GE.AND P1, PT, R12, R21, PT ;  /* 0x000000150c00720c */ /* 0x004fda0003f26270 */
[----:B------:R2:W-:Y:S01]  /*bc70*/  @P1 STS.128 [R211+0x800], RZ ;  /* 0x000800ffd3001388 */ /* 0x0005e20000000c00 */
[----:B------:R-:W-:Y:S05]  /*bc80*/  @P1 BRA `(.L_x_698) ;  /* 0x0000000000e01947 */ /* 0x000fea0003800000 */
[----:B-1--4-:R1:W5:Y:S01]  /*bc90*/  LDG.E.128 R16, desc[UR6][R22.64] ;  /* 0x0000000616107981 */ /* 0x012362000c1e1d00 */
[----:B------:R-:W-:Y:S01]  /*bca0*/  ISETP.GE.AND P0, PT, R12, R11, PT ;  /* 0x0000000b0c00720c */ /* 0x000fe20003f06270 */
[----:B------:R-:W-:-:S12]  /*bcb0*/  BSSY.RECONVERGENT B0, `(.L_x_699) ;  /* 0x0000034000007945 */ /* 0x000fd80003800200 */
[----:B------:R-:W-:Y:S05]  /*bcc0*/  @P0 BRA `(.L_x_700) ;  /* 0x0000000000c80947 */ /* 0x000fea0003800000 */
[----:B------:R-:W4:Y:S01]  /*bcd0*/  LDCU.64 UR10, c[0x0][0x4c8] ;  /* 0x00009900ff0a77ac */ /* 0x000f220008000a00 */
[----:B------:R-:W-:Y:S01]  /*bce0*/  IADD3 R5, P0, PT, R31, R14, RZ ;  /* 0x0000000e1f057210 */ /* 0x000fe20007f1e0ff */
[----:B------:R-:W2:Y:S03]  /*bcf0*/  LDCU.64 UR8, c[0x0][0x4d0] ;  /* 0x00009a00ff0877ac */ /* 0x000ea60008000a00 */
[----:B------:R-:W-:Y:S02]  /*bd00*/  SHF.L.U32 R4, R5, 0x1, RZ ;  /* 0x0000000105047819 */ /* 0x000fe400000006ff */
[----:B------:R-:W-:-:S04]  /*bd10*/  LEA.HI.X.SX32 R0, R31, R20, 0x1, P0 ;  /* 0x000000141f007211 */ /* 0x000fc800000f0eff */
[----:B------:R-:W-:Y:S02]  /*bd20*/  SHF.L.U64.HI R0, R5, 0x1, R0 ;  /* 0x0000000105007819 */ /* 0x000fe40000010200 */
[C---:B----4-:R-:W-:Y:S02]  /*bd30*/  IADD3 R6, P1, PT, R4.reuse, UR10, RZ ;  /* 0x0000000a04067c10 */ /* 0x050fe4000ff3e0ff */
[----:B--2---:R-:W-:Y:S02]  /*bd40*/  IADD3 R4, P0, PT, R4, UR8, RZ ;  /* 0x0000000804047c10 */ /* 0x004fe4000ff1e0ff */
[C---:B-----5:R-:W-:Y:S02]  /*bd50*/  IADD3.X R7, PT, PT, R0.reuse, UR11, RZ, P1, !PT ;  /* 0x0000000b00077c10 */ /* 0x060fe40008ffe4ff */
[----:B------:R-:W-:-:S04]  /*bd60*/  IADD3.X R5, PT, PT, R0, UR9, RZ, P0, !PT ;  /* 0x0000000900057c10 */ /* 0x000fc800087fe4ff */
[----:B------:R-:W2:Y:S04]  /*bd70*/  LDG.E.64 R6, desc[UR6][R6.64] ;  /* 0x0000000606067981 */ /* 0x000ea8000c1e1b00 */
[----:B------:R-:W4:Y:S01]  /*bd80*/  LDG.E.64 R4, desc[UR6][R4.64] ;  /* 0x0000000604047981 */ /* 0x000f22000c1e1b00 */
[--C-:B------:R-:W-:Y:S02]  /*bd90*/  HADD2.F32 R29, -RZ, R17.reuse.H0_H0 ;  /* 0x20000011ff1d7230 */ /* 0x100fe40000004100 */
[----:B------:R-:W-:Y:S02]  /*bda0*/  HADD2.F32 R35, -RZ, R17.H1_H1 ;  /* 0x30000011ff237230 */ /* 0x000fe40000004100 */
[--C-:B------:R-:W-:Y:S01]  /*bdb0*/  HADD2.F32 R25, -RZ, R19.reuse.H1_H1 ;  /* 0x30000013ff197230 */ /* 0x100fe20000004100 */
[----:B------:R-:W-:Y:S01]  /*bdc0*/  MOV R28, R18 ;  /* 0x00000012001c7202 */ /* 0x000fe20000000f00 */
[----:B------:R-:W-:-:S02]  /*bdd0*/  HADD2.F32 R33, -RZ, R19.H0_H0 ;  /* 0x20000013ff217230 */ /* 0x000fc40000004100 */
[----:B--2---:R-:W-:Y:S02]  /*bde0*/  HADD2.F32 R17, -RZ, R7.H1_H1 ;  /* 0x30000007ff117230 */ /* 0x004fe40000004100 */
[----:B----4-:R-:W-:Y:S02]  /*bdf0*/  HADD2.F32 R0, -RZ, R5.H1_H1 ;  /* 0x30000005ff007230 */ /* 0x010fe40000004100 */
[----:B------:R-:W-:-:S03]  /*be00*/  HADD2.F32 R18, -RZ, R6.H1_H1 ;  /* 0x30000006ff127230 */ /* 0x000fc60000004100 */
[C---:B------:R-:W-:Y:S01]  /*be10*/  FMUL.FTZ R30, R25.reuse, R0 ;  /* 0x00000000191e7220 */ /* 0x040fe20000410000 */
[-C--:B------:R-:W-:Y:S01]  /*be20*/  FMUL.FTZ R25, R25, R17.reuse ;  /* 0x0000001119197220 */ /* 0x080fe20000410000 */
[----:B------:R-:W-:Y:S02]  /*be30*/  HADD2.F32 R8, -RZ, R4.H1_H1 ;  /* 0x30000004ff087230 */ /* 0x000fe40000004100 */
[----:B------:R-:W-:Y:S01]  /*be40*/  FMUL.FTZ R19, R35, R18 ;  /* 0x0000001223137220 */ /* 0x000fe20000410000 */
[C---:B------:R-:W-:Y:S01]  /*be50*/  FFMA.FTZ R30, R33.reuse, R17, -R30 ;  /* 0x00000011211e7223 */ /* 0x040fe2000001081e */
[----:B------:R-:W-:Y:S01]  /*be60*/  FFMA.FTZ R25, R33, R0, R25 ;  /* 0x0000000021197223 */ /* 0x000fe20000010019 */
[----:B------:R-:W-:Y:S02]  /*be70*/  HADD2.F32 R6, -RZ, R6.H0_H0 ;  /* 0x20000006ff067230 */ /* 0x000fe40000004100 */
[----:B------:R-:W-:Y:S02]  /*be80*/  HADD2.F32 R17, -RZ, R16.H1_H1 ;  /* 0x30000010ff117230 */ /* 0x000fe40000004100 */
[----:B------:R-:W-:-:S02]  /*be90*/  HADD2.F32 R4, -RZ, R4.H0_H0 ;  /* 0x20000004ff047230 */ /* 0x000fc40000004100 */
[-C--:B------:R-:W-:Y:S01]  /*bea0*/  FMUL.FTZ R32, R35, R8.reuse ;  /* 0x0000000823207220 */ /* 0x080fe20000410000 */
[----:B------:R-:W-:Y:S02]  /*beb0*/  HADD2.F32 R5, -RZ, R5.H0_H0 ;  /* 0x20000005ff057230 */ /* 0x000fe40000004100 */
[--C-:B------:R-:W-:Y:S02]  /*bec0*/  HADD2.F32 R0, -RZ, R28.reuse.H1_H1 ;  /* 0x3000001cff007230 */ /* 0x100fe40000004100 */
[----:B------:R-:W-:Y:S02]  /*bed0*/  HADD2.F32 R7, -RZ, R7.H0_H0 ;  /* 0x20000007ff077230 */ /* 0x000fe40000004100 */
[----:B------:R-:W-:Y:S01]  /*bee0*/  FFMA.FTZ R19, R29, R8, R19 ;  /* 0x000000081d137223 */ /* 0x000fe20000010013 */
[C---:B------:R-:W-:Y:S01]  /*bef0*/  FMUL.FTZ R8, R17.reuse, R4 ;  /* 0x0000000411087220 */ /* 0x040fe20000410000 */
[----:B------:R-:W-:Y:S01]  /*bf00*/  FMUL.FTZ R33, R17, R6 ;  /* 0x0000000611217220 */ /* 0x000fe20000410000 */
[----:B------:R-:W-:Y:S01]  /*bf10*/  FFMA.FTZ R32, R29, R18, -R32 ;  /* 0x000000121d207223 */ /* 0x000fe20000010820 */
[----:B------:R-:W-:-:S02]  /*bf20*/  HADD2.F32 R28, -RZ, R28.H0_H0 ;  /* 0x2000001cff1c7230 */ /* 0x000fc40000004100 */
[C---:B------:R-:W-:Y:S01]  /*bf30*/  FMUL.FTZ R17, R0.reuse, R5 ;  /* 0x0000000500117220 */ /* 0x040fe20000410000 */
[----:B------:R-:W-:Y:S02]  /*bf40*/  HADD2.F32 R29, -RZ, R16.H0_H0 ;  /* 0x20000010ff1d7230 */ /* 0x000fe40000004100 */
[-C--:B------:R-:W-:Y:S01]  /*bf50*/  FMUL.FTZ R0, R0, R7.reuse ;  /* 0x0000000700007220 */ /* 0x080fe20000410000 */
[----:B------:R-:W-:-:S03]  /*bf60*/  FFMA.FTZ R17, R28, R7, -R17 ;  /* 0x000000071c117223 */ /* 0x000fc60000010811 */
[----:B------:R-:W-:Y:S01]  /*bf70*/  FFMA.FTZ R0, R28, R5, R0 ;  /* 0x000000051c007223 */ /* 0x000fe20000010000 */
[C---:B------:R-:W-:Y:S01]  /*bf80*/  FFMA.FTZ R8, R29.reuse, R6, -R8 ;  /* 0x000000061d087223 */ /* 0x040fe20000010808 */
[----:B------:R-:W-:Y:S01]  /*bf90*/  FFMA.FTZ R33, R29, R4, R33 ;  /* 0x000000041d217223 */ /* 0x000fe20000010021 */
[----:B------:R-:W-:Y:S02]  /*bfa0*/  F2FP.F16.F32.PACK_AB R32, R19, R32 ;  /* 0x000000201320723e */ /* 0x000fe400000000ff */
[----:B------:R-:W-:Y:S02]  /*bfb0*/  F2FP.F16.F32.PACK_AB R18, R0, R17 ;  /* 0x000000110012723e */ /* 0x000fe400000000ff */
[----:B------:R-:W-:Y:S02]  /*bfc0*/  F2FP.F16.F32.PACK_AB R19, R25, R30 ;  /* 0x0000001e1913723e */ /* 0x000fe400000000ff */
[----:B------:R-:W-:Y:S02]  /*bfd0*/  F2FP.F16.F32.PACK_AB R16, R33, R8 ;  /* 0x000000082110723e */ /* 0x000fe400000000ff */
[----:B------:R-:W-:-:S02]  /*bfe0*/  MOV R17, R32 ;  /* 0x0000002000117202 */ /* 0x000fc40000000f00 */
.L_x_700:
[----:B------:R-:W-:Y:S05]  /*bff0*/  BSYNC.RECONVERGENT B0 ;  /* 0x0000000000007941 */ /* 0x000fea0003800200 */
.L_x_699:
[----:B-----5:R4:W-:Y:S02]  /*c000*/  STS.128 [R211+0x800], R16 ;  /* 0x00080010d3007388 */ /* 0x0209e40000000c00 */
.L_x_698:
[----:B------:R-:W-:Y:S05]  /*c010*/  BSYNC.RECONVERGENT B1 ;  /* 0x0000000000017941 */ /* 0x000fea0003800200 */
.L_x_697:
[----:B------:R-:W-:Y:S01]  /*c020*/  ISETP.GE.AND P0, PT, R10, R21, PT ;  /* 0x000000150a00720c */ /* 0x000fe20003f06270 */
[----:B------:R-:W-:-:S12]  /*c030*/  BSSY.RECONVERGENT B1, `(.L_x_701) ;  /* 0x000003b000017945 */ /* 0x000fd80003800200 */
[----:B------:R1:W-:Y:S01]  /*c040*/  @P0 STS.128 [R211+0x2800], RZ ;  /* 0x002800ffd3000388 */ /* 0x0003e20000000c00 */
[----:B------:R-:W-:Y:S05]  /*c050*/  @P0 BRA `(.L_x_702) ;  /* 0x0000000000e00947 */ /* 0x000fea0003800000 */
[----:B-1--4-:R1:W5:Y:S01]  /*c060*/  LDG.E.128 R16, desc[UR6][R22.64+0x80] ;  /* 0x0000800616107981 */ /* 0x012362000c1e1d00 */
[----:B------:R-:W-:Y:S01]  /*c070*/  ISETP.GE.AND P0, PT, R10, R11, PT ;  /* 0x0000000b0a00720c */ /* 0x000fe20003f06270 */
[----:B------:R-:W-:-:S12]  /*c080*/  BSSY.RECONVERGENT B0, `(.L_x_703) ;  /* 0x0000034000007945 */ /* 0x000fd80003800200 */
[----:B------:R-:W-:Y:S05]  /*c090*/  @P0 BRA `(.L_x_704) ;  /* 0x0000000000c80947 */ /* 0x000fea0003800000 */
[----:B------:R-:W4:Y:S01]  /*c0a0*/  LDCU.64 UR10, c[0x0][0x4c8] ;  /* 0x00009900ff0a77ac */ /* 0x000f220008000a00 */
[C---:B------:R-:W-:Y:S01]  /*c0b0*/  IADD3 R5, P0, PT, R31.reuse, R14, RZ ;  /* 0x0000000e1f057210 */ /* 0x040fe20007f1e0ff */
[----:B------:R-:W2:Y:S03]  /*c0c0*/  LDCU.64 UR8, c[0x0][0x4d0] ;  /* 0x00009a00ff0877ac */ /* 0x000ea60008000a00 */
[----:B------:R-:W-:Y:S02]  /*c0d0*/  LEA.HI.X.SX32 R4, R31, R20, 0x1, P0 ;  /* 0x000000141f047211 */ /* 0x000fe400000f0eff */
[C---:B------:R-:W-:Y:S02]  /*c0e0*/  SHF.L.U32 R0, R5.reuse, 0x1, RZ ;  /* 0x0000000105007819 */ /* 0x040fe400000006ff */
[----:B------:R-:W-:Y:S02]  /*c0f0*/  SHF.L.U64.HI R4, R5, 0x1, R4 ;  /* 0x0000000105047819 */ /* 0x000fe40000010204 */
[----:B----4-:R-:W-:-:S02]  /*c100*/  IADD3 R6, P1, PT, R0, UR10, RZ ;  /* 0x0000000a00067c10 */ /* 0x010fc4000ff3e0ff */
[----:B--2---:R-:W-:Y:S02]  /*c110*/  IADD3 R32, P0, PT, R0, UR8, RZ ;  /* 0x0000000800207c10 */ /* 0x004fe4000ff1e0ff */
[C---:B-----5:R-:W-:Y:S02]  /*c120*/  IADD3.X R7, PT, PT, R4.reuse, UR11, RZ, P1, !PT ;  /* 0x0000000b04077c10 */ /* 0x060fe40008ffe4ff */
[----:B------:R-:W-:-:S04]  /*c130*/  IADD3.X R33, PT, PT, R4, UR9, RZ, P0, !PT ;  /* 0x0000000904217c10 */ /* 0x000fc800087fe4ff */
[----:B------:R-:W2:Y:S04]  /*c140*/  LDG.E.64 R6, desc[UR6][R6.64+0x40] ;  /* 0x0000400606067981 */ /* 0x000ea8000c1e1b00 */
[----:B------:R4:W3:Y:S01]  /*c150*/  LDG.E.64 R4, desc[UR6][R32.64+0x40] ;  /* 0x0000400620047981 */ /* 0x0008e2000c1e1b00 */
[--C-:B------:R-:W-:Y:S02]  /*c160*/  HADD2.F32 R29, -RZ, R17.reuse.H0_H0 ;  /* 0x20000011ff1d7230 */ /* 0x100fe40000004100 */
[----:B------:R-:W-:Y:S02]  /*c170*/  HADD2.F32 R35, -RZ, R17.H1_H1 ;  /* 0x30000011ff237230 */ /* 0x000fe40000004100 */
[--C-:B------:R-:W-:Y:S01]  /*c180*/  HADD2.F32 R25, -RZ, R19.reuse.H1_H1 ;  /* 0x30000013ff197230 */ /* 0x100fe20000004100 */
[----:B------:R-:W-:Y:S01]  /*c190*/  MOV R28, R18 ;  /* 0x00000012001c7202 */ /* 0x000fe20000000f00 */
[----:B----4-:R-:W-:-:S02]  /*c1a0*/  HADD2.F32 R33, -RZ, R19.H0_H0 ;  /* 0x20000013ff217230 */ /* 0x010fc40000004100 */
[----:B--2---:R-:W-:Y:S02]  /*c1b0*/  HADD2.F32 R17, -RZ, R7.H1_H1 ;  /* 0x30000007ff117230 */ /* 0x004fe40000004100 */
[----:B---3--:R-:W-:Y:S02]  /*c1c0*/  HADD2.F32 R0, -RZ, R5.H1_H1 ;  /* 0x30000005ff007230 */ /* 0x008fe40000004100 */
        /* <DEDUP_REMOVED lines=31> */
.L_x_704:
[----:B------:R-:W-:Y:S05]  /*c3c0*/  BSYNC.RECONVERGENT B0 ;  /* 0x0000000000007941 */ /* 0x000fea0003800200 */
.L_x_703:
[----:B-----5:R4:W-:Y:S02]  /*c3d0*/  STS.128 [R211+0x2800], R16 ;  /* 0x00280010d3007388 */ /* 0x0209e40000000c00 */
.L_x_702:
[----:B------:R-:W-:Y:S05]  /*c3e0*/  BSYNC.RECONVERGENT B1 ;  /* 0x0000000000017941 */ /* 0x000fea0003800200 */
.L_x_701:
[----:B------:R-:W-:-:S13]  /*c3f0*/  ISETP.GE.AND P0, PT, R9, R21, PT ;  /* 0x000000150900720c */ /* 0x000fda0003f06270 */
        /* <DEDUP_REMOVED lines=18> */
[--C-:B-1----:R-:W-:Y:S02]  /*c520*/  HADD2.F32 R23, -RZ, R17.reuse.H0_H0 ;  /* 0x20000011ff177230 */ /* 0x102fe40000004100 */
        /* <DEDUP_REMOVED lines=37> */
.L_x_706:
[----:B------:R-:W-:Y:S05]  /*c780*/  BSYNC.RECONVERGENT B0 ;  /* 0x0000000000007941 */ /* 0x000fea0003800200 */
.L_x_705:
[----:B-----5:R4:W-:Y:S02]  /*c790*/  STS.128 [R211+0x4800], R16 ;  /* 0x00480010d3007388 */ /* 0x0209e40000000c00 */
.L_x_696:
[----:B------:R-:W-:Y:S05]  /*c7a0*/  BSYNC.RECONVERGENT B2 ;  /* 0x0000000000027941 */ /* 0x000fea0003800200 */
.L_x_695:
[----:B------:R-:W-:Y:S01]  /*c7b0*/  IADD3 R30, PT, PT, R110, 0x20, RZ ;  /* 0x000000206e1e7810 */ /* 0x000fe20007ffe0ff */
[----:B------:R-:W-:Y:S03]  /*c7c0*/  BSSY.RECONVERGENT B2, `(.L_x_707) ;  /* 0x00000bc000027945 */ /* 0x000fe60003800200 */
[----:B------:R-:W-:-:S13]  /*c7d0*/  ISETP.GE.AND P0, PT, R30, R15, PT ;  /* 0x0000000f1e00720c */ /* 0x000fda0003f06270 */
[----:B------:R-:W-:Y:S05]  /*c7e0*/  @P0 BRA `(.L_x_708) ;  /* 0x0000000800e40947 */ /* 0x000fea0003800000 */
[----:B-1----:R-:W1:Y:S01]  /*c7f0*/  LDC R23, c[0x0][0x440] ;  /* 0x00011000ff177b82 */ /* 0x002e620000000800 */
[C---:B------:R-:W-:Y:S01]  /*c800*/  LEA R28, P1, R2.reuse, R26, 0x6 ;  /* 0x0000001a021c7211 */ /* 0x040fe200078230ff */
[----:B------:R-:W-:Y:S01]  /*c810*/  BSSY.RECONVERGENT B1, `(.L_x_709) ;  /* 0x000003e000017945 */ /* 0x000fe20003800200 */
[----:B------:R-:W-:Y:S02]  /*c820*/  IMAD.SHL.U32 R21, R75, 0x20, RZ ;  /* 0x000000204b157824 */ /* 0x000fe400078e00ff */
[----:B------:R-:W-:Y:S02]  /*c830*/  LEA.HI.X R29, R2, R27, R3, 0x6, P1 ;  /* 0x0000001b021d7211 */ /* 0x000fe400008f3403 */
[----:B-1----:R-:W-:-:S13]  /*c840*/  ISETP.GE.AND P0, PT, R12, R23, PT ;  /* 0x000000170c00720c */ /* 0x002fda0003f06270 */
[----:B------:R1:W-:Y:S01]  /*c850*/  @P0 STS.128 [R211+0x1000], RZ ;  /* 0x001000ffd3000388 */ /* 0x0003e20000000c00 */
[----:B------:R-:W-:Y:S05]  /*c860*/  @P0 BRA `(.L_x_710) ;  /* 0x0000000000e00947 */ /* 0x000fea0003800000 */
[----:B----4-:R4:W5:Y:S01]  /*c870*/  LDG.E.128 R16, desc[UR6][R28.64] ;  /* 0x000000061c107981 */ /* 0x010962000c1e1d00 */
[----:B------:R-:W-:Y:S01]  /*c880*/  ISETP.GE.AND P0, PT, R12, R11, PT ;  /* 0x0000000b0c00720c */ /* 0x000fe20003f06270 */
[----:B------:R-:W-:-:S12]  /*c890*/  BSSY.RECONVERGENT B0, `(.L_x_711) ;  /* 0x0000034000007945 */ /* 0x000fd80003800200 */
[----:B------:R-:W-:Y:S05]  /*c8a0*/  @P0 BRA `(.L_x_712) ;  /* 0x0000000000c80947 */ /* 0x000fea0003800000 */
[----:B------:R-:W1:Y:S01]  /*c8b0*/  LDCU.64 UR10, c[0x0][0x4c8] ;  /* 0x00009900ff0a77ac */ /* 0x000e620008000a00 */
[----:B--2---:R-:W-:Y:S01]  /*c8c0*/  IADD3 R5, P0, PT, R21, R14, RZ ;  /* 0x0000000e15057210 */ /* 0x004fe20007f1e0ff */
[----:B------:R-:W2:Y:S03]  /*c8d0*/  LDCU.64 UR8, c[0x0][0x4d0] ;  /* 0x00009a00ff0877ac */ /* 0x000ea60008000a00 */
[----:B------:R-:W-:Y:S02]  /*c8e0*/  SHF.L.U32 R4, R5, 0x1, RZ ;  /* 0x0000000105047819 */ /* 0x000fe400000006ff */
[----:B------:R-:W-:-:S04]  /*c8f0*/  LEA.HI.X.SX32 R0, R21, R20, 0x1, P0 ;  /* 0x0000001415007211 */ /* 0x000fc800000f0eff */
[----:B------:R-:W-:Y:S02]  /*c900*/  SHF.L.U64.HI R0, R5, 0x1, R0 ;  /* 0x0000000105007819 */ /* 0x000fe40000010200 */
[C---:B-1----:R-:W-:Y:S02]  /*c910*/  IADD3 R6, P1, PT, R4.reuse, UR10, RZ ;  /* 0x0000000a04067c10 */ /* 0x042fe4000ff3e0ff */
[----:B--2---:R-:W-:Y:S02]  /*c920*/  IADD3 R4, P0, PT, R4, UR8, RZ ;  /* 0x0000000804047c10 */ /* 0x004fe4000ff1e0ff */
[C---:B-----5:R-:W-:Y:S02]  /*c930*/  IADD3.X R7, PT, PT, R0.reuse, UR11, RZ, P1, !PT ;  /* 0x0000000b00077c10 */ /* 0x060fe40008ffe4ff */
[----:B------:R-:W-:-:S04]  /*c940*/  IADD3.X R5, PT, PT, R0, UR9, RZ, P0, !PT ;  /* 0x0000000900057c10 */ /* 0x000fc800087fe4ff */
[----:B------:R-:W2:Y:S04]  /*c950*/  LDG.E.64 R6, desc[UR6][R6.64] ;  /* 0x0000000606067981 */ /* 0x000ea8000c1e1b00 */
[----:B------:R-:W3:Y:S01]  /*c960*/  LDG.E.64 R4, desc[UR6][R4.64] ;  /* 0x0000000604047981 */ /* 0x000ee2000c1e1b00 */
[----:B------:R-:W-:Y:S01]  /*c970*/  MOV R25, R18 ;  /* 0x0000001200197202 */ /* 0x000fe20000000f00 */
[--C-:B------:R-:W-:Y:S02]  /*c980*/  HADD2.F32 R31, -RZ, R17.reuse.H0_H0 ;  /* 0x20000011ff1f7230 */ /* 0x100fe40000004100 */
[----:B------:R-:W-:Y:S02]  /*c990*/  HADD2.F32 R35, -RZ, R17.H1_H1 ;  /* 0x30000011ff237230 */ /* 0x000fe40000004100 */
[----:B------:R-:W-:-:S02]  /*c9a0*/  HADD2.F32 R22, -RZ, R19.H1_H1 ;  /* 0x30000013ff167230 */ /* 0x000fc40000004100 */
[----:B------:R-:W-:Y:S02]  /*c9b0*/  HADD2.F32 R33, -RZ, R19.H0_H0 ;  /* 0x20000013ff217230 */ /* 0x000fe40000004100 */
[----:B--2---:R-:W-:Y:S02]  /*c9c0*/  HADD2.F32 R18, -RZ, R6.H1_H1 ;  /* 0x30000006ff127230 */ /* 0x004fe40000004100 */
[----:B------:R-:W-:Y:S02]  /*c9d0*/  HADD2.F32 R17, -RZ, R7.H1_H1 ;  /* 0x30000007ff117230 */ /* 0x000fe40000004100 */
[----:B---3--:R-:W-:Y:S02]  /*c9e0*/  HADD2.F32 R8, -RZ, R4.H1_H1 ;  /* 0x30000004ff087230 */ /* 0x008fe40000004100 */
[----:B------:R-:W-:Y:S02]  /*c9f0*/  HADD2.F32 R0, -RZ, R5.H1_H1 ;  /* 0x30000005ff007230 */ /* 0x000fe40000004100 */
[C---:B------:R-:W-:Y:S01]  /*ca00*/  FMUL.FTZ R19, R35.reuse, R18 ;  /* 0x0000001223137220 */ /* 0x040fe20000410000 */
[----:B------:R-:W-:Y:S01]  /*ca10*/  FMUL.FTZ R34, R35, R8 ;  /* 0x0000000823227220 */ /* 0x000fe20000410000 */
[C---:B------:R-:W-:Y:S01]  /*ca20*/  FMUL.FTZ R35, R22.reuse, R17 ;  /* 0x0000001116237220 */ /* 0x040fe20000410000 */
[----:B------:R-:W-:Y:S01]  /*ca30*/  FMUL.FTZ R32, R22, R0 ;  /* 0x0000000016207220 */ /* 0x000fe20000410000 */
[----:B------:R-:W-:-:S02]  /*ca40*/  HADD2.F32 R6, -RZ, R6.H0_H0 ;  /* 0x20000006ff067230 */ /* 0x000fc40000004100 */
[C---:B------:R-:W-:Y:S01]  /*ca50*/  FFMA.FTZ R35, R33.reuse, R0, R35 ;  /* 0x0000000021237223 */ /* 0x040fe20000010023 */
[----:B------:R-:W-:Y:S01]  /*ca60*/  FFMA.FTZ R32, R33, R17, -R32 ;  /* 0x0000001121207223 */ /* 0x000fe20000010820 */
[----:B------:R-:W-:Y:S02]  /*ca70*/  HADD2.F32 R17, -RZ, R16.H1_H1 ;  /* 0x30000010ff117230 */ /* 0x000fe40000004100 */
[----:B------:R-:W-:Y:S02]  /*ca80*/  HADD2.F32 R4, -RZ, R4.H0_H0 ;  /* 0x20000004ff047230 */ /* 0x000fe40000004100 */
[C---:B------:R-:W-:Y:S01]  /*ca90*/  FFMA.FTZ R34, R31.reuse, R18, -R34 ;  /* 0x000000121f227223 */ /* 0x040fe20000010822 */
[----:B------:R-:W-:Y:S02]  /*caa0*/  HADD2.F32 R5, -RZ, R5.H0_H0 ;  /* 0x20000005ff057230 */ /* 0x000fe40000004100 */
[----:B------:R-:W-:Y:S01]  /*cab0*/  FFMA.FTZ R19, R31, R8, R19 ;  /* 0x000000081f137223 */ /* 0x000fe20000010013 */
[----:B------:R-:W-:-:S02]  /*cac0*/  HADD2.F32 R0, -RZ, R25.H1_H1 ;  /* 0x30000019ff007230 */ /* 0x000fc40000004100 */
[----:B------:R-:W-:Y:S02]  /*cad0*/  HADD2.F32 R7, -RZ, R7.H0_H0 ;  /* 0x20000007ff077230 */ /* 0x000fe40000004100 */
[----:B------:R-:W-:Y:S02]  /*cae0*/  HADD2.F32 R31, -RZ, R16.H0_H0 ;  /* 0x20000010ff1f7230 */ /* 0x000fe40000004100 */
[C---:B------:R-:W-:Y:S01]  /*caf0*/  FMUL.FTZ R8, R17.reuse, R4 ;  /* 0x0000000411087220 */ /* 0x040fe20000410000 */
        /* <DEDUP_REMOVED lines=11> */
[----:B------:R-:W-:Y:S02]  /*cbb0*/  F2FP.F16.F32.PACK_AB R16, R25, R8 ;  /* 0x000000081910723e */ /* 0x000fe400000000ff */
[----:B------:R-:W-:Y:S02]  /*cbc0*/  MOV R17, R34 ;  /* 0x0000002200117202 */ /* 0x000fe40000000f00 */
.L_x_712:
[----:B------:R-:W-:Y:S05]  /*cbd0*/  BSYNC.RECONVERGENT B0 ;  /* 0x0000000000007941 */ /* 0x000fea0003800200 */
.L_x_711:
[----:B-----5:R1:W-:Y:S02]  /*cbe0*/  STS.128 [R211+0x1000], R16 ;  /* 0x00100010d3007388 */ /* 0x0203e40000000c00 */
.L_x_710:
[----:B------:R-:W-:Y:S05]  /*cbf0*/  BSYNC.RECONVERGENT B1 ;  /* 0x0000000000017941 */ /* 0x000fea0003800200 */
.L_x_709:
        /* <DEDUP_REMOVED lines=9> */
[C---:B--2---:R-:W-:Y:S01]  /*cc90*/  IADD3 R5, P0, PT, R21.reuse, R14, RZ ;  /* 0x0000000e15057210 */ /* 0x044fe20007f1e0ff */
        /* <DEDUP_REMOVED lines=10> */
[----:B------:R-:W-:Y:S01]  /*cd40*/  MOV R25, R18 ;  /* 0x0000001200197202 */ /* 0x000fe20000000f00 */
[--C-:B------:R-:W-:Y:S02]  /*cd50*/  HADD2.F32 R31, -RZ, R17.reuse.H0_H0 ;  /* 0x20000011ff1f7230 */ /* 0x100fe40000004100 */
[----:B------:R-:W-:Y:S02]  /*cd60*/  HADD2.F32 R35, -RZ, R17.H1_H1 ;  /* 0x30000011ff237230 */ /* 0x000fe40000004100 */
[----:B------:R-:W-:-:S02]  /*cd70*/  HADD2.F32 R22, -RZ, R19.H1_H1 ;  /* 0x30000013ff167230 */ /* 0x000fc40000004100 */
[----:B----4-:R-:W-:Y:S02]  /*cd80*/  HADD2.F32 R33, -RZ, R19.H0_H0 ;  /* 0x20000013ff217230 */ /* 0x010fe40000004100 */
        /* <DEDUP_REMOVED lines=33> */
.L_x_716:
[----:B------:R-:W-:Y:S05]  /*cfa0*/  BSYNC.RECONVERGENT B0 ;  /* 0x0000000000007941 */ /* 0x000fea0003800200 */
.L_x_715:
[----:B-----5:R4:W-:Y:S02]  /*cfb0*/  STS.128 [R211+0x3000], R16 ;  /* 0x00300010d3007388 */ /* 0x0209e40000000c00 */
.L_x_714:
[----:B------:R-:W-:Y:S05]  /*cfc0*/  BSYNC.RECONVERGENT B1 ;  /* 0x0000000000017941 */ /* 0x000fea0003800200 */
.L_x_713:
        /* <DEDUP_REMOVED lines=9> */
[----:B------:R-:W3:Y:S03]  /*d060*/  LDCU.64 UR8, c[0x0][0x4d0] ;  /* 0x00009a00ff0877ac */ /* 0x000ee60008000a00 */
[----:B--2---:R-:W-:Y:S02]  /*d070*/  SHF.L.U32 R4, R0, 0x1, RZ ;  /* 0x0000000100047819 */ /* 0x004fe400000006ff */
[----:B------:R-:W-:-:S04]  /*d080*/  LEA.HI.X.SX32 R21, R21, R20, 0x1, P0 ;  /* 0x0000001415157211 */ /* 0x000fc800000f0eff */
[----:B------:R-:W-:Y:S02]  /*d090*/  SHF.L.U64.HI R21, R0, 0x1, R21 ;  /* 0x0000000100157819 */ /* 0x000fe40000010215 */
[C---:B----4-:R-:W-:Y:S02]  /*d0a0*/  IADD3 R6, P1, PT, R4.reuse, UR10, RZ ;  /* 0x0000000a04067c10 */ /* 0x050fe4000ff3e0ff */
[----:B---3--:R-:W-:Y:S02]  /*d0b0*/  IADD3 R4, P0, PT, R4, UR8, RZ ;  /* 0x0000000804047c10 */ /* 0x008fe4000ff1e0ff */
[C---:B-----5:R-:W-:Y:S02]  /*d0c0*/  IADD3.X R7, PT, PT, R21.reuse, UR11, RZ, P1, !PT ;  /* 0x0000000b15077c10 */ /* 0x060fe40008ffe4ff */
[----:B------:R-:W-:-:S04]  /*d0d0*/  IADD3.X R5, PT, PT, R21, UR9, RZ, P0, !PT ;  /* 0x0000000915057c10 */ /* 0x000fc800087fe4ff */
[----:B------:R-:W2:Y:S04]  /*d0e0*/  LDG.E.64 R6, desc[UR6][R6.64+0x80] ;  /* 0x0000800606067981 */ /* 0x000ea8000c1e1b00 */
[----:B------:R-:W3:Y:S01]  /*d0f0*/  LDG.E.64 R4, desc[UR6][R4.64+0x80] ;  /* 0x0000800604047981 */ /* 0x000ee2000c1e1b00 */
[--C-:B------:R-:W-:Y:S02]  /*d100*/  HADD2.F32 R23, -RZ, R17.reuse.H0_H0 ;  /* 0x20000011ff177230 */ /* 0x100fe40000004100 */
[----:B-1----:R-:W-:Y:S02]  /*d110*/  HADD2.F32 R29, -RZ, R17.H1_H1 ;  /* 0x30000011ff1d7230 */ /* 0x002fe40000004100 */
[--C-:B------:R-:W-:Y:S01]  /*d120*/  HADD2.F32 R21, -RZ, R19.reuse.H1_H1 ;  /* 0x30000013ff157230 */ /* 0x100fe20000004100 */
[----:B------:R-:W-:Y:S01]  /*d130*/  MOV R22, R18 ;  /* 0x0000001200167202 */ /* 0x000fe20000000f00 */
[----:B------:R-:W-:-:S02]  /*d140*/  HADD2.F32 R25, -RZ, R19.H0_H0 ;  /* 0x20000013ff197230 */ /* 0x000fc40000004100 */
        /* <DEDUP_REMOVED lines=33> */
.L_x_718:
[----:B------:R-:W-:Y:S05]  /*d360*/  BSYNC.RECONVERGENT B0 ;  /* 0x0000000000007941 */ /* 0x000fea0003800200 */
.L_x_717:
[----:B-----5:R4:W-:Y:S02]  /*d370*/  STS.128 [R211+0x5000], R16 ;  /* 0x00500010d3007388 */ /* 0x0209e40000000c00 */
.L_x_708:
[----:B------:R-:W-:Y:S05]  /*d380*/  BSYNC.RECONVERGENT B2 ;  /* 0x0000000000027941 */ /* 0x000fea0003800200 */
.L_x_707:
[----:B------:R-:W-:-:S04]  /*d390*/  IADD3 R36, PT, PT, R110, 0x30, RZ ;  /* 0x000000306e247810 */ /* 0x000fc80007ffe0ff */
[----:B------:R-:W-:-:S13]  /*d3a0*/  ISETP.GE.AND P0, PT, R36, R15, PT ;  /* 0x0000000f2400720c */ /* 0x000fda0003f06270 */
[----:B------:R-:W-:Y:S05]  /*d3b0*/  @P0 BRA `(.L_x_680) ;  /* 0x0000005000380947 */ /* 0x000fea0003800000 */
[----:B--2--5:R-:W2:Y:S01]  /*d3c0*/  LDC R7, c[0x0][0x440] ;  /* 0x00011000ff077b82 */ /* 0x024ea20000000800 */
[----:B-1----:R-:W-:Y:S01]  /*d3d0*/  IMAD.WIDE.U32 R22, R2, 0x60, R26 ;  /* 0x0000006002167825 */ /* 0x002fe200078e001a */
[----:B------:R-:W-:Y:S03]  /*d3e0*/  BSSY.RECONVERGENT B1, `(.L_x_719) ;  /* 0x000003d000017945 */ /* 0x000fe60003800200 */
[----:B------:R-:W-:Y:S02]  /*d3f0*/  IMAD R3, R3, 0x60, RZ ;  /* 0x0000006003037824 */ /* 0x000fe400078e02ff */
[----:B------:R-:W-:-:S03]  /*d400*/  IMAD R75, R75, 0x30, RZ ;  /* 0x000000304b4b7824 */ /* 0x000fc600078e02ff */
[----:B------:R-:W-:Y:S02]  /*d410*/  IADD3 R23, PT, PT, R3, R23, RZ ;  /* 0x0000001703177210 */ /* 0x000fe40007ffe0ff */
[----:B--2---:R-:W-:-:S13]  /*d420*/  ISETP.GE.AND P0, PT, R12, R7, PT ;  /* 0x000000070c00720c */ /* 0x004fda0003f06270 */
[----:B------:R1:W-:Y:S01]  /*d430*/  @P0 STS.128 [R211+0x1800], RZ ;  /* 0x001800ffd3000388 */ /* 0x0003e20000000c00 */
[----:B------:R-:W-:Y:S05]  /*d440*/  @P0 BRA `(.L_x_720) ;  /* 0x0000000000d80947 */ /* 0x000fea0003800000 */
[----:B----4-:R2:W5:Y:S01]  /*d450*/  LDG.E.128 R16, desc[UR6][R22.64] ;  /* 0x0000000616107981 */ /* 0x010562000c1e1d00 */
[----:B------:R-:W-:Y:S01]  /*d460*/  ISETP.GE.AND P0, PT, R12, R11, PT ;  /* 0x0000000b0c00720c */ /* 0x000fe20003f06270 */
[----:B------:R-:W-:-:S12]  /*d470*/  BSSY.RECONVERGENT B0, `(.L_x_721) ;  /* 0x0000032000007945 */ /* 0x000fd80003800200 */
[----:B------:R-:W-:Y:S05]  /*d480*/  @P0 BRA `(.L_x_722) ;  /* 0x0000000000c00947 */ /* 0x000fea0003800000 */
[----:B------:R-:W4:Y:S01]  /*d490*/  LDCU.64 UR10, c[0x0][0x4c8] ;  /* 0x00009900ff0a77ac */ /* 0x000f220008000a00 */
[----:B------:R-:W-:Y:S01]  /*d4a0*/  IADD3 R3, P0, PT, R75, R14, RZ ;  /* 0x0000000e4b037210 */ /* 0x000fe20007f1e0ff */
[----:B------:R-:W1:Y:S03]  /*d4b0*/  LDCU.64 UR8, c[0x0][0x4d0] ;  /* 0x00009a00ff0877ac */ /* 0x000e660008000a00 */
[----:B------:R-:W-:Y:S02]  /*d4c0*/  SHF.L.U32 R2, R3, 0x1, RZ ;  /* 0x0000000103027819 */ /* 0x000fe400000006ff */
[----:B------:R-:W-:-:S04]  /*d4d0*/  LEA.HI.X.SX32 R0, R75, R20, 0x1, P0 ;  /* 0x000000144b007211 */ /* 0x000fc800000f0eff */
[----:B------:R-:W-:Y:S02]  /*d4e0*/  SHF.L.U64.HI R0, R3, 0x1, R0 ;  /* 0x0000000103007819 */ /* 0x000fe40000010200 */
[C---:B----4-:R-:W-:Y:S02]  /*d4f0*/  IADD3 R4, P1, PT, R2.reuse, UR10, RZ ;  /* 0x0000000a02047c10 */ /* 0x050fe4000ff3e0ff */
[----:B-1----:R-:W-:Y:S02]  /*d500*/  IADD3 R2, P0, PT, R2, UR8, RZ ;  /* 0x0000000802027c10 */ /* 0x002fe4000ff1e0ff */
[C---:B------:R-:W-:Y:S02]  /*d510*/  IADD3.X R5, PT, PT, R0.reuse, UR11, RZ, P1, !PT ;  /* 0x0000000b00057c10 */ /* 0x040fe40008ffe4ff */
[----:B------:R-:W-:-:S04]  /*d520*/  IADD3.X R3, PT, PT, R0, UR9, RZ, P0, !PT ;  /* 0x0000000900037c10 */ /* 0x000fc800087fe4ff */
[----:B------:R-:W4:Y:S04]  /*d530*/  LDG.E.64 R4, desc[UR6][R4.64] ;  /* 0x0000000604047981 */ /* 0x000f28000c1e1b00 */
[----:B------:R-:W3:Y:S01]  /*d540*/  LDG.E.64 R2, desc[UR6][R2.64] ;  /* 0x0000000602027981 */ /* 0x000ee2000c1e1b00 */
[--C-:B-----5:R-:W-:Y:S02]  /*d550*/  HADD2.F32 R25, -RZ, R17.reuse.H1_H1 ;  /* 0x30000011ff197230 */ /* 0x120fe40000004100 */
[----:B------:R-:W-:Y:S02]  /*d560*/  HADD2.F32 R21, -RZ, R17.H0_H0 ;  /* 0x20000011ff157230 */ /* 0x000fe40000004100 */
[--C-:B------:R-:W-:Y:S02]  /*d570*/  HADD2.F32 R17, -RZ, R19.reuse.H1_H1 ;  /* 0x30000013ff117230 */ /* 0x100fe40000004100 */
[----:B------:R-:W-:-:S02]  /*d580*/  HADD2.F32 R28, -RZ, R19.H0_H0 ;  /* 0x20000013ff1c7230 */ /* 0x000fc40000004100 */
[----:B----4-:R-:W-:Y:S02]  /*d590*/  HADD2.F32 R15, -RZ, R4.H1_H1 ;  /* 0x30000004ff0f7230 */ /* 0x010fe40000004100 */
[----:B---3--:R-:W-:Y:S02]  /*d5a0*/  HADD2.F32 R6, -RZ, R2.H1_H1 ;  /* 0x30000002ff067230 */ /* 0x008fe40000004100 */
[----:B------:R-:W-:Y:S02]  /*d5b0*/  HADD2.F32 R0, -RZ, R3.H1_H1 ;  /* 0x30000003ff007230 */ /* 0x000fe40000004100 */
[----:B------:R-:W-:Y:S02]  /*d5c0*/  HADD2.F32 R8, -RZ, R5.H1_H1 ;  /* 0x30000005ff087230 */ /* 0x000fe40000004100 */
[C---:B------:R-:W-:Y:S01]  /*d5d0*/  FMUL.FTZ R26, R25.reuse, R6 ;  /* 0x00000006191a7220 */ /* 0x040fe20000410000 */
[----:B------:R-:W-:Y:S01]  /*d5e0*/  FMUL.FTZ R25, R25, R15 ;  /* 0x0000000f19197220 */ /* 0x000fe20000410000 */
[----:B------:R-:W-:Y:S01]  /*d5f0*/  FMUL.FTZ R19, R17, R0 ;  /* 0x0000000011137220 */ /* 0x000fe20000410000 */
[----:B------:R-:W-:-:S02]  /*d600*/  HADD2.F32 R4, -RZ, R4.H0_H0 ;  /* 0x20000004ff047230 */ /* 0x000fc40000004100 */
[C---:B------:R-:W-:Y:S01]  /*d610*/  FFMA.FTZ R26, R21.reuse, R15, -R26 ;  /* 0x0000000f151a7223 */ /* 0x040fe2000001081a */
[----:B------:R-:W-:Y:S01]  /*d620*/  FFMA.FTZ R25, R21, R6, R25 ;  /* 0x0000000615197223 */ /* 0x000fe20000010019 */
[----:B------:R-:W-:Y:S02]  /*d630*/  HADD2.F32 R15, -RZ, R16.H1_H1 ;  /* 0x30000010ff0f7230 */ /* 0x000fe40000004100 */
[----:B------:R-:W-:Y:S01]  /*d640*/  FMUL.FTZ R17, R17, R8 ;  /* 0x0000000811117220 */ /* 0x000fe20000410000 */
[----:B------:R-:W-:Y:S02]  /*d650*/  HADD2.F32 R2, -RZ, R2.H0_H0 ;  /* 0x20000002ff027230 */ /* 0x000fe40000004100 */
[----:B------:R-:W-:Y:S02]  /*d660*/  HADD2.F32 R3, -RZ, R3.H0_H0 ;  /* 0x20000003ff037230 */ /* 0x000fe40000004100 */
[----:B------:R-:W-:Y:S02]  /*d670*/  HADD2.F32 R6, -RZ, R18.H1_H1 ;  /* 0x30000012ff067230 */ /* 0x000fe40000004100 */
[----:B------:R-:W-:-:S02]  /*d680*/  HADD2.F32 R5, -RZ, R5.H0_H0 ;  /* 0x20000005ff057230 */ /* 0x000fc40000004100 */
[C---:B------:R-:W-:Y:S01]  /*d690*/  FFMA.FTZ R19, R28.reuse, R8, -R19 ;  /* 0x000000081c137223 */ /* 0x040fe20000010813 */
[----:B------:R-:W-:Y:S01]  /*d6a0*/  FFMA.FTZ R0, R28, R0, R17 ;  /* 0x000000001c007223 */ /* 0x000fe20000010011 */
[C---:B------:R-:W-:Y:S01]  /*d6b0*/  FMUL.FTZ R8, R15.reuse, R2 ;  /* 0x000000020f087220 */ /* 0x040fe20000410000 */
[-C--:B------:R-:W-:Y:S01]  /*d6c0*/  FMUL.FTZ R21, R15, R4.reuse ;  /* 0x000000040f157220 */ /* 0x080fe20000410000 */
[----:B------:R-:W-:Y:S02]  /*d6d0*/  HADD2.F32 R17, -RZ, R16.H0_H0 ;  /* 0x20000010ff117230 */ /* 0x000fe40000004100 */
[C---:B------:R-:W-:Y:S01]  /*d6e0*/  FMUL.FTZ R15, R6.reuse, R3 ;  /* 0x00000003060f7220 */ /* 0x040fe20000410000 */
[----:B------:R-:W-:Y:S02]  /*d6f0*/  HADD2.F32 R18, -RZ, R18.H0_H0 ;  /* 0x20000012ff127230 */ /* 0x000fe40000004100 */
        /* <DEDUP_REMOVED lines=9> */
.L_x_722:
[----:B------:R-:W-:Y:S05]  /*d790*/  BSYNC.RECONVERGENT B0 ;  /* 0x0000000000007941 */ /* 0x000fea0003800200 */
.L_x_721:
[----:B-----5:R4:W-:Y:S02]  /*d7a0*/  STS.128 [R211+0x1800], R16 ;  /* 0x00180010d3007388 */ /* 0x0209e40000000c00 */
.L_x_720:
[----:B------:R-:W-:Y:S05]  /*d7b0*/  BSYNC.RECONVERGENT B1 ;  /* 0x0000000000017941 */ /* 0x000fea0003800200 */
.L_x_719:
[----:B------:R-:W-:Y:S01]  /*d7c0*/  ISETP.GE.AND P0, PT, R10, R7, PT ;  /* 0x000000070a00720c */ /* 0x000fe20003f06270 */
[----:B------:R-:W-:-:S12]  /*d7d0*/  BSSY.RECONVERGENT B1, `(.L_x_723) ;  /* 0x0000039000017945 */ /* 0x000fd80003800200 */
[----:B------:R1:W-:Y:S01]  /*d7e0*/  @P0 STS.128 [R211+0x3800], RZ ;  /* 0x003800ffd3000388 */ /* 0x0003e20000000c00 */
[----:B------:R-:W-:Y:S05]  /*d7f0*/  @P0 BRA `(.L_x_724) ;  /* 0x0000000000d80947 */ /* 0x000fea0003800000 */
[----:B----4-:R4:W5:Y:S01]  /*d800*/  LDG.E.128 R16, desc[UR6][R22.64+0x80] ;  /* 0x0000800616107981 */ /* 0x010962000c1e1d00 */
[----:B------:R-:W-:Y:S01]  /*d810*/  ISETP.GE.AND P0, PT, R10, R11, PT ;  /* 0x0000000b0a00720c */ /* 0x000fe20003f06270 */
[----:B------:R-:W-:-:S12]  /*d820*/  BSSY.RECONVERGENT B0, `(.L_x_725) ;  /* 0x0000032000007945 */ /* 0x000fd80003800200 */
[----:B------:R-:W-:Y:S05]  /*d830*/  @P0 BRA `(.L_x_726) ;  /* 0x0000000000c00947 */ /* 0x000fea0003800000 */
[----:B------:R-:W1:Y:S01]  /*d840*/  LDCU.64 UR10, c[0x0][0x4c8] ;  /* 0x00009900ff0a77ac */ /* 0x000e620008000a00 */
[C---:B------:R-:W-:Y:S01]  /*d850*/  IADD3 R3, P0, PT, R75.reuse, R14, RZ ;  /* 0x0000000e4b037210 */ /* 0x040fe20007f1e0ff */
[----:B------:R-:W3:Y:S03]  /*d860*/  LDCU.64 UR8, c[0x0][0x4d0] ;  /* 0x00009a00ff0877ac */ /* 0x000ee60008000a00 */
[----:B------:R-:W-:Y:S02]  /*d870*/  LEA.HI.X.SX32 R2, R75, R20, 0x1, P0 ;  /* 0x000000144b027211 */ /* 0x000fe400000f0eff */
[C---:B------:R-:W-:Y:S02]  /*d880*/  SHF.L.U32 R0, R3.reuse, 0x1, RZ ;  /* 0x0000000103007819 */ /* 0x040fe400000006ff */
[----:B------:R-:W-:Y:S02]  /*d890*/  SHF.L.U64.HI R2, R3, 0x1, R2 ;  /* 0x0000000103027819 */ /* 0x000fe40000010202 */
[----:B-1----:R-:W-:-:S02]  /*d8a0*/  IADD3 R4, P1, PT, R0, UR10, RZ ;  /* 0x0000000a00047c10 */ /* 0x002fc4000ff3e0ff */
[----:B---3--:R-:W-:Y:S02]  /*d8b0*/  IADD3 R26, P0, PT, R0, UR8, RZ ;  /* 0x00000008001a7c10 */ /* 0x008fe4000ff1e0ff */
[C---:B------:R-:W-:Y:S02]  /*d8c0*/  IADD3.X R5, PT, PT, R2.reuse, UR11, RZ, P1, !PT ;  /* 0x0000000b02057c10 */ /* 0x040fe40008ffe4ff */
[----:B------:R-:W-:-:S04]  /*d8d0*/  IADD3.X R27, PT, PT, R2, UR9, RZ, P0, !PT ;  /* 0x00000009021b7c10 */ /* 0x000fc800087fe4ff */
[----:B------:R-:W3:Y:S04]  /*d8e0*/  LDG.E.64 R4, desc[UR6][R4.64+0x40] ;  /* 0x0000400604047981 */ /* 0x000ee8000c1e1b00 */
[----:B------:R-:W2:Y:S01]  /*d8f0*/  LDG.E.64 R2, desc[UR6][R26.64+0x40] ;  /* 0x000040061a027981 */ /* 0x000ea2000c1e1b00 */
[--C-:B-----5:R-:W-:Y:S02]  /*d900*/  HADD2.F32 R25, -RZ, R17.reuse.H1_H1 ;  /* 0x30000011ff197230 */ /* 0x120fe40000004100 */
[----:B------:R-:W-:Y:S02]  /*d910*/  HADD2.F32 R21, -RZ, R17.H0_H0 ;  /* 0x20000011ff157230 */ /* 0x000fe40000004100 */
[--C-:B------:R-:W-:Y:S02]  /*d920*/  HADD2.F32 R17, -RZ, R19.reuse.H1_H1 ;  /* 0x30000013ff117230 */ /* 0x100fe40000004100 */
[----:B------:R-:W-:-:S02]  /*d930*/  HADD2.F32 R28, -RZ, R19.H0_H0 ;  /* 0x20000013ff1c7230 */ /* 0x000fc40000004100 */
[----:B---3--:R-:W-:Y:S02]  /*d940*/  HADD2.F32 R15, -RZ, R4.H1_H1 ;  /* 0x30000004ff0f7230 */ /* 0x008fe40000004100 */
[----:B--2---:R-:W-:Y:S02]  /*d950*/  HADD2.F32 R6, -RZ, R2.H1_H1 ;  /* 0x30000002ff067230 */ /* 0x004fe40000004100 */
        /* <DEDUP_REMOVED lines=30> */
.L_x_726:
[----:B------:R-:W-:Y:S05]  /*db40*/  BSYNC.RECONVERGENT B0 ;  /* 0x0000000000007941 */ /* 0x000fea0003800200 */
.L_x_725:
[----:B-----5:R1:W-:Y:S02]  /*db50*/  STS.128 [R211+0x3800], R16 ;  /* 0x00380010d3007388 */ /* 0x0203e40000000c00 */
.L_x_724:
[----:B------:R-:W-:Y:S05]  /*db60*/  BSYNC.RECONVERGENT B1 ;  /* 0x0000000000017941 */ /* 0x000fea0003800200 */
.L_x_723:
        /* <DEDUP_REMOVED lines=15> */
[C---:B------:R-:W-:Y:S02]  /*dc60*/  IADD3.X R3, PT, PT, R75.reuse, UR9, RZ, P0, !PT ;  /* 0x000000094b037c10 */ /* 0x040fe400087fe4ff */
[----:B------:R-:W-:-:S04]  /*dc70*/  IADD3.X R5, PT, PT, R75, UR11, RZ, P1, !PT ;  /* 0x0000000b4b057c10 */ /* 0x000fc80008ffe4ff */
[----:B------:R-:W2:Y:S04]  /*dc80*/  LDG.E.64 R2, desc[UR6][R2.64+0x80] ;  /* 0x0000800602027981 */ /* 0x000ea8000c1e1b00 */
[----:B------:R-:W4:Y:S01]  /*dc90*/  LDG.E.64 R4, desc[UR6][R4.64+0x80] ;  /* 0x0000800604047981 */ /* 0x000f22000c1e1b00 */
[----:B-----5:R-:W-:Y:S02]  /*dca0*/  HADD2.F32 R11, -RZ, R19.H1_H1 ;  /* 0x30000013ff0b7230 */ /* 0x020fe40000004100 */
[--C-:B------:R-:W-:Y:S02]  /*dcb0*/  HADD2.F32 R15, -RZ, R17.reuse.H0_H0 ;  /* 0x20000011ff0f7230 */ /* 0x100fe40000004100 */
[----:B------:R-:W-:Y:S02]  /*dcc0*/  HADD2.F32 R17, -RZ, R17.H1_H1 ;  /* 0x30000011ff117230 */ /* 0x000fe40000004100 */
[----:B------:R-:W-:-:S02]  /*dcd0*/  HADD2.F32 R19, -RZ, R19.H0_H0 ;  /* 0x20000013ff137230 */ /* 0x000fc40000004100 */
[----:B--2---:R-:W-:Y:S02]  /*dce0*/  HADD2.F32 R0, -RZ, R3.H1_H1 ;  /* 0x30000003ff007230 */ /* 0x004fe40000004100 */
[----:B------:R-:W-:Y:S02]  /*dcf0*/  HADD2.F32 R6, -RZ, R2.H1_H1 ;  /* 0x30000002ff067230 */ /* 0x000fe40000004100 */
[----:B----4-:R-:W-:Y:S02]  /*dd00*/  HADD2.F32 R7, -RZ, R5.H1_H1 ;  /* 0x30000005ff077230 */ /* 0x010fe40000004100 */
        /* <DEDUP_REMOVED lines=10> */
[C---:B------:R-:W-:Y:S01]  /*ddb0*/  FFMA.FTZ R20, R15.reuse, R8, -R20 ;  /* 0x000000080f147223 */ /* 0x040fe20000010814 */
[----:B------:R-:W-:Y:S02]  /*ddc0*/  HADD2.F32 R3, -RZ, R3.H0_H0 ;  /* 0x20000003ff037230 */ /* 0x000fe40000004100 */
[----:B------:R-:W-:Y:S01]  /*ddd0*/  FFMA.FTZ R17, R15, R6, R17 ;  /* 0x000000060f117223 */ /* 0x000fe20000010011 */
[----:B------:R-:W-:-:S02]  /*dde0*/  HADD2.F32 R0, -RZ, R18.H1_H1 ;  /* 0x30000012ff007230 */ /* 0x000fc40000004100 */
[C---:B------:R-:W-:Y:S01]  /*ddf0*/  FMUL.FTZ R6, R7.reuse, R2 ;  /* 0x0000000207067220 */ /* 0x040fe20000410000 */
[----:B------:R-:W-:Y:S02]  /*de00*/  HADD2.F32 R5, -RZ, R5.H0_H0 ;  /* 0x20000005ff057230 */ /* 0x000fe40000004100 */
[----:B------:R-:W-:Y:S01]  /*de10*/  FMUL.FTZ R19, R7, R4 ;  /* 0x0000000407137220 */ /* 0x000fe20000410000 */
[----:B------:R-:W-:Y:S02]  /*de20*/  HADD2.F32 R15, -RZ, R16.H0_H0 ;  /* 0x20000010ff0f7230 */ /* 0x000fe40000004100 */
[C---:B------:R-:W-:Y:S01]  /*de30*/  FMUL.FTZ R7, R0.reuse, R3 ;  /* 0x0000000300077220 */ /* 0x040fe20000410000 */
[----:B------:R-:W-:Y:S02]  /*de40*/  HADD2.F32 R18, -RZ, R18.H0_H0 ;  /* 0x20000012ff127230 */ /* 0x000fe40000004100 */
[-C--:B------:R-:W-:Y:S01]  /*de50*/  FMUL.FTZ R0, R0, R5.reuse ;  /* 0x0000000500007220 */ /* 0x080fe20000410000 */
[----:B------:R-:W-:Y:S01]  /*de60*/  F2FP.F16.F32.PACK_AB R11, R11, R14 ;  /* 0x0000000e0b0b723e */ /* 0x000fe200000000ff */
        /* <DEDUP_REMOVED lines=8> */
.L_x_728:
[----:B------:R-:W-:Y:S05]  /*def0*/  BSYNC.RECONVERGENT B0 ;  /* 0x0000000000007941 */ /* 0x000fea0003800200 */
.L_x_727:
[----:B-----5:R4:W-:Y:S01]  /*df00*/  STS.128 [R211+0x5800], R16 ;  /* 0x00580010d3007388 */ /* 0x0209e20000000c00 */
[----:B------:R-:W-:Y:S05]  /*df10*/  BRA `(.L_x_680) ;  /* 0x0000004400607947 */ /* 0x000fea0003800000 */
.L_x_682:
[----:B------:R-:W-:Y:S01]  /*df20*/  IMAD.IADD R29, R199, 0x1, -R68 ;  /* 0x00000001c71d7824 */ /* 0x000fe200078e0a44 */
[----:B------:R-:W-:Y:S01]  /*df30*/  LEA.HI R28, R11, R11, RZ, 0x1 ;  /* 0x0000000b0b1c7211 */ /* 0x000fe200078f08ff */
[----:B------:R-:W-:Y:S01]  /*df40*/  BSSY.RECONVERGENT B2, `(.L_x_729) ;  /* 0x0000116000027945 */ /* 0x000fe20003800200 */
[----:B------:R-:W-:Y:S02]  /*df50*/  SHF.R.U32.HI R25, RZ, 0x1, R11 ;  /* 0x00000001ff197819 */ /* 0x000fe4000001160b */
[----:B------:R-:W-:Y:S02]  /*df60*/  ISETP.GE.AND P0, PT, R110, R29, PT ;  /* 0x0000001d6e00720c */ /* 0x000fe40003f06270 */
[----:B------:R-:W-:-:S05]  /*df70*/  SHF.R.S32.HI R28, RZ, 0x1, R28 ;  /* 0x00000001ff1c7819 */ /* 0x000fca000001141c */
[----:B------:R-:W-:-:S05]  /*df80*/  IMAD.MOV R14, RZ, RZ, -R28 ;  /* 0x000000ffff0e7224 */ /* 0x000fca00078e0a1c */
[----:B------:R-:W-:Y:S01]  /*df90*/  SHF.R.S32.HI R15, RZ, 0x1f, R14 ;  /* 0x0000001fff0f7819 */ /* 0x000fe2000001140e */
[----:B------:R-:W-:Y:S06]  /*dfa0*/  @P0 BRA `(.L_x_730) ;  /* 0x00000010003c0947 */ /* 0x000fec0003800000 */
[----:B------:R-:W1:Y:S01]  /*dfb0*/  LDC R41, c[0x0][0x440] ;  /* 0x00011000ff297b82 */ /* 0x000e620000000800 */
[----:B------:R-:W-:Y:S01]  /*dfc0*/  BSSY.RECONVERGENT B1, `(.L_x_731) ;  /* 0x000005c000017945 */ /* 0x000fe20003800200 */
[----:B------:R-:W-:Y:S02]  /*dfd0*/  CS2R R4, SRZ ;  /* 0x0000000000047805 */ /* 0x000fe4000001ff00 */
[----:B-----5:R-:W-:Y:S02]  /*dfe0*/  CS2R R6, SRZ ;  /* 0x0000000000067805 */ /* 0x020fe4000001ff00 */
[----:B-1----:R-:W-:-:S13]  /*dff0*/  ISETP.GE.AND P0, PT, R12, R41, PT ;  /* 0x000000290c00720c */ /* 0x002fda0003f06270 */
[----:B------:R-:W-:Y:S05]  /*e000*/  @P0 BRA `(.L_x_732) ;  /* 0x00000004005c0947 */ /* 0x000fea0003800000 */
[----:B------:R1:W5:Y:S01]  /*e010*/  LDG.E.128 R32, desc[UR6][R26.64] ;  /* 0x000000061a207981 */ /* 0x000362000c1e1d00 */
[----:B------:R-:W-:Y:S01]  /*e020*/  ISETP.GE.AND P0, PT, R12, R11, PT ;  /* 0x0000000b0c00720c */ /* 0x000fe20003f06270 */
[----:B------:R-:W-:-:S12]  /*e030*/  BSSY.RECONVERGENT B0, `(.L_x_733) ;  /* 0x0000050000007945 */ /* 0x000fd80003800200 */
[----:B------:R-:W-:Y:S05]  /*e040*/  @P0 BRA `(.L_x_734) ;  /* 0x0000000400380947 */ /* 0x000fea0003800000 */
[----:B------:R-:W2:Y:S01]  /*e050*/  LDCU.64 UR8, c[0x0][0x4d0] ;  /* 0x00009a00ff0877ac */ /* 0x000ea20008000a00 */
[----:B------:R-:W-:-:S04]  /*e060*/  ISETP.GE.U32.AND P1, PT, R12, R25, PT ;  /* 0x000000190c00720c */ /* 0x000fc80003f26070 */
[----:B------:R-:W-:Y:S02]  /*e070*/  SEL R5, R14, RZ, P1 ;  /* 0x000000ff0e057207 */ /* 0x000fe40000800000 */
[----:B------:R-:W-:Y:S02]  /*e080*/  SEL R17, R15, RZ, P1 ;  /* 0x000000ff0f117207 */ /* 0x000fe40000800000 */
[----:B------:R-:W-:Y:S02]  /*e090*/  IADD3 R5, P0, PT, R5, R0, RZ ;  /* 0x0000000005057210 */ /* 0x000fe40007f1e0ff */
[----:B------:R-:W-:Y:S02]  /*e0a0*/  SEL R7, R25, R14, !P1 ;  /* 0x0000000e19077207 */ /* 0x000fe40004800000 */
[----:B------:R-:W-:Y:S02]  /*e0b0*/  IADD3.X R16, PT, PT, R17, R8, RZ, P0, !PT ;  /* 0x0000000811107210 */ /* 0x000fe400007fe4ff */
[----:B------:R-:W-:Y:S01]  /*e0c0*/  SHF.L.U32 R17, R5, 0x1, RZ ;  /* 0x0000000105117819 */ /* 0x000fe200000006ff */
[----:B------:R-:W-:Y:S01]  /*e0d0*/  IMAD.WIDE R20, R7, 0x2, R26 ;  /* 0x0000000207147825 */ /* 0x000fe200078e021a */
[----:B------:R-:W-:-:S02]  /*e0e0*/  SHF.L.U64.HI R16, R5, 0x1, R16 ;  /* 0x0000000105107819 */ /* 0x000fc40000010210 */
[----:B--2---:R-:W-:-:S03]  /*e0f0*/  IADD3 R4, P0, PT, R17, UR8, RZ ;  /* 0x0000000811047c10 */ /* 0x004fc6000ff1e0ff */
[----:B------:R-:W2:Y:S01]  /*e100*/  LDG.E.128 R20, desc[UR6][R20.64] ;  /* 0x0000000614147981 */ /* 0x000ea2000c1e1d00 */
[----:B------:R-:W-:Y:S01]  /*e110*/  IADD3.X R5, PT, PT, R16, UR9, RZ, P0, !PT ;  /* 0x0000000910057c10 */ /* 0x000fe200087fe4ff */
[----:B------:R-:W3:Y:S05]  /*e120*/  LDCU.64 UR8, c[0x0][0x4c8] ;  /* 0x00009900ff0877ac */ /* 0x000eea0008000a00 */
[----:B------:R-:W4:Y:S01]  /*e130*/  LDG.E.128 R4, desc[UR6][R4.64] ;  /* 0x0000000604047981 */ /* 0x000f22000c1e1d00 */
[----:B---3--:R-:W-:-:S04]  /*e140*/  IADD3 R18, P0, PT, R17, UR8, RZ ;  /* 0x0000000811127c10 */ /* 0x008fc8000ff1e0ff */
[----:B------:R-:W-:-:S06]  /*e150*/  IADD3.X R19, PT, PT, R16, UR9, RZ, P0, !PT ;  /* 0x0000000910137c10 */ /* 0x000fcc00087fe4ff */
[----:B------:R-:W3:Y:S01]  /*e160*/  LDG.E.128 R16, desc[UR6][R18.64] ;  /* 0x0000000612107981 */ /* 0x000ee2000c1e1d00 */
[--C-:B--2---:R-:W-:Y:S02]  /*e170*/  HADD2.F32 R24, -RZ, R20.reuse.H0_H0 ;  /* 0x20000014ff187230 */ /* 0x104fe40000004100 */
[----:B------:R-:W-:Y:S02]  /*e180*/  HADD2.F32 R30, -RZ, R20.H1_H1 ;  /* 0x30000014ff1e7230 */ /* 0x000fe40000004100 */
[--C-:B------:R-:W-:Y:S02]  /*e190*/  HADD2.F32 R20, -RZ, R21.reuse.H0_H0 ;  /* 0x20000015ff147230 */ /* 0x100fe40000004100 */
[----:B------:R-:W-:Y:S02]  /*e1a0*/  HADD2.F32 R36, -RZ, R21.H1_H1 ;  /* 0x30000015ff247230 */ /* 0x000fe40000004100 */
[--C-:B------:R-:W-:Y:S02]  /*e1b0*/  HADD2.F32 R21, -RZ, R22.reuse.H0_H0 ;  /* 0x20000016ff157230 */ /* 0x100fe40000004100 */
[----:B------:R-:W-:-:S02]  /*e1c0*/  HADD2.F32 R38, -RZ, R22.H1_H1 ;  /* 0x30000016ff267230 */ /* 0x000fc40000004100 */
[--C-:B------:R-:W-:Y:S02]  /*e1d0*/  HADD2.F32 R22, -RZ, R23.reuse.H0_H0 ;  /* 0x20000017ff167230 */ /* 0x100fe40000004100 */
[----:B------:R-:W-:Y:S02]  /*e1e0*/  HADD2.F32 R40, -RZ, R23.H1_H1 ;  /* 0x30000017ff287230 */ /* 0x000fe40000004100 */
[--C-:B----4-:R-:W-:Y:S02]  /*e1f0*/  HADD2.F32 R23, -RZ, R4.reuse.H0_H0 ;  /* 0x20000004ff177230 */ /* 0x110fe40000004100 */
[----:B------:R-:W-:Y:S02]  /*e200*/  HADD2.F32 R45, -RZ, R4.H1_H1 ;  /* 0x30000004ff2d7230 */ /* 0x000fe40000004100 */
[--C-:B------:R-:W-:Y:S02]  /*e210*/  HADD2.F32 R43, -RZ, R5.reuse.H0_H0 ;  /* 0x20000005ff2b7230 */ /* 0x100fe40000004100 */
[----:B------:R-:W-:Y:S01]  /*e220*/  @!P1 FADD.FTZ R23, -R23, -RZ ;  /* 0x800000ff17179221 */ /* 0x000fe20000010100 */
[----:B------:R-:W-:-:S02]  /*e230*/  HADD2.F32 R5, -RZ, R5.H1_H1 ;  /* 0x30000005ff057230 */ /* 0x000fc40000004100 */
[----:B------:R-:W-:Y:S01]  /*e240*/  @!P1 FADD.FTZ R45, -R45, -RZ ;  /* 0x800000ff2d2d9221 */ /* 0x000fe20000010100 */
[--C-:B------:R-:W-:Y:S02]  /*e250*/  HADD2.F32 R4, -RZ, R6.reuse.H0_H0 ;  /* 0x20000006ff047230 */ /* 0x100fe40000004100 */
[----:B------:R-:W-:Y:S01]  /*e260*/  @!P1 FADD.FTZ R43, -R43, -RZ ;  /* 0x800000ff2b2b9221 */ /* 0x000fe20000010100 */
[--C-:B------:R-:W-:Y:S02]  /*e270*/  HADD2.F32 R47, -RZ, R7.reuse.H0_H0 ;  /* 0x20000007ff2f7230 */ /* 0x100fe40000004100 */
[----:B------:R-:W-:Y:S01]  /*e280*/  @!P1 FADD.FTZ R5, -R5, -RZ ;  /* 0x800000ff05059221 */ /* 0x000fe20000010100 */
[----:B------:R-:W-:Y:S02]  /*e290*/  HADD2.F32 R7, -RZ, R7.H1_H1 ;  /* 0x30000007ff077230 */ /* 0x000fe40000004100 */
[----:B------:R-:W-:Y:S01]  /*e2a0*/  @!P1 FADD.FTZ R4, -R4, -RZ ;  /* 0x800000ff04049221 */ /* 0x000fe20000010100 */
[----:B------:R-:W-:-:S02]  /*e2b0*/  HADD2.F32 R49, -RZ, R6.H1_H1 ;  /* 0x30000006ff317230 */ /* 0x000fc40000004100 */
[----:B------:R-:W-:Y:S01]  /*e2c0*/  FMUL.FTZ R36, R36, R5 ;  /* 0x0000000524247220 */ /* 0x000fe20000410000 */
[----:B------:R-:W-:Y:S01]  /*e2d0*/  FMUL.FTZ R24, R24, R23 ;  /* 0x0000001718187220 */ /* 0x000fe20000410000 */
[----:B------:R-:W-:Y:S01]  /*e2e0*/  @!P1 FADD.FTZ R7, -R7, -RZ ;  /* 0x800000ff07079221 */ /* 0x000fe20000010100 */
[----:B------:R-:W-:Y:S01]  /*e2f0*/  FMUL.FTZ R21, R21, R4 ;  /* 0x0000000415157220 */ /* 0x000fe20000410000 */
[----:B-----5:R-:W-:Y:S02]  /*e300*/  HADD2.F32 R5, -RZ, R32.H0_H0 ;  /* 0x20000020ff057230 */ /* 0x020fe40000004100 */
[----:B------:R-:W-:Y:S01]  /*e310*/  FMUL.FTZ R30, R30, R45 ;  /* 0x0000002d1e1e7220 */ /* 0x000fe20000410000 */
[----:B------:R-:W-:Y:S01]  /*e320*/  FMUL.FTZ R40, R40, R7 ;  /* 0x0000000728287220 */ /* 0x000fe20000410000 */
[----:B---3--:R-:W-:Y:S02]  /*e330*/  HADD2.F32 R4, -RZ, R16.H0_H0 ;  /* 0x20000010ff047230 */ /* 0x008fe40000004100 */
[----:B------:R-:W-:Y:S01]  /*e340*/  FMUL.FTZ R20, R20, R43 ;  /* 0x0000002b14147220 */ /* 0x000fe20000410000 */
[----:B------:R-:W-:-:S02]  /*e350*/  HADD2.F32 R23, -RZ, R32.H1_H1 ;  /* 0x30000020ff177230 */ /* 0x000fc40000004100 */
[----:B------:R-:W-:Y:S01]  /*e360*/  @!P1 FADD.FTZ R49, -R49, -RZ ;  /* 0x800000ff31319221 */ /* 0x000fe20000010100 */
[----:B------:R-:W-:Y:S02]  /*e370*/  HADD2.F32 R7, -RZ, R33.H0_H0 ;  /* 0x20000021ff077230 */ /* 0x000fe40000004100 */
[----:B------:R-:W-:Y:S01]  /*e380*/  @!P1 FADD.FTZ R47, -R47, -RZ ;  /* 0x800000ff2f2f9221 */ /* 0x000fe20000010100 */
[----:B------:R-:W-:Y:S02]  /*e390*/  HADD2.F32 R16, -RZ, R16.H1_H1 ;  /* 0x30000010ff107230 */ /* 0x000fe40000004100 */
[----:B------:R-:W-:Y:S01]  /*e3a0*/  FFMA.FTZ R4, R5, R4, R24 ;  /* 0x0000000405047223 */ /* 0x000fe20000010018 */
[----:B------:R-:W-:Y:S02]  /*e3b0*/  HADD2.F32 R6, -RZ, R17.H0_H0 ;  /* 0x20000011ff067230 */ /* 0x000fe40000004100 */
[----:B------:R-:W-:Y:S01]  /*e3c0*/  FMUL.FTZ R38, R38, R49 ;  /* 0x0000003126267220 */ /* 0x000fe20000410000 */
[----:B------:R-:W-:-:S02]  /*e3d0*/  HADD2.F32 R43, -RZ, R19.H0_H0 ;  /* 0x20000013ff2b7230 */ /* 0x000fc40000004100 */
[----:B------:R-:W-:Y:S01]  /*e3e0*/  FFMA.FTZ R23, R23, R16, R30 ;  /* 0x0000001017177223 */ /* 0x000fe2000001001e */
[----:B------:R-:W-:Y:S02]  /*e3f0*/  HADD2.F32 R5, -RZ, R35.H0_H0 ;  /* 0x20000023ff057230 */ /* 0x000fe40000004100 */
[----:B------:R-:W-:Y:S01]  /*e400*/  FFMA.FTZ R6, R7, R6, R20 ;  /* 0x0000000607067223 */ /* 0x000fe20000010014 */
[----:B------:R-:W-:Y:S02]  /*e410*/  HADD2.F32 R17, -RZ, R17.H1_H1 ;  /* 0x30000011ff117230 */ /* 0x000fe40000004100 */
[----:B------:R-:W-:Y:S01]  /*e420*/  FMUL.FTZ R22, R22, R47 ;  /* 0x0000002f16167220 */ /* 0x000fe20000410000 */
[--C-:B------:R-:W-:Y:S02]  /*e430*/  HADD2.F32 R32, -RZ, R18.reuse.H0_H0 ;  /* 0x20000012ff207230 */ /* 0x100fe40000004100 */
[----:B------:R-:W-:Y:S02]  /*e440*/  HADD2.F32 R45, -RZ, R18.H1_H1 ;  /* 0x30000012ff2d7230 */ /* 0x000fe40000004100 */
[----:B------:R-:W-:Y:S01]  /*e450*/  FFMA.FTZ R5, R5, R43, R22 ;  /* 0x0000002b05057223 */ /* 0x000fe20000010016 */
[----:B------:R-:W-:-:S02]  /*e460*/  HADD2.F32 R19, -RZ, R19.H1_H1 ;  /* 0x30000013ff137230 */ /* 0x000fc40000004100 */
[----:B------:R-:W-:Y:S02]  /*e470*/  HADD2.F32 R33, -RZ, R33.H1_H1 ;  /* 0x30000021ff217230 */ /* 0x000fe40000004100 */
[--C-:B------:R-:W-:Y:S02]  /*e480*/  HADD2.F32 R16, -RZ, R34.reuse.H0_H0 ;  /* 0x20000022ff107230 */ /* 0x100fe40000004100 */
[----:B------:R-:W-:Y:S02]  /*e490*/  HADD2.F32 R7, -RZ, R34.H1_H1 ;  /* 0x30000022ff077230 */ /* 0x000fe40000004100 */
[----:B------:R-:W-:Y:S01]  /*e4a0*/  FFMA.FTZ R17, R33, R17, R36 ;  /* 0x0000001121117223 */ /* 0x000fe20000010024 */
[----:B------:R-:W-:Y:S02]  /*e4b0*/  HADD2.F32 R35, -RZ, R35.H1_H1 ;  /* 0x30000023ff237230 */ /* 0x000fe40000004100 */
[----:B------:R-:W-:Y:S01]  /*e4c0*/  FFMA.FTZ R16, R16, R32, R21 ;  /* 0x0000002010107223 */ /* 0x000fe20000010015 */
[----:B------:R-:W-:Y:S01]  /*e4d0*/  F2FP.F16.F32.PACK_AB R32, R23, R4 ;  /* 0x000000041720723e */ /* 0x000fe200000000ff */
[----:B------:R-:W-:Y:S01]  /*e4e0*/  FFMA.FTZ R7, R7, R45, R38 ;  /* 0x0000002d07077223 */ /* 0x000fe20000010026 */
[----:B------:R-:W-:Y:S01]  /*e4f0*/  F2FP.F16.F32.PACK_AB R33, R17, R6 ;  /* 0x000000061121723e */ /* 0x000fe200000000ff */
[----:B------:R-:W-:-:S03]  /*e500*/  FFMA.FTZ R40, R35, R19, R40 ;  /* 0x0000001323287223 */ /* 0x000fc60000010028 */
[----:B------:R-:W-:Y:S02]  /*e510*/  F2FP.F16.F32.PACK_AB R34, R7, R16 ;  /* 0x000000100722723e */ /* 0x000fe400000000ff */
[----:B------:R-:W-:Y:S02]  /*e520*/  F2FP.F16.F32.PACK_AB R35, R40, R5 ;  /* 0x000000052823723e */ /* 0x000fe400000000ff */
.L_x_734:
[----:B------:R-:W-:Y:S05]  /*e530*/  BSYNC.RECONVERGENT B0 ;  /* 0x0000000000007941 */ /* 0x000fea0003800200 */
.L_x_733:
[----:B-----5:R-:W-:Y:S01]  /*e540*/  IMAD.MOV.U32 R6, RZ, RZ, R34 ;  /* 0x000000ffff067224 */ /* 0x020fe200078e0022 */
[----:B------:R-:W-:Y:S01]  /*e550*/  MOV R4, R32 ;  /* 0x0000002000047202 */ /* 0x000fe20000000f00 */
[----:B------:R-:W-:Y:S01]  /*e560*/  IMAD.MOV.U32 R7, RZ, RZ, R35 ;  /* 0x000000ffff077224 */ /* 0x000fe200078e0023 */
[----:B------:R-:W-:Y:S02]  /*e570*/  MOV R5, R33 ;  /* 0x0000002100057202 */ /* 0x000fe40000000f00 */
.L_x_732:
[----:B------:R-:W-:Y:S05]  /*e580*/  BSYNC.RECONVERGENT B1 ;  /* 0x0000000000017941 */ /* 0x000fea0003800200 */
.L_x_731:
        /* <DEDUP_REMOVED lines=9> */
[----:B------:R-:W4:Y:S01]  /*e620*/  LDCU.64 UR8, c[0x0][0x4d0] ;  /* 0x00009a00ff0877ac */ /* 0x000f220008000a00 */
[----:B------:R-:W-:-:S04]  /*e630*/  ISETP.GE.U32.AND P1, PT, R10, R25, PT ;  /* 0x000000190a00720c */ /* 0x000fc80003f26070 */
[----:B--2---:R-:W-:Y:S02]  /*e640*/  SEL R5, R14, RZ, P1 ;  /* 0x000000ff0e057207 */ /* 0x004fe40000800000 */
[----:B------:R-:W-:Y:S02]  /*e650*/  SEL R17, R15, RZ, P1 ;  /* 0x000000ff0f117207 */ /* 0x000fe40000800000 */
[----:B------:R-:W-:Y:S02]  /*e660*/  IADD3 R5, P0, PT, R5, R0, RZ ;  /* 0x0000000005057210 */ /* 0x000fe40007f1e0ff */
[----:B------:R-:W-:Y:S02]  /*e670*/  SEL R7, R25, R14, !P1 ;  /* 0x0000000e19077207 */ /* 0x000fe40004800000 */
[----:B------:R-:W-:Y:S02]  /*e680*/  IADD3.X R16, PT, PT, R17, R8, RZ, P0, !PT ;  /* 0x0000000811107210 */ /* 0x000fe400007fe4ff */
[----:B------:R-:W-:Y:S01]  /*e690*/  SHF.L.U32 R17, R5, 0x1, RZ ;  /* 0x0000000105117819 */ /* 0x000fe200000006ff */
[----:B------:R-:W-:Y:S01]  /*e6a0*/  IMAD.WIDE R20, R7, 0x2, R26 ;  /* 0x0000000207147825 */ /* 0x000fe200078e021a */
[----:B------:R-:W-:-:S02]  /*e6b0*/  SHF.L.U64.HI R16, R5, 0x1, R16 ;  /* 0x0000000105107819 */ /* 0x000fc40000010210 */
[----:B----4-:R-:W-:-:S03]  /*e6c0*/  IADD3 R4, P0, PT, R17, UR8, RZ ;  /* 0x0000000811047c10 */ /* 0x010fc6000ff1e0ff */
[----:B------:R-:W2:Y:S01]  /*e6d0*/  LDG.E.128 R20, desc[UR6][R20.64+0x80] ;  /* 0x0000800614147981 */ /* 0x000ea2000c1e1d00 */
[----:B------:R-:W-:Y:S01]  /*e6e0*/  IADD3.X R5, PT, PT, R16, UR9, RZ, P0, !PT ;  /* 0x0000000910057c10 */ /* 0x000fe200087fe4ff */
[----:B------:R-:W4:Y:S05]  /*e6f0*/  LDCU.64 UR8, c[0x0][0x4c8] ;  /* 0x00009900ff0877ac */ /* 0x000f2a0008000a00 */
[----:B------:R-:W3:Y:S01]  /*e700*/  LDG.E.128 R4, desc[UR6][R4.64+0x80] ;  /* 0x0000800604047981 */ /* 0x000ee2000c1e1d00 */
[----:B----4-:R-:W-:-:S04]  /*e710*/  IADD3 R18, P0, PT, R17, UR8, RZ ;  /* 0x0000000811127c10 */ /* 0x010fc8000ff1e0ff */
[----:B------:R-:W-:-:S06]  /*e720*/  IADD3.X R19, PT, PT, R16, UR9, RZ, P0, !PT ;  /* 0x0000000910137c10 */ /* 0x000fcc00087fe4ff */
[----:B------:R-:W4:Y:S01]  /*e730*/  LDG.E.128 R16, desc[UR6][R18.64+0x80] ;  /* 0x0000800612107981 */ /* 0x000f22000c1e1d00 */
        /* <DEDUP_REMOVED lines=8> */
[--C-:B---3--:R-:W-:Y:S02]  /*e7c0*/  HADD2.F32 R23, -RZ, R4.reuse.H0_H0 ;  /* 0x20000004ff177230 */ /* 0x108fe40000004100 */
        /* <DEDUP_REMOVED lines=19> */
[----:B----4-:R-:W-:Y:S02]  /*e900*/  HADD2.F32 R4, -RZ, R16.H0_H0 ;  /* 0x20000010ff047230 */ /* 0x010fe40000004100 */
        /* <DEDUP_REMOVED lines=31> */
.L_x_738:
[----:B------:R-:W-:Y:S05]  /*eb00*/  BSYNC.RECONVERGENT B0 ;  /* 0x0000000000007941 */ /* 0x000fea0003800200 */
.L_x_737:
[----:B-----5:R4:W-:Y:S02]  /*eb10*/  STS.128 [R211+0x2000], R32 ;  /* 0x00200020d3007388 */ /* 0x0209e40000000c00 */
.L_x_736:
[----:B------:R-:W-:Y:S05]  /*eb20*/  BSYNC.RECONVERGENT B1 ;  /* 0x0000000000017941 */ /* 0x000fea0003800200 */
.L_x_735:
[----:B------:R-:W-:-:S13]  /*eb30*/  ISETP.GE.AND P0, PT, R9, R41, PT ;  /* 0x000000290900720c */ /* 0x000fda0003f06270 */
[----:B------:R1:W-:Y:S01]  /*eb40*/  @P0 STS.128 [R211+0x4000], RZ ;  /* 0x004000ffd3000388 */ /* 0x0003e20000000c00 */
[----:B------:R-:W-:Y:S05]  /*eb50*/  @P0 BRA `(.L_x_730) ;  /* 0x0000000400500947 */ /* 0x000fea0003800000 */
[----:B----4-:R4:W5:Y:S01]  /*eb60*/  LDG.E.128 R32, desc[UR6][R26.64+0x100] ;  /* 0x000100061a207981 */ /* 0x010962000c1e1d00 */
[----:B------:R-:W-:Y:S01]  /*eb70*/  ISETP.GE.AND P0, PT, R9, R11, PT ;  /* 0x0000000b0900720c */ /* 0x000fe20003f06270 */
[----:B------:R-:W-:-:S12]  /*eb80*/  BSSY.RECONVERGENT B0, `(.L_x_739) ;  /* 0x0000050000007945 */ /* 0x000fd80003800200 */
[----:B------:R-:W-:Y:S05]  /*eb90*/  @P0 BRA `(.L_x_740) ;  /* 0x0000000400380947 */ /* 0x000fea0003800000 */
[----:B------:R-:W1:Y:S01]  /*eba0*/  LDCU.64 UR8, c[0x0][0x4d0] ;  /* 0x00009a00ff0877ac */ /* 0x000e620008000a00 */
        /* <DEDUP_REMOVED lines=9> */
[----:B-1----:R-:W-:-:S03]  /*ec40*/  IADD3 R4, P0, PT, R17, UR8, RZ ;  /* 0x0000000811047c10 */ /* 0x002fc6000ff1e0ff */
[----:B------:R-:W2:Y:S01]  /*ec50*/  LDG.E.128 R20, desc[UR6][R20.64+0x100] ;  /* 0x0001000614147981 */ /* 0x000ea2000c1e1d00 */
[----:B------:R-:W-:Y:S01]  /*ec60*/  IADD3.X R5, PT, PT, R16, UR9, RZ, P0, !PT ;  /* 0x0000000910057c10 */ /* 0x000fe200087fe4ff */
[----:B------:R-:W1:Y:S05]  /*ec70*/  LDCU.64 UR8, c[0x0][0x4c8] ;  /* 0x00009900ff0877ac */ /* 0x000e6a0008000a00 */
[----:B------:R-:W3:Y:S01]  /*ec80*/  LDG.E.128 R4, desc[UR6][R4.64+0x100] ;  /* 0x0001000604047981 */ /* 0x000ee2000c1e1d00 */
[----:B-1----:R-:W-:-:S04]  /*ec90*/  IADD3 R18, P0, PT, R17, UR8, RZ ;  /* 0x0000000811127c10 */ /* 0x002fc8000ff1e0ff */
        /* <DEDUP_REMOVED lines=62> */
.L_x_740:
[----:B------:R-:W-:Y:S05]  /*f080*/  BSYNC.RECONVERGENT B0 ;  /* 0x0000000000007941 */ /* 0x000fea0003800200 */
.L_x_739:
[----:B-----5:R1:W-:Y:S02]  /*f090*/  STS.128 [R211+0x4000], R32 ;  /* 0x00400020d3007388 */ /* 0x0203e40000000c00 */
.L_x_730:
[----:B------:R-:W-:Y:S05]  /*f0a0*/  BSYNC.RECONVERGENT B2 ;  /* 0x0000000000027941 */ /* 0x000fea0003800200 */
.L_x_729:
        /* <DEDUP_REMOVED lines=16> */
[----:B------:R-:W-:Y:S02]  /*f1b0*/  ISETP.GE.U32.AND P0, PT, R12, R25, PT ;  /* 0x000000190c00720c */ /* 0x000fe40003f06070 */
[--C-:B------:R-:W-:Y:S02]  /*f1c0*/  SHF.R.S32.HI R4, RZ, 0x1f, R31.reuse ;  /* 0x0000001fff047819 */ /* 0x100fe4000001141f */
[----:B------:R-:W-:Y:S02]  /*f1d0*/  SEL R16, R14, RZ, P0 ;  /* 0x000000ff0e107207 */ /* 0x000fe40000000000 */
[----:B-----5:R-:W-:Y:S02]  /*f1e0*/  SEL R7, R15, RZ, P0 ;  /* 0x000000ff0f077207 */ /* 0x020fe40000000000 */
[----:B------:R-:W-:Y:S02]  /*f1f0*/  IADD3 R16, P2, P1, R16, R0, R31 ;  /* 0x0000000010107210 */ /* 0x000fe4000795e01f */
[----:B------:R-:W-:-:S02]  /*f200*/  SEL R5, R25, R14, !P0 ;  /* 0x0000000e19057207 */ /* 0x000fc40004000000 */
[----:B------:R-:W-:Y:S02]  /*f210*/  IADD3.X R7, PT, PT, R7, R8, R4, P2, P1 ;  /* 0x0000000807077210 */ /* 0x000fe400017e2404 */
[C---:B------:R-:W-:Y:S01]  /*f220*/  SHF.L.U32 R17, R16.reuse, 0x1, RZ ;  /* 0x0000000110117819 */ /* 0x040fe200000006ff */
[----:B------:R-:W-:Y:S01]  /*f230*/  IMAD.WIDE R20, R5, 0x2, R36 ;  /* 0x0000000205147825 */ /* 0x000fe200078e0224 */
[----:B------:R-:W-:Y:S02]  /*f240*/  SHF.L.U64.HI R16, R16, 0x1, R7 ;  /* 0x0000000110107819 */ /* 0x000fe40000010207 */
[----:B----4-:R-:W-:-:S03]  /*f250*/  IADD3 R4, P1, PT, R17, UR8, RZ ;  /* 0x0000000811047c10 */ /* 0x010fc6000ff3e0ff */
[----:B------:R-:W4:Y:S01]  /*f260*/  LDG.E.128 R20, desc[UR6][R20.64] ;  /* 0x0000000614147981 */ /* 0x000f22000c1e1d00 */
[----:B------:R-:W-:Y:S01]  /*f270*/  IADD3.X R5, PT, PT, R16, UR9, RZ, P1, !PT ;  /* 0x0000000910057c10 */ /* 0x000fe20008ffe4ff */
[----:B------:R-:W2:Y:S05]  /*f280*/  LDCU.64 UR8, c[0x0][0x4c8] ;  /* 0x00009900ff0877ac */ /* 0x000eaa0008000a00 */
[----:B------:R-:W3:Y:S01]  /*f290*/  LDG.E.128 R4, desc[UR6][R4.64] ;  /* 0x0000000604047981 */ /* 0x000ee2000c1e1d00 */
[----:B--2---:R-:W-:-:S04]  /*f2a0*/  IADD3 R18, P1, PT, R17, UR8, RZ ;  /* 0x0000000811127c10 */ /* 0x004fc8000ff3e0ff */
[----:B------:R-:W-:-:S06]  /*f2b0*/  IADD3.X R19, PT, PT, R16, UR9, RZ, P1, !PT ;  /* 0x0000000910137c10 */ /* 0x000fcc0008ffe4ff */
[----:B------:R-:W2:Y:S01]  /*f2c0*/  LDG.E.128 R16, desc[UR6][R18.64] ;  /* 0x0000000612107981 */ /* 0x000ea2000c1e1d00 */
[--C-:B----4-:R-:W-:Y:S02]  /*f2d0*/  HADD2.F32 R30, -RZ, R20.reuse.H0_H0 ;  /* 0x20000014ff1e7230 */ /* 0x110fe40000004100 */
        /* <DEDUP_REMOVED lines=20> */
[----:B------:R-:W-:Y:S01]  /*f420*/  @!P0 FADD.FTZ R5, -R5, -RZ ;  /* 0x800000ff05058221 */ /* 0x000fe20000010100 */
[----:B------:R-:W-:Y:S01]  /*f430*/  FMUL.FTZ R30, R30, R23 ;  /* 0x000000171e1e7220 */ /* 0x000fe20000410000 */
[----:B------:R-:W-:Y:S01]  /*f440*/  @!P0 FADD.FTZ R7, -R7, -RZ ;  /* 0x800000ff07078221 */ /* 0x000fe20000010100 */
[----:B------:R-:W-:Y:S01]  /*f450*/  FMUL.FTZ R21, R21, R4 ;  /* 0x0000000415157220 */ /* 0x000fe20000410000 */
[----:B------:R-:W-:Y:S01]  /*f460*/  FMUL.FTZ R22, R22, R5 ;  /* 0x0000000516167220 */ /* 0x000fe20000410000 */
[----:B------:R-:W-:Y:S02]  /*f470*/  HADD2.F32 R5, -RZ, R32.H0_H0 ;  /* 0x20000020ff057230 */ /* 0x000fe40000004100 */
[----:B------:R-:W-:Y:S01]  /*f480*/  FMUL.FTZ R42, R42, R7 ;  /* 0x000000072a2a7220 */ /* 0x000fe20000410000 */
[----:B--2---:R-:W-:Y:S02]  /*f490*/  HADD2.F32 R4, -RZ, R16.H0_H0 ;  /* 0x20000010ff047230 */ /* 0x004fe40000004100 */
[----:B------:R-:W-:Y:S01]  /*f4a0*/  FMUL.FTZ R38, R38, R45 ;  /* 0x0000002d26267220 */ /* 0x000fe20000410000 */
[----:B------:R-:W-:-:S02]  /*f4b0*/  HADD2.F32 R23, -RZ, R32.H1_H1 ;  /* 0x30000020ff177230 */ /* 0x000fc40000004100 */
[----:B------:R-:W-:Y:S01]  /*f4c0*/  FMUL.FTZ R20, R20, R43 ;  /* 0x0000002b14147220 */ /* 0x000fe20000410000 */
[----:B------:R-:W-:Y:S02]  /*f4d0*/  HADD2.F32 R7, -RZ, R33.H0_H0 ;  /* 0x20000021ff077230 */ /* 0x000fe40000004100 */
[----:B------:R-:W-:Y:S01]  /*f4e0*/  FMUL.FTZ R39, R39, R44 ;  /* 0x0000002c27277220 */ /* 0x000fe20000410000 */
[----:B------:R-:W-:Y:S02]  /*f4f0*/  HADD2.F32 R16, -RZ, R16.H1_H1 ;  /* 0x30000010ff107230 */ /* 0x000fe40000004100 */
[----:B------:R-:W-:Y:S01]  /*f500*/  @!P0 FADD.FTZ R47, -R47, -RZ ;  /* 0x800000ff2f2f8221 */ /* 0x000fe20000010100 */
[--C-:B------:R-:W-:Y:S02]  /*f510*/  HADD2.F32 R6, -RZ, R17.reuse.H0_H0 ;  /* 0x20000011ff067230 */ /* 0x100fe40000004100 */
[----:B------:R-:W-:Y:S01]  /*f520*/  FFMA.FTZ R4, R5, R4, R30 ;  /* 0x0000000405047223 */ /* 0x000fe2000001001e */
[----:B------:R-:W-:-:S02]  /*f530*/  HADD2.F32 R44, -RZ, R17.H1_H1 ;  /* 0x30000011ff2c7230 */ /* 0x000fc40000004100 */
[----:B------:R-:W-:Y:S01]  /*f540*/  FFMA.FTZ R23, R23, R16, R38 ;  /* 0x0000001017177223 */ /* 0x000fe20000010026 */
[--C-:B------:R-:W-:Y:S02]  /*f550*/  HADD2.F32 R32, -RZ, R18.reuse.H0_H0 ;  /* 0x20000012ff207230 */ /* 0x100fe40000004100 */
[----:B------:R-:W-:Y:S01]  /*f560*/  FFMA.FTZ R6, R7, R6, R20 ;  /* 0x0000000607067223 */ /* 0x000fe20000010014 */
[----:B------:R-:W-:Y:S02]  /*f570*/  HADD2.F32 R43, -RZ, R18.H1_H1 ;  /* 0x30000012ff2b7230 */ /* 0x000fe40000004100 */
[----:B------:R-:W-:Y:S01]  /*f580*/  FMUL.FTZ R40, R40, R47 ;  /* 0x0000002f28287220 */ /* 0x000fe20000410000 */
[----:B------:R-:W-:Y:S02]  /*f590*/  HADD2.F32 R17, -RZ, R19.H0_H0 ;  /* 0x20000013ff117230 */ /* 0x000fe40000004100 */
[----:B------:R-:W-:Y:S02]  /*f5a0*/  HADD2.F32 R5, -RZ, R35.H0_H0 ;  /* 0x20000023ff057230 */ /* 0x000fe40000004100 */
[----:B------:R-:W-:-:S02]  /*f5b0*/  HADD2.F32 R19, -RZ, R19.H1_H1 ;  /* 0x30000013ff137230 */ /* 0x000fc40000004100 */
[----:B------:R-:W-:Y:S02]  /*f5c0*/  HADD2.F32 R18, -RZ, R33.H1_H1 ;  /* 0x30000021ff127230 */ /* 0x000fe40000004100 */
[----:B------:R-:W-:Y:S01]  /*f5d0*/  FFMA.FTZ R5, R5, R17, R22 ;  /* 0x0000001105057223 */ /* 0x000fe20000010016 */
        /* <DEDUP_REMOVED lines=11> */
.L_x_746:
[----:B------:R-:W-:Y:S05]  /*f690*/  BSYNC.RECONVERGENT B0 ;  /* 0x0000000000007941 */ /* 0x000fea0003800200 */
.L_x_745:
[----:B-----5:R4:W-:Y:S02]  /*f6a0*/  STS.128 [R211+0x800], R32 ;  /* 0x00080020d3007388 */ /* 0x0209e40000000c00 */
.L_x_744:
[----:B------:R-:W-:Y:S05]  /*f6b0*/  BSYNC.RECONVERGENT B1 ;  /* 0x0000000000017941 */ /* 0x000fea0003800200 */
.L_x_743:
        /* <DEDUP_REMOVED lines=10> */
[--C-:B-----5:R-:W-:Y:S02]  /*f760*/  SHF.R.S32.HI R7, RZ, 0x1f, R31.reuse ;  /* 0x0000001fff077819 */ /* 0x120fe4000001141f */
[----:B------:R-:W-:Y:S02]  /*f770*/  SEL R16, R14, RZ, P0 ;  /* 0x000000ff0e107207 */ /* 0x000fe40000000000 */
[----:B------:R-:W-:Y:S02]  /*f780*/  SEL R4, R15, RZ, P0 ;  /* 0x000000ff0f047207 */ /* 0x000fe40000000000 */
        /* <DEDUP_REMOVED lines=74> */
.L_x_750:
[----:B------:R-:W-:Y:S05]  /*fc30*/  BSYNC.RECONVERGENT B0 ;  /* 0x0000000000007941 */ /* 0x000fea0003800200 */
.L_x_749:
[----:B-----5:R4:W-:Y:S02]  /*fc40*/  STS.128 [R211+0x2800], R32 ;  /* 0x00280020d3007388 */ /* 0x0209e40000000c00 */
.L_x_748:
[----:B------:R-:W-:Y:S05]  /*fc50*/  BSYNC.RECONVERGENT B1 ;  /* 0x0000000000017941 */ /* 0x000fea0003800200 */
.L_x_747:
        /* <DEDUP_REMOVED lines=11> */
[----:B------:R-:W-:Y:S02]  /*fd10*/  SEL R4, R15, RZ, P0 ;  /* 0x000000ff0f047207 */ /* 0x000fe40000000000 */
[----:B------:R-:W-:Y:S02]  /*fd20*/  IADD3 R17, P2, P1, R17, R0, R31 ;  /* 0x0000000011117210 */ /* 0x000fe4000795e01f */
[----:B-----5:R-:W-:-:S02]  /*fd30*/  SEL R7, R25, R14, !P0 ;  /* 0x0000000e19077207 */ /* 0x020fc40004000000 */
[----:B------:R-:W-:Y:S02]  /*fd40*/  IADD3.X R4, PT, PT, R4, R8, R5, P2, P1 ;  /* 0x0000000804047210 */ /* 0x000fe400017e2405 */
[----:B------:R-:W-:Y:S01]  /*fd50*/  SHF.L.U32 R16, R17, 0x1, RZ ;  /* 0x0000000111107819 */ /* 0x000fe200000006ff */
        /* <DEDUP_REMOVED lines=13> */
[----:B-1----:R-:W-:Y:S02]  /*fe30*/  HADD2.F32 R36, -RZ, R21.H1_H1 ;  /* 0x30000015ff247230 */ /* 0x002fe40000004100 */
[--C-:B------:R-:W-:Y:S02]  /*fe40*/  HADD2.F32 R21, -RZ, R22.reuse.H0_H0 ;  /* 0x20000016ff157230 */ /* 0x100fe40000004100 */
[----:B------:R-:W-:-:S02]  /*fe50*/  HADD2.F32 R37, -RZ, R22.H1_H1 ;  /* 0x30000016ff257230 */ /* 0x000fc40000004100 */
[--C-:B------:R-:W-:Y:S02]  /*fe60*/  HADD2.F32 R22, -RZ, R23.reuse.H0_H0 ;  /* 0x20000017ff167230 */ /* 0x100fe40000004100 */
[----:B------:R-:W-:Y:S02]  /*fe70*/  HADD2.F32 R38, -RZ, R23.H1_H1 ;  /* 0x30000017ff267230 */ /* 0x000fe40000004100 */
[--C-:B---3--:R-:W-:Y:S02]  /*fe80*/  HADD2.F32 R23, -RZ, R4.reuse.H0_H0 ;  /* 0x20000004ff177230 */ /* 0x108fe40000004100 */
[--C-:B------:R-:W-:Y:S02]  /*fe90*/  HADD2.F32 R39, -RZ, R5.reuse.H0_H0 ;  /* 0x20000005ff277230 */ /* 0x100fe40000004100 */
[----:B------:R-:W-:Y:S02]  /*fea0*/  HADD2.F32 R4, -RZ, R4.H1_H1 ;  /* 0x30000004ff047230 */ /* 0x000fe40000004100 */
        /* <DEDUP_REMOVED lines=8> */
[----:B------:R-:W-:Y:S01]  /*ff30*/  FMUL.FTZ R31, R31, R4 ;  /* 0x000000041f1f7220 */ /* 0x000fe20000410000 */
[----:B------:R-:W-:-:S02]  /*ff40*/  HADD2.F32 R7, -RZ, R7.H1_H1 ;  /* 0x30000007ff077230 */ /* 0x000fc40000004100 */
[----:B------:R-:W-:Y:S01]  /*ff50*/  FMUL.FTZ R36, R36, R5 ;  /* 0x0000000524247220 */ /* 0x000fe20000410000 */
[----:B------:R-:W-:Y:S02]  /*ff60*/  HADD2.F32 R5, -RZ, R32.H0_H0 ;  /* 0x20000020ff057230 */ /* 0x000fe40000004100 */
[----:B------:R-:W-:Y:S01]  /*ff70*/  FMUL.FTZ R30, R30, R23 ;  /* 0x000000171e1e7220 */ /* 0x000fe20000410000 */
[----:B--2---:R-:W-:Y:S02]  /*ff80*/  HADD2.F32 R4, -RZ, R16.H0_H0 ;  /* 0x20000010ff047230 */ /* 0x004fe40000004100 */
[----:B------:R-:W-:Y:S01]  /*ff90*/  @!P0 FADD.FTZ R40, -R40, -RZ ;  /* 0x800000ff28288221 */ /* 0x000fe20000010100 */
[----:B------:R-:W-:Y:S02]  /*ffa0*/  HADD2.F32 R32, -RZ, R32.H1_H1 ;  /* 0x30000020ff207230 */ /* 0x000fe40000004100 */
[----:B------:R-:W-:Y:S01]  /*ffb0*/  @!P0 FADD.FTZ R6, -R6, -RZ ;  /* 0x800000ff06068221 */ /* 0x000fe20000010100 */
[----:B------:R-:W-:-:S02]  /*ffc0*/  HADD2.F32 R16, -RZ, R16.H1_H1 ;  /* 0x30000010ff107230 */ /* 0x000fc40000004100 */
[----:B------:R-:W-:Y:S01]  /*ffd0*/  @!P0 FADD.FTZ R7, -R7, -RZ ;  /* 0x800000ff07078221 */ /* 0x000fe20000010100 */
[----:B------:R-:W-:Y:S01]  /*ffe0*/  @!P0 FADD.FTZ R41, -R41, -RZ ;  /* 0x800000ff29298221 */ /* 0x000fe20000010100 */
[----:B------:R-:W-:Y:S01]  /*fff0*/  FMUL.FTZ R21, R21, R40 ;  /* 0x0000002815157220 */ /* 0x000fe20000410000 */
[----:B------:R-:W-:Y:S01]  /*10000*/  FMUL.FTZ R37, R37, R6 ;  /* 0x0000000625257220 */ /* 0x000fe20000410000 */
[----:B------:R-:W-:Y:S01]  /*10010*/  FMUL.FTZ R38, R38, R7 ;  /* 0x0000000726267220 */ /* 0x000fe20000410000 */
[----:B------:R-:W-:Y:S01]  /*10020*/  FFMA.FTZ R4, R5, R4, R30 ;  /* 0x0000000405047223 */ /* 0x000fe2000001001e */
[----:B------:R-:W-:Y:S01]  /*10030*/  FFMA.FTZ R31, R32, R16, R31 ;  /* 0x00000010201f7223 */ /* 0x000fe2000001001f */
[----:B------:R-:W-:Y:S02]  /*10040*/  HADD2.F32 R7, -RZ, R33.H0_H0 ;  /* 0x20000021ff077230 */ /* 0x000fe40000004100 */
[----:B------:R-:W-:Y:S01]  /*10050*/  FMUL.FTZ R20, R20, R39 ;  /* 0x0000002714147220 */ /* 0x000fe20000410000 */
[----:B------:R-:W-:-:S02]  /*10060*/  HADD2.F32 R6, -RZ, R17.H0_H0 ;  /* 0x20000011ff067230 */ /* 0x000fc40000004100 */
[----:B------:R-:W-:Y:S01]  /*10070*/  FMUL.FTZ R22, R22, R41 ;  /* 0x0000002916167220 */ /* 0x000fe20000410000 */
[----:B------:R-:W-:Y:S01]  /*10080*/  HADD2.F32 R40, -RZ, R18.H0_H0 ;  /* 0x20000012ff287230 */ /* 0x000fe20000004100 */
[----:B------:R-:W-:Y:S01]  /*10090*/  F2FP.F16.F32.PACK_AB R32, R31, R4 ;  /* 0x000000041f20723e */ /* 0x000fe200000000ff */
[----:B------:R-:W-:Y:S02]  /*100a0*/  HADD2.F32 R23, -RZ, R19.H0_H0 ;  /* 0x20000013ff177230 */ /* 0x000fe40000004100 */
[----:B------:R-:W-:Y:S01]  /*100b0*/  FFMA.FTZ R6, R7, R6, R20 ;  /* 0x0000000607067223 */ /* 0x000fe20000010014 */
[----:B------:R-:W-:Y:S02]  /*100c0*/  HADD2.F32 R16, -RZ, R34.H0_H0 ;  /* 0x20000022ff107230 */ /* 0x000fe40000004100 */
[----:B------:R-:W-:Y:S02]  /*100d0*/  HADD2.F32 R5, -RZ, R35.H0_H0 ;  /* 0x20000023ff057230 */ /* 0x000fe40000004100 */
[----:B------:R-:W-:-:S02]  /*100e0*/  HADD2.F32 R17, -RZ, R17.H1_H1 ;  /* 0x30000011ff117230 */ /* 0x000fc40000004100 */
[----:B------:R-:W-:Y:S01]  /*100f0*/  FFMA.FTZ R16, R16, R40, R21 ;  /* 0x0000002810107223 */ /* 0x000fe20000010015 */
[----:B------:R-:W-:Y:S02]  /*10100*/  HADD2.F32 R18, -RZ, R18.H1_H1 ;  /* 0x30000012ff127230 */ /* 0x000fe40000004100 */
[----:B------:R-:W-:Y:S01]  /*10110*/  FFMA.FTZ R5, R5, R23, R22 ;  /* 0x0000001705057223 */ /* 0x000fe20000010016 */
[----:B------:R-:W-:Y:S02]  /*10120*/  HADD2.F32 R19, -RZ, R19.H1_H1 ;  /* 0x30000013ff137230 */ /* 0x000fe40000004100 */
[----:B------:R-:W-:Y:S02]  /*10130*/  HADD2.F32 R33, -RZ, R33.H1_H1 ;  /* 0x30000021ff217230 */ /* 0x000fe40000004100 */
[----:B------:R-:W-:Y:S02]  /*10140*/  HADD2.F32 R34, -RZ, R34.H1_H1 ;  /* 0x30000022ff227230 */ /* 0x000fe40000004100 */
[----:B------:R-:W-:-:S02]  /*10150*/  HADD2.F32 R35, -RZ, R35.H1_H1 ;  /* 0x30000023ff237230 */ /* 0x000fc40000004100 */
[----:B------:R-:W-:Y:S01]  /*10160*/  FFMA.FTZ R17, R33, R17, R36 ;  /* 0x0000001121117223 */ /* 0x000fe20000010024 */
[----:B------:R-:W-:Y:S02]  /*10170*/  FFMA.FTZ R37, R34, R18, R37 ;  /* 0x0000001222257223 */ /* 0x000fe40000010025 */
[----:B------:R-:W-:Y:S02]  /*10180*/  FFMA.FTZ R38, R35, R19, R38 ;  /* 0x0000001323267223 */ /* 0x000fe40000010026 */
[----:B------:R-:W-:Y:S02]  /*10190*/  F2FP.F16.F32.PACK_AB R33, R17, R6 ;  /* 0x000000061121723e */ /* 0x000fe400000000ff */
[----:B------:R-:W-:Y:S02]  /*101a0*/  F2FP.F16.F32.PACK_AB R34, R37, R16 ;  /* 0x000000102522723e */ /* 0x000fe400000000ff */
[----:B------:R-:W-:Y:S02]  /*101b0*/  F2FP.F16.F32.PACK_AB R35, R38, R5 ;  /* 0x000000052623723e */ /* 0x000fe400000000ff */
.L_x_752:
[----:B------:R-:W-:Y:S05]  /*101c0*/  BSYNC.RECONVERGENT B0 ;  /* 0x0000000000007941 */ /* 0x000fea0003800200 */
.L_x_751:
[----:B-----5:R4:W-:Y:S02]  /*101d0*/  STS.128 [R211+0x4800], R32 ;  /* 0x00480020d3007388 */ /* 0x0209e40000000c00 */
.L_x_742:
[----:B------:R-:W-:Y:S05]  /*101e0*/  BSYNC.RECONVERGENT B2 ;  /* 0x0000000000027941 */ /* 0x000fea0003800200 */
.L_x_741:
[----:B------:R-:W-:Y:S01]  /*101f0*/  IADD3 R30, PT, PT, R110, 0x20, RZ ;  /* 0x000000206e1e7810 */ /* 0x000fe20007ffe0ff */
[----:B------:R-:W-:Y:S03]  /*10200*/  BSSY.RECONVERGENT B2, `(.L_x_753) ;  /* 0x0000115000027945 */ /* 0x000fe60003800200 */
[----:B------:R-:W-:-:S13]  /*10210*/  ISETP.GE.AND P0, PT, R30, R29, PT ;  /* 0x0000001d1e00720c */ /* 0x000fda0003f06270 */
[----:B------:R-:W-:Y:S05]  /*10220*/  @P0 BRA `(.L_x_754) ;  /* 0x0000001000480947 */ /* 0x000fea0003800000 */
[----:B-1----:R-:W1:Y:S01]  /*10230*/  LDC R37, c[0x0][0x440] ;  /* 0x00011000ff257b82 */ /* 0x002e620000000800 */
[----:B------:R-:W-:Y:S01]  /*10240*/  LEA R38, P0, R2, R26, 0x6 ;  /* 0x0000001a02267211 */ /* 0x000fe200078030ff */
        /* <DEDUP_REMOVED lines=11> */
[----:B------:R-:W-:Y:S02]  /*10300*/  ISETP.GE.U32.AND P0, PT, R12, R25, PT ;  /* 0x000000190c00720c */ /* 0x000fe40003f06070 */
[--C-:B--2---:R-:W-:Y:S02]  /*10310*/  SHF.R.S32.HI R4, RZ, 0x1f, R31.reuse ;  /* 0x0000001fff047819 */ /* 0x104fe4000001141f */
        /* <DEDUP_REMOVED lines=16> */
[----:B------:R-:W-:Y:S01]  /*10420*/  MOV R36, R34 ;  /* 0x0000002200247202 */ /* 0x000fe20000000f00 */
[--C-:B--2---:R-:W-:Y:S02]  /*10430*/  HADD2.F32 R34, -RZ, R20.reuse.H0_H0 ;  /* 0x20000014ff227230 */ /* 0x104fe40000004100 */
[----:B------:R-:W-:Y:S02]  /*10440*/  HADD2.F32 R40, -RZ, R20.H1_H1 ;  /* 0x30000014ff287230 */ /* 0x000fe40000004100 */
[--C-:B------:R-:W-:Y:S02]  /*10450*/  HADD2.F32 R20, -RZ, R21.reuse.H0_H0 ;  /* 0x20000015ff147230 */ /* 0x100fe40000004100 */
[----:B------:R-:W-:Y:S02]  /*10460*/  HADD2.F32 R41, -RZ, R21.H1_H1 ;  /* 0x30000015ff297230 */ /* 0x000fe40000004100 */
[----:B------:R-:W-:-:S02]  /*10470*/  HADD2.F32 R21, -RZ, R22.H0_H0 ;  /* 0x20000016ff157230 */ /* 0x000fc40000004100 */
[----:B------:R-:W-:Y:S02]  /*10480*/  HADD2.F32 R42, -RZ, R22.H1_H1 ;  /* 0x30000016ff2a7230 */ /* 0x000fe40000004100 */
[--C-:B------:R-:W-:Y:S02]  /*10490*/  HADD2.F32 R22, -RZ, R23.reuse.H0_H0 ;  /* 0x20000017ff167230 */ /* 0x100fe40000004100 */
[----:B------:R-:W-:Y:S02]  /*104a0*/  HADD2.F32 R43, -RZ, R23.H1_H1 ;  /* 0x30000017ff2b7230 */ /* 0x000fe40000004100 */
[--C-:B---3--:R-:W-:Y:S02]  /*104b0*/  HADD2.F32 R23, -RZ, R4.reuse.H0_H0 ;  /* 0x20000004ff177230 */ /* 0x108fe40000004100 */
[----:B------:R-:W-:Y:S02]  /*104c0*/  HADD2.F32 R47, -RZ, R4.H1_H1 ;  /* 0x30000004ff2f7230 */ /* 0x000fe40000004100 */
[----:B------:R-:W-:-:S02]  /*104d0*/  HADD2.F32 R45, -RZ, R5.H0_H0 ;  /* 0x20000005ff2d7230 */ /* 0x000fc40000004100 */
[----:B------:R-:W-:Y:S01]  /*104e0*/  @!P0 FADD.FTZ R23, -R23, -RZ ;  /* 0x800000ff17178221 */ /* 0x000fe20000010100 */
[----:B------:R-:W-:Y:S02]  /*104f0*/  HADD2.F32 R44, -RZ, R5.H1_H1 ;  /* 0x30000005ff2c7230 */ /* 0x000fe40000004100 */
[----:B------:R-:W-:Y:S01]  /*10500*/  @!P0 FADD.FTZ R47, -R47, -RZ ;  /* 0x800000ff2f2f8221 */ /* 0x000fe20000010100 */
[--C-:B------:R-:W-:Y:S02]  /*10510*/  HADD2.F32 R4, -RZ, R6.reuse.H0_H0 ;  /* 0x20000006ff047230 */ /* 0x100fe40000004100 */
[----:B------:R-:W-:Y:S01]  /*10520*/  @!P0 FADD.FTZ R45, -R45, -RZ ;  /* 0x800000ff2d2d8221 */ /* 0x000fe20000010100 */
[----:B------:R-:W-:Y:S02]  /*10530*/  HADD2.F32 R49, -RZ, R6.H1_H1 ;  /* 0x30000006ff317230 */ /* 0x000fe40000004100 */
[----:B------:R-:W-:Y:S01]  /*10540*/  FMUL.FTZ R34, R34, R23 ;  /* 0x0000001722227220 */ /* 0x000fe20000410000 */
[----:B------:R-:W-:-:S02]  /*10550*/  HADD2.F32 R5, -RZ, R7.H0_H0 ;  /* 0x20000007ff057230 */ /* 0x000fc40000004100 */
[----:B------:R-:W-:Y:S01]  /*10560*/  @!P0 FADD.FTZ R4, -R4, -RZ ;  /* 0x800000ff04048221 */ /* 0x000fe20000010100 */
[----:B------:R-:W-:Y:S02]  /*10570*/  HADD2.F32 R6, -RZ, R7.H1_H1 ;  /* 0x30000007ff067230 */ /* 0x000fe40000004100 */
[----:B------:R-:W-:Y:S01]  /*10580*/  @!P0 FADD.FTZ R44, -R44, -RZ ;  /* 0x800000ff2c2c8221 */ /* 0x000fe20000010100 */
[----:B------:R-:W-:Y:S02]  /*10590*/  HADD2.F32 R23, -RZ, R32.H1_H1 ;  /* 0x30000020ff177230 */ /* 0x000fe40000004100 */
[----:B------:R-:W-:Y:S01]  /*105a0*/  @!P0 FADD.FTZ R5, -R5, -RZ ;  /* 0x800000ff05058221 */ /* 0x000fe20000010100 */
[----:B------:R-:W-:Y:S01]  /*105b0*/  FMUL.FTZ R21, R21, R4 ;  /* 0x0000000415157220 */ /* 0x000fe20000410000 */
[----:B------:R-:W-:Y:S01]  /*105c0*/  @!P0 FADD.FTZ R6, -R6, -RZ ;  /* 0x800000ff06068221 */ /* 0x000fe20000010100 */
[----:B----4-:R-:W-:Y:S02]  /*105d0*/  HADD2.F32 R4, -RZ, R16.H0_H0 ;  /* 0x20000010ff047230 */ /* 0x010fe40000004100 */
[----:B------:R-:W-:Y:S01]  /*105e0*/  FMUL.FTZ R22, R22, R5 ;  /* 0x0000000516167220 */ /* 0x000fe20000410000 */
[----:B------:R-:W-:-:S02]  /*105f0*/  HADD2.F32 R5, -RZ, R32.H0_H0 ;  /* 0x20000020ff057230 */ /* 0x000fc40000004100 */
[----:B------:R-:W-:Y:S01]  /*10600*/  FMUL.FTZ R43, R43, R6 ;  /* 0x000000062b2b7220 */ /* 0x000fe20000410000 */
[----:B------:R-:W-:Y:S02]  /*10610*/  HADD2.F32 R7, -RZ, R33.H0_H0 ;  /* 0x20000021ff077230 */ /* 0x000fe40000004100 */
[----:B------:R-:W-:Y:S01]  /*10620*/  FMUL.FTZ R40, R40, R47 ;  /* 0x0000002f28287220 */ /* 0x000fe20000410000 */
[----:B------:R-:W-:Y:S02]  /*10630*/  HADD2.F32 R16, -RZ, R16.H1_H1 ;  /* 0x30000010ff107230 */ /* 0x000fe40000004100 */
[----:B------:R-:W-:Y:S01]  /*10640*/  FMUL.FTZ R20, R20, R45 ;  /* 0x0000002d14147220 */ /* 0x000fe20000410000 */
[--C-:B------:R-:W-:Y:S02]  /*10650*/  HADD2.F32 R6, -RZ, R17.reuse.H0_H0 ;  /* 0x20000011ff067230 */ /* 0x100fe40000004100 */
[----:B------:R-:W-:Y:S01]  /*10660*/  @!P0 FADD.FTZ R49, -R49, -RZ ;  /* 0x800000ff31318221 */ /* 0x000fe20000010100 */
[----:B------:R-:W-:Y:S01]  /*10670*/  FMUL.FTZ R41, R41, R44 ;  /* 0x0000002c29297220 */ /* 0x000fe20000410000 */
[----:B------:R-:W-:-:S02]  /*10680*/  HADD2.F32 R44, -RZ, R17.H1_H1 ;  /* 0x30000011ff2c7230 */ /* 0x000fc40000004100 */
[----:B------:R-:W-:Y:S01]  /*10690*/  FFMA.FTZ R4, R5, R4, R34 ;  /* 0x0000000405047223 */ /* 0x000fe20000010022 */
[--C-:B------:R-:W-:Y:S02]  /*106a0*/  HADD2.F32 R32, -RZ, R18.reuse.H0_H0 ;  /* 0x20000012ff207230 */ /* 0x100fe40000004100 */
[----:B------:R-:W-:Y:S01]  /*106b0*/  FFMA.FTZ R23, R23, R16, R40 ;  /* 0x0000001017177223 */ /* 0x000fe20000010028 */
[----:B------:R-:W-:Y:S02]  /*106c0*/  HADD2.F32 R45, -RZ, R18.H1_H1 ;  /* 0x30000012ff2d7230 */ /* 0x000fe40000004100 */
[----:B------:R-:W-:Y:S01]  /*106d0*/  FFMA.FTZ R6, R7, R6, R20 ;  /* 0x0000000607067223 */ /* 0x000fe20000010014 */
[--C-:B------:R-:W-:Y:S02]  /*106e0*/  HADD2.F32 R17, -RZ, R19.reuse.H0_H0 ;  /* 0x20000013ff117230 */ /* 0x100fe40000004100 */
[----:B------:R-:W-:Y:S01]  /*106f0*/  FMUL.FTZ R42, R42, R49 ;  /* 0x000000312a2a7220 */ /* 0x000fe20000410000 */
[----:B------:R-:W-:-:S02]  /*10700*/  HADD2.F32 R18, -RZ, R19.H1_H1 ;  /* 0x30000013ff127230 */ /* 0x000fc40000004100 */
[----:B------:R-:W-:Y:S02]  /*10710*/  HADD2.F32 R20, -RZ, R33.H1_H1 ;  /* 0x30000021ff147230 */ /* 0x000fe40000004100 */
[--C-:B------:R-:W-:Y:S02]  /*10720*/  HADD2.F32 R16, -RZ, R36.reuse.H0_H0 ;  /* 0x20000024ff107230 */ /* 0x100fe40000004100 */
[----:B------:R-:W-:Y:S02]  /*10730*/  HADD2.F32 R7, -RZ, R36.H1_H1 ;  /* 0x30000024ff077230 */ /* 0x000fe40000004100 */
[----:B------:R-:W-:Y:S01]  /*10740*/  FFMA.FTZ R41, R20, R44, R41 ;  /* 0x0000002c14297223 */ /* 0x000fe20000010029 */
[--C-:B------:R-:W-:Y:S02]  /*10750*/  HADD2.F32 R5, -RZ, R35.reuse.H0_H0 ;  /* 0x20000023ff057230 */ /* 0x100fe40000004100 */
[----:B------:R-:W-:Y:S01]  /*10760*/  FFMA.FTZ R16, R16, R32, R21 ;  /* 0x0000002010107223 */ /* 0x000fe20000010015 */
[----:B------:R-:W-:-:S02]  /*10770*/  HADD2.F32 R34, -RZ, R35.H1_H1 ;  /* 0x30000023ff227230 */ /* 0x000fc40000004100 */
[----:B------:R-:W-:Y:S01]  /*10780*/  FFMA.FTZ R7, R7, R45, R42 ;  /* 0x0000002d07077223 */ /* 0x000fe2000001002a */
[----:B------:R-:W-:Y:S01]  /*10790*/  F2FP.F16.F32.PACK_AB R32, R23, R4 ;  /* 0x000000041720723e */ /* 0x000fe200000000ff */
[----:B------:R-:W-:Y:S01]  /*107a0*/  FFMA.FTZ R5, R5, R17, R22 ;  /* 0x0000001105057223 */ /* 0x000fe20000010016 */
[----:B------:R-:W-:Y:S01]  /*107b0*/  F2FP.F16.F32.PACK_AB R33, R41, R6 ;  /* 0x000000062921723e */ /* 0x000fe200000000ff */
[----:B------:R-:W-:Y:S01]  /*107c0*/  FFMA.FTZ R18, R34, R18, R43 ;  /* 0x0000001222127223 */ /* 0x000fe2000001002b */
[----:B------:R-:W-:-:S04]  /*107d0*/  F2FP.F16.F32.PACK_AB R34, R7, R16 ;  /* 0x000000100722723e */ /* 0x000fc800000000ff */
[----:B------:R-:W-:Y:S02]  /*107e0*/  F2FP.F16.F32.PACK_AB R35, R18, R5 ;  /* 0x000000051223723e */ /* 0x000fe400000000ff */
.L_x_758:
[----:B------:R-:W-:Y:S05]  /*107f0*/  BSYNC.RECONVERGENT B0 ;  /* 0x0000000000007941 */ /* 0x000fea0003800200 */
.L_x_757:
[----:B-----5:R1:W-:Y:S02]  /*10800*/  STS.128 [R211+0x1000], R32 ;  /* 0x00100020d3007388 */ /* 0x0203e40000000c00 */
.L_x_756:
[----:B------:R-:W-:Y:S05]  /*10810*/  BSYNC.RECONVERGENT B1 ;  /* 0x0000000000017941 */ /* 0x000fea0003800200 */
.L_x_755:
        /* <DEDUP_REMOVED lines=10> */
[--C-:B--2--5:R-:W-:Y:S02]  /*108c0*/  SHF.R.S32.HI R7, RZ, 0x1f, R31.reuse ;  /* 0x0000001fff077819 */ /* 0x124fe4000001141f */
        /* <DEDUP_REMOVED lines=77> */
.L_x_762:
[----:B------:R-:W-:Y:S05]  /*10da0*/  BSYNC.RECONVERGENT B0 ;  /* 0x0000000000007941 */ /* 0x000fea0003800200 */
.L_x_761:
[----:B-----5:R4:W-:Y:S02]  /*10db0*/  STS.128 [R211+0x3000], R32 ;  /* 0x00300020d3007388 */ /* 0x0209e40000000c00 */
.L_x_760:
[----:B------:R-:W-:Y:S05]  /*10dc0*/  BSYNC.RECONVERGENT B1 ;  /* 0x0000000000017941 */ /* 0x000fea0003800200 */
.L_x_759:
        /* <DEDUP_REMOVED lines=9> */
[--C-:B--2---:R-:W-:Y:S02]  /*10e60*/  SHF.R.S32.HI R5, RZ, 0x1f, R31.reuse ;  /* 0x0000001fff057819 */ /* 0x104fe4000001141f */
        /* <DEDUP_REMOVED lines=20> */
[--C-:B---3--:R-:W-:Y:S02]  /*10fb0*/  HADD2.F32 R40, -RZ, R4.reuse.H0_H0 ;  /* 0x20000004ff287230 */ /* 0x108fe40000004100 */
[----:B------:R-:W-:-:S02]  /*10fc0*/  HADD2.F32 R41, -RZ, R4.H1_H1 ;  /* 0x30000004ff297230 */ /* 0x000fc40000004100 */
[--C-:B-1----:R-:W-:Y:S02]  /*10fd0*/  HADD2.F32 R39, -RZ, R5.reuse.H0_H0 ;  /* 0x20000005ff277230 */ /* 0x102fe40000004100 */
        /* <DEDUP_REMOVED lines=10> */
[----:B------:R-:W-:Y:S01]  /*11080*/  FMUL.FTZ R20, R20, R39 ;  /* 0x0000002714147220 */ /* 0x000fe20000410000 */
[--C-:B------:R-:W-:Y:S02]  /*11090*/  HADD2.F32 R21, -RZ, R22.reuse.H0_H0 ;  /* 0x20000016ff157230 */ /* 0x100fe40000004100 */
[----:B------:R-:W-:Y:S01]  /*110a0*/  @!P0 FADD.FTZ R5, -R5, -RZ ;  /* 0x800000ff05058221 */ /* 0x000fe20000010100 */
[----:B------:R-:W-:Y:S02]  /*110b0*/  HADD2.F32 R38, -RZ, R22.H1_H1 ;  /* 0x30000016ff267230 */ /* 0x000fe40000004100 */
[----:B------:R-:W-:Y:S01]  /*110c0*/  @!P0 FADD.FTZ R6, -R6, -RZ ;  /* 0x800000ff06068221 */ /* 0x000fe20000010100 */
[----:B------:R-:W-:-:S02]  /*110d0*/  HADD2.F32 R22, -RZ, R23.H0_H0 ;  /* 0x20000017ff167230 */ /* 0x000fc40000004100 */
[----:B------:R-:W-:Y:S01]  /*110e0*/  FMUL.FTZ R21, R21, R4 ;  /* 0x0000000415157220 */ /* 0x000fe20000410000 */
[----:B------:R-:W-:Y:S02]  /*110f0*/  HADD2.F32 R23, -RZ, R23.H1_H1 ;  /* 0x30000017ff177230 */ /* 0x000fe40000004100 */
[----:B------:R-:W-:Y:S01]  /*11100*/  FMUL.FTZ R31, R31, R40 ;  /* 0x000000281f1f7220 */ /* 0x000fe20000410000 */
[----:B------:R-:W-:Y:S02]  /*11110*/  HADD2.F32 R39, -RZ, R32.H1_H1 ;  /* 0x30000020ff277230 */ /* 0x000fe40000004100 */
[----:B------:R-:W-:Y:S01]  /*11120*/  FMUL.FTZ R22, R22, R5 ;  /* 0x0000000516167220 */ /* 0x000fe20000410000 */
[----:B----4-:R-:W-:Y:S02]  /*11130*/  HADD2.F32 R5, -RZ, R16.H0_H0 ;  /* 0x20000010ff057230 */ /* 0x010fe40000004100 */
[----:B------:R-:W-:Y:S01]  /*11140*/  FMUL.FTZ R23, R23, R6 ;  /* 0x0000000617177220 */ /* 0x000fe20000410000 */
[----:B------:R-:W-:-:S02]  /*11150*/  HADD2.F32 R7, -RZ, R33.H0_H0 ;  /* 0x20000021ff077230 */ /* 0x000fc40000004100 */
[----:B------:R-:W-:Y:S01]  /*11160*/  @!P0 FADD.FTZ R42, -R42, -RZ ;  /* 0x800000ff2a2a8221 */ /* 0x000fe20000010100 */
[----:B------:R-:W-:Y:S02]  /*11170*/  HADD2.F32 R16, -RZ, R16.H1_H1 ;  /* 0x30000010ff107230 */ /* 0x000fe40000004100 */
[----:B------:R-:W-:Y:S01]  /*11180*/  @!P0 FADD.FTZ R43, -R43, -RZ ;  /* 0x800000ff2b2b8221 */ /* 0x000fe20000010100 */
[--C-:B------:R-:W-:Y:S02]  /*11190*/  HADD2.F32 R6, -RZ, R17.reuse.H0_H0 ;  /* 0x20000011ff067230 */ /* 0x100fe40000004100 */
[----:B------:R-:W-:Y:S01]  /*111a0*/  FMUL.FTZ R37, R37, R42 ;  /* 0x0000002a25257220 */ /* 0x000fe20000410000 */
[----:B------:R-:W-:Y:S02]  /*111b0*/  HADD2.F32 R4, -RZ, R32.H0_H0 ;  /* 0x20000020ff047230 */ /* 0x000fe40000004100 */
[----:B------:R-:W-:Y:S01]  /*111c0*/  FFMA.FTZ R39, R39, R16, R36 ;  /* 0x0000001027277223 */ /* 0x000fe20000010024 */
[----:B------:R-:W-:-:S02]  /*111d0*/  HADD2.F32 R40, -RZ, R17.H1_H1 ;  /* 0x30000011ff287230 */ /* 0x000fc40000004100 */
[----:B------:R-:W-:Y:S01]  /*111e0*/  FFMA.FTZ R6, R7, R6, R20 ;  /* 0x0000000607067223 */ /* 0x000fe20000010014 */
[--C-:B------:R-:W-:Y:S02]  /*111f0*/  HADD2.F32 R32, -RZ, R18.reuse.H0_H0 ;  /* 0x20000012ff207230 */ /* 0x100fe40000004100 */
[----:B------:R-:W-:Y:S01]  /*11200*/  FFMA.FTZ R4, R4, R5, R31 ;  /* 0x0000000504047223 */ /* 0x000fe2000001001f */
[----:B------:R-:W-:Y:S02]  /*11210*/  HADD2.F32 R41, -RZ, R18.H1_H1 ;  /* 0x30000012ff297230 */ /* 0x000fe40000004100 */
[----:B------:R-:W-:Y:S01]  /*11220*/  FMUL.FTZ R38, R38, R43 ;  /* 0x0000002b26267220 */ /* 0x000fe20000410000 */
[--C-:B------:R-:W-:Y:S02]  /*11230*/  HADD2.F32 R16, -RZ, R34.reuse.H0_H0 ;  /* 0x20000022ff107230 */ /* 0x100fe40000004100 */
[----:B------:R-:W-:Y:S02]  /*11240*/  HADD2.F32 R7, -RZ, R34.H1_H1 ;  /* 0x30000022ff077230 */ /* 0x000fe40000004100 */
[----:B------:R-:W-:-:S02]  /*11250*/  HADD2.F32 R17, -RZ, R19.H0_H0 ;  /* 0x20000013ff117230 */ /* 0x000fc40000004100 */
[----:B------:R-:W-:Y:S01]  /*11260*/  FFMA.FTZ R16, R16, R32, R21 ;  /* 0x0000002010107223 */ /* 0x000fe20000010015 */
[----:B------:R-:W-:Y:S02]  /*11270*/  HADD2.F32 R18, -RZ, R19.H1_H1 ;  /* 0x30000013ff127230 */ /* 0x000fe40000004100 */
[----:B------:R-:W-:Y:S01]  /*11280*/  FFMA.FTZ R7, R7, R41, R38 ;  /* 0x0000002907077223 */ /* 0x000fe20000010026 */
[----:B------:R-:W-:Y:S01]  /*11290*/  HADD2.F32 R20, -RZ, R33.H1_H1 ;  /* 0x30000021ff147230 */ /* 0x000fe20000004100 */
[----:B------:R-:W-:Y:S01]  /*112a0*/  F2FP.F16.F32.PACK_AB R32, R39, R4 ;  /* 0x000000042720723e */ /* 0x000fe200000000ff */
[--C-:B------:R-:W-:Y:S02]  /*112b0*/  HADD2.F32 R5, -RZ, R35.reuse.H0_H0 ;  /* 0x20000023ff057230 */ /* 0x100fe40000004100 */
[----:B------:R-:W-:Y:S02]  /*112c0*/  HADD2.F32 R34, -RZ, R35.H1_H1 ;  /* 0x30000023ff227230 */ /* 0x000fe40000004100 */
[----:B------:R-:W-:Y:S01]  /*112d0*/  FFMA.FTZ R37, R20, R40, R37 ;  /* 0x0000002814257223 */ /* 0x000fe20000010025 */
[----:B------:R-:W-:-:S02]  /*112e0*/  FFMA.FTZ R5, R5, R17, R22 ;  /* 0x0000001105057223 */ /* 0x000fc40000010016 */
[----:B------:R-:W-:Y:S02]  /*112f0*/  FFMA.FTZ R18, R34, R18, R23 ;  /* 0x0000001222127223 */ /* 0x000fe40000010017 */
[----:B------:R-:W-:Y:S02]  /*11300*/  F2FP.F16.F32.PACK_AB R33, R37, R6 ;  /* 0x000000062521723e */ /* 0x000fe400000000ff */
[----:B------:R-:W-:Y:S02]  /*11310*/  F2FP.F16.F32.PACK_AB R34, R7, R16 ;  /* 0x000000100722723e */ /* 0x000fe400000000ff */
[----:B------:R-:W-:Y:S02]  /*11320*/  F2FP.F16.F32.PACK_AB R35, R18, R5 ;  /* 0x000000051223723e */ /* 0x000fe400000000ff */
.L_x_764:
[----:B------:R-:W-:Y:S05]  /*11330*/  BSYNC.RECONVERGENT B0 ;  /* 0x0000000000007941 */ /* 0x000fea0003800200 */
.L_x_763:
[----:B-----5:R4:W-:Y:S02]  /*11340*/  STS.128 [R211+0x5000], R32 ;  /* 0x00500020d3007388 */ /* 0x0209e40000000c00 */
.L_x_754:
[----:B------:R-:W-:Y:S05]  /*11350*/  BSYNC.RECONVERGENT B2 ;  /* 0x0000000000027941 */ /* 0x000fea0003800200 */
.L_x_753:
[----:B-1----:R-:W-:-:S04]  /*11360*/  IADD3 R36, PT, PT, R110, 0x30, RZ ;  /* 0x000000306e247810 */ /* 0x002fc80007ffe0ff */
[----:B------:R-:W-:-:S13]  /*11370*/  ISETP.GE.AND P0, PT, R36, R29, PT ;  /* 0x0000001d2400720c */ /* 0x000fda0003f06270 */
[----:B------:R-:W-:Y:S05]  /*11380*/  @P0 BRA `(.L_x_680) ;  /* 0x0000001000440947 */ /* 0x000fea0003800000 */
[----:B------:R-:W1:Y:S01]  /*11390*/  LDC R29, c[0x0][0x440] ;  /* 0x00011000ff1d7b82 */ /* 0x000e620000000800 */
[----:B---34-:R-:W-:Y:S01]  /*113a0*/  IMAD.WIDE.U32 R26, R2, 0x60, R26 ;  /* 0x00000060021a7825 */ /* 0x018fe200078e001a */
[----:B------:R-:W-:Y:S03]  /*113b0*/  BSSY.RECONVERGENT B1, `(.L_x_765) ;  /* 0x000005c000017945 */ /* 0x000fe60003800200 */
[----:B------:R-:W-:-:S05]  /*113c0*/  IMAD R3, R3, 0x60, RZ ;  /* 0x0000006003037824 */ /* 0x000fca00078e02ff */
[----:B------:R-:W-:Y:S01]  /*113d0*/  IADD3 R27, PT, PT, R3, R27, RZ ;  /* 0x0000001b031b7210 */ /* 0x000fe20007ffe0ff */
[----:B------:R-:W-:Y:S01]  /*113e0*/  IMAD R3, R28, 0x30, RZ ;  /* 0x000000301c037824 */ /* 0x000fe200078e02ff */
[----:B-1----:R-:W-:-:S13]  /*113f0*/  ISETP.GE.AND P0, PT, R12, R29, PT ;  /* 0x0000001d0c00720c */ /* 0x002fda0003f06270 */
[----:B------:R1:W-:Y:S01]  /*11400*/  @P0 STS.128 [R211+0x1800], RZ ;  /* 0x001800ffd3000388 */ /* 0x0003e20000000c00 */
[----:B------:R-:W-:Y:S05]  /*11410*/  @P0 BRA `(.L_x_766) ;  /* 0x0000000400540947 */ /* 0x000fea0003800000 */
[----:B------:R3:W5:Y:S01]  /*11420*/  LDG.E.128 R32, desc[UR6][R26.64] ;  /* 0x000000061a207981 */ /* 0x000762000c1e1d00 */
[----:B------:R-:W-:Y:S01]  /*11430*/  ISETP.GE.AND P0, PT, R12, R11, PT ;  /* 0x0000000b0c00720c */ /* 0x000fe20003f06270 */
[----:B------:R-:W-:-:S12]  /*11440*/  BSSY.RECONVERGENT B0, `(.L_x_767) ;  /* 0x0000051000007945 */ /* 0x000fd80003800200 */
[----:B------:R-:W-:Y:S05]  /*11450*/  @P0 BRA `(.L_x_768) ;  /* 0x00000004003c0947 */ /* 0x000fea0003800000 */
[----:B------:R-:W4:Y:S01]  /*11460*/  LDCU.64 UR8, c[0x0][0x4d0] ;  /* 0x00009a00ff0877ac */ /* 0x000f220008000a00 */
        /* <DEDUP_REMOVED lines=33> */
[----:B------:R-:W-:Y:S01]  /*11680*/  FMUL.FTZ R2, R2, R23 ;  /* 0x0000001702027220 */ /* 0x000fe20000410000 */
[--C-:B------:R-:W-:Y:S02]  /*11690*/  HADD2.F32 R5, -RZ, R7.reuse.H0_H0 ;  /* 0x20000007ff057230 */ /* 0x100fe40000004100 */
[----:B------:R-:W-:Y:S01]  /*116a0*/  @!P0 FADD.FTZ R40, -R40, -RZ ;  /* 0x800000ff28288221 */ /* 0x000fe20000010100 */
[----:B------:R-:W-:Y:S02]  /*116b0*/  HADD2.F32 R6, -RZ, R6.H1_H1 ;  /* 0x30000006ff067230 */ /* 0x000fe40000004100 */
[----:B------:R-:W-:Y:S01]  /*116c0*/  @!P0 FADD.FTZ R4, -R4, -RZ ;  /* 0x800000ff04048221 */ /* 0x000fe20000010100 */
[----:B------:R-:W-:-:S02]  /*116d0*/  HADD2.F32 R7, -RZ, R7.H1_H1 ;  /* 0x30000007ff077230 */ /* 0x000fc40000004100 */
[----:B------:R-:W-:Y:S01]  /*116e0*/  @!P0 FADD.FTZ R5, -R5, -RZ ;  /* 0x800000ff05058221 */ /* 0x000fe20000010100 */
[--C-:B------:R-:W-:Y:S02]  /*116f0*/  HADD2.F32 R23, -RZ, R32.reuse.H1_H1 ;  /* 0x30000020ff177230 */ /* 0x100fe40000004100 */
[----:B------:R-:W-:Y:S01]  /*11700*/  FMUL.FTZ R21, R21, R4 ;  /* 0x0000000415157220 */ /* 0x000fe20000410000 */
[----:B------:R-:W-:Y:S01]  /*11710*/  @!P0 FADD.FTZ R6, -R6, -RZ ;  /* 0x800000ff06068221 */ /* 0x000fe20000010100 */
[----:B------:R-:W-:Y:S01]  /*11720*/  FMUL.FTZ R22, R22, R5 ;  /* 0x0000000516167220 */ /* 0x000fe20000410000 */
[----:B------:R-:W-:Y:S02]  /*11730*/  HADD2.F32 R5, -RZ, R32.H0_H0 ;  /* 0x20000020ff057230 */ /* 0x000fe40000004100 */
[----:B------:R-:W-:Y:S01]  /*11740*/  FMUL.FTZ R28, R28, R41 ;  /* 0x000000291c1c7220 */ /* 0x000fe20000410000 */
[--C-:B----4-:R-:W-:Y:S02]  /*11750*/  HADD2.F32 R4, -RZ, R16.reuse.H0_H0 ;  /* 0x20000010ff047230 */ /* 0x110fe40000004100 */
[----:B------:R-:W-:Y:S01]  /*11760*/  @!P0 FADD.FTZ R7, -R7, -RZ ;  /* 0x800000ff07078221 */ /* 0x000fe20000010100 */
[----:B------:R-:W-:-:S02]  /*11770*/  HADD2.F32 R16, -RZ, R16.H1_H1 ;  /* 0x30000010ff107230 */ /* 0x000fc40000004100 */
[----:B------:R-:W-:Y:S01]  /*11780*/  @!P0 FADD.FTZ R39, -R39, -RZ ;  /* 0x800000ff27278221 */ /* 0x000fe20000010100 */
[----:B------:R-:W-:Y:S01]  /*11790*/  FMUL.FTZ R31, R31, R40 ;  /* 0x000000281f1f7220 */ /* 0x000fe20000410000 */
[----:B------:R-:W-:Y:S01]  /*117a0*/  FMUL.FTZ R37, R37, R6 ;  /* 0x0000000625257220 */ /* 0x000fe20000410000 */
[--C-:B------:R-:W-:Y:S02]  /*117b0*/  HADD2.F32 R6, -RZ, R17.reuse.H0_H0 ;  /* 0x20000011ff067230 */ /* 0x100fe40000004100 */
[----:B------:R-:W-:Y:S01]  /*117c0*/  FFMA.FTZ R2, R5, R4, R2 ;  /* 0x0000000405027223 */ /* 0x000fe20000010002 */
[----:B------:R-:W-:Y:S02]  /*117d0*/  HADD2.F32 R40, -RZ, R17.H1_H1 ;  /* 0x30000011ff287230 */ /* 0x000fe40000004100 */
[----:B------:R-:W-:Y:S01]  /*117e0*/  FMUL.FTZ R38, R38, R7 ;  /* 0x0000000726267220 */ /* 0x000fe20000410000 */
[----:B------:R-:W-:Y:S02]  /*117f0*/  HADD2.F32 R32, -RZ, R18.H0_H0 ;  /* 0x20000012ff207230 */ /* 0x000fe40000004100 */
[----:B------:R-:W-:Y:S01]  /*11800*/  FFMA.FTZ R23, R23, R16, R28 ;  /* 0x0000001017177223 */ /* 0x000fe2000001001c */
[----:B------:R-:W-:-:S02]  /*11810*/  HADD2.F32 R17, -RZ, R19.H0_H0 ;  /* 0x20000013ff117230 */ /* 0x000fc40000004100 */
[----:B------:R-:W-:Y:S01]  /*11820*/  FMUL.FTZ R20, R20, R39 ;  /* 0x0000002714147220 */ /* 0x000fe20000410000 */
[----:B------:R-:W-:Y:S02]  /*11830*/  HADD2.F32 R4, -RZ, R34.H0_H0 ;  /* 0x20000022ff047230 */ /* 0x000fe40000004100 */
[----:B------:R-:W-:Y:S02]  /*11840*/  HADD2.F32 R5, -RZ, R35.H0_H0 ;  /* 0x20000023ff057230 */ /* 0x000fe40000004100 */
[----:B------:R-:W-:Y:S02]  /*11850*/  HADD2.F32 R7, -RZ, R33.H0_H0 ;  /* 0x20000021ff077230 */ /* 0x000fe40000004100 */
[----:B------:R-:W-:Y:S01]  /*11860*/  FFMA.FTZ R4, R4, R32, R21 ;  /* 0x0000002004047223 */ /* 0x000fe20000010015 */
[----:B------:R-:W-:Y:S02]  /*11870*/  HADD2.F32 R18, -RZ, R18.H1_H1 ;  /* 0x30000012ff127230 */ /* 0x000fe40000004100 */
[----:B------:R-:W-:Y:S01]  /*11880*/  FFMA.FTZ R5, R5, R17, R22 ;  /* 0x0000001105057223 */ /* 0x000fe20000010016 */
[----:B------:R-:W-:-:S02]  /*11890*/  HADD2.F32 R19, -RZ, R19.H1_H1 ;  /* 0x30000013ff137230 */ /* 0x000fc40000004100 */
[----:B------:R-:W-:Y:S01]  /*118a0*/  FFMA.FTZ R6, R7, R6, R20 ;  /* 0x0000000607067223 */ /* 0x000fe20000010014 */
[----:B------:R-:W-:Y:S01]  /*118b0*/  HADD2.F32 R16, -RZ, R33.H1_H1 ;  /* 0x30000021ff107230 */ /* 0x000fe20000004100 */
[----:B------:R-:W-:Y:S01]  /*118c0*/  F2FP.F16.F32.PACK_AB R32, R23, R2 ;  /* 0x000000021720723e */ /* 0x000fe200000000ff */
[----:B------:R-:W-:Y:S02]  /*118d0*/  HADD2.F32 R34, -RZ, R34.H1_H1 ;  /* 0x30000022ff227230 */ /* 0x000fe40000004100 */
[----:B------:R-:W-:Y:S02]  /*118e0*/  HADD2.F32 R35, -RZ, R35.H1_H1 ;  /* 0x30000023ff237230 */ /* 0x000fe40000004100 */
[----:B------:R-:W-:Y:S01]  /*118f0*/  FFMA.FTZ R31, R16, R40, R31 ;  /* 0x00000028101f7223 */ /* 0x000fe2000001001f */
[----:B------:R-:W-:Y:S02]  /*11900*/  FFMA.FTZ R37, R34, R18, R37 ;  /* 0x0000001222257223 */ /* 0x000fe40000010025 */
[----:B------:R-:W-:-:S02]  /*11910*/  FFMA.FTZ R38, R35, R19, R38 ;  /* 0x0000001323267223 */ /* 0x000fc40000010026 */
[----:B------:R-:W-:Y:S02]  /*11920*/  F2FP.F16.F32.PACK_AB R33, R31, R6 ;  /* 0x000000061f21723e */ /* 0x000fe400000000ff */
[----:B------:R-:W-:Y:S02]  /*11930*/  F2FP.F16.F32.PACK_AB R34, R37, R4 ;  /* 0x000000042522723e */ /* 0x000fe400000000ff */
[----:B------:R-:W-:Y:S02]  /*11940*/  F2FP.F16.F32.PACK_AB R35, R38, R5 ;  /* 0x000000052623723e */ /* 0x000fe400000000ff */
.L_x_768:
[----:B------:R-:W-:Y:S05]  /*11950*/  BSYNC.RECONVERGENT B0 ;  /* 0x0000000000007941 */ /* 0x000fea0003800200 */
.L_x_767:
[----:B-----5:R4:W-:Y:S02]  /*11960*/  STS.128 [R211+0x1800], R32 ;  /* 0x00180020d3007388 */ /* 0x0209e40000000c00 */
.L_x_766:
[----:B------:R-:W-:Y:S05]  /*11970*/  BSYNC.RECONVERGENT B1 ;  /* 0x0000000000017941 */ /* 0x000fea0003800200 */
.L_x_765:
        /* <DEDUP_REMOVED lines=87> */
.L_x_772:
[----:B------:R-:W-:Y:S05]  /*11ef0*/  BSYNC.RECONVERGENT B0 ;  /* 0x0000000000007941 */ /* 0x000fea0003800200 */
.L_x_771:
[----:B-----5:R1:W-:Y:S02]  /*11f00*/  STS.128 [R211+0x3800], R32 ;  /* 0x00380020d3007388 */ /* 0x0203e40000000c00 */
.L_x_770:
[----:B------:R-:W-:Y:S05]  /*11f10*/  BSYNC.RECONVERGENT B1 ;  /* 0x0000000000017941 */ /* 0x000fea0003800200 */
.L_x_769:
        /* <DEDUP_REMOVED lines=22> */
[----:B-----5:R-:W3:Y:S01]  /*12080*/  LDG.E.128 R4, desc[UR6][R4.64+0x100] ;  /* 0x0001000604047981 */ /* 0x020ee2000c1e1d00 */
[----:B----4-:R-:W-:-:S04]  /*12090*/  IADD3 R16, P1, PT, R0, UR8, RZ ;  /* 0x0000000800107c10 */ /* 0x010fc8000ff3e0ff */
[----:B------:R-:W-:-:S06]  /*120a0*/  IADD3.X R17, PT, PT, R2, UR9, RZ, P1, !PT ;  /* 0x0000000902117c10 */ /* 0x000fcc0008ffe4ff */
[----:B------:R-:W4:Y:S01]  /*120b0*/  LDG.E.128 R16, desc[UR6][R16.64+0x100] ;  /* 0x0001000610107981 */ /* 0x000f22000c1e1d00 */
[----:B--2---:R-:W-:Y:S02]  /*120c0*/  HADD2.F32 R3, -RZ, R22.H0_H0 ;  /* 0x20000016ff037230 */ /* 0x004fe40000004100 */
[--C-:B------:R-:W-:Y:S02]  /*120d0*/  HADD2.F32 R8, -RZ, R23.reuse.H0_H0 ;  /* 0x20000017ff087230 */ /* 0x100fe40000004100 */
[----:B------:R-:W-:Y:S02]  /*120e0*/  HADD2.F32 R0, -RZ, R20.H0_H0 ;  /* 0x20000014ff007230 */ /* 0x000fe40000004100 */
[----:B------:R-:W-:Y:S02]  /*120f0*/  HADD2.F32 R23, -RZ, R23.H1_H1 ;  /* 0x30000017ff177230 */ /* 0x000fe40000004100 */
[--C-:B---3--:R-:W-:Y:S02]  /*12100*/  HADD2.F32 R11, -RZ, R4.reuse.H0_H0 ;  /* 0x20000004ff0b7230 */ /* 0x108fe40000004100 */
[----:B------:R-:W-:-:S02]  /*12110*/  HADD2.F32 R25, -RZ, R4.H1_H1 ;  /* 0x30000004ff197230 */ /* 0x000fc40000004100 */
[--C-:B------:R-:W-:Y:S02]  /*12120*/  HADD2.F32 R15, -RZ, R5.reuse.H0_H0 ;  /* 0x20000005ff0f7230 */ /* 0x100fe40000004100 */
[----:B------:R-:W-:Y:S01]  /*12130*/  @!P0 FADD.FTZ R11, -R11, -RZ ;  /* 0x800000ff0b0b8221 */ /* 0x000fe20000010100 */
[----:B------:R-:W-:Y:S02]  /*12140*/  HADD2.F32 R14, -RZ, R5.H1_H1 ;  /* 0x30000005ff0e7230 */ /* 0x000fe40000004100 */
[----:B------:R-:W-:Y:S01]  /*12150*/  @!P0 FADD.FTZ R25, -R25, -RZ ;  /* 0x800000ff19198221 */ /* 0x000fe20000010100 */
[--C-:B------:R-:W-:Y:S02]  /*12160*/  HADD2.F32 R4, -RZ, R6.reuse.H0_H0 ;  /* 0x20000006ff047230 */ /* 0x100fe40000004100 */
[----:B------:R-:W-:Y:S01]  /*12170*/  @!P0 FADD.FTZ R15, -R15, -RZ ;  /* 0x800000ff0f0f8221 */ /* 0x000fe20000010100 */
[----:B-1----:R-:W-:Y:S02]  /*12180*/  HADD2.F32 R27, -RZ, R6.H1_H1 ;  /* 0x30000006ff1b7230 */ /* 0x002fe40000004100 */
[----:B------:R-:W-:Y:S01]  /*12190*/  FMUL.FTZ R0, R0, R11 ;  /* 0x0000000b00007220 */ /* 0x000fe20000410000 */
[----:B------:R-:W-:-:S02]  /*121a0*/  HADD2.F32 R5, -RZ, R7.H0_H0 ;  /* 0x20000007ff057230 */ /* 0x000fc40000004100 */
[----:B------:R-:W-:Y:S01]  /*121b0*/  @!P0 FADD.FTZ R4, -R4, -RZ ;  /* 0x800000ff04048221 */ /* 0x000fe20000010100 */
[----:B------:R-:W-:Y:S02]  /*121c0*/  HADD2.F32 R6, -RZ, R7.H1_H1 ;  /* 0x30000007ff067230 */ /* 0x000fe40000004100 */
[----:B------:R-:W-:Y:S01]  /*121d0*/  @!P0 FADD.FTZ R14, -R14, -RZ ;  /* 0x800000ff0e0e8221 */ /* 0x000fe20000010100 */
[----:B------:R-:W-:Y:S02]  /*121e0*/  HADD2.F32 R20, -RZ, R20.H1_H1 ;  /* 0x30000014ff147230 */ /* 0x000fe40000004100 */
[----:B------:R-:W-:Y:S01]  /*121f0*/  @!P0 FADD.FTZ R5, -R5, -RZ ;  /* 0x800000ff05058221 */ /* 0x000fe20000010100 */
[--C-:B------:R-:W-:Y:S02]  /*12200*/  HADD2.F32 R2, -RZ, R21.reuse.H0_H0 ;  /* 0x20000015ff027230 */ /* 0x100fe40000004100 */
[----:B------:R-:W-:Y:S01]  /*12210*/  @!P0 FADD.FTZ R6, -R6, -RZ ;  /* 0x800000ff06068221 */ /* 0x000fe20000010100 */
[----:B------:R-:W-:Y:S01]  /*12220*/  FMUL.FTZ R3, R3, R4 ;  /* 0x0000000403037220 */ /* 0x000fe20000410000 */
[----:B------:R-:W-:-:S02]  /*12230*/  HADD2.F32 R21, -RZ, R21.H1_H1 ;  /* 0x30000015ff157230 */ /* 0x000fc40000004100 */
[----:B------:R-:W-:Y:S01]  /*12240*/  FMUL.FTZ R8, R8, R5 ;  /* 0x0000000508087220 */ /* 0x000fe20000410000 */
[----:B------:R-:W-:Y:S01]  /*12250*/  FMUL.FTZ R23, R23, R6 ;  /* 0x0000000617177220 */ /* 0x000fe20000410000 */
[----:B----4-:R-:W-:Y:S02]  /*12260*/  HADD2.F32 R4, -RZ, R16.H0_H0 ;  /* 0x20000010ff047230 */ /* 0x010fe40000004100 */
[----:B------:R-:W-:Y:S01]  /*12270*/  FMUL.FTZ R20, R20, R25 ;  /* 0x0000001914147220 */ /* 0x000fe20000410000 */
[--C-:B------:R-:W-:Y:S02]  /*12280*/  HADD2.F32 R5, -RZ, R32.reuse.H0_H0 ;  /* 0x20000020ff057230 */ /* 0x100fe40000004100 */
[----:B------:R-:W-:Y:S01]  /*12290*/  FMUL.FTZ R2, R2, R15 ;  /* 0x0000000f02027220 */ /* 0x000fe20000410000 */
[----:B------:R-:W-:Y:S02]  /*122a0*/  HADD2.F32 R11, -RZ, R32.H1_H1 ;  /* 0x30000020ff0b7230 */ /* 0x000fe40000004100 */
[----:B------:R-:W-:Y:S01]  /*122b0*/  @!P0 FADD.FTZ R27, -R27, -RZ ;  /* 0x800000ff1b1b8221 */ /* 0x000fe20000010100 */
[----:B------:R-:W-:-:S02]  /*122c0*/  HADD2.F32 R7, -RZ, R33.H0_H0 ;  /* 0x20000021ff077230 */ /* 0x000fc40000004100 */
[----:B------:R-:W-:Y:S01]  /*122d0*/  FMUL.FTZ R21, R21, R14 ;  /* 0x0000000e15157220 */ /* 0x000fe20000410000 */
[----:B------:R-:W-:Y:S02]  /*122e0*/  HADD2.F32 R16, -RZ, R16.H1_H1 ;  /* 0x30000010ff107230 */ /* 0x000fe40000004100 */
[----:B------:R-:W-:Y:S01]  /*122f0*/  FFMA.FTZ R0, R5, R4, R0 ;  /* 0x0000000405007223 */ /* 0x000fe20000010000 */
[--C-:B------:R-:W-:Y:S02]  /*12300*/  HADD2.F32 R6, -RZ, R17.reuse.H0_H0 ;  /* 0x20000011ff067230 */ /* 0x100fe40000004100 */
[----:B------:R-:W-:Y:S02]  /*12310*/  HADD2.F32 R22, -RZ, R22.H1_H1 ;  /* 0x30000016ff167230 */ /* 0x000fe40000004100 */
[----:B------:R-:W-:Y:S01]  /*12320*/  FFMA.FTZ R11, R11, R16, R20 ;  /* 0x000000100b0b7223 */ /* 0x000fe20000010014 */
[----:B------:R-:W-:Y:S02]  /*12330*/  HADD2.F32 R26, -RZ, R17.H1_H1 ;  /* 0x30000011ff1a7230 */ /* 0x000fe40000004100 */
[----:B------:R-:W-:Y:S01]  /*12340*/  FFMA.FTZ R2, R7, R6, R2 ;  /* 0x0000000607027223 */ /* 0x000fe20000010002 */
[----:B------:R-:W-:-:S02]  /*12350*/  HADD2.F32 R14, -RZ, R18.H0_H0 ;  /* 0x20000012ff0e7230 */ /* 0x000fc40000004100 */
[----:B------:R-:W-:Y:S01]  /*12360*/  FMUL.FTZ R22, R22, R27 ;  /* 0x0000001b16167220 */ /* 0x000fe20000410000 */
[----:B------:R-:W-:Y:S01]  /*12370*/  HADD2.F32 R17, -RZ, R18.H1_H1 ;  /* 0x30000012ff117230 */ /* 0x000fe20000004100 */
[----:B------:R-:W-:Y:S01]  /*12380*/  F2FP.F16.F32.PACK_AB R32, R11, R0 ;  /* 0x000000000b20723e */ /* 0x000fe200000000ff */
[--C-:B------:R-:W-:Y:S02]  /*12390*/  HADD2.F32 R15, -RZ, R19.reuse.H0_H0 ;  /* 0x20000013ff0f7230 */ /* 0x100fe40000004100 */
[----:B------:R-:W-:Y:S02]  /*123a0*/  HADD2.F32 R18, -RZ, R19.H1_H1 ;  /* 0x30000013ff127230 */ /* 0x000fe40000004100 */
[----:B------:R-:W-:Y:S02]  /*123b0*/  HADD2.F32 R6, -RZ, R33.H1_H1 ;  /* 0x30000021ff067230 */ /* 0x000fe40000004100 */
[--C-:B------:R-:W-:Y:S02]  /*123c0*/  HADD2.F32 R4, -RZ, R34.reuse.H0_H0 ;  /* 0x20000022ff047230 */ /* 0x100fe40000004100 */
[----:B------:R-:W-:-:S02]  /*123d0*/  HADD2.F32 R7, -RZ, R34.H1_H1 ;  /* 0x30000022ff077230 */ /* 0x000fc40000004100 */
[----:B------:R-:W-:Y:S01]  /*123e0*/  FFMA.FTZ R21, R6, R26, R21 ;  /* 0x0000001a06157223 */ /* 0x000fe20000010015 */
[--C-:B------:R-:W-:Y:S02]  /*123f0*/  HADD2.F32 R5, -RZ, R35.reuse.H0_H0 ;  /* 0x20000023ff057230 */ /* 0x100fe40000004100 */
[----:B------:R-:W-:Y:S01]  /*12400*/  FFMA.FTZ R3, R4, R14, R3 ;  /* 0x0000000e04037223 */ /* 0x000fe20000010003 */
[----:B------:R-:W-:Y:S02]  /*12410*/  HADD2.F32 R16, -RZ, R35.H1_H1 ;  /* 0x30000023ff107230 */ /* 0x000fe40000004100 */
[----:B------:R-:W-:Y:S01]  /*12420*/  FFMA.FTZ R22, R7, R17, R22 ;  /* 0x0000001107167223 */ /* 0x000fe20000010016 */
[----:B------:R-:W-:Y:S01]  /*12430*/  F2FP.F16.F32.PACK_AB R33, R21, R2 ;  /* 0x000000021521723e */ /* 0x000fe200000000ff */
[----:B------:R-:W-:Y:S01]  /*12440*/  FFMA.FTZ R5, R5, R15, R8 ;  /* 0x0000000f05057223 */ /* 0x000fe20000010008 */
[----:B------:R-:W-:Y:S02]  /*12450*/  FFMA.FTZ R16, R16, R18, R23 ;  /* 0x0000001210107223 */ /* 0x000fe40000010017 */
[----:B------:R-:W-:-:S03]  /*12460*/  F2FP.F16.F32.PACK_AB R34, R22, R3 ;  /* 0x000000031622723e */ /* 0x000fc600000000ff */
[----:B------:R-:W-:-:S03]  /*12470*/  F2FP.F16.F32.PACK_AB R35, R16, R5 ;  /* 0x000000051023723e */ /* 0x000fc600000000ff */
.L_x_774:
[----:B------:R-:W-:Y:S05]  /*12480*/  BSYNC.RECONVERGENT B0 ;  /* 0x0000000000007941 */ /* 0x000fea0003800200 */
.L_x_773:
[----:B-----5:R4:W-:Y:S02]  /*12490*/  STS.128 [R211+0x5800], R32 ;  /* 0x00580020d3007388 */ /* 0x0209e40000000c00 */
.L_x_680:
[----:B------:R-:W-:Y:S05]  /*124a0*/  BSYNC.RECONVERGENT B3 ;  /* 0x0000000000037941 */ /* 0x000fea0003800200 */
.L_x_669:
[----:B-12--5:R-:W-:Y:S01]  /*124b0*/  IADD3 R7, PT, PT, -R60, R63, RZ ;  /* 0x0000003f3c077210 */ /* 0x026fe20007ffe1ff */
[----:B------:R-:W-:Y:S03]  /*124c0*/  BSSY.RECONVERGENT B0, `(.L_x_775) ;  /* 0x000001a000007945 */ /* 0x000fe60003800200 */
[----:B------:R-:W-:-:S13]  /*124d0*/  ISETP.GE.AND P3, PT, R110, R7, PT ;  /* 0x000000076e00720c */ /* 0x000fda0003f66270 */
        /* <DEDUP_REMOVED lines=23> */
.L_x_777:
[----:B------:R2:W-:Y:S02]  /*12650*/  STS.128 [R211+0xa000], RZ ;  /* 0x00a000ffd3007388 */ /* 0x0005e40000000c00 */
.L_x_776:
[----:B------:R-:W-:Y:S05]  /*12660*/  BSYNC.RECONVERGENT B0 ;  /* 0x0000000000007941 */ /* 0x000fea0003800200 */
.L_x_775:
        /* <DEDUP_REMOVED lines=25> */
.L_x_780:
[----:B------:R1:W-:Y:S02]  /*12800*/  STS.128 [R211+0xa800], RZ ;  /* 0x00a800ffd3007388 */ /* 0x0003e40000000c00 */
.L_x_779:
[----:B------:R-:W-:Y:S05]  /*12810*/  BSYNC.RECONVERGENT B0 ;  /* 0x0000000000007941 */ /* 0x000fea0003800200 */
.L_x_778:
[----:B------:R-:W-:Y:S01]  /*12820*/  ISETP.GE.AND P0, PT, R30, R7, PT ;  /* 0x000000071e00720c */ /* 0x000fe20003f06270 */
[----:B------:R-:W-:-:S12]  /*12830*/  BSSY.RECONVERGENT B0, `(.L_x_781) ;  /* 0x000001a000007945 */ /* 0x000fd80003800200 */
[----:B------:R-:W-:Y:S05]  /*12840*/  @P0 BRA `(.L_x_782) ;  /* 0x0000000000600947 */ /* 0x000fea0003800000 */
[----:B-1----:R-:W1:Y:S01]  /*12850*/  LDC.64 R2, c[0x0][0x3b8] ;  /* 0x0000ee00ff027b82 */ /* 0x002e620000000a00 */
[----:B------:R-:W5:Y:S02]  /*12860*/  LDCU UR4, c[0x0][0x440] ;  /* 0x00008800ff0477ac */ /* 0x000f640008000800 */
[----:B-----5:R-:W-:Y:S02]  /*12870*/  ISETP.GE.AND P1, PT, R12, UR4, PT ;  /* 0x000000040c007c0c */ /* 0x020fe4000bf26270 */
[----:B------:R-:W-:Y:S02]  /*12880*/  ISETP.GE.AND P0, PT, R10, UR4, PT ;  /* 0x000000040a007c0c */ /* 0x000fe4000bf06270 */
[----:B-1----:R-:W-:-:S04]  /*12890*/  LEA R4, P2, R2, R194, 0x6 ;  /* 0x000000c202047211 */ /* 0x002fc800078430ff */
[----:B------:R-:W-:-:S05]  /*128a0*/  LEA.HI.X R5, R2, R195, R3, 0x6, P2 ;  /* 0x000000c302057211 */ /* 0x000fca00010f3403 */
        /* <DEDUP_REMOVED lines=17> */
.L_x_783:
[----:B------:R1:W-:Y:S02]  /*129c0*/  STS.128 [R211+0xb000], RZ ;  /* 0x00b000ffd3007388 */ /* 0x0003e40000000c00 */
.L_x_782:
[----:B------:R-:W-:Y:S05]  /*129d0*/  BSYNC.RECONVERGENT B0 ;  /* 0x0000000000007941 */ /* 0x000fea0003800200 */
.L_x_781:
[----:B------:R-:W-:Y:S01]  /*129e0*/  ISETP.GE.AND P0, PT, R36, R7, PT ;  /* 0x000000072400720c */ /* 0x000fe20003f06270 */
[C---:B------:R-:W-:Y:S01]  /*129f0*/  IMAD.SHL.U32 R184, R135.reuse, 0x8, RZ ;  /* 0x0000000887b87824 */ /* 0x040fe200078e00ff */
[----:B------:R-:W-:Y:S01]  /*12a00*/  SHF.R.U32.HI R187, RZ, 0x1, R135 ;  /* 0x00000001ffbb7819 */ /* 0x000fe20000011687 */
[C---:B------:R-:W-:Y:S01]  /*12a10*/  IMAD.SHL.U32 R186, R135.reuse, 0x20, RZ ;  /* 0x0000002087ba7824 */ /* 0x040fe200078e00ff */
[----:B------:R-:W-:Y:S01]  /*12a20*/  BSSY.RECONVERGENT B0, `(.L_x_784) ;  /* 0x0000021000007945 */ /* 0x000fe20003800200 */
[----:B------:R-:W-:Y:S01]  /*12a30*/  IMAD.SHL.U32 R145, R135, 0x40, RZ ;  /* 0x0000004087917824 */ /* 0x000fe200078e00ff */
[----:B------:R-:W-:Y:S02]  /*12a40*/  LOP3.LUT R184, R184, 0x38, RZ, 0xc0, !PT ;  /* 0x00000038b8b87812 */ /* 0x000fe400078ec0ff */
[----:B-1----:R-:W-:Y:S02]  /*12a50*/  LOP3.LUT R3, R187, 0x8, RZ, 0xc0, !PT ;  /* 0x00000008bb037812 */ /* 0x002fe400078ec0ff */
[----:B------:R-:W-:-:S02]  /*12a60*/  LOP3.LUT R186, R186, 0x7c00, RZ, 0xc0, !PT ;  /* 0x00007c00baba7812 */ /* 0x000fc400078ec0ff */
[----:B------:R-:W-:Y:S02]  /*12a70*/  LOP3.LUT R8, R184, R66, R3, 0x1e, !PT ;  /* 0x00000042b8087212 */ /* 0x000fe400078e1e03 */
[----:B------:R-:W-:Y:S01]  /*12a80*/  LOP3.LUT R5, R186, 0x200, R145, 0xf8, !PT ;  /* 0x00000200ba057812 */ /* 0x000fe200078ef891 */
[----:B------:R-:W-:Y:S06]  /*12a90*/  @P0 BRA `(.L_x_785) ;  /* 0x0000000000640947 */ /* 0x000fec0003800000 */
[----:B------:R-:W1:Y:S01]  /*12aa0*/  LDC.64 R2, c[0x0][0x3b8] ;  /* 0x0000ee00ff027b82 */ /* 0x000e620000000a00 */
[----:B------:R-:W5:Y:S02]  /*12ab0*/  LDCU UR4, c[0x0][0x440] ;  /* 0x00008800ff0477ac */ /* 0x000f640008000800 */
[----:B-----5:R-:W-:Y:S02]  /*12ac0*/  ISETP.GE.AND P1, PT, R184, UR4, PT ;  /* 0x00000004b8007c0c */ /* 0x020fe4000bf26270 */
[----:B------:R-:W-:Y:S01]  /*12ad0*/  ISETP.GE.AND P0, PT, R10, UR4, PT ;  /* 0x000000040a007c0c */ /* 0x000fe2000bf06270 */
[----:B-1----:R-:W-:-:S04]  /*12ae0*/  IMAD.WIDE.U32 R12, R2, 0x60, R194 ;  /* 0x00000060020c7825 */ /* 0x002fc800078e00c2 */
[----:B------:R-:W-:-:S05]  /*12af0*/  IMAD R3, R3, 0x60, RZ ;  /* 0x0000006003037824 */ /* 0x000fca00078e02ff */
[----:B------:R-:W-:-:S05]  /*12b00*/  IADD3 R13, PT, PT, R3, R13, RZ ;  /* 0x0000000d030d7210 */ /* 0x000fca0007ffe0ff */
        /* <DEDUP_REMOVED lines=17> */
.L_x_786:
[----:B------:R1:W-:Y:S02]  /*12c20*/  STS.128 [R211+0xb800], RZ ;  /* 0x00b800ffd3007388 */ /* 0x0003e40000000c00 */
.L_x_785:
[----:B------:R-:W-:Y:S05]  /*12c30*/  BSYNC.RECONVERGENT B0 ;  /* 0x0000000000007941 */ /* 0x000fea0003800200 */
.L_x_784:
[----:B------:R-:W0:Y:S01]  /*12c40*/  LDGDEPBAR ;  /* 0x00000000000079af */ /* 0x000e220000000000 */
[----:B------:R-:W5:Y:S01]  /*12c50*/  LDCU UR4, c[0x0][0x508] ;  /* 0x0000a100ff0477ac */ /* 0x000f620008000800 */
[----:B------:R-:W-:Y:S01]  /*12c60*/  LOP3.LUT R3, R187, 0x1f0, RZ, 0xc0, !PT ;  /* 0x000001f0bb037812 */ /* 0x000fe200078ec0ff */
[----:B------:R-:W-:Y:S01]  /*12c70*/  BSSY.RECONVERGENT B0, `(.L_x_787) ;  /* 0x0000025000007945 */ /* 0x000fe20003800200 */
[----:B------:R-:W-:Y:S01]  /*12c80*/  SHF.R.U32.HI R0, RZ, 0x2, R135 ;  /* 0x00000002ff007819 */ /* 0x000fe20000011687 */
[----:B------:R-:W-:Y:S01]  /*12c90*/  IMAD.IADD R96, R8, 0x1, R5 ;  /* 0x0000000108607824 */ /* 0x000fe200078e0205 */
[----:B------:R-:W-:Y:S02]  /*12ca0*/  IADD3 R2, PT, PT, R3, 0x1, R68 ;  /* 0x0000000103027810 */ /* 0x000fe40007ffe044 */
[----:B------:R-:W-:-:S04]  /*12cb0*/  LOP3.LUT R0, R0, 0x7, RZ, 0xc0, !PT ;  /* 0x0000000700007812 */ /* 0x000fc800078ec0ff */
[----:B------:R-:W-:-:S04]  /*12cc0*/  IADD3 R2, PT, PT, -R199, R2, R0 ;  /* 0x00000002c7027210 */ /* 0x000fc80007ffe100 */
[----:B-----5:R-:W-:Y:S01]  /*12cd0*/  IADD3 R2, PT, PT, R2, UR4, R63 ;  /* 0x0000000402027c10 */ /* 0x020fe2000fffe03f */
[----:B------:R-:W-:-:S04]  /*12ce0*/  DEPBAR.LE SB0, 0x0 ;  /* 0x000080000000791a */ /* 0x000fc80000000000 */
[----:B------:R-:W-:Y:S06]  /*12cf0*/  BAR.SYNC.DEFER_BLOCKING 0x0 ;  /* 0x0000000000007b1d */ /* 0x000fec0000010000 */
[----:B------:R-:W-:Y:S05]  /*12d00*/  @P3 BRA `(.L_x_788) ;  /* 0x0000000000603947 */ /* 0x000fea0003800000 */
[----:B------:R-:W5:Y:S02]  /*12d10*/  LDCU UR4, c[0x0][0x440] ;  /* 0x00008800ff0477ac */ /* 0x000f640008000800 */
[----:B-----5:R-:W-:Y:S02]  /*12d20*/  ISETP.GE.AND P1, PT, R184, UR4, PT ;  /* 0x00000004b8007c0c */ /* 0x020fe4000bf26270 */
        /* <DEDUP_REMOVED lines=20> */
.L_x_789:
[----:B------:R1:W-:Y:S01]  /*12e70*/  STS.128 [R211+0x10000], RZ ;  /* 0x010000ffd3007388 */ /* 0x0003e20000000c00 */
[----:B------:R-:W-:Y:S05]  /*12e80*/  BRA `(.L_x_790) ;  /* 0x00000000000c7947 */ /* 0x000fea0003800000 */
.L_x_788:
[----:B------:R1:W-:Y:S04]  /*12e90*/  STS.128 [R211+0xc000], RZ ;  /* 0x00c000ffd3007388 */ /* 0x0003e80000000c00 */
[----:B------:R1:W-:Y:S04]  /*12ea0*/  STS.128 [R211+0xe000], RZ ;  /* 0x00e000ffd3007388 */ /* 0x0003e80000000c00 */
[----:B------:R1:W-:Y:S02]  /*12eb0*/  STS.128 [R211+0x10000], RZ ;  /* 0x010000ffd3007388 */ /* 0x0003e40000000c00 */
.L_x_790:
[----:B------:R-:W-:Y:S05]  /*12ec0*/  BSYNC.RECONVERGENT B0 ;  /* 0x0000000000007941 */ /* 0x000fea0003800200 */
.L_x_787:
[----:B------:R-:W-:Y:S01]  /*12ed0*/  ISETP.GE.AND P0, PT, R24, R7, PT ;  /* 0x000000071800720c */ /* 0x000fe20003f06270 */
[----:B------:R-:W-:-:S12]  /*12ee0*/  BSSY.RECONVERGENT B0, `(.L_x_791) ;  /* 0x000001c000007945 */ /* 0x000fd80003800200 */
[----:B------:R1:W-:Y:S04]  /*12ef0*/  @P0 STS.128 [R211+0xc800], RZ ;  /* 0x00c800ffd3000388 */ /* 0x0003e80000000c00 */
[----:B------:R1:W-:Y:S04]  /*12f00*/  @P0 STS.128 [R211+0xe800], RZ ;  /* 0x00e800ffd3000388 */ /* 0x0003e80000000c00 */
[----:B------:R1:W-:Y:S01]  /*12f10*/  @P0 STS.128 [R211+0x10800], RZ ;  /* 0x010800ffd3000388 */ /* 0x0003e20000000c00 */
        /* <DEDUP_REMOVED lines=23> */
.L_x_793:
[----:B------:R1:W-:Y:S02]  /*13090*/  STS.128 [R211+0x10800], RZ ;  /* 0x010800ffd3007388 */ /* 0x0003e40000000c00 */
.L_x_792:
[----:B------:R-:W-:Y:S05]  /*130a0*/  BSYNC.RECONVERGENT B0 ;  /* 0x0000000000007941 */ /* 0x000fea0003800200 */
.L_x_791:
[----:B------:R-:W-:Y:S01]  /*130b0*/  ISETP.GE.AND P0, PT, R30, R7, PT ;  /* 0x000000071e00720c */ /* 0x000fe20003f06270 */
[----:B------:R-:W-:-:S12]  /*130c0*/  BSSY.RECONVERGENT B0, `(.L_x_794) ;  /* 0x000001d000007945 */ /* 0x000fd80003800200 */
[----:B------:R1:W-:Y:S04]  /*130d0*/  @P0 STS.128 [R211+0xd000], RZ ;  /* 0x00d000ffd3000388 */ /* 0x0003e80000000c00 */
[----:B------:R1:W-:Y:S04]  /*130e0*/  @P0 STS.128 [R211+0xf000], RZ ;  /* 0x00f000ffd3000388 */ /* 0x0003e80000000c00 */
[----:B------:R1:W-:Y:S01]  /*130f0*/  @P0 STS.128 [R211+0x11000], RZ ;  /* 0x011000ffd3000388 */ /* 0x0003e20000000c00 */
        /* <DEDUP_REMOVED lines=24> */
.L_x_796:
[----:B------:R1:W-:Y:S02]  /*13280*/  STS.128 [R211+0x11000], RZ ;  /* 0x011000ffd3007388 */ /* 0x0003e40000000c00 */
.L_x_795:
[----:B------:R-:W-:Y:S05]  /*13290*/  BSYNC.RECONVERGENT B0 ;  /* 0x0000000000007941 */ /* 0x000fea0003800200 */
.L_x_794:
        /* <DEDUP_REMOVED lines=30> */
.L_x_799:
[----:B------:R1:W-:Y:S02]  /*13480*/  STS.128 [R211+0x11800], RZ ;  /* 0x011800ffd3007388 */ /* 0x0003e40000000c00 */
.L_x_798:
[----:B------:R-:W-:Y:S05]  /*13490*/  BSYNC.RECONVERGENT B0 ;  /* 0x0000000000007941 */ /* 0x000fea0003800200 */
.L_x_797:
[----:B------:R-:W-:Y:S01]  /*134a0*/  LOP3.LUT R95, R66, 0x8, R135, 0x78, !PT ;  /* 0x00000008425f7812 */ /* 0x000fe200078e7887 */
[----:B------:R-:W-:Y:S01]  /*134b0*/  IMAD.MOV.U32 R185, RZ, RZ, 0x20 ;  /* 0x00000020ffb97424 */ /* 0x000fe200078e00ff */
[----:B------:R-:W-:Y:S01]  /*134c0*/  LOP3.LUT R144, R145, 0x400, RZ, 0xc0, !PT ;  /* 0x0000040091907812 */ /* 0x000fe200078ec0ff */
[----:B------:R-:W-:Y:S01]  /*134d0*/  IMAD.MOV.U32 R160, RZ, RZ, 0x40 ;  /* 0x00000040ffa07424 */ /* 0x000fe200078e00ff */
[----:B------:R-:W-:Y:S01]  /*134e0*/  LOP3.LUT R95, R95, R184, RZ, 0x3c, !PT ;  /* 0x000000b85f5f7212 */ /* 0x000fe200078e3cff */
[----:B------:R-:W0:Y:S01]  /*134f0*/  LDGDEPBAR ;  /* 0x00000000000079af */ /* 0x000e220000000000 */
[----:B------:R-:W-:Y:S02]  /*13500*/  LEA R96, R96, UR5, 0x1 ;  /* 0x0000000560607c11 */ /* 0x000fe4000f8e08ff */
[----:B------:R-:W-:Y:S01]  /*13510*/  LOP3.LUT P1, RZ, R135, 0x2, RZ, 0xc0, !PT ;  /* 0x0000000287ff7812 */ /* 0x000fe2000782c0ff */
        /* <DEDUP_REMOVED lines=8> */
[----:B------:R-:W-:-:S02]  /*135a0*/  IMAD.IADD R93, R96, 0x1, R169 ;  /* 0x00000001605d7824 */ /* 0x000fc400078e02a9 */
[----:B------:R-:W-:Y:S01]  /*135b0*/  IMAD.IADD R11, R92, 0x1, R169 ;  /* 0x000000015c0b7824 */ /* 0x000fe200078e02a9 */
[----:B------:R-:W2:Y:S01]  /*135c0*/  LDSM.16.M88.4 R40, [R95+UR5+0x6800] ;  /* 0x006800055f28783b */ /* 0x000ea20008000200 */
[--C-:B------:R-:W-:Y:S02]  /*135d0*/  IMAD.IADD R94, R96, 0x1, R160.reuse ;  /* 0x00000001605e7824 */ /* 0x100fe400078e02a0 */
[----:B------:R-:W-:Y:S01]  /*135e0*/  IMAD.IADD R92, R92, 0x1, R160 ;  /* 0x000000015c5c7824 */ /* 0x000fe200078e02a0 */
[----:B----4-:R-:W4:Y:S01]  /*135f0*/  LDSM.16.M88.4 R32, [R95+UR5+0x7000] ;  /* 0x007000055f20783b */ /* 0x010f220008000200 */
[C---:B------:R-:W-:Y:S02]  /*13600*/  IMAD.IADD R3, R169.reuse, 0x1, R94 ;  /* 0x00000001a9037824 */ /* 0x040fe400078e025e */
[----:B------:R-:W-:Y:S01]  /*13610*/  IMAD.IADD R0, R169, 0x1, R92 ;  /* 0x00000001a9007824 */ /* 0x000fe200078e025c */
[----:B---3--:R-:W3:Y:S04]  /*13620*/  LDSM.16.M88.4 R24, [R95+UR5+0x7800] ;  /* 0x007800055f18783b */ /* 0x008ee80008000200 */
[----:B-1----:R-:W-:Y:S04]  /*13630*/  LDSM.16.M88.4 R12, [R93] ;  /* 0x000000005d0c783b */ /* 0x002fe80000000200 */
[----:B------:R-:W1:Y:S04]  /*13640*/  LDSM.16.M88.4 R20, [R11+0x6000] ;  /* 0x006000000b14783b */ /* 0x000e680000000200 */
[----:B------:R-:W1:Y:S04]  /*13650*/  LDSM.16.M88.4 R16, [R11+0x6800] ;  /* 0x006800000b10783b */ /* 0x000e680000000200 */
[----:B------:R-:W1:Y:S04]  /*13660*/  LDSM.16.M88.4 R4, [R11+0x7000] ;  /* 0x007000000b04783b */ /* 0x000e680000000200 */
[----:B------:R-:W1:Y:S04]  /*13670*/  LDSM.16.M88.4 R72, [R11+0x7800] ;  /* 0x007800000b48783b */ /* 0x000e680000000200 */
        /* <DEDUP_REMOVED lines=12> */
[C---:B---3--:R-:W-:Y:S08]  /*13740*/  HMMA.16816.F32 R28, R80.reuse, R24, RZ ;  /* 0x00000018501c723c */ /* 0x048ff000000018ff */
[----:B------:R-:W-:Y:S01]  /*13750*/  HMMA.16816.F32 R80, R80, R26, RZ ;  /* 0x0000001a5050723c */ /* 0x000fe200000018ff */
[----:B------:R-:W-:Y:S07]  /*13760*/  LDSM.16.M88.4 R24, [R92+0x7800] ;  /* 0x007800005c18783b */ /* 0x000fee0000000200 */
[C---:B-1----:R-:W-:Y:S08]  /*13770*/  HMMA.16816.F32 R52, R12.reuse, R20, R52 ;  /* 0x000000140c34723c */ /* 0x042ff00000001834 */
[C---:B------:R-:W-:Y:S01]  /*13780*/  HMMA.16816.F32 R48, R12.reuse, R22, R48 ;  /* 0x000000160c30723c */ /* 0x040fe20000001830 */
[----:B------:R-:W1:Y:S07]  /*13790*/  LDSM.16.M88.4 R20, [R94] ;  /* 0x000000005e14783b */ /* 0x000e6e0000000200 */
[C---:B------:R-:W-:Y:S08]  /*137a0*/  HMMA.16816.F32 R44, R12.reuse, R16, R44 ;  /* 0x000000100c2c723c */ /* 0x040ff0000000182c */
        /* <DEDUP_REMOVED lines=108> */
[----:B------:R4:W2:Y:S01]  /*13e70*/  LDSM.16.M88.4 R4, [R0+0xb800] ;  /* 0x00b800000004783b */ /* 0x0008a20000000200 */
[----:B------:R-:W-:-:S06]  /*13e80*/  DEPBAR.LE SB0, 0x0 ;  /* 0x000080000000791a */ /* 0x000fcc0000000000 */
[C---:B------:R-:W-:Y:S08]  /*13e90*/  HMMA.16816.F32 R28, R84.reuse, R88, R28 ;  /* 0x00000058541c723c */ /* 0x040ff0000000181c */
[----:B------:R-:W-:Y:S08]  /*13ea0*/  HMMA.16816.F32 R80, R84, R90, R80 ;  /* 0x0000005a5450723c */ /* 0x000ff00000001850 */
[----:B------:R-:W-:Y:S01]  /*13eb0*/  HMMA.16816.F32 R52, R76, R72, R52 ;  /* 0x000000484c34723c */ /* 0x000fe20000001834 */
[----:B----4-:R-:W-:-:S02]  /*13ec0*/  VIMNMX R0, PT, PT, R2, R63, PT ;  /* 0x0000003f02007248 */ /* 0x010fc40003fe0100 */
[----:B------:R-:W-:-:S05]  /*13ed0*/  VIADDMNMX R2, R2, 0x8, R63, PT ;  /* 0x0000000802027846 */ /* 0x000fca000380013f */
        /* <DEDUP_REMOVED lines=13> */
[C---:B------:R-:W-:Y:S08]  /*13fb0*/  HMMA.16816.F32 R28, R24.reuse, R4, R28 ;  /* 0x00000004181c723c */ /* 0x040ff0000000181c */
[----:B------:R-:W-:Y:S01]  /*13fc0*/  HMMA.16816.F32 R80, R24, R6, R80 ;  /* 0x000000061850723c */ /* 0x000fe20000001850 */
[----:B------:R-:W-:Y:S06]  /*13fd0*/  BAR.SYNC.DEFER_BLOCKING 0x0 ;  /* 0x0000000000007b1d */ /* 0x000fec0000010000 */
[----:B------:R-:W-:-:S13]  /*13fe0*/  @!P6 BRA `(.L_x_800) ;  /* 0x000000080048e947 */ /* 0x000fda0003800000 */
[----:B------:R-:W-:-:S04]  /*13ff0*/  UISETP.NE.U32.AND UP0, UPT, UR12, URZ, UPT ;  /* 0x000000ff0c00728c */ /* 0x000fc8000bf05070 */
[----:B------:R-:W-:-:S09]  /*14000*/  UISETP.NE.AND.EX UP0, UPT, UR13, URZ, UPT, UP0 ;  /* 0x000000ff0d00728c */ /* 0x000fd2000bf05300 */
[----:B------:R-:W-:Y:S05]  /*14010*/  BRA.U UP0, `(.L_x_801) ;  /* 0x0000000100247547 */ /* 0x000fea000b800000 */
[----:B------:R-:W1:Y:S01]  /*14020*/  LDCU UR10, c[0x0][0x3b8] ;  /* 0x00007700ff0a77ac */ /* 0x000e620008000800 */
[----:B------:R-:W-:Y:S02]  /*14030*/  UMOV UR8, URZ ;  /* 0x000000ff00087c82 */ /* 0x000fe40008000000 */
[----:B------:R-:W-:Y:S01]  /*14040*/  IADD3 R3, P2, PT, RZ, -UR8, RZ ;  /* 0x80000008ff037c10 */ /* 0x000fe2000ff5e0ff */
[----:B-1----:R-:W-:-:S06]  /*14050*/  USHF.L.U32 UR4, UR10, 0x6, URZ ;  /* 0x000000060a047899 */ /* 0x002fcc00080006ff */
[----:B------:R-:W-:-:S05]  /*14060*/  IMAD.X R4, RZ, RZ, ~UR4, P2 ;  /* 0x80000004ff047e24 */ /* 0x000fca00090e06ff */
[----:B------:R-:W-:-:S04]  /*14070*/  SHF.R.S64 R3, R3, 0x1f, R4 ;  /* 0x0000001f03037819 */ /* 0x000fc80000001004 */
[----:B------:R-:W-:-:S04]  /*14080*/  IADD3 R194, P2, PT, R3, R194, RZ ;  /* 0x000000c203c27210 */ /* 0x000fc80007f5e0ff */
[----:B------:R-:W-:Y:S01]  /*14090*/  LEA.HI.X.SX32 R195, R4, R195, 0x1, P2 ;  /* 0x000000c304c37211 */ /* 0x000fe200010f0eff */
[----:B------:R-:W-:Y:S08]  /*140a0*/  BRA `(.L_x_802) ;  /* 0x0000000000f07947 */ /* 0x000ff00003800000 */
.L_x_801:
[----:B------:R-:W1:Y:S01]  /*140b0*/  LDC R5, c[0x0][0x4f0] ;  /* 0x00013c00ff057b82 */ /* 0x000e620000000800 */
[----:B------:R-:W-:Y:S01]  /*140c0*/  IADD3 R14, PT, PT, R133, -0x80, RZ ;  /* 0xffffff80850e7810 */ /* 0x000fe20007ffe0ff */
[----:B------:R-:W2:Y:S01]  /*140d0*/  LDCU.64 UR10, c[0x0][0x3b8] ;  /* 0x00007700ff0a77ac */ /* 0x000ea20008000a00 */
[----:B------:R-:W-:Y:S02]  /*140e0*/  IABS R7, R60 ;  /* 0x0000003c00077213 */ /* 0x000fe40000000000 */
[----:B------:R-:W-:Y:S01]  /*140f0*/  IABS R6, R14 ;  /* 0x0000000e00067213 */ /* 0x000fe20000000000 */
[----:B------:R-:W3:Y:S01]  /*14100*/  LDCU.64 UR8, c[0x0][0x3a0] ;  /* 0x00007400ff0877ac */ /* 0x000ee20008000a00 */
[-C--:B-1----:R-:W-:Y:S02]  /*14110*/  IABS R3, R5.reuse ;  /* 0x0000000500037213 */ /* 0x082fe40000000000 */
[-C--:B------:R-:W-:Y:S02]  /*14120*/  LOP3.LUT R14, R14, R5.reuse, RZ, 0x3c, !PT ;  /* 0x000000050e0e7212 */ /* 0x080fe400078e3cff */
[----:B------:R-:W1:Y:S01]  /*14130*/  I2F.RP R11, R3 ;  /* 0x00000003000b7306 */ /* 0x000e620000209400 */
[----:B------:R-:W-:-:S07]  /*14140*/  LOP3.LUT R60, R60, R5, RZ, 0x3c, !PT ;  /* 0x000000053c3c7212 */ /* 0x000fce00078e3cff */
        /* <DEDUP_REMOVED lines=22> */
[----:B------:R-:W-:-:S02]  /*142b0*/  ISETP.GE.AND P3, PT, R60, RZ, PT ;  /* 0x000000ff3c00720c */ /* 0x000fc40003f66270 */
[----:B------:R-:W-:-:S05]  /*142c0*/  LOP3.LUT R3, RZ, R5, RZ, 0x33, !PT ;  /* 0x00000005ff037212 */ /* 0x000fca00078e33ff */
[----:B------:R-:W-:Y:S01]  /*142d0*/  @P4 VIADD R11, R11, 0x1 ;  /* 0x000000010b0b4836 */ /* 0x000fe20000000000 */
[----:B------:R-:W-:Y:S02]  /*142e0*/  ISETP.NE.AND P4, PT, R5, RZ, PT ;  /* 0x000000ff0500720c */ /* 0x000fe40003f85270 */
[----:B------:R-:W-:Y:S01]  /*142f0*/  @P5 IADD3 R13, PT, PT, R13, 0x1, RZ ;  /* 0x000000010d0d5810 */ /* 0x000fe20007ffe0ff */
[----:B------:R-:W-:-:S03]  /*14300*/  @!P2 IMAD.MOV R11, RZ, RZ, -R11 ;  /* 0x000000ffff0ba224 */ /* 0x000fc600078e0a0b */
[----:B------:R-:W-:Y:S02]  /*14310*/  @!P3 IADD3 R13, PT, PT, -R13, RZ, RZ ;  /* 0x000000ff0d0db210 */ /* 0x000fe40007ffe1ff */
[C---:B------:R-:W-:Y:S02]  /*14320*/  SEL R6, R3.reuse, R11, !P4 ;  /* 0x0000000b03067207 */ /* 0x040fe40006000000 */
[----:B------:R-:W-:-:S03]  /*14330*/  SEL R3, R3, R13, !P4 ;  /* 0x0000000d03037207 */ /* 0x000fc60006000000 */
[----:B------:R-:W-:-:S04]  /*14340*/  IMAD.WIDE R14, R6, 0x4, R200 ;  /* 0x00000004060e7825 */ /* 0x000fc800078e02c8 */
[C---:B------:R-:W-:Y:S01]  /*14350*/  IMAD.WIDE R12, R3.reuse, 0x4, R200 ;  /* 0x00000004030c7825 */ /* 0x040fe200078e02c8 */
[----:B------:R-:W4:Y:S04]  /*14360*/  LDG.E R7, desc[UR6][R14.64] ;  /* 0x000000060e077981 */ /* 0x000f28000c1e1900 */
[----:B------:R-:W4:Y:S01]  /*14370*/  LDG.E R4, desc[UR6][R12.64] ;  /* 0x000000060c047981 */ /* 0x000f22000c1e1900 */
[----:B------:R-:W-:-:S04]  /*14380*/  IMAD.IADD R6, R3, 0x1, -R6 ;  /* 0x0000000103067824 */ /* 0x000fc800078e0a06 */
[----:B------:R-:W-:-:S05]  /*14390*/  IMAD R6, R6, R5, -0x40 ;  /* 0xffffffc006067424 */ /* 0x000fca00078e0205 */
[----:B------:R-:W-:-:S05]  /*143a0*/  SHF.R.S32.HI R3, RZ, 0x1f, R6 ;  /* 0x0000001fff037819 */ /* 0x000fca0000011406 */
[----:B--2---:R-:W-:-:S04]  /*143b0*/  IMAD R3, R3, UR10, RZ ;  /* 0x0000000a03037c24 */ /* 0x004fc8000f8e02ff */
[C---:B------:R-:W-:Y:S01]  /*143c0*/  IMAD R3, R6.reuse, UR11, R3 ;  /* 0x0000000b06037c24 */ /* 0x040fe2000f8e0203 */
[----:B----4-:R-:W-:Y:S01]  /*143d0*/  IADD3 R4, PT, PT, R7, -R4, RZ ;  /* 0x8000000407047210 */ /* 0x010fe20007ffe0ff */
[----:B------:R-:W-:-:S03]  /*143e0*/  IMAD.WIDE.U32 R6, R6, UR10, RZ ;  /* 0x0000000a06067c25 */ /* 0x000fc6000f8e00ff */
        /* <DEDUP_REMOVED lines=8> */
.L_x_802:
[----:B------:R-:W1:Y:S01]  /*14470*/  LDCU UR8, c[0x0][0x440] ;  /* 0x00008800ff0877ac */ /* 0x000e620008000800 */
[C---:B------:R-:W-:Y:S01]  /*14480*/  LEA R4, P2, R61.reuse, R194, 0x1 ;  /* 0x000000c23d047211 */ /* 0x040fe200078408ff */
[----:B------:R-:W2:Y:S03]  /*14490*/  LDCU UR4, c[0x0][0x3bc] ;  /* 0x00007780ff0477ac */ /* 0x000ea60008000800 */
[----:B------:R-:W-:Y:S01]  /*144a0*/  LEA.HI.X R5, R61, R195, R62, 0x1, P2 ;  /* 0x000000c33d057211 */ /* 0x000fe200010f0c3e */
[----:B------:R-:W-:Y:S01]  /*144b0*/  USHF.L.U32 UR9, UR10, 0x5, URZ ;  /* 0x000000050a097899 */ /* 0x000fe200080006ff */
[----:B-1----:R-:W-:Y:S02]  /*144c0*/  ISETP.GE.AND P5, PT, R184, UR8, PT ;  /* 0x00000008b8007c0c */ /* 0x002fe4000bfa6270 */
[----:B------:R-:W-:Y:S02]  /*144d0*/  ISETP.GE.AND P4, PT, R10, UR8, PT ;  /* 0x000000080a007c0c */ /* 0x000fe4000bf86270 */
[----:B------:R-:W-:Y:S01]  /*144e0*/  ISETP.GE.AND P3, PT, R9, UR8, PT ;  /* 0x0000000809007c0c */ /* 0x000fe2000bf66270 */
[----:B--2---:R-:W-:Y:S01]  /*144f0*/  USHF.L.U64.HI UR4, UR10, 0x5, UR4 ;  /* 0x000000050a047899 */ /* 0x004fe20008010204 */
[----:B------:R-:W-:-:S05]  /*14500*/  IADD3 R10, P2, PT, R4, UR9, RZ ;  /* 0x00000009040a7c10 */ /* 0x000fca000ff5e0ff */
[----:B------:R-:W-:Y:S02]  /*14510*/  IADD3.X R11, PT, PT, R5, UR4, RZ, P2, !PT ;  /* 0x00000004050b7c10 */ /* 0x000fe400097fe4ff */
[----:B------:R-:W-:Y:S01]  /*14520*/  @!PT LDS RZ, [RZ] ;  /* 0x00000000fffff984 */ /* 0x000fe20000000800 */
[----:B------:R-:W-:Y:S01]  /*14530*/  @!PT LDS RZ, [RZ] ;  /* 0x00000000fffff984 */ /* 0x000fe20000000800 */
[----:B------:R-:W-:Y:S01]  /*14540*/  @!PT LDS RZ, [RZ] ;  /* 0x00000000fffff984 */ /* 0x000fe20000000800 */
[----:B------:R1:W-:Y:S01]  /*14550*/  @!P5 LDGSTS.E.BYPASS.LTC128B.128 [R211+0x6000], desc[UR6][R194.64] ;  /* 0x06000000c2d3dfae */ /* 0x0003e2000b981a06 */
[----:B------:R-:W-:-:S03]  /*14560*/  IADD3 R6, P2, PT, R10, UR9, RZ ;  /* 0x000000090a067c10 */ /* 0x000fc6000ff5e0ff */
[----:B------:R1:W-:Y:S01]  /*14570*/  @P5 STS.128 [R211+0x6000], RZ ;  /* 0x006000ffd3005388 */ /* 0x0003e20000000c00 */
[----:B------:R-:W-:-:S03]  /*14580*/  IADD3.X R7, PT, PT, R11, UR4, RZ, P2, !PT ;  /* 0x000000040b077c10 */ /* 0x000fc600097fe4ff */
        /* <DEDUP_REMOVED lines=56> */
.L_x_800:
[----:B------:R-:W1:Y:S01]  /*14910*/  S2R R189, SR_TID.X ;  /* 0x0000000000bd7919 */ /* 0x000e620000002100 */
[----:B------:R-:W-:Y:S01]  /*14920*/  IMAD.SHL.U32 R3, R134, 0x40, RZ ;  /* 0x0000004086037824 */ /* 0x000fe200078e00ff */
[----:B------:R-:W2:Y:S01]  /*14930*/  LDCU UR4, c[0x0][0x45c] ;  /* 0x00008b80ff0477ac */ /* 0x000ea20008000800 */
[----:B------:R-:W-:Y:S01]  /*14940*/  LOP3.LUT R190, R8, 0x200, R145, 0xf8, !PT ;  /* 0x0000020008be7812 */ /* 0x000fe200078ef891 */
[----:B------:R-:W-:-:S03]  /*14950*/  IMAD.MOV.U32 R205, RZ, RZ, -0x1 ;  /* 0xffffffffffcd7424 */ /* 0x000fc600078e00ff */
[----:B------:R-:W-:-:S05]  /*14960*/  LEA R190, R190, UR5, 0x1 ;  /* 0x00000005bebe7c11 */ /* 0x000fca000f8e08ff */
[----:B------:R-:W-:Y:S01]  /*14970*/  VIADD R168, R190, 0xc040 ;  /* 0x0000c040bea87836 */ /* 0x000fe20000000000 */
[----:B------:R-:W-:Y:S01]  /*14980*/  LDSM.16.MT88.4 R68, [R190+0xe000] ;  /* 0x00e00000be44783b */ /* 0x000fe20000004200 */
[----:B------:R-:W-:-:S03]  /*14990*/  IMAD.IADD R173, R169, 0x1, R190 ;  /* 0x00000001a9ad7824 */ /* 0x000fc600078e02be */
[----:B------:R-:W-:Y:S04]  /*149a0*/  LDSM.16.MT88.4 R100, [R190+0x10000] ;  /* 0x01000000be64783b */ /* 0x000fe80000004200 */
[----:B------:R-:W-:Y:S04]  /*149b0*/  LDSM.16.MT88.4 R76, [R173+0xe000] ;  /* 0x00e00000ad4c783b */ /* 0x000fe80000004200 */
[----:B------:R-:W-:Y:S04]  /*149c0*/  LDSM.16.MT88.4 R108, [R173+0x10000] ;  /* 0x01000000ad6c783b */ /* 0x000fe80000004200 */
[----:B------:R-:W-:Y:S01]  /*149d0*/  LDSM.16.MT88.4 R136, [R173+0xc800] ;  /* 0x00c80000ad88783b */ /* 0x000fe20000004200 */
[----:B-1----:R-:W-:-:S05]  /*149e0*/  IMAD.SHL.U32 R4, R189, 0x2, RZ ;  /* 0x00000002bd047824 */ /* 0x002fca00078e00ff */
[----:B------:R-:W-:-:S05]  /*149f0*/  LOP3.LUT R3, R3, 0x6, R4, 0xf8, !PT ;  /* 0x0000000603037812 */ /* 0x000fca00078ef804 */
[C---:B------:R-:W-:Y:S02]  /*14a00*/  VIADD R5, R3.reuse, 0xffffffc0 ;  /* 0xffffffc003057836 */ /* 0x040fe40000000000 */
[C---:B------:R-:W-:Y:S02]  /*14a10*/  VIADD R7, R3.reuse, 0xffffffc1 ;  /* 0xffffffc103077836 */ /* 0x040fe40000000000 */
[----:B------:R-:W-:Y:S01]  /*14a20*/  VIADD R15, R3, 0xffffffe1 ;  /* 0xffffffe1030f7836 */ /* 0x000fe20000000000 */
[----:B------:R-:W-:Y:S01]  /*14a30*/  ISETP.GE.AND P3, PT, R5, R0, PT ;  /* 0x000000000500720c */ /* 0x000fe20003f66270 */
[----:B------:R-:W-:Y:S01]  /*14a40*/  VIADD R13, R3, 0xffffffe8 ;  /* 0xffffffe8030d7836 */ /* 0x000fe20000000000 */
[----:B------:R-:W-:Y:S01]  /*14a50*/  ISETP.GE.AND P4, PT, R5, R2, PT ;  /* 0x000000020500720c */ /* 0x000fe20003f86270 */
[----:B------:R-:W-:Y:S01]  /*14a60*/  VIADD R5, R3, 0xffffffc8 ;  /* 0xffffffc803057836 */ /* 0x000fe20000000000 */
[----:B------:R-:W-:Y:S01]  /*14a70*/  ISETP.GE.AND P5, PT, R7, R0, PT ;  /* 0x000000000700720c */ /* 0x000fe20003fa6270 */
[----:B------:R-:W-:Y:S01]  /*14a80*/  VIADD R11, R3, 0xffffffe9 ;  /* 0xffffffe9030b7836 */ /* 0x000fe20000000000 */
[----:B------:R-:W-:Y:S01]  /*14a90*/  ISETP.GE.AND P2, PT, R7, R2, PT ;  /* 0x000000020700720c */ /* 0x000fe20003f46270 */
[C---:B------:R-:W-:Y:S01]  /*14aa0*/  VIADD R7, R3.reuse, 0xffffffc9 ;  /* 0xffffffc903077836 */ /* 0x040fe20000000000 */
[----:B------:R-:W-:Y:S01]  /*14ab0*/  FSEL R52, R52, -INF , !P3 ;  /* 0xff80000034347808 */ /* 0x000fe20005800000 */
[----:B------:R-:W-:Y:S01]  /*14ac0*/  VIADD R9, R3, 0xfffffff0 ;  /* 0xfffffff003097836 */ /* 0x000fe20000000000 */
[----:B------:R-:W-:-:S02]  /*14ad0*/  FSEL R54, R54, -INF , !P4 ;  /* 0xff80000036367808 */ /* 0x000fc40006000000 */
[C---:B------:R-:W-:Y:S02]  /*14ae0*/  ISETP.GE.AND P3, PT, R5.reuse, R0, PT ;  /* 0x000000000500720c */ /* 0x040fe40003f66270 */
[----:B------:R-:W-:Y:S01]  /*14af0*/  ISETP.GE.AND P4, PT, R5, R2, PT ;  /* 0x000000020500720c */ /* 0x000fe20003f86270 */
        /* <DEDUP_REMOVED lines=8> */
[C---:B------:R-:W-:Y:S02]  /*14b80*/  ISETP.GE.AND P3, PT, R5.reuse, R0, PT ;  /* 0x000000000500720c */ /* 0x040fe40003f66270 */
[----:B------:R-:W-:Y:S01]  /*14b90*/  ISETP.GE.AND P4, PT, R5, R2, PT ;  /* 0x000000020500720c */ /* 0x000fe20003f86270 */
[----:B------:R-:W-:Y:S01]  /*14ba0*/  VIADD R5, R3, 0xffffffd8 ;  /* 0xffffffd803057836 */ /* 0x000fe20000000000 */
[----:B------:R-:W-:Y:S02]  /*14bb0*/  FSEL R56, R49, -INF , !P5 ;  /* 0xff80000031387808 */ /* 0x000fe40006800000 */
[----:B------:R-:W-:Y:S02]  /*14bc0*/  FSEL R22, R51, -INF , !P2 ;  /* 0xff80000033167808 */ /* 0x000fe40005000000 */
[----:B------:R-:W-:-:S02]  /*14bd0*/  ISETP.GE.AND P5, PT, R7, R0, PT ;  /* 0x000000000700720c */ /* 0x000fc40003fa6270 */
        /* <DEDUP_REMOVED lines=8> */
[----:B------:R-:W-:Y:S02]  /*14c60*/  ISETP.GE.AND P5, PT, R7, R0, PT ;  /* 0x000000000700720c */ /* 0x000fe40003fa6270 */
[----:B------:R-:W-:Y:S02]  /*14c70*/  FSEL R4, R40, -INF , !P3 ;  /* 0xff80000028047808 */ /* 0x000fe40005800000 */
[----:B------:R-:W-:Y:S02]  /*14c80*/  FMNMX3.FTZ R17, R52, R26, R48, !PT ;  /* 0x0000001a34117276 */ /* 0x000fe40007810030 */
[----:B------:R-:W-:Y:S02]  /*14c90*/  ISETP.GE.AND P3, PT, R5, R0, PT ;  /* 0x000000000500720c */ /* 0x000fe40003f66270 */
[----:B------:R-:W-:Y:S02]  /*14ca0*/  FSEL R18, R41, -INF , !P5 ;  /* 0xff80000029127808 */ /* 0x000fe40006800000 */
[----:B------:R-:W-:-:S02]  /*14cb0*/  FMNMX3.FTZ R17, R17, R56, R20, !PT ;  /* 0x0000003811117276 */ /* 0x000fc40007810014 */
[-C--:B------:R-:W-:Y:S02]  /*14cc0*/  ISETP.GE.AND P5, PT, R15, R0.reuse, PT ;  /* 0x000000000f00720c */ /* 0x080fe40003fa6270 */
[----:B------:R-:W-:Y:S02]  /*14cd0*/  FSEL R164, R36, -INF , !P3 ;  /* 0xff80000024a47808 */ /* 0x000fe40005800000 */
[----:B------:R-:W-:Y:S02]  /*14ce0*/  ISETP.GE.AND P3, PT, R13, R0, PT ;  /* 0x000000000d00720c */ /* 0x000fe40003f66270 */
[----:B------:R-:W-:Y:S02]  /*14cf0*/  FSEL R14, R47, -INF , !P2 ;  /* 0xff8000002f0e7808 */ /* 0x000fe40005000000 */
[----:B------:R-:W-:Y:S01]  /*14d00*/  FMNMX3.FTZ R17, R17, R6, R4, !PT ;  /* 0x0000000611117276 */ /* 0x000fe20007810004 */
[----:B------:R-:W-:Y:S01]  /*14d10*/  LDSM.16.MT88.4 R44, [R173+0xc000] ;  /* 0x00c00000ad2c783b */ /* 0x000fe20000004200 */
[----:B------:R-:W-:Y:S01]  /*14d20*/  ISETP.GE.AND P2, PT, R7, R2, PT ;  /* 0x000000020700720c */ /* 0x000fe20003f46270 */
[----:B------:R-:W-:Y:S01]  /*14d30*/  VIADD R7, R3, 0xfffffff1 ;  /* 0xfffffff103077836 */ /* 0x000fe20000000000 */
        /* <DEDUP_REMOVED lines=18> */
[----:B------:R-:W-:Y:S02]  /*14e60*/  ISETP.GE.AND P3, PT, R15, R2, PT ;  /* 0x000000020f00720c */ /* 0x000fe40003f66270 */
[----:B------:R-:W-:Y:S02]  /*14e70*/  FSEL R182, R81, -INF , !P5 ;  /* 0xff80000051b67808 */ /* 0x000fe40006800000 */
[----:B------:R-:W-:-:S02]  /*14e80*/  FMNMX3.FTZ R17, R17, R192, R188, !PT ;  /* 0x000000c011117276 */ /* 0x000fc400078100bc */
[----:B------:R-:W-:Y:S02]  /*14e90*/  FMNMX3.FTZ R15, R54, R24, R50, !PT ;  /* 0x00000018360f7276 */ /* 0x000fe40007810032 */
[----:B------:R-:W-:Y:S02]  /*14ea0*/  FSEL R12, R43, -INF , !P2 ;  /* 0xff8000002b0c7808 */ /* 0x000fe40005000000 */
[----:B------:R-:W-:Y:S02]  /*14eb0*/  ISETP.GE.AND P2, PT, R13, R2, PT ;  /* 0x000000020d00720c */ /* 0x000fe40003f46270 */
[----:B------:R-:W-:Y:S02]  /*14ec0*/  FMNMX.FTZ R13, R182, R17, !PT ;  /* 0x00000011b60d7209 */ /* 0x000fe40007810000 */
[----:B------:R-:W-:Y:S02]  /*14ed0*/  FMNMX3.FTZ R15, R15, R22, R16, !PT ;  /* 0x000000160f0f7276 */ /* 0x000fe40007810010 */
[----:B------:R-:W-:Y:S01]  /*14ee0*/  FSEL R142, R38, -INF , !P4 ;  /* 0xff800000268e7808 */ /* 0x000fe20006000000 */
[----:B------:R-:W1:Y:S01]  /*14ef0*/  SHFL.BFLY PT, R28, R13, 0x2, 0x1f ;  /* 0x0c401f000d1c7f89 */ /* 0x000e6200000e0000 */
        /* <DEDUP_REMOVED lines=19> */
[----:B-1----:R-:W-:Y:S02]  /*15030*/  FMNMX.FTZ R13, R13, R28, !PT ;  /* 0x0000001c0d0d7209 */ /* 0x002fe40007810000 */
[----:B------:R-:W-:-:S03]  /*15040*/  FMNMX.FTZ R5, R172, R5, !PT ;  /* 0x00000005ac057209 */ /* 0x000fc60007810000 */
[----:B------:R-:W1:Y:S04]  /*15050*/  SHFL.BFLY PT, R132, R13, 0x1, 0x1f ;  /* 0x0c201f000d847f89 */ /* 0x000e6800000e0000 */
[----:B------:R-:W3:Y:S01]  /*15060*/  SHFL.BFLY PT, R28, R5, 0x2, 0x1f ;  /* 0x0c401f00051c7f89 */ /* 0x000ee200000e0000 */
[----:B-1----:R-:W-:Y:S02]  /*15070*/  FMNMX.FTZ R132, R13, R132, !PT ;  /* 0x000000840d847209 */ /* 0x002fe40007810000 */
[----:B---3--:R-:W-:-:S03]  /*15080*/  FMNMX.FTZ R28, R5, R28, !PT ;  /* 0x0000001c051c7209 */ /* 0x008fc60007810000 */
[C---:B--2---:R-:W-:Y:S01]  /*15090*/  FMUL.FTZ R179, R132.reuse, UR4 ;  /* 0x0000000484b37c20 */ /* 0x044fe20008410000 */
[----:B------:R-:W-:Y:S01]  /*150a0*/  FSETP.NEU.FTZ.AND P2, PT, R132, -INF , PT ;  /* 0xff8000008400780b */ /* 0x000fe20003f5d000 */
[----:B------:R-:W-:Y:S01]  /*150b0*/  VIADD R5, R190, 0xc000 ;  /* 0x0000c000be057836 */ /* 0x000fe20000000000 */
[----:B------:R-:W1:Y:S02]  /*150c0*/  SHFL.BFLY PT, R3, R28, 0x1, 0x1f ;  /* 0x0c201f001c037f89 */ /* 0x000e6400000e0000 */
[----:B------:R-:W-:Y:S01]  /*150d0*/  FSEL R179, R179, RZ, P2 ;  /* 0x000000ffb3b37208 */ /* 0x000fe20001000000 */
[----:B------:R-:W-:-:S04]  /*150e0*/  @P0 VIADD R168, R5, 0xffffffc0 ;  /* 0xffffffc005a80836 */ /* 0x000fc80000000000 */
[--C-:B------:R-:W-:Y:S01]  /*150f0*/  FFMA.FTZ R159, R52, UR4, -R179.reuse ;  /* 0x00000004349f7c23 */ /* 0x100fe200080108b3 */
[----:B------:R-:W-:Y:S02]  /*15100*/  IMAD.IADD R163, R169, 0x1, R168 ;  /* 0x00000001a9a37824 */ /* 0x000fe400078e02a8 */
[--C-:B------:R-:W-:Y:S01]  /*15110*/  FFMA.FTZ R158, R26, UR4, -R179.reuse ;  /* 0x000000041a9e7c23 */ /* 0x100fe200080108b3 */
[--C-:B------:R-:W-:Y:S01]  /*15120*/  FFMA.FTZ R155, R48, UR4, -R179.reuse ;  /* 0x00000004309b7c23 */ /* 0x100fe200080108b3 */
[--C-:B------:R-:W-:Y:S01]  /*15130*/  FFMA.FTZ R154, R56, UR4, -R179.reuse ;  /* 0x00000004389a7c23 */ /* 0x100fe200080108b3 */
[----:B------:R-:W-:Y:S01]  /*15140*/  LDSM.16.MT88.4 R84, [R168+0x2000] ;  /* 0x00200000a854783b */ /* 0x000fe20000004200 */
[--C-:B------:R-:W-:Y:S01]  /*15150*/  FFMA.FTZ R152, R6, UR4, -R179.reuse ;  /* 0x0000000406987c23 */ /* 0x100fe200080108b3 */
[--C-:B------:R-:W-:Y:S01]  /*15160*/  FFMA.FTZ R149, R4, UR4, -R179.reuse ;  /* 0x0000000404957c23 */ /* 0x100fe200080108b3 */
[----:B------:R-:W-:Y:S01]  /*15170*/  MUFU.EX2 R159, R159 ;  /* 0x0000009f009f7308 */ /* 0x000fe20000000800 */
[----:B------:R-:W-:Y:S01]  /*15180*/  LDSM.16.MT88.4 R60, [R163] ;  /* 0x00000000a33c783b */ /* 0x000fe20000004200 */
        /* <DEDUP_REMOVED lines=8> */
[----:B-1----:R-:W-:Y:S01]  /*15210*/  FMNMX.FTZ R3, R28, R3, !PT ;  /* 0x000000031c037209 */ /* 0x002fe20007810000 */
[--C-:B------:R-:W-:Y:S01]  /*15220*/  FFMA.FTZ R166, R166, UR4, -R179.reuse ;  /* 0x00000004a6a67c23 */ /* 0x100fe200080108b3 */
[--C-:B------:R-:W-:Y:S01]  /*15230*/  FFMA.FTZ R181, R202, UR4, -R179.reuse ;  /* 0x00000004cab57c23 */ /* 0x100fe200080108b3 */
[----:B------:R-:W-:Y:S01]  /*15240*/  LDSM.16.MT88.4 R4, [R163+0x4000] ;  /* 0x00400000a304783b */ /* 0x000fe20000004200 */
[C---:B------:R-:W-:Y:S01]  /*15250*/  FSETP.NEU.FTZ.AND P2, PT, R3.reuse, -INF , PT ;  /* 0xff8000000300780b */ /* 0x040fe20003f5d000 */
[----:B------:R-:W-:Y:S01]  /*15260*/  FMUL.FTZ R171, R3, UR4 ;  /* 0x0000000403ab7c20 */ /* 0x000fe20008410000 */
[----:B------:R-:W-:Y:S01]  /*15270*/  MUFU.EX2 R155, R155 ;  /* 0x0000009b009b7308 */ /* 0x000fe20000000800 */
[----:B------:R-:W-:Y:S01]  /*15280*/  LDSM.16.MT88.4 R28, [R190+0xc800] ;  /* 0x00c80000be1c783b */ /* 0x000fe20000004200 */
[--C-:B------:R-:W-:Y:S01]  /*15290*/  FFMA.FTZ R192, R192, UR4, -R179.reuse ;  /* 0x00000004c0c07c23 */ /* 0x100fe200080108b3 */
[--C-:B------:R-:W-:Y:S01]  /*152a0*/  FFMA.FTZ R183, R188, UR4, -R179.reuse ;  /* 0x00000004bcb77c23 */ /* 0x100fe200080108b3 */
[----:B------:R-:W-:Y:S01]  /*152b0*/  FSEL R171, R171, RZ, P2 ;  /* 0x000000ffabab7208 */ /* 0x000fe20001000000 */
[----:B------:R-:W-:-:S03]  /*152c0*/  FFMA.FTZ R182, R182, UR4, -R179 ;  /* 0x00000004b6b67c23 */ /* 0x000fc600080108b3 */
[----:B------:R-:W1:Y:S01]  /*152d0*/  MUFU.EX2 R154, R154 ;  /* 0x0000009a009a7308 */ /* 0x000e620000000800 */
[--C-:B------:R-:W-:Y:S01]  /*152e0*/  FFMA.FTZ R162, R54, UR4, -R171.reuse ;  /* 0x0000000436a27c23 */ /* 0x100fe200080108ab */
[--C-:B------:R-:W-:Y:S01]  /*152f0*/  FFMA.FTZ R161, R24, UR4, -R171.reuse ;  /* 0x0000000418a17c23 */ /* 0x100fe200080108ab */
[----:B------:R-:W3:Y:S01]  /*15300*/  LDSM.16.MT88.4 R52, [R168] ;  /* 0x00000000a834783b */ /* 0x000ee20000004200 */
[--C-:B------:R-:W-:Y:S01]  /*15310*/  FFMA.FTZ R157, R50, UR4, -R171.reuse ;  /* 0x00000004329d7c23 */ /* 0x100fe200080108ab */
[--C-:B------:R-:W-:Y:S01]  /*15320*/  FFMA.FTZ R156, R22, UR4, -R171.reuse ;  /* 0x00000004169c7c23 */ /* 0x100fe200080108ab */
[--C-:B------:R-:W-:Y:S01]  /*15330*/  FFMA.FTZ R150, R14, UR4, -R171.reuse ;  /* 0x000000040e967c23 */ /* 0x100fe200080108ab */
[--C-:B------:R-:W-:Y:S01]  /*15340*/  FFMA.FTZ R147, R10, UR4, -R171.reuse ;  /* 0x000000040a937c23 */ /* 0x100fe200080108ab */
[----:B------:R-:W-:Y:S01]  /*15350*/  MUFU.EX2 R162, R162 ;  /* 0x000000a200a27308 */ /* 0x000fe20000000800 */
[--C-:B------:R-:W-:Y:S01]  /*15360*/  FFMA.FTZ R146, R12, UR4, -R171.reuse ;  /* 0x000000040c927c23 */ /* 0x100fe200080108ab */
[----:B------:R-:W-:Y:S01]  /*15370*/  LDSM.16.MT88.4 R8, [R190+0xe800] ;  /* 0x00e80000be08783b */ /* 0x000fe20000004200 */
[--C-:B------:R-:W-:Y:S01]  /*15380*/  FFMA.FTZ R151, R16, UR4, -R171.reuse ;  /* 0x0000000410977c23 */ /* 0x100fe200080108ab */
[----:B--2---:R-:W-:Y:S01]  /*15390*/  F2FP.F16.F32.PACK_AB R120, R158, R159 ;  /* 0x0000009f9e78723e */ /* 0x004fe200000000ff */
[--C-:B------:R-:W-:Y:S01]  /*153a0*/  FFMA.FTZ R170, R142, UR4, -R171.reuse ;  /* 0x000000048eaa7c23 */ /* 0x100fe200080108ab */
[----:B------:R-:W2:Y:S01]  /*153b0*/  LDSM.16.MT88.4 R12, [R168+0x800] ;  /* 0x00080000a80c783b */ /* 0x000ea20000004200 */
[--C-:B------:R-:W-:Y:S01]  /*153c0*/  FFMA.FTZ R175, R140, UR4, -R171.reuse ;  /* 0x000000048caf7c23 */ /* 0x100fe200080108ab */
[----:B------:R-:W4:Y:S01]  /*153d0*/  MUFU.EX2 R161, R161 ;  /* 0x000000a100a17308 */ /* 0x000f220000000800 */
[----:B-1----:R-:W-:Y:S01]  /*153e0*/  F2FP.F16.F32.PACK_AB R122, R154, R155 ;  /* 0x0000009b9a7a723e */ /* 0x002fe200000000ff */
[----:B------:R-:W1:Y:S01]  /*153f0*/  LDSM.16.MT88.4 R20, [R173+0xe800] ;  /* 0x00e80000ad14783b */ /* 0x000e620000004200 */
[--C-:B------:R-:W-:Y:S01]  /*15400*/  FFMA.FTZ R174, R174, UR4, -R171.reuse ;  /* 0x00000004aeae7c23 */ /* 0x100fe200080108ab */
[--C-:B------:R-:W-:Y:S01]  /*15410*/  FFMA.FTZ R177, R204, UR4, -R171.reuse ;  /* 0x00000004ccb17c23 */ /* 0x100fe200080108ab */
[--C-:B------:R-:W-:Y:S01]  /*15420*/  FFMA.FTZ R179, R180, UR4, -R171.reuse ;  /* 0x00000004b4b37c23 */ /* 0x100fe200080108ab */
[----:B------:R-:W5:Y:S01]  /*15430*/  LDSM.16.MT88.4 R16, [R168+0x2800] ;  /* 0x00280000a810783b */ /* 0x000f620000004200 */
[--C-:B------:R-:W-:Y:S01]  /*15440*/  FFMA.FTZ R178, R178, UR4, -R171.reuse ;  /* 0x00000004b2b27c23 */ /* 0x100fe200080108ab */
[----:B------:R-:W-:Y:S01]  /*15450*/  MUFU.EX2 R157, R157 ;  /* 0x0000009d009d7308 */ /* 0x000fe20000000800 */
[--C-:B------:R-:W-:Y:S01]  /*15460*/  FFMA.FTZ R176, R176, UR4, -R171.reuse ;  /* 0x00000004b0b07c23 */ /* 0x100fe200080108ab */
[----:B------:R-:W-:Y:S01]  /*15470*/  LDSM.16.MT88.4 R24, [R163+0x800] ;  /* 0x00080000a318783b */ /* 0x000fe20000004200 */
[----:B------:R-:W-:Y:S01]  /*15480*/  FFMA.FTZ R207, R172, UR4, -R171 ;  /* 0x00000004accf7c23 */ /* 0x000fe200080108ab */
[----:B------:R-:W-:-:S02]  /*15490*/  FADD.FTZ R158, R159, R158 ;  /* 0x0000009e9f9e7221 */ /* 0x000fc40000010000 */
[----:B------:R-:W-:Y:S02]  /*154a0*/  LDSM.16.MT88.4 R140, [R173+0xd000] ;  /* 0x00d00000ad8c783b */ /* 0x000fe40000004200 */
[----:B------:R-:W3:Y:S01]  /*154b0*/  MUFU.EX2 R156, R156 ;  /* 0x0000009c009c7308 */ /* 0x000ee20000000800 */
[----:B----4-:R-:W-:Y:S01]  /*154c0*/  F2FP.F16.F32.PACK_AB R121, R161, R162 ;  /* 0x000000a2a179723e */ /* 0x010fe200000000ff */
[----:B------:R-:W-:Y:S01]  /*154d0*/  FADD.FTZ R162, R162, R161 ;  /* 0x000000a1a2a27221 */ /* 0x000fe20000010000 */
[----:B------:R-:W-:-:S04]  /*154e0*/  FADD.FTZ R155, R155, R158 ;  /* 0x0000009e9b9b7221 */ /* 0x000fc80000010000 */
[----:B------:R-:W-:Y:S01]  /*154f0*/  FADD.FTZ R154, R154, R155 ;  /* 0x0000009b9a9a7221 */ /* 0x000fe20000010000 */
[----:B------:R-:W-:Y:S08]  /*15500*/  MUFU.EX2 R153, R153 ;  /* 0x0000009900997308 */ /* 0x000ff00000000800 */
[----:B------:R-:W4:Y:S01]  /*15510*/  MUFU.EX2 R152, R152 ;  /* 0x0000009800987308 */ /* 0x000f220000000800 */
        /* <DEDUP_REMOVED lines=13> */
[----:B------:R-:W2:Y:S01]  /*155f0*/  MUFU.EX2 R146, R146 ;  /* 0x0000009200927308 */ /* 0x000ea20000000800 */
[C---:B------:R-:W-:Y:S07]  /*15600*/  HMMA.16816.F32 R72, R120.reuse, R76, RZ ;  /* 0x0000004c7848723c */ /* 0x040fee00000018ff */
[----:B------:R-:W-:Y:S01]  /*15610*/  MUFU.EX2 R164, R164 ;  /* 0x000000a400a47308 */ /* 0x000fe20000000800 */
[C---:B------:R-:W-:Y:S07]  /*15620*/  HMMA.16816.F32 R104, R120.reuse, R108, RZ ;  /* 0x0000006c7868723c */ /* 0x040fee00000018ff */
[----:B------:R-:W5:Y:S01]  /*15630*/  MUFU.EX2 R165, R165 ;  /* 0x000000a500a57308 */ /* 0x000f620000000800 */
[C---:B------:R-:W-:Y:S07]  /*15640*/  HMMA.16816.F32 R128, R120.reuse, R36, RZ ;  /* 0x000000247880723c */ /* 0x040fee00000018ff */
[----:B------:R-:W-:Y:S01]  /*15650*/  MUFU.EX2 R166, R166 ;  /* 0x000000a600a67308 */ /* 0x000fe20000000800 */
[C---:B------:R-:W-:Y:S07]  /*15660*/  HMMA.16816.F32 R56, R120.reuse, R60, RZ ;  /* 0x0000003c7838723c */ /* 0x040fee00000018ff */
[----:B------:R-:W-:Y:S01]  /*15670*/  MUFU.EX2 R167, R167 ;  /* 0x000000a700a77308 */ /* 0x000fe20000000800 */
[C---:B------:R-:W-:Y:S07]  /*15680*/  HMMA.16816.F32 R80, R120.reuse, R84, RZ ;  /* 0x000000547850723c */ /* 0x040fee00000018ff */
[----:B------:R-:W-:Y:S01]  /*15690*/  MUFU.EX2 R170, R170 ;  /* 0x000000aa00aa7308 */ /* 0x000fe20000000800 */
[C---:B------:R-:W-:Y:S07]  /*156a0*/  HMMA.16816.F32 R88, R120.reuse, R92, RZ ;  /* 0x0000005c7858723c */ /* 0x040fee00000018ff */
[----:B------:R-:W5:Y:S01]  /*156b0*/  MUFU.EX2 R175, R175 ;  /* 0x000000af00af7308 */ /* 0x000f620000000800 */
        /* <DEDUP_REMOVED lines=20> */
[C---:B------:R-:W-:Y:S08]  /*15800*/  HMMA.16816.F32 R124, R120.reuse, R126, RZ ;  /* 0x0000007e787c723c */ /* 0x040ff000000018ff */
[----:B------:R-:W-:Y:S01]  /*15810*/  HMMA.16816.F32 R116, R120, R4, RZ ;  /* 0x000000047874723c */ /* 0x000fe200000018ff */
[----:B----4-:R-:W-:Y:S01]  /*15820*/  F2FP.F16.F32.PACK_AB R4, R152, R153 ;  /* 0x000000999804723e */ /* 0x010fe200000000ff */
[----:B------:R-:W-:Y:S01]  /*15830*/  FADD.FTZ R153, R153, R154 ;  /* 0x0000009a99997221 */ /* 0x000fe20000010000 */
[----:B---3--:R-:W-:Y:S01]  /*15840*/  F2FP.F16.F32.PACK_AB R5, R150, R151 ;  /* 0x000000979605723e */ /* 0x008fe200000000ff */
[----:B------:R-:W-:-:S02]  /*15850*/  FADD.FTZ R151, R151, R156 ;  /* 0x0000009c97977221 */ /* 0x000fc40000010000 */
[----:B------:R-:W-:Y:S02]  /*15860*/  FADD.FTZ R152, R152, R153 ;  /* 0x0000009998987221 */ /* 0x000fe40000010000 */
[----:B------:R-:W-:Y:S01]  /*15870*/  HMMA.16816.F32 R120, R120, R6, RZ ;  /* 0x000000067878723c */ /* 0x000fe200000018ff */
[----:B------:R-:W-:Y:S01]  /*15880*/  F2FP.F16.F32.PACK_AB R6, R148, R149 ;  /* 0x000000959406723e */ /* 0x000fe200000000ff */
[----:B------:R-:W-:Y:S01]  /*15890*/  FADD.FTZ R150, R150, R151 ;  /* 0x0000009796967221 */ /* 0x000fe20000010000 */
[----:B--2---:R-:W-:-:S07]  /*158a0*/  F2FP.F16.F32.PACK_AB R7, R146, R147 ;  /* 0x000000939207723e */ /* 0x004fce00000000ff */
        /* <DEDUP_REMOVED lines=9> */
[C---:B-----5:R-:W-:Y:S08]  /*15940*/  HMMA.16816.F32 R80, R4.reuse, R16, R80 ;  /* 0x000000100450723c */ /* 0x060ff00000001850 */
        /* <DEDUP_REMOVED lines=87> */
[----:B------:R-:W-:-:S04]  /*15ec0*/  FADD.FTZ R9, R149, R152 ;  /* 0x0000009895097221 */ /* 0x000fc80000010000 */
[----:B------:R-:W-:-:S03]  /*15ed0*/  FADD.FTZ R9, R148, R9 ;  /* 0x0000000994097221 */ /* 0x000fc60000010000 */
        /* <DEDUP_REMOVED lines=31> */
[----:B------:R-:W-:Y:S01]  /*160d0*/  UISETP.NE.U32.AND UP0, UPT, UR12, URZ, UPT ;  /* 0x000000ff0c00728c */ /* 0x000fe2000bf05070 */
[----:B------:R-:W-:-:S03]  /*160e0*/  LOP3.LUT R10, R145, 0x1c0, RZ, 0xc0, !PT ;  /* 0x000001c0910a7812 */ /* 0x000fc600078ec0ff */
[----:B------:R-:W-:Y:S01]  /*160f0*/  UISETP.NE.AND.EX UP0, UPT, UR13, URZ, UPT, UP0 ;  /* 0x000000ff0d00728c */ /* 0x000fe2000bf05300 */
[----:B------:R-:W-:Y:S08]  /*16100*/  BAR.SYNC.DEFER_BLOCKING 0x0 ;  /* 0x0000000000007b1d */ /* 0x000ff00000010000 */
[----:B------:R-:W-:Y:S05]  /*16110*/  BRA.U !UP0, `(.L_x_804) ;  /* 0x0000000108fc7547 */ /* 0x000fea000b800000 */
[----:B------:R-:W1:Y:S01]  /*16120*/  LDC R5, c[0x0][0x4f0] ;  /* 0x00013c00ff057b82 */ /* 0x000e620000000800 */
[C---:B------:R-:W-:Y:S01]  /*16130*/  IADD3 R8, PT, PT, R133.reuse, -0x80, RZ ;  /* 0xffffff8085087810 */ /* 0x040fe20007ffe0ff */
[----:B------:R-:W-:Y:S01]  /*16140*/  VIADD R6, R133, 0xffffffc0 ;  /* 0xffffffc085067836 */ /* 0x000fe20000000000 */
[----:B------:R-:W2:Y:S02]  /*16150*/  LDCU.64 UR8, c[0x0][0x3c0] ;  /* 0x00007800ff0877ac */ /* 0x000ea40008000a00 */
[----:B------:R-:W-:Y:S02]  /*16160*/  IABS R9, R8 ;  /* 0x0000000800097213 */ /* 0x000fe40000000000 */
[----:B------:R-:W-:Y:S01]  /*16170*/  IABS R12, R6 ;  /* 0x00000006000c7213 */ /* 0x000fe20000000000 */
[----:B------:R-:W3:Y:S01]  /*16180*/  LDCU.64 UR10, c[0x0][0x3a8] ;  /* 0x00007500ff0a77ac */ /* 0x000ee20008000a00 */
[-C--:B-1----:R-:W-:Y:S02]  /*16190*/  IABS R4, R5.reuse ;  /* 0x0000000500047213 */ /* 0x082fe40000000000 */
[----:B------:R-:W-:-:S02]  /*161a0*/  LOP3.LUT R6, R6, R5, RZ, 0x3c, !PT ;  /* 0x0000000506067212 */ /* 0x000fc400078e3cff */
[----:B------:R-:W1:Y:S01]  /*161b0*/  I2F.RP R11, R4 ;  /* 0x00000004000b7306 */ /* 0x000e620000209400 */
[----:B------:R-:W-:Y:S02]  /*161c0*/  LOP3.LUT R8, R8, R5, RZ, 0x3c, !PT ;  /* 0x0000000508087212 */ /* 0x000fe400078e3cff */
[----:B------:R-:W-:-:S05]  /*161d0*/  ISETP.GE.AND P4, PT, R6, RZ, PT ;  /* 0x000000ff0600720c */ /* 0x000fca0003f86270 */
        /* <DEDUP_REMOVED lines=8> */
[----:B------:R-:W-:Y:S01]  /*16260*/  IMAD.HI.U32 R14, R14, R12, RZ ;  /* 0x0000000c0e0e7227 */ /* 0x000fe200078e00ff */
[----:B------:R-:W-:-:S03]  /*16270*/  IADD3 R7, PT, PT, -R13, RZ, RZ ;  /* 0x000000ff0d077210 */ /* 0x000fc60007ffe1ff */
[----:B------:R-:W-:Y:S02]  /*16280*/  IMAD.MOV R11, RZ, RZ, -R14 ;  /* 0x000000ffff0b7224 */ /* 0x000fe400078e0a0e */
[C---:B------:R-:W-:Y:S01]  /*16290*/  IMAD R7, R4.reuse, R7, R9 ;  /* 0x0000000704077224 */ /* 0x040fe200078e0209 */
[----:B------:R-:W-:Y:S01]  /*162a0*/  LOP3.LUT R9, RZ, R5, RZ, 0x33, !PT ;  /* 0x00000005ff097212 */ /* 0x000fe200078e33ff */
[----:B------:R-:W-:-:S03]  /*162b0*/  IMAD R11, R4, R11, R12 ;  /* 0x0000000b040b7224 */ /* 0x000fc600078e020c */
[C---:B------:R-:W-:Y:S02]  /*162c0*/  ISETP.GT.U32.AND P3, PT, R4.reuse, R7, PT ;  /* 0x000000070400720c */ /* 0x040fe40003f64070 */
[----:B------:R-:W-:-:S11]  /*162d0*/  ISETP.GT.U32.AND P2, PT, R4, R11, PT ;  /* 0x0000000b0400720c */ /* 0x000fd60003f44070 */
[-C--:B------:R-:W-:Y:S01]  /*162e0*/  @!P3 IADD3 R7, PT, PT, R7, -R4.reuse, RZ ;  /* 0x800000040707b210 */ /* 0x080fe20007ffe0ff */
[----:B------:R-:W-:Y:S01]  /*162f0*/  @!P3 VIADD R13, R13, 0x1 ;  /* 0x000000010d0db836 */ /* 0x000fe20000000000 */
[----:B------:R-:W-:Y:S01]  /*16300*/  @!P2 IADD3 R14, PT, PT, R14, 0x1, RZ ;  /* 0x000000010e0ea810 */ /* 0x000fe20007ffe0ff */
[----:B------:R-:W-:Y:S01]  /*16310*/  @!P2 IMAD.IADD R11, R11, 0x1, -R4 ;  /* 0x000000010b0ba824 */ /* 0x000fe200078e0a04 */
[-C--:B------:R-:W-:Y:S02]  /*16320*/  ISETP.GE.U32.AND P5, PT, R7, R4.reuse, PT ;  /* 0x000000040700720c */ /* 0x080fe40003fa6070 */
[----:B------:R-:W-:Y:S02]  /*16330*/  ISETP.GE.AND P2, PT, R8, RZ, PT ;  /* 0x000000ff0800720c */ /* 0x000fe40003f46270 */
[----:B------:R-:W-:Y:S02]  /*16340*/  ISETP.GE.U32.AND P6, PT, R11, R4, PT ;  /* 0x000000040b00720c */ /* 0x000fe40003fc6070 */
[----:B------:R-:W-:-:S07]  /*16350*/  ISETP.NE.AND P3, PT, R5, RZ, PT ;  /* 0x000000ff0500720c */ /* 0x000fce0003f65270 */
[----:B------:R-:W-:-:S04]  /*16360*/  @P5 IADD3 R13, PT, PT, R13, 0x1, RZ ;  /* 0x000000010d0d5810 */ /* 0x000fc80007ffe0ff */
[----:B------:R-:W-:Y:S01]  /*16370*/  @P6 VIADD R14, R14, 0x1 ;  /* 0x000000010e0e6836 */ /* 0x000fe20000000000 */
[----:B------:R-:W-:-:S03]  /*16380*/  @!P2 IADD3 R13, PT, PT, -R13, RZ, RZ ;  /* 0x000000ff0d0da210 */ /* 0x000fc60007ffe1ff */
[----:B------:R-:W-:Y:S01]  /*16390*/  @!P4 IMAD.MOV R14, RZ, RZ, -R14 ;  /* 0x000000ffff0ec224 */ /* 0x000fe200078e0a0e */
[----:B------:R-:W-:-:S04]  /*163a0*/  SEL R6, R9, R13, !P3 ;  /* 0x0000000d09067207 */ /* 0x000fc80005800000 */
[----:B------:R-:W-:Y:S01]  /*163b0*/  SEL R9, R9, R14, !P3 ;  /* 0x0000000e09097207 */ /* 0x000fe20005800000 */
[----:B------:R-:W-:-:S04]  /*163c0*/  IMAD.WIDE R14, R6, 0x4, R200 ;  /* 0x00000004060e7825 */ /* 0x000fc800078e02c8 */
[C---:B------:R-:W-:Y:S01]  /*163d0*/  IMAD.WIDE R12, R9.reuse, 0x4, R200 ;  /* 0x00000004090c7825 */ /* 0x040fe200078e02c8 */
[----:B------:R-:W4:Y:S04]  /*163e0*/  LDG.E R7, desc[UR6][R14.64] ;  /* 0x000000060e077981 */ /* 0x000f28000c1e1900 */
[----:B------:R-:W4:Y:S01]  /*163f0*/  LDG.E R4, desc[UR6][R12.64] ;  /* 0x000000060c047981 */ /* 0x000f22000c1e1900 */
[----:B------:R-:W-:-:S05]  /*16400*/  IADD3 R8, PT, PT, R9, -R6, RZ ;  /* 0x8000000609087210 */ /* 0x000fca0007ffe0ff */
[----:B------:R-:W-:Y:S02]  /*16410*/  IMAD R8, R8, R5, -0x40 ;  /* 0xffffffc008087424 */ /* 0x000fe400078e0205 */
[----:B--2---:R-:W-:-:S03]  /*16420*/  IMAD.U32 R5, RZ, RZ, UR8 ;  /* 0x00000008ff057e24 */ /* 0x004fc6000f8e00ff */
[----:B------:R-:W-:-:S05]  /*16430*/  SHF.R.S32.HI R6, RZ, 0x1f, R8 ;  /* 0x0000001fff067819 */ /* 0x000fca0000011408 */
[----:B------:R-:W-:-:S04]  /*16440*/  IMAD R6, R6, R5, RZ ;  /* 0x0000000506067224 */ /* 0x000fc800078e02ff */
[C---:B------:R-:W-:Y:S02]  /*16450*/  IMAD R6, R8.reuse, UR9, R6 ;  /* 0x0000000908067c24 */ /* 0x040fe4000f8e0206 */
[----:B------:R-:W-:-:S04]  /*16460*/  IMAD.WIDE.U32 R8, R8, R5, RZ ;  /* 0x0000000508087225 */ /* 0x000fc800078e00ff */
[----:B------:R-:W-:Y:S01]  /*16470*/  IMAD.IADD R9, R9, 0x1, R6 ;  /* 0x0000000109097824 */ /* 0x000fe200078e0206 */
[----:B----4-:R-:W-:-:S04]  /*16480*/  IADD3 R4, PT, PT, R7, -R4, RZ ;  /* 0x8000000407047210 */ /* 0x010fc80007ffe0ff */
[----:B------:R-:W-:Y:S01]  /*16490*/  SHF.R.S32.HI R7, RZ, 0x1f, R4 ;  /* 0x0000001fff077819 */ /* 0x000fe20000011404 */
[----:B---3--:R-:W-:-:S04]  /*164a0*/  IMAD.WIDE.U32 R8, R4, UR10, R8 ;  /* 0x0000000a04087c25 */ /* 0x008fc8000f8e0008 */
[----:B------:R-:W-:Y:S01]  /*164b0*/  IMAD R7, R7, UR10, RZ ;  /* 0x0000000a07077c24 */ /* 0x000fe2000f8e02ff */
[----:B------:R-:W-:-:S03]  /*164c0*/  LEA R196, P2, R8, R196, 0x1 ;  /* 0x000000c408c47211 */ /* 0x000fc600078408ff */
[----:B------:R-:W-:-:S05]  /*164d0*/  IMAD R7, R4, UR11, R7 ;  /* 0x0000000b04077c24 */ /* 0x000fca000f8e0207 */
[----:B------:R-:W-:-:S04]  /*164e0*/  IADD3 R7, PT, PT, R9, R7, RZ ;  /* 0x0000000709077210 */ /* 0x000fc80007ffe0ff */
[----:B------:R-:W-:Y:S01]  /*164f0*/  LEA.HI.X R197, R8, R197, R7, 0x1, P2 ;  /* 0x000000c508c57211 */ /* 0x000fe200010f0c07 */
[----:B------:R-:W-:Y:S06]  /*16500*/  BRA `(.L_x_805) ;  /* 0x0000000000207947 */ /* 0x000fec0003800000 */
.L_x_804:
[----:B------:R-:W1:Y:S01]  /*16510*/  LDC R5, c[0x0][0x3c0] ;  /* 0x0000f000ff057b82 */ /* 0x000e620000000800 */
[----:B------:R-:W-:Y:S02]  /*16520*/  UMOV UR4, URZ ;  /* 0x000000ff00047c82 */ /* 0x000fe40008000000 */
[----:B------:R-:W-:Y:S01]  /*16530*/  IADD3 R6, P2, PT, RZ, -UR4, RZ ;  /* 0x80000004ff067c10 */ /* 0x000fe2000ff5e0ff */
[----:B-1----:R-:W-:-:S04]  /*16540*/  IMAD.SHL.U32 R4, R5, 0x40, RZ ;  /* 0x0000004005047824 */ /* 0x002fc800078e00ff */
[----:B------:R-:W-:-:S05]  /*16550*/  IMAD.X R4, RZ, RZ, ~R4, P2 ;  /* 0x000000ffff047224 */ /* 0x000fca00010e0e04 */
[----:B------:R-:W-:-:S04]  /*16560*/  SHF.R.S64 R7, R6, 0x1f, R4 ;  /* 0x0000001f06077819 */ /* 0x000fc80000001004 */
[----:B------:R-:W-:-:S04]  /*16570*/  IADD3 R196, P2, PT, R7, R196, RZ ;  /* 0x000000c407c47210 */ /* 0x000fc80007f5e0ff */
[----:B------:R-:W-:-:S09]  /*16580*/  LEA.HI.X.SX32 R197, R4, R197, 0x1, P2 ;  /* 0x000000c504c57211 */ /* 0x000fd200010f0eff */
.L_x_805:
[----:B------:R-:W1:Y:S01]  /*16590*/  LDCU UR4, c[0x0][0x440] ;  /* 0x00008800ff0477ac */ /* 0x000e620008000800 */
[----:B------:R-:W2:Y:S01]  /*165a0*/  LDC R4, c[0x0][0x3c4] ;  /* 0x0000f100ff047b82 */ /* 0x000ea20000000800 */
[C---:B------:R-:W-:Y:S01]  /*165b0*/  LOP3.LUT R6, R184.reuse, 0x40, RZ, 0xfc, !PT ;  /* 0x00000040b8067812 */ /* 0x040fe200078efcff */
[----:B------:R-:W-:Y:S01]  /*165c0*/  IMAD.SHL.U32 R186, R189, 0x20, RZ ;  /* 0x00000020bdba7824 */ /* 0x000fe200078e00ff */
[----:B------:R-:W-:Y:S02]  /*165d0*/  SHF.R.U32.HI R187, RZ, 0x1, R189 ;  /* 0x00000001ffbb7819 */ /* 0x000fe400000116bd */
[----:B------:R-:W-:Y:S02]  /*165e0*/  LOP3.LUT R7, R184, 0x80, RZ, 0xfc, !PT ;  /* 0x00000080b8077812 */ /* 0x000fe400078efcff */
[----:B------:R-:W-:Y:S02]  /*165f0*/  LOP3.LUT R186, R186, 0x7c00, RZ, 0xc0, !PT ;  /* 0x00007c00baba7812 */ /* 0x000fe400078ec0ff */
[----:B------:R-:W-:-:S02]  /*16600*/  LEA R8, P2, R5, R196, 0x5 ;  /* 0x000000c405087211 */ /* 0x000fc400078428ff */
[----:B------:R-:W-:-:S04]  /*16610*/  LOP3.LUT R135, R10, 0x8, R135, 0xf8, !PT ;  /* 0x000000080a877812 */ /* 0x000fc800078ef887 */
[----:B------:R-:W-:Y:S02]  /*16620*/  LOP3.LUT R135, R135, R184, RZ, 0x3c, !PT ;  /* 0x000000b887877212 */ /* 0x000fe400078e3cff */
[----:B-1----:R-:W-:Y:S02]  /*16630*/  ISETP.GE.AND P4, PT, R6, UR4, PT ;  /* 0x0000000406007c0c */ /* 0x002fe4000bf86270 */
[----:B------:R-:W-:Y:S01]  /*16640*/  ISETP.GE.AND P5, PT, R184, UR4, PT ;  /* 0x00000004b8007c0c */ /* 0x000fe2000bfa6270 */
[----:B------:R-:W-:Y:S01]  /*16650*/  IMAD R203, R135, 0x2, R144 ;  /* 0x0000000287cb7824 */ /* 0x000fe200078e0290 */
[----:B------:R-:W-:Y:S02]  /*16660*/  LOP3.LUT R6, R187, 0x8, RZ, 0xc0, !PT ;  /* 0x00000008bb067812 */ /* 0x000fe400078ec0ff */
[----:B------:R-:W-:Y:S01]  /*16670*/  ISETP.GE.AND P3, PT, R7, UR4, PT ;  /* 0x0000000407007c0c */ /* 0x000fe2000bf66270 */
[----:B------:R-:W-:Y:S01]  /*16680*/  VIADD R188, R203, UR5 ;  /* 0x00000005cbbc7c36 */ /* 0x000fe20008000000 */
[----:B------:R-:W-:-:S02]  /*16690*/  LOP3.LUT R7, R6, 0x1c0, R145, 0xf8, !PT ;  /* 0x000001c006077812 */ /* 0x000fc400078ef891 */
[----:B------:R-:W-:Y:S01]  /*166a0*/  LOP3.LUT R145, R186, 0x200, R145, 0xf8, !PT ;  /* 0x00000200ba917812 */ /* 0x000fe200078ef891 */
[----:B------:R-:W-:Y:S01]  /*166b0*/  IMAD.IADD R192, R169, 0x1, R188 ;  /* 0x00000001a9c07824 */ /* 0x000fe200078e02bc */
[----:B--2---:R-:W-:Y:S01]  /*166c0*/  SHF.L.U64.HI R6, R5, 0x5, R4 ;  /* 0x0000000505067819 */ /* 0x004fe20000010204 */
[----:B------:R-:W-:Y:S01]  /*166d0*/  IMAD.IADD R188, R160, 0x1, R188 ;  /* 0x00000001a0bc7824 */ /* 0x000fe200078e02bc */
[----:B------:R-:W-:Y:S01]  /*166e0*/  LOP3.LUT R145, R145, R7, R184, 0xf6, !PT ;  /* 0x0000000791917212 */ /* 0x000fe200078ef6b8 */
[C---:B------:R-:W-:Y:S01]  /*166f0*/  IMAD.SHL.U32 R7, R5.reuse, 0x20, RZ ;  /* 0x0000002005077824 */ /* 0x040fe200078e00ff */
[----:B------:R-:W-:Y:S01]  /*16700*/  @!PT LDS RZ, [RZ] ;  /* 0x00000000fffff984 */ /* 0x000fe20000000800 */
[----:B------:R-:W-:Y:S01]  /*16710*/  @!PT LDS RZ, [RZ] ;  /* 0x00000000fffff984 */ /* 0x000fe20000000800 */
[----:B------:R-:W-:Y:S01]  /*16720*/  @!PT LDS RZ, [RZ] ;  /* 0x00000000fffff984 */ /* 0x000fe20000000800 */
[----:B------:R-:W-:Y:S01]  /*16730*/  @!P5 LDGSTS.E.BYPASS.LTC128B.128 [R211+0xc000], desc[UR6][R196.64] ;  /* 0x0c000000c4d3dfae */ /* 0x000fe2000b981a06 */
[----:B------:R-:W-:Y:S01]  /*16740*/  LEA.HI.X R9, R5, R197, R4, 0x5, P2 ;  /* 0x000000c505097211 */ /* 0x000fe200010f2c04 */
[----:B------:R-:W-:Y:S01]  /*16750*/  IMAD.IADD R135, R169, 0x1, R188 ;  /* 0x00000001a9877824 */ /* 0x000fe200078e02bc */
[----:B------:R-:W-:Y:S01]  /*16760*/  LEA R204, R145, UR5, 0x1 ;  /* 0x0000000591cc7c11 */ /* 0x000fe2000f8e08ff */
[----:B------:R-:W-:Y:S01]  /*16770*/  @P5 STS.128 [R211+0xc000], RZ ;  /* 0x00c000ffd3005388 */ /* 0x000fe20000000c00 */
[----:B------:R-:W-:-:S03]  /*16780*/  IADD3 R4, P6, PT, R7, R8, RZ ;  /* 0x0000000807047210 */ /* 0x000fc60007fde0ff */
[----:B------:R-:W-:Y:S01]  /*16790*/  @!PT LDS RZ, [RZ] ;  /* 0x00000000fffff984 */ /* 0x000fe20000000800 */
[----:B------:R-:W-:Y:S01]  /*167a0*/  @!PT LDS RZ, [RZ] ;  /* 0x00000000fffff984 */ /* 0x000fe20000000800 */
[----:B------:R-:W-:Y:S01]  /*167b0*/  @!PT LDS RZ, [RZ] ;  /* 0x00000000fffff984 */ /* 0x000fe20000000800 */
[----:B------:R-:W-:Y:S01]  /*167c0*/  @!P4 LDGSTS.E.BYPASS.LTC128B.128 [R211+0xe000], desc[UR6][R196.64+0x80] ;  /* 0x0e000080c4d3cfae */ /* 0x000fe2000b981a06 */
[----:B------:R-:W-:Y:S01]  /*167d0*/  IADD3 R16, P2, PT, R7, R4, RZ ;  /* 0x0000000407107210 */ /* 0x000fe20007f5e0ff */
[C---:B------:R-:W-:Y:S02]  /*167e0*/  IMAD.X R5, R6.reuse, 0x1, R9, P6 ;  /* 0x0000000106057824 */ /* 0x040fe400030e0609 */
[----:B------:R-:W-:Y:S01]  /*167f0*/  @P4 STS.128 [R211+0xe000], RZ ;  /* 0x00e000ffd3004388 */ /* 0x000fe20000000c00 */
[--C-:B------:R-:W-:Y:S02]  /*16800*/  IMAD.IADD R193, R169, 0x1, R204.reuse ;  /* 0x00000001a9c17824 */ /* 0x100fe400078e02cc */
[----:B------:R-:W-:Y:S01]  /*16810*/  IMAD.X R17, R6, 0x1, R5, P2 ;  /* 0x0000000106117824 */ /* 0x000fe200010e0605 */
[----:B------:R-:W-:Y:S01]  /*16820*/  @!PT LDS RZ, [RZ] ;  /* 0x00000000fffff984 */ /* 0x000fe20000000800 */
[----:B------:R-:W-:Y:S01]  /*16830*/  @!PT LDS RZ, [RZ] ;  /* 0x00000000fffff984 */ /* 0x000fe20000000800 */
[----:B------:R-:W-:Y:S01]  /*16840*/  @!PT LDS RZ, [RZ] ;  /* 0x00000000fffff984 */ /* 0x000fe20000000800 */
[----:B------:R-:W-:Y:S01]  /*16850*/  @!P3 LDGSTS.E.BYPASS.LTC128B.128 [R211+0x10000], desc[UR6][R196.64+0x100] ;  /* 0x10000100c4d3bfae */ /* 0x000fe2000b981a06 */
[----:B------:R-:W-:-:S03]  /*16860*/  IMAD.IADD R202, R160, 0x1, R204 ;  /* 0x00000001a0ca7824 */ /* 0x000fc600078e02cc */
[----:B------:R-:W-:Y:S01]  /*16870*/  @P3 STS.128 [R211+0x10000], RZ ;  /* 0x010000ffd3003388 */ /* 0x000fe20000000c00 */
[----:B------:R-:W-:-:S03]  /*16880*/  IMAD.IADD R191, R169, 0x1, R202 ;  /* 0x00000001a9bf7824 */ /* 0x000fc600078e02ca */
        /* <DEDUP_REMOVED lines=49> */
[----:B-1----:R-:W1:Y:S04]  /*16ba0*/  LDSM.16.M88.4 R8, [R203+UR5+0x7800] ;  /* 0x00780005cb08783b */ /* 0x002e680008000200 */
[----:B------:R-:W-:Y:S04]  /*16bb0*/  LDSM.16.M88.4 R20, [R193] ;  /* 0x00000000c114783b */ /* 0x000fe80000000200 */
[----:B------:R-:W1:Y:S04]  /*16bc0*/  LDSM.16.M88.4 R28, [R192+0x6000] ;  /* 0x00600000c01c783b */ /* 0x000e680000000200 */
[----:B--2---:R-:W2:Y:S04]  /*16bd0*/  LDSM.16.M88.4 R4, [R192+0x6800] ;  /* 0x00680000c004783b */ /* 0x004ea80000000200 */
[----:B------:R-:W2:Y:S04]  /*16be0*/  LDSM.16.M88.4 R136, [R192+0x7000] ;  /* 0x00700000c088783b */ /* 0x000ea80000000200 */
[----:B------:R-:W2:Y:S04]  /*16bf0*/  LDSM.16.M88.4 R32, [R192+0x7800] ;  /* 0x00780000c020783b */ /* 0x000ea80000000200 */
[----:B------:R-:W-:Y:S01]  /*16c00*/  LDSM.16.M88.4 R24, [R202] ;  /* 0x00000000ca18783b */ /* 0x000fe20000000200 */
[C---:B---3--:R-:W-:Y:S03]  /*16c10*/  HMMA.16816.F32 R16, R176.reuse, R12, RZ ;  /* 0x0000000cb010723c */ /* 0x048fe600000018ff */
[----:B------:R-:W-:Y:S04]  /*16c20*/  LDSM.16.M88.4 R164, [R188+0x6800] ;  /* 0x00680000bca4783b */ /* 0x000fe80000000200 */
[----:B------:R-:W-:Y:S01]  /*16c30*/  LDSM.16.M88.4 R160, [R188+0x7000] ;  /* 0x00700000bca0783b */ /* 0x000fe20000000200 */
[C---:B------:R-:W-:Y:S03]  /*16c40*/  HMMA.16816.F32 R12, R176.reuse, R14, RZ ;  /* 0x0000000eb00c723c */ /* 0x040fe600000018ff */
[----:B------:R-:W-:Y:S04]  /*16c50*/  LDSM.16.M88.4 R172, [R135+0x6000] ;  /* 0x0060000087ac783b */ /* 0x000fe80000000200 */
[----:B------:R-:W-:Y:S01]  /*16c60*/  LDSM.16.M88.4 R168, [R203+UR5+0x8000] ;  /* 0x00800005cba8783b */ /* 0x000fe20008000200 */
[C---:B----4-:R-:W-:Y:S03]  /*16c70*/  HMMA.16816.F32 R156, R176.reuse, R152, RZ ;  /* 0x00000098b09c723c */ /* 0x050fe600000018ff */
[----:B------:R-:W-:Y:S04]  /*16c80*/  LDSM.16.M88.4 R180, [R192+0x8000] ;  /* 0x00800000c0b4783b */ /* 0x000fe80000000200 */
[----:B------:R-:W-:Y:S01]  /*16c90*/  LDSM.16.M88.4 R216, [R203+UR5+0xb800] ;  /* 0x00b80005cbd8783b */ /* 0x000fe20008000200 */
[C---:B-----5:R-:W-:Y:S03]  /*16ca0*/  HMMA.16816.F32 R148, R176.reuse, R144, RZ ;  /* 0x00000090b094723c */ /* 0x060fe600000018ff */
[----:B------:R-:W-:Y:S04]  /*16cb0*/  LDSM.16.M88.4 R212, [R192+0xa000] ;  /* 0x00a00000c0d4783b */ /* 0x000fe80000000200 */
[----:B------:R-:W0:Y:S01]  /*16cc0*/  LDGDEPBAR ;  /* 0x00000000000079af */ /* 0x000e220000000000 */
[C---:B------:R-:W-:Y:S08]  /*16cd0*/  HMMA.16816.F32 R152, R176.reuse, R154, RZ ;  /* 0x0000009ab098723c */ /* 0x040ff000000018ff */
[C---:B------:R-:W-:Y:S08]  /*16ce0*/  HMMA.16816.F32 R144, R176.reuse, R146, RZ ;  /* 0x00000092b090723c */ /* 0x040ff000000018ff */
[C---:B-1----:R-:W-:Y:S08]  /*16cf0*/  HMMA.16816.F32 R140, R176.reuse, R8, RZ ;  /* 0x00000008b08c723c */ /* 0x042ff000000018ff */
[----:B------:R-:W-:Y:S01]  /*16d00*/  HMMA.16816.F32 R176, R176, R10, RZ ;  /* 0x0000000ab0b0723c */ /* 0x000fe200000018ff */
[----:B------:R-:W1:Y:S07]  /*16d10*/  LDSM.16.M88.4 R8, [R188+0x6000] ;  /* 0x00600000bc08783b */ /* 0x000e6e0000000200 */
[C---:B------:R-:W-:Y:S08]  /*16d20*/  HMMA.16816.F32 R16, R20.reuse, R28, R16 ;  /* 0x0000001c1410723c */ /* 0x040ff00000001810 */
[C---:B------:R-:W-:Y:S01]  /*16d30*/  HMMA.16816.F32 R12, R20.reuse, R30, R12 ;  /* 0x0000001e140c723c */ /* 0x040fe2000000180c */
[----:B------:R-:W3:Y:S07]  /*16d40*/  LDSM.16.M88.4 R28, [R188+0x7800] ;  /* 0x00780000bc1c783b */ /* 0x000eee0000000200 */
[C---:B--2---:R-:W-:Y:S08]  /*16d50*/  HMMA.16816.F32 R156, R20.reuse, R4, R156 ;  /* 0x00000004149c723c */ /* 0x044ff0000000189c */
[C---:B------:R-:W-:Y:S01]  /*16d60*/  HMMA.16816.F32 R152, R20.reuse, R6, R152 ;  /* 0x000000061498723c */ /* 0x040fe20000001898 */
[----:B------:R-:W2:Y:S07]  /*16d70*/  LDSM.16.M88.4 R4, [R191] ;  /* 0x00000000bf04783b */ /* 0x000eae0000000200 */
        /* <DEDUP_REMOVED lines=16> */
[C---:B---3--:R-:W-:Y:S08]  /*16e80*/  HMMA.16816.F32 R140, R24.reuse, R28, R140 ;  /* 0x0000001c188c723c */ /* 0x048ff0000000188c */
[----:B------:R-:W-:Y:S01]  /*16e90*/  HMMA.16816.F32 R176, R24, R30, R176 ;  /* 0x0000001e18b0723c */ /* 0x000fe200000018b0 */
[----:B------:R-:W3:Y:S04]  /*16ea0*/  LDSM.16.M88.4 R24, [R203+UR5+0x9800] ;  /* 0x00980005cb18783b */ /* 0x000ee80008000200 */
[----:B------:R-:W3:Y:S03]  /*16eb0*/  LDSM.16.M88.4 R28, [R193+0x2000] ;  /* 0x00200000c11c783b */ /* 0x000ee60000000200 */
[C---:B--2---:R-:W-:Y:S08]  /*16ec0*/  HMMA.16816.F32 R16, R4.reuse, R172, R16 ;  /* 0x000000ac0410723c */ /* 0x044ff00000001810 */
[C---:B------:R-:W-:Y:S01]  /*16ed0*/  HMMA.16816.F32 R12, R4.reuse, R174, R12 ;  /* 0x000000ae040c723c */ /* 0x040fe2000000180c */
[----:B------:R-:W2:Y:S07]  /*16ee0*/  LDSM.16.M88.4 R172, [R192+0x8800] ;  /* 0x00880000c0ac783b */ /* 0x000eae0000000200 */
        /* <DEDUP_REMOVED lines=19> */
[C---:B---3--:R-:W-:Y:S08]  /*17020*/  HMMA.16816.F32 R140, R8.reuse, R24, R140 ;  /* 0x00000018088c723c */ /* 0x048ff0000000188c */
[----:B------:R-:W-:Y:S01]  /*17030*/  HMMA.16816.F32 R176, R8, R26, R176 ;  /* 0x0000001a08b0723c */ /* 0x000fe200000018b0 */
[----:B------:R-:W3:Y:S04]  /*17040*/  LDSM.16.M88.4 R8, [R188+0x9800] ;  /* 0x00980000bc08783b */ /* 0x000ee80000000200 */
[----:B------:R-:W3:Y:S03]  /*17050*/  LDSM.16.M88.4 R24, [R191+0x2000] ;  /* 0x00200000bf18783b */ /* 0x000ee60000000200 */
[C---:B------:R-:W-:Y:S08]  /*17060*/  HMMA.16816.F32 R16, R28.reuse, R180, R16 ;  /* 0x000000b41c10723c */ /* 0x040ff00000001810 */
[C---:B------:R-:W-:Y:S01]  /*17070*/  HMMA.16816.F32 R12, R28.reuse, R182, R12 ;  /* 0x000000b61c0c723c */ /* 0x040fe2000000180c */
[----:B------:R-:W-:Y:S07]  /*17080*/  LDSM.16.M88.4 R180, [R204+0x4000] ;  /* 0x00400000ccb4783b */ /* 0x000fee0000000200 */
[C---:B--2---:R-:W-:Y:S08]  /*17090*/  HMMA.16816.F32 R156, R28.reuse, R172, R156 ;  /* 0x000000ac1c9c723c */ /* 0x044ff0000000189c */
[C---:B------:R-:W-:Y:S01]  /*170a0*/  HMMA.16816.F32 R152, R28.reuse, R174, R152 ;  /* 0x000000ae1c98723c */ /* 0x040fe20000001898 */
[----:B------:R-:W-:Y:S07]  /*170b0*/  LDSM.16.M88.4 R172, [R193+0x4000] ;  /* 0x00400000c1ac783b */ /* 0x000fee0000000200 */
[C---:B----4-:R-:W-:Y:S08]  /*170c0*/  HMMA.16816.F32 R148, R28.reuse, R136, R148 ;  /* 0x000000881c94723c */ /* 0x050ff00000001894 */
[C---:B------:R-:W-:Y:S01]  /*170d0*/  HMMA.16816.F32 R144, R28.reuse, R138, R144 ;  /* 0x0000008a1c90723c */ /* 0x040fe20000001890 */
[----:B------:R-:W2:Y:S07]  /*170e0*/  LDSM.16.M88.4 R136, [R135+0x8800] ;  /* 0x008800008788783b */ /* 0x000eae0000000200 */
        /* <DEDUP_REMOVED lines=13> */
[C---:B---3--:R-:W-:Y:S08]  /*171c0*/  HMMA.16816.F32 R140, R4.reuse, R8, R140 ;  /* 0x00000008048c723c */ /* 0x048ff0000000188c */
[----:B------:R-:W-:Y:S01]  /*171d0*/  HMMA.16816.F32 R176, R4, R10, R176 ;  /* 0x0000000a04b0723c */ /* 0x000fe200000018b0 */
[----:B------:R-:W1:Y:S04]  /*171e0*/  LDSM.16.M88.4 R8, [R203+UR5+0xa800] ;  /* 0x00a80005cb08783b */ /* 0x000e680008000200 */
[----:B------:R-:W3:Y:S03]  /*171f0*/  LDSM.16.M88.4 R4, [R203+UR5+0xb000] ;  /* 0x00b00005cb04783b */ /* 0x000ee60008000200 */
[C---:B------:R-:W-:Y:S08]  /*17200*/  HMMA.16816.F32 R16, R24.reuse, R160, R16 ;  /* 0x000000a01810723c */ /* 0x040ff00000001810 */
[C---:B------:R-:W-:Y:S01]  /*17210*/  HMMA.16816.F32 R12, R24.reuse, R162, R12 ;  /* 0x000000a2180c723c */ /* 0x040fe2000000180c */
[----:B------:R-:W3:Y:S07]  /*17220*/  LDSM.16.M88.4 R160, [R192+0xb800] ;  /* 0x00b80000c0a0783b */ /* 0x000eee0000000200 */
[C---:B--2---:R-:W-:Y:S08]  /*17230*/  HMMA.16816.F32 R156, R24.reuse, R136, R156 ;  /* 0x00000088189c723c */ /* 0x044ff0000000189c */
[C---:B------:R-:W-:Y:S01]  /*17240*/  HMMA.16816.F32 R152, R24.reuse, R138, R152 ;  /* 0x0000008a1898723c */ /* 0x040fe20000001898 */
[----:B------:R-:W-:Y:S07]  /*17250*/  LDSM.16.M88.4 R136, [R202+0x4000] ;  /* 0x00400000ca88783b */ /* 0x000fee0000000200 */
[C---:B----4-:R-:W-:Y:S08]  /*17260*/  HMMA.16816.F32 R148, R24.reuse, R32, R148 ;  /* 0x000000201894723c */ /* 0x050ff00000001894 */
[C---:B------:R-:W-:Y:S01]  /*17270*/  HMMA.16816.F32 R144, R24.reuse, R34, R144 ;  /* 0x000000221890723c */ /* 0x040fe20000001890 */
[----:B------:R-:W2:Y:S07]  /*17280*/  LDSM.16.M88.4 R32, [R188+0xa000] ;  /* 0x00a00000bc20783b */ /* 0x000eae0000000200 */
[----:B-----5:R-:W-:Y:S08]  /*17290*/  HMMA.16816.F32 R140, R24, R28, R140 ;  /* 0x0000001c188c723c */ /* 0x020ff0000000188c */
[C---:B------:R-:W-:Y:S08]  /*172a0*/  HMMA.16816.F32 R16, R180.reuse, R20, R16 ;  /* 0x00000014b410723c */ /* 0x040ff00000001810 */
[C---:B------:R-:W-:Y:S01]  /*172b0*/  HMMA.16816.F32 R12, R180.reuse, R22, R12 ;  /* 0x00000016b40c723c */ /* 0x040fe2000000180c */
[----:B------:R-:W4:Y:S07]  /*172c0*/  LDSM.16.M88.4 R20, [R188+0xb800] ;  /* 0x00b80000bc14783b */ /* 0x000f2e0000000200 */
[C---:B-1----:R-:W-:Y:S08]  /*172d0*/  HMMA.16816.F32 R156, R180.reuse, R8, R156 ;  /* 0x00000008b49c723c */ /* 0x042ff0000000189c */
[C---:B------:R-:W-:Y:S01]  /*172e0*/  HMMA.16816.F32 R152, R180.reuse, R10, R152 ;  /* 0x0000000ab498723c */ /* 0x040fe20000001898 */
[----:B------:R-:W-:Y:S07]  /*172f0*/  LDSM.16.M88.4 R8, [R191+0x4000] ;  /* 0x00400000bf08783b */ /* 0x000fee0000000200 */
[C---:B---3--:R-:W-:Y:S08]  /*17300*/  HMMA.16816.F32 R148, R180.reuse, R4, R148 ;  /* 0x00000004b494723c */ /* 0x048ff00000001894 */
[C---:B------:R-:W-:Y:S01]  /*17310*/  HMMA.16816.F32 R144, R180.reuse, R6, R144 ;  /* 0x00000006b490723c */ /* 0x040fe20000001890 */
[----:B------:R-:W1:Y:S07]  /*17320*/  LDSM.16.M88.4 R4, [R135+0xa000] ;  /* 0x00a000008704783b */ /* 0x000e6e0000000200 */
[----:B------:R-:W-:Y:S08]  /*17330*/  HMMA.16816.F32 R140, R180, R216, R140 ;  /* 0x000000d8b48c723c */ /* 0x000ff0000000188c */
[----:B------:R-:W-:Y:S08]  /*17340*/  HMMA.16816.F32 R16, R172, R212, R16 ;  /* 0x000000d4ac10723c */ /* 0x000ff00000001810 */
[----:B------:R-:W-:Y:S01]  /*17350*/  HMMA.16816.F32 R176, R24, R30, R176 ;  /* 0x0000001e18b0723c */ /* 0x000fe200000018b0 */
[----:B------:R-:W3:Y:S04]  /*17360*/  LDSM.16.M88.4 R28, [R188+0xa800] ;  /* 0x00a80000bc1c783b */ /* 0x000ee80000000200 */
[----:B------:R-:W5:Y:S03]  /*17370*/  LDSM.16.M88.4 R24, [R188+0xb000] ;  /* 0x00b00000bc18783b */ /* 0x000f660000000200 */
[C---:B------:R-:W-:Y:S08]  /*17380*/  HMMA.16816.F32 R12, R172.reuse, R214, R12 ;  /* 0x000000d6ac0c723c */ /* 0x040ff0000000180c */
[----:B------:R-:W-:Y:S08]  /*17390*/  HMMA.16816.F32 R140, R172, R160, R140 ;  /* 0x000000a0ac8c723c */ /* 0x000ff0000000188c */
[----:B--2---:R-:W-:Y:S08]  /*173a0*/  HMMA.16816.F32 R16, R136, R32, R16 ;  /* 0x000000208810723c */ /* 0x004ff00000001810 */
[----:B------:R-:W-:Y:S08]  /*173b0*/  HMMA.16816.F32 R176, R180, R218, R176 ;  /* 0x000000dab4b0723c */ /* 0x000ff000000018b0 */
[C---:B------:R-:W-:Y:S08]  /*173c0*/  HMMA.16816.F32 R148, R172.reuse, R164, R148 ;  /* 0x000000a4ac94723c */ /* 0x040ff00000001894 */
[C---:B------:R-:W-:Y:S01]  /*173d0*/  HMMA.16816.F32 R144, R172.reuse, R166, R144 ;  /* 0x000000a6ac90723c */ /* 0x040fe20000001890 */
[----:B------:R-:W2:Y:S07]  /*173e0*/  LDSM.16.M88.4 R164, [R135+0xa800] ;  /* 0x00a8000087a4783b */ /* 0x000eae0000000200 */
[----:B------:R-:W-:Y:S08]  /*173f0*/  HMMA.16816.F32 R156, R172, R168, R156 ;  /* 0x000000a8ac9c723c */ /* 0x000ff0000000189c */
[----:B------:R-:W-:Y:S08]  /*17400*/  HMMA.16816.F32 R12, R136, R34, R12 ;  /* 0x00000022880c723c */ /* 0x000ff0000000180c */
[----:B------:R-:W-:Y:S08]  /*17410*/  HMMA.16816.F32 R152, R172, R170, R152 ;  /* 0x000000aaac98723c */ /* 0x000ff00000001898 */
[----:B----4-:R-:W-:Y:S01]  /*17420*/  HMMA.16816.F32 R140, R136, R20, R140 ;  /* 0x00000014888c723c */ /* 0x010fe2000000188c */
[----:B------:R-:W-:-:S07]  /*17430*/  IMAD.SHL.U32 R21, R189, 0x2, RZ ;  /* 0x00000002bd157824 */ /* 0x000fce00078e00ff */
[----:B-1----:R-:W-:Y:S01]  /*17440*/  HMMA.16816.F32 R16, R8, R4, R16 ;  /* 0x000000040810723c */ /* 0x002fe20000001810 */
[----:B------:R-:W-:-:S05]  /*17450*/  IMAD.SHL.U32 R4, R134, 0x40, RZ ;  /* 0x0000004086047824 */ /* 0x000fca00078e00ff */
[----:B------:R-:W-:Y:S02]  /*17460*/  LOP3.LUT R21, R4, 0x6, R21, 0xf8, !PT ;  /* 0x0000000604157812 */ /* 0x000fe400078ef815 */
[----:B------:R-:W-:Y:S08]  /*17470*/  HMMA.16816.F32 R176, R172, R162, R176 ;  /* 0x000000a2acb0723c */ /* 0x000ff000000018b0 */
[----:B---3--:R-:W-:Y:S01]  /*17480*/  HMMA.16816.F32 R156, R136, R28, R156 ;  /* 0x0000001c889c723c */ /* 0x008fe2000000189c */
[----:B------:R-:W-:-:S07]  /*17490*/  VIADD R29, R21, 0xffffff89 ;  /* 0xffffff89151d7836 */ /* 0x000fce0000000000 */
[----:B------:R-:W-:Y:S01]  /*174a0*/  HMMA.16816.F32 R12, R8, R6, R12 ;  /* 0x00000006080c723c */ /* 0x000fe2000000180c */
[----:B------:R-:W1:Y:S07]  /*174b0*/  LDSM.16.M88.4 R4, [R135+0xb000] ;  /* 0x00b000008704783b */ /* 0x000e6e0000000200 */
[----:B-----5:R-:W-:Y:S01]  /*174c0*/  HMMA.16816.F32 R148, R136, R24, R148 ;  /* 0x000000188894723c */ /* 0x020fe20000001894 */
[----:B------:R-:W-:-:S05]  /*174d0*/  VIADD R25, R21, 0xffffff80 ;  /* 0xffffff8015197836 */ /* 0x000fca0000000000 */
[C---:B------:R-:W-:Y:S02]  /*174e0*/  ISETP.GE.AND P6, PT, R25.reuse, R0, PT ;  /* 0x000000001900720c */ /* 0x040fe40003fc6270 */
[----:B------:R-:W-:Y:S01]  /*174f0*/  HMMA.16816.F32 R152, R136, R30, R152 ;  /* 0x0000001e8898723c */ /* 0x000fe20000001898 */
[----:B------:R-:W-:-:S04]  /*17500*/  ISETP.GE.AND P2, PT, R25, R2, PT ;  /* 0x000000021900720c */ /* 0x000fc80003f46270 */
[----:B------:R-:W-:-:S03]  /*17510*/  FSEL R20, R18, -INF , !P2 ;  /* 0xff80000012147808 */ /* 0x000fc60005000000 */
[----:B------:R-:W-:Y:S01]  /*17520*/  HMMA.16816.F32 R144, R136, R26, R144 ;  /* 0x0000001a8890723c */ /* 0x000fe20000001890 */
[----:B------:R-:W-:-:S05]  /*17530*/  VIADD R27, R21, 0xffffff81 ;  /* 0xffffff81151b7836 */ /* 0x000fca0000000000 */
[C---:B------:R-:W-:Y:S02]  /*17540*/  ISETP.GE.AND P2, PT, R27.reuse, R2, PT ;  /* 0x000000021b00720c */ /* 0x040fe40003f46270 */
[----:B------:R-:W-:Y:S01]  /*17550*/  HMMA.16816.F32 R176, R136, R22, R176 ;  /* 0x0000001688b0723c */ /* 0x000fe200000018b0 */
[----:B------:R-:W-:Y:S02]  /*17560*/  FSEL R23, R16, -INF , !P6 ;  /* 0xff80000010177808 */ /* 0x000fe40007000000 */
[-C--:B------:R-:W-:Y:S01]  /*17570*/  ISETP.GE.AND P6, PT, R27, R0.reuse, PT ;  /* 0x000000001b00720c */ /* 0x080fe20003fc6270 */
[----:B------:R-:W-:Y:S01]  /*17580*/  VIADD R27, R21, 0xffffff88 ;  /* 0xffffff88151b7836 */ /* 0x000fe20000000000 */
[----:B------:R-:W-:Y:S02]  /*17590*/  FSEL R22, R19, -INF , !P2 ;  /* 0xff80000013167808 */ /* 0x000fe40005000000 */
[----:B------:R-:W-:Y:S01]  /*175a0*/  FSEL R25, R17, -INF , !P6 ;  /* 0xff80000011197808 */ /* 0x000fe20007000000 */
[----:B--2---:R-:W-:Y:S01]  /*175b0*/  HMMA.16816.F32 R156, R8, R164, R156 ;  /* 0x000000a4089c723c */ /* 0x004fe2000000189c */
[C---:B------:R-:W-:Y:S01]  /*175c0*/  ISETP.GE.AND P6, PT, R27.reuse, R0, PT ;  /* 0x000000001b00720c */ /* 0x040fe20003fc6270 */
[----:B------:R-:W2:Y:S01]  /*175d0*/  LDSM.16.M88.4 R16, [R135+0xb800] ;  /* 0x00b800008710783b */ /* 0x000ea20000000200 */
[----:B------:R-:W-:Y:S01]  /*175e0*/  ISETP.GE.AND P2, PT, R27, R2, PT ;  /* 0x000000021b00720c */ /* 0x000fe20003f46270 */
[----:B------:R-:W-:-:S04]  /*175f0*/  DEPBAR.LE SB0, 0x0 ;  /* 0x000080000000791a */ /* 0x000fc80000000000 */
[----:B------:R-:W-:Y:S01]  /*17600*/  FSEL R27, R12, -INF , !P6 ;  /* 0xff8000000c1b7808 */ /* 0x000fe20007000000 */
[C---:B------:R-:W-:Y:S01]  /*17610*/  HMMA.16816.F32 R152, R8.reuse, R166, R152 ;  /* 0x000000a60898723c */ /* 0x040fe20000001898 */
[----:B------:R-:W-:Y:S01]  /*17620*/  FSEL R14, R14, -INF , !P2 ;  /* 0xff8000000e0e7808 */ /* 0x000fe20005000000 */
[----:B------:R-:W-:Y:S01]  /*17630*/  BAR.SYNC.DEFER_BLOCKING 0x0 ;  /* 0x0000000000007b1d */ /* 0x000fe20000010000 */
[C---:B------:R-:W-:Y:S02]  /*17640*/  ISETP.GE.AND P6, PT, R29.reuse, R0, PT ;  /* 0x000000001d00720c */ /* 0x040fe40003fc6270 */
[----:B------:R-:W-:Y:S01]  /*17650*/  ISETP.GE.AND P2, PT, R29, R2, PT ;  /* 0x000000021d00720c */ /* 0x000fe20003f46270 */
[----:B------:R-:W-:Y:S01]  /*17660*/  VIADD R29, R21, 0xffffff90 ;  /* 0xffffff90151d7836 */ /* 0x000fe20000000000 */
[----:B------:R-:W-:Y:S01]  /*17670*/  FSEL R13, R13, -INF , !P6 ;  /* 0xff8000000d0d7808 */ /* 0x000fe20007000000 */
[----:B-1----:R-:W-:Y:S01]  /*17680*/  HMMA.16816.F32 R148, R8, R4, R148 ;  /* 0x000000040894723c */ /* 0x002fe20000001894 */
[----:B------:R-:W-:Y:S01]  /*17690*/  FSEL R24, R15, -INF , !P2 ;  /* 0xff8000000f187808 */ /* 0x000fe20005000000 */
[----:B------:R-:W-:Y:S01]  /*176a0*/  VIADD R15, R21, 0xffffff91 ;  /* 0xffffff91150f7836 */ /* 0x000fe20000000000 */
[----:B------:R-:W-:Y:S01]  /*176b0*/  ISETP.GE.AND P6, PT, R29, R0, PT ;  /* 0x000000001d00720c */ /* 0x000fe20003fc6270 */
[----:B------:R-:W-:Y:S01]  /*176c0*/  VIADD R5, R21, 0xffffff99 ;  /* 0xffffff9915057836 */ /* 0x000fe20000000000 */
[----:B------:R-:W-:-:S02]  /*176d0*/  ISETP.GE.AND P2, PT, R29, R2, PT ;  /* 0x000000021d00720c */ /* 0x000fc40003f46270 */
[----:B------:R-:W-:Y:S01]  /*176e0*/  FSEL R171, R156, -INF , !P6 ;  /* 0xff8000009cab7808 */ /* 0x000fe20007000000 */
[----:B------:R-:W-:Y:S01]  /*176f0*/  HMMA.16816.F32 R144, R8, R6, R144 ;  /* 0x000000060890723c */ /* 0x000fe20000001890 */
[----:B------:R-:W-:Y:S01]  /*17700*/  FSEL R136, R158, -INF , !P2 ;  /* 0xff8000009e887808 */ /* 0x000fe20005000000 */
[----:B------:R-:W-:Y:S01]  /*17710*/  VIADD R7, R21, 0xffffffa1 ;  /* 0xffffffa115077836 */ /* 0x000fe20000000000 */
[C---:B------:R-:W-:Y:S02]  /*17720*/  ISETP.GE.AND P6, PT, R15.reuse, R0, PT ;  /* 0x000000000f00720c */ /* 0x040fe40003fc6270 */
[----:B------:R-:W-:Y:S01]  /*17730*/  ISETP.GE.AND P2, PT, R15, R2, PT ;  /* 0x000000020f00720c */ /* 0x000fe20003f46270 */
[----:B------:R-:W-:Y:S01]  /*17740*/  VIADD R15, R21, 0xffffff98 ;  /* 0xffffff98150f7836 */ /* 0x000fe20000000000 */
[----:B------:R-:W-:Y:S02]  /*17750*/  FSEL R175, R157, -INF , !P6 ;  /* 0xff8000009daf7808 */ /* 0x000fe40007000000 */
[----:B------:R-:W-:-:S02]  /*17760*/  FSEL R138, R159, -INF , !P2 ;  /* 0xff8000009f8a7808 */ /* 0x000fc40005000000 */
[C---:B------:R-:W-:Y:S02]  /*17770*/  ISETP.GE.AND P6, PT, R15.reuse, R0, PT ;  /* 0x000000000f00720c */ /* 0x040fe40003fc6270 */
[----:B------:R-:W-:Y:S02]  /*17780*/  ISETP.GE.AND P2, PT, R15, R2, PT ;  /* 0x000000020f00720c */ /* 0x000fe40003f46270 */
[----:B------:R-:W-:Y:S02]  /*17790*/  FSEL R139, R152, -INF , !P6 ;  /* 0xff800000988b7808 */ /* 0x000fe40007000000 */
[----:B------:R-:W-:Y:S01]  /*177a0*/  FSEL R180, R154, -INF , !P2 ;  /* 0xff8000009ab47808 */ /* 0x000fe20005000000 */
[----:B--2---:R-:W-:Y:S01]  /*177b0*/  HMMA.16816.F32 R140, R8, R16, R140 ;  /* 0x00000010088c723c */ /* 0x004fe2000000188c */
[C---:B------:R-:W-:Y:S02]  /*177c0*/  ISETP.GE.AND P6, PT, R5.reuse, R0, PT ;  /* 0x000000000500720c */ /* 0x040fe40003fc6270 */
[----:B------:R-:W-:Y:S01]  /*177d0*/  ISETP.GE.AND P2, PT, R5, R2, PT ;  /* 0x000000020500720c */ /* 0x000fe20003f46270 */
[----:B------:R-:W-:Y:S01]  /*177e0*/  VIADD R5, R21, 0xffffffa0 ;  /* 0xffffffa015057836 */ /* 0x000fe20000000000 */
[----:B------:R-:W-:-:S02]  /*177f0*/  FSEL R137, R153, -INF , !P6 ;  /* 0xff80000099897808 */ /* 0x000fc40007000000 */
[----:B------:R-:W-:Y:S01]  /*17800*/  FSEL R188, R155, -INF , !P2 ;  /* 0xff8000009bbc7808 */ /* 0x000fe20005000000 */
[----:B------:R-:W-:Y:S01]  /*17810*/  HMMA.16816.F32 R176, R8, R18, R176 ;  /* 0x0000001208b0723c */ /* 0x000fe200000018b0 */
        /* <DEDUP_REMOVED lines=22> */
[C---:B------:R-:W-:Y:S01]  /*17980*/  VIADD R5, R21.reuse, 0xffffffb8 ;  /* 0xffffffb815057836 */ /* 0x040fe20000000000 */
[----:B------:R-:W-:Y:S01]  /*17990*/  FSEL R161, R140, -INF , !P2 ;  /* 0xff8000008ca17808 */ /* 0x000fe20005000000 */
[----:B------:R-:W-:Y:S01]  /*179a0*/  VIADD R21, R21, 0xffffffb9 ;  /* 0xffffffb915157836 */ /* 0x000fe20000000000 */
[-C--:B------:R-:W-:Y:S02]  /*179b0*/  ISETP.GE.AND P2, PT, R7, R0.reuse, PT ;  /* 0x000000000700720c */ /* 0x080fe40003f46270 */
[----:B------:R-:W-:Y:S02]  /*179c0*/  FSEL R158, R142, -INF , !P6 ;  /* 0xff8000008e9e7808 */ /* 0x000fe40007000000 */
[----:B------:R-:W-:Y:S02]  /*179d0*/  FSEL R159, R141, -INF , !P2 ;  /* 0xff8000008d9f7808 */ /* 0x000fe40005000000 */
[----:B------:R-:W-:-:S02]  /*179e0*/  ISETP.GE.AND P2, PT, R5, R0, PT ;  /* 0x000000000500720c */ /* 0x000fc40003f46270 */
[-C--:B------:R-:W-:Y:S02]  /*179f0*/  ISETP.GE.AND P6, PT, R7, R2.reuse, PT ;  /* 0x000000020700720c */ /* 0x080fe40003fc6270 */
[----:B------:R-:W-:Y:S02]  /*17a00*/  FSEL R157, R176, -INF , !P2 ;  /* 0xff800000b09d7808 */ /* 0x000fe40005000000 */
[----:B------:R-:W-:Y:S02]  /*17a10*/  ISETP.GE.AND P2, PT, R5, R2, PT ;  /* 0x000000020500720c */ /* 0x000fe40003f46270 */
[----:B------:R-:W-:Y:S02]  /*17a20*/  FSEL R156, R143, -INF , !P6 ;  /* 0xff8000008f9c7808 */ /* 0x000fe40007000000 */
[----:B------:R-:W-:Y:S02]  /*17a30*/  FSEL R154, R178, -INF , !P2 ;  /* 0xff800000b29a7808 */ /* 0x000fe40005000000 */
[----:B------:R-:W-:-:S02]  /*17a40*/  ISETP.GE.AND P2, PT, R134, 0x3, PT ;  /* 0x000000038600780c */ /* 0x000fc40003f46270 */
[----:B------:R-:W-:-:S04]  /*17a50*/  ISETP.GE.AND P6, PT, R21, R0, PT ;  /* 0x000000001500720c */ /* 0x000fc80003fc6270 */
[----:B------:R-:W-:Y:S02]  /*17a60*/  FSEL R155, R177, -INF , !P6 ;  /* 0xff800000b19b7808 */ /* 0x000fe40007000000 */
[----:B------:R-:W-:-:S04]  /*17a70*/  ISETP.GE.AND P6, PT, R21, R2, PT ;  /* 0x000000021500720c */ /* 0x000fc80003fc6270 */
[----:B------:R-:W-:Y:S01]  /*17a80*/  FSEL R152, R179, -INF , !P6 ;  /* 0xff800000b3987808 */ /* 0x000fe20007000000 */
[----:B------:R-:W-:Y:S08]  /*17a90*/  @!P2 BRA `(.L_x_806) ;  /* 0x000000080038a947 */ /* 0x000ff00003800000 */
[----:B------:R-:W-:Y:S05]  /*17aa0*/  BRA.U !UP0, `(.L_x_807) ;  /* 0x0000000108fc7547 */ /* 0x000fea000b800000 */
[----:B------:R-:W1:Y:S01]  /*17ab0*/  LDC R2, c[0x0][0x4f0] ;  /* 0x00013c00ff027b82 */ /* 0x000e620000000800 */
[C---:B------:R-:W-:Y:S01]  /*17ac0*/  IADD3 R9, PT, PT, R133.reuse, -0x80, RZ ;  /* 0xffffff8085097810 */ /* 0x040fe20007ffe0ff */
[----:B------:R-:W-:Y:S01]  /*17ad0*/  VIADD R133, R133, 0xffffff40 ;  /* 0xffffff4085857836 */ /* 0x000fe20000000000 */
[----:B------:R-:W2:Y:S01]  /*17ae0*/  LDCU.64 UR8, c[0x0][0x3b8] ;  /* 0x00007700ff0877ac */ /* 0x000ea20008000a00 */
[----:B------:R-:W3:Y:S01]  /*17af0*/  LDCU.64 UR10, c[0x0][0x3a0] ;  /* 0x00007400ff0a77ac */ /* 0x000ee20008000a00 */
[----:B-1----:R-:W-:-:S04]  /*17b00*/  IABS R7, R2 ;  /* 0x0000000200077213 */ /* 0x002fc80000000000 */
[----:B------:R-:W1:Y:S08]  /*17b10*/  I2F.RP R4, R7 ;  /* 0x0000000700047306 */ /* 0x000e700000209400 */
[----:B-1----:R-:W1:Y:S02]  /*17b20*/  MUFU.RCP R10, R4 ;  /* 0x00000004000a7308 */ /* 0x002e640000001000 */
[----:B-1----:R-:W-:Y:S01]  /*17b30*/  VIADD R10, R10, 0xffffffe ;  /* 0x0ffffffe0a0a7836 */ /* 0x002fe20000000000 */
[----:B------:R-:W-:-:S02]  /*17b40*/  IABS R4, R133 ;  /* 0x0000008500047213 */ /* 0x000fc40000000000 */
[----:B------:R-:W-:-:S03]  /*17b50*/  LOP3.LUT R133, R133, R2, RZ, 0x3c, !PT ;  /* 0x0000000285857212 */ /* 0x000fc600078e3cff */
[----:B------:R-:W1:Y:S02]  /*17b60*/  F2I.FTZ.U32.TRUNC.NTZ R11, R10 ;  /* 0x0000000a000b7305 */ /* 0x000e64000021f000 */
[--C-:B-1----:R-:W-:Y:S02]  /*17b70*/  IMAD.MOV R0, RZ, RZ, -R11.reuse ;  /* 0x000000ffff007224 */ /* 0x102fe400078e0a0b */
[----:B------:R-:W-:Y:S02]  /*17b80*/  IMAD.MOV.U32 R10, RZ, RZ, RZ ;  /* 0x000000ffff0a7224 */ /* 0x000fe400078e00ff */
[----:B------:R-:W-:Y:S01]  /*17b90*/  IMAD R5, R0, R7, RZ ;  /* 0x0000000700057224 */ /* 0x000fe200078e02ff */
[----:B------:R-:W-:Y:S02]  /*17ba0*/  IABS R0, R9 ;  /* 0x0000000900007213 */ /* 0x000fe40000000000 */
[----:B------:R-:W-:Y:S01]  /*17bb0*/  LOP3.LUT R9, R9, R2, RZ, 0x3c, !PT ;  /* 0x0000000209097212 */ /* 0x000fe200078e3cff */
[----:B------:R-:W-:-:S06]  /*17bc0*/  IMAD.HI.U32 R5, R11, R5, R10 ;  /* 0x000000050b057227 */ /* 0x000fcc00078e000a */
[----:B------:R-:W-:-:S05]  /*17bd0*/  IMAD.HI.U32 R8, R5, R0, RZ ;  /* 0x0000000005087227 */ /* 0x000fca00078e00ff */
[----:B------:R-:W-:-:S05]  /*17be0*/  IADD3 R6, PT, PT, -R8, RZ, RZ ;  /* 0x000000ff08067210 */ /* 0x000fca0007ffe1ff */
[----:B------:R-:W-:Y:S02]  /*17bf0*/  IMAD R0, R7, R6, R0 ;  /* 0x0000000607007224 */ /* 0x000fe400078e0200 */
[----:B------:R-:W-:-:S03]  /*17c00*/  IMAD.HI.U32 R6, R5, R4, RZ ;  /* 0x0000000405067227 */ /* 0x000fc600078e00ff */
[----:B------:R-:W-:Y:S01]  /*17c10*/  ISETP.GT.U32.AND P2, PT, R7, R0, PT ;  /* 0x000000000700720c */ /* 0x000fe20003f44070 */
[----:B------:R-:W-:-:S04]  /*17c20*/  IMAD.MOV R5, RZ, RZ, -R6 ;  /* 0x000000ffff057224 */ /* 0x000fc800078e0a06 */
[----:B------:R-:W-:-:S08]  /*17c30*/  IMAD R4, R7, R5, R4 ;  /* 0x0000000507047224 */ /* 0x000fd000078e0204 */
[----:B------:R-:W-:Y:S01]  /*17c40*/  @!P2 IMAD.IADD R0, R0, 0x1, -R7 ;  /* 0x000000010000a824 */ /* 0x000fe200078e0a07 */
[----:B------:R-:W-:Y:S02]  /*17c50*/  @!P2 IADD3 R8, PT, PT, R8, 0x1, RZ ;  /* 0x000000010808a810 */ /* 0x000fe40007ffe0ff */
[----:B------:R-:W-:Y:S02]  /*17c60*/  ISETP.GT.U32.AND P2, PT, R7, R4, PT ;  /* 0x000000040700720c */ /* 0x000fe40003f44070 */
[----:B------:R-:W-:-:S11]  /*17c70*/  ISETP.GE.U32.AND P6, PT, R0, R7, PT ;  /* 0x000000070000720c */ /* 0x000fd60003fc6070 */
[-C--:B------:R-:W-:Y:S02]  /*17c80*/  @!P2 IADD3 R4, PT, PT, R4, -R7.reuse, RZ ;  /* 0x800000070404a210 */ /* 0x080fe40007ffe0ff */
[----:B------:R-:W-:Y:S01]  /*17c90*/  @P6 VIADD R8, R8, 0x1 ;  /* 0x0000000108086836 */ /* 0x000fe20000000000 */
[----:B------:R-:W-:Y:S02]  /*17ca0*/  @!P2 IADD3 R6, PT, PT, R6, 0x1, RZ ;  /* 0x000000010606a810 */ /* 0x000fe40007ffe0ff */
[----:B------:R-:W-:Y:S02]  /*17cb0*/  ISETP.GE.U32.AND P6, PT, R4, R7, PT ;  /* 0x000000070400720c */ /* 0x000fe40003fc6070 */
[----:B------:R-:W-:Y:S02]  /*17cc0*/  ISETP.GE.AND P2, PT, R9, RZ, PT ;  /* 0x000000ff0900720c */ /* 0x000fe40003f46270 */
[----:B------:R-:W-:-:S09]  /*17cd0*/  LOP3.LUT R7, RZ, R2, RZ, 0x33, !PT ;  /* 0x00000002ff077212 */ /* 0x000fd200078e33ff */
[----:B------:R-:W-:Y:S01]  /*17ce0*/  @P6 VIADD R6, R6, 0x1 ;  /* 0x0000000106066836 */ /* 0x000fe20000000000 */
[----:B------:R-:W-:Y:S02]  /*17cf0*/  ISETP.GE.AND P6, PT, R133, RZ, PT ;  /* 0x000000ff8500720c */ /* 0x000fe40003fc6270 */
[----:B------:R-:W-:Y:S02]  /*17d00*/  @!P2 IADD3 R8, PT, PT, -R8, RZ, RZ ;  /* 0x000000ff0808a210 */ /* 0x000fe40007ffe1ff */
[----:B------:R-:W-:-:S09]  /*17d10*/  ISETP.NE.AND P2, PT, R2, RZ, PT ;  /* 0x000000ff0200720c */ /* 0x000fd20003f45270 */
[----:B------:R-:W-:-:S05]  /*17d20*/  @!P6 IMAD.MOV R6, RZ, RZ, -R6 ;  /* 0x000000ffff06e224 */ /* 0x000fca00078e0a06 */
[C---:B------:R-:W-:Y:S02]  /*17d30*/  SEL R4, R7.reuse, R6, !P2 ;  /* 0x0000000607047207 */ /* 0x040fe40005000000 */
[----:B------:R-:W-:-:S03]  /*17d40*/  SEL R7, R7, R8, !P2 ;  /* 0x0000000807077207 */ /* 0x000fc60005000000 */
        /* <DEDUP_REMOVED lines=21> */
.L_x_807:
        /* <DEDUP_REMOVED lines=8> */
.L_x_808:
[----:B------:R-:W1:Y:S01]  /*17f20*/  LDC R5, c[0x0][0x3bc] ;  /* 0x0000ef00ff057b82 */ /* 0x000e620000000800 */
[C---:B------:R-:W-:Y:S01]  /*17f30*/  LEA R6, P2, R2.reuse, R194, 0x5 ;  /* 0x000000c202067211 */ /* 0x040fe200078428ff */
[----:B------:R-:W-:Y:S01]  /*17f40*/  IMAD.SHL.U32 R0, R2, 0x20, RZ ;  /* 0x0000002002007824 */ /* 0x000fe200078e00ff */
[----:B------:R-:W-:Y:S01]  /*17f50*/  @!PT LDS RZ, [RZ] ;  /* 0x00000000fffff984 */ /* 0x000fe20000000800 */
[----:B------:R-:W-:Y:S01]  /*17f60*/  @!PT LDS RZ, [RZ] ;  /* 0x00000000fffff984 */ /* 0x000fe20000000800 */
[----:B------:R-:W-:Y:S01]  /*17f70*/  @!PT LDS RZ, [RZ] ;  /* 0x00000000fffff984 */ /* 0x000fe20000000800 */
[----:B------:R2:W-:Y:S04]  /*17f80*/  @!P5 LDGSTS.E.BYPASS.LTC128B.128 [R211+0x6000], desc[UR6][R194.64] ;  /* 0x06000000c2d3dfae */ /* 0x0005e8000b981a06 */
[----:B------:R2:W-:Y:S01]  /*17f90*/  @P5 STS.128 [R211+0x6000], RZ ;  /* 0x006000ffd3005388 */ /* 0x0005e20000000c00 */
[----:B------:R-:W-:-:S03]  /*17fa0*/  IADD3 R8, P6, PT, R0, R6, RZ ;  /* 0x0000000600087210 */ /* 0x000fc60007fde0ff */
        /* <DEDUP_REMOVED lines=10> */
[----:B-1----:R-:W-:-:S02]  /*18050*/  LEA.HI.X R7, R2, R195, R5, 0x5, P2 ;  /* 0x000000c302077211 */ /* 0x002fc400010f2c05 */
[----:B------:R-:W-:Y:S02]  /*18060*/  SHF.L.U64.HI R4, R2, 0x5, R5 ;  /* 0x0000000502047819 */ /* 0x000fe40000010205 */
[----:B------:R-:W-:Y:S01]  /*18070*/  IADD3 R10, P2, PT, R0, R8, RZ ;  /* 0x00000008000a7210 */ /* 0x000fe20007f5e0ff */
[----:B------:R-:W-:Y:S01]  /*18080*/  @!PT LDS RZ, [RZ] ;  /* 0x00000000fffff984 */ /* 0x000fe20000000800 */
[----:B------:R-:W-:Y:S01]  /*18090*/  @!PT LDS RZ, [RZ] ;  /* 0x00000000fffff984 */ /* 0x000fe20000000800 */
[----:B------:R-:W-:Y:S01]  /*180a0*/  @!PT LDS RZ, [RZ] ;  /* 0x00000000fffff984 */ /* 0x000fe20000000800 */
[----:B------:R2:W-:Y:S02]  /*180b0*/  @!P5 LDGSTS.E.BYPASS.LTC128B.128 [R211+0x6800], desc[UR6][R6.64] ;  /* 0x0680000006d3dfae */ /* 0x0005e4000b981a06 */
[C---:B------:R-:W-:Y:S02]  /*180c0*/  IMAD.X R9, R4.reuse, 0x1, R7, P6 ;  /* 0x0000000104097824 */ /* 0x040fe400030e0607 */
[----:B------:R2:W-:Y:S02]  /*180d0*/  @P5 STS.128 [R211+0x6800], RZ ;  /* 0x006800ffd3005388 */ /* 0x0005e40000000c00 */
[----:B------:R-:W-:Y:S02]  /*180e0*/  IMAD.X R11, R4, 0x1, R9, P2 ;  /* 0x00000001040b7824 */ /* 0x000fe400010e0609 */
        /* <DEDUP_REMOVED lines=41> */
.L_x_806:
[----:B------:R-:W-:Y:S01]  /*18380*/  FMNMX3.FTZ R2, R132, R23, R25, !PT ;  /* 0x0000001784027276 */ /* 0x000fe20007810019 */
[----:B------:R-:W1:Y:S01]  /*18390*/  LDCU UR4, c[0x0][0x45c] ;  /* 0x00008b80ff0477ac */ /* 0x000e620008000800 */
[----:B--2---:R-:W-:Y:S02]  /*183a0*/  FMNMX3.FTZ R7, R3, R20, R22, !PT ;  /* 0x0000001403077276 */ /* 0x004fe40007810016 */
        /* <DEDUP_REMOVED lines=17> */
[C---:B------:R-:W-:Y:S01]  /*184c0*/  IADD3 R174, PT, PT, R169.reuse, R190, RZ ;  /* 0x000000bea9ae7210 */ /* 0x040fe20007ffe0ff */
[----:B------:R-:W3:Y:S01]  /*184d0*/  SHFL.BFLY PT, R0, R7, 0x2, 0x1f ;  /* 0x0c401f0007007f89 */ /* 0x000ee200000e0000 */
[----:B------:R-:W-:Y:S02]  /*184e0*/  IADD3 R173, PT, PT, R190, 0xc040, RZ ;  /* 0x0000c040bead7810 */ /* 0x000fe40007ffe0ff */
[----:B------:R-:W-:Y:S02]  /*184f0*/  @P0 IADD3 R173, PT, PT, R16, -0x40, RZ ;  /* 0xffffffc010ad0810 */ /* 0x000fe40007ffe0ff */
[----:B------:R-:W-:Y:S02]  /*18500*/  VIMNMX R134, PT, PT, R134, 0x2, !PT ;  /* 0x0000000286867848 */ /* 0x000fe40007fe0100 */
[----:B------:R-:W-:Y:S01]  /*18510*/  IADD3 R169, PT, PT, R169, R173, RZ ;  /* 0x000000ada9a97210 */ /* 0x000fe20007ffe0ff */
[----:B------:R-:W-:Y:S01]  /*18520*/  LDSM.16.MT88.4 R28, [R173] ;  /* 0x00000000ad1c783b */ /* 0x000fe20000004200 */
        /* <DEDUP_REMOVED lines=13> */
[--C-:B------:R-:W-:Y:S01]  /*18600*/  FFMA.FTZ R133, R13, UR4, -R160.reuse ;  /* 0x000000040d857c23 */ /* 0x100fe200080108a0 */
[----:B------:R-:W-:Y:S01]  /*18610*/  FSEL R6, R165, RZ, P2 ;  /* 0x000000ffa5067208 */ /* 0x000fe20001000000 */
[----:B------:R-:W-:Y:S01]  /*18620*/  FADD.FTZ R4, R132, -R5 ;  /* 0x8000000584047221 */ /* 0x000fe20000010000 */
[--C-:B------:R-:W-:Y:S01]  /*18630*/  FFMA.FTZ R170, R23, UR4, -R160.reuse ;  /* 0x0000000417aa7c23 */ /* 0x100fe200080108a0 */
[--C-:B------:R-:W-:Y:S01]  /*18640*/  FFMA.FTZ R0, R14, UR4, -R153.reuse ;  /* 0x000000040e007c23 */ /* 0x100fe20008010899 */
[----:B------:R-:W-:Y:S01]  /*18650*/  FFMA.FTZ R135, R25, UR4, -R160 ;  /* 0x0000000419877c23 */ /* 0x000fe200080108a0 */
[----:B------:R-:W1:Y:S01]  /*18660*/  LDSM.16.MT88.4 R12, [R190+0xc000] ;  /* 0x00c00000be0c783b */ /* 0x000e620000004200 */
[----:B------:R-:W-:Y:S01]  /*18670*/  FADD.FTZ R3, R3, -R6 ;  /* 0x8000000603037221 */ /* 0x000fe20000010000 */
[--C-:B------:R-:W-:Y:S01]  /*18680*/  FFMA.FTZ R164, R27, UR4, -R160.reuse ;  /* 0x000000041ba47c23 */ /* 0x100fe200080108a0 */
[--C-:B------:R-:W-:Y:S01]  /*18690*/  FFMA.FTZ R168, R20, UR4, -R153.reuse ;  /* 0x0000000414a87c23 */ /* 0x100fe20008010899 */
[--C-:B------:R-:W-:Y:S01]  /*186a0*/  FFMA.FTZ R2, R22, UR4, -R153.reuse ;  /* 0x0000000416027c23 */ /* 0x100fe20008010899 */
[--C-:B------:R-:W-:Y:S01]  /*186b0*/  FFMA.FTZ R167, R24, UR4, -R153.reuse ;  /* 0x0000000418a77c23 */ /* 0x100fe20008010899 */
[----:B------:R-:W-:Y:S01]  /*186c0*/  FMUL.FTZ R132, R4, UR4 ;  /* 0x0000000404847c20 */ /* 0x000fe20008410000 */
[----:B------:R-:W-:Y:S01]  /*186d0*/  FMUL.FTZ R3, R3, UR4 ;  /* 0x0000000403037c20 */ /* 0x000fe20008410000 */
[----:B------:R-:W-:Y:S01]  /*186e0*/  MUFU.EX2 R170, R170 ;  /* 0x000000aa00aa7308 */ /* 0x000fe20000000800 */
[----:B------:R-:W2:Y:S01]  /*186f0*/  LDSM.16.MT88.4 R20, [R174+0xc000] ;  /* 0x00c00000ae14783b */ /* 0x000ea20000004200 */
[--C-:B------:R-:W-:Y:S01]  /*18700*/  FFMA.FTZ R172, R175, UR4, -R160.reuse ;  /* 0x00000004afac7c23 */ /* 0x100fe200080108a0 */
[--C-:B------:R-:W-:Y:S01]  /*18710*/  FFMA.FTZ R175, R139, UR4, -R160.reuse ;  /* 0x000000048baf7c23 */ /* 0x100fe200080108a0 */
[--C-:B------:R-:W-:Y:S01]  /*18720*/  FFMA.FTZ R176, R137, UR4, -R160.reuse ;  /* 0x0000000489b07c23 */ /* 0x100fe200080108a0 */
[--C-:B------:R-:W-:Y:S01]  /*18730*/  FFMA.FTZ R177, R136, UR4, -R153.reuse ;  /* 0x0000000488b17c23 */ /* 0x100fe20008010899 */
[--C-:B------:R-:W-:Y:S01]  /*18740*/  FFMA.FTZ R178, R138, UR4, -R153.reuse ;  /* 0x000000048ab27c23 */ /* 0x100fe20008010899 */
[--C-:B------:R-:W-:Y:S01]  /*18750*/  FFMA.FTZ R171, R171, UR4, -R160.reuse ;  /* 0x00000004abab7c23 */ /* 0x100fe200080108a0 */
[----:B------:R-:W3:Y:S01]  /*18760*/  MUFU.EX2 R135, R135 ;  /* 0x0000008700877308 */ /* 0x000ee20000000800 */
[----:B------:R-:W-:Y:S01]  /*18770*/  LDSM.16.MT88.4 R136, [R190+0xc800] ;  /* 0x00c80000be88783b */ /* 0x000fe20000004200 */
[--C-:B------:R-:W-:Y:S01]  /*18780*/  FFMA.FTZ R180, R180, UR4, -R153.reuse ;  /* 0x00000004b4b47c23 */ /* 0x100fe20008010899 */
[--C-:B------:R-:W-:Y:S01]  /*18790*/  FFMA.FTZ R179, R188, UR4, -R153.reuse ;  /* 0x00000004bcb37c23 */ /* 0x100fe20008010899 */
[--C-:B------:R-:W-:Y:S01]  /*187a0*/  FFMA.FTZ R192, R145, UR4, -R160.reuse ;  /* 0x0000000491c07c23 */ /* 0x100fe200080108a0 */
[--C-:B------:R-:W-:Y:S01]  /*187b0*/  FFMA.FTZ R188, R181, UR4, -R160.reuse ;  /* 0x00000004b5bc7c23 */ /* 0x100fe200080108a0 */
[----:B------:R-:W-:Y:S01]  /*187c0*/  LDSM.16.MT88.4 R144, [R169+0x1000] ;  /* 0x00100000a990783b */ /* 0x000fe20000004200 */
[--C-:B------:R-:W-:Y:S01]  /*187d0*/  FFMA.FTZ R183, R163, UR4, -R160.reuse ;  /* 0x00000004a3b77c23 */ /* 0x100fe200080108a0 */
[----:B------:R-:W-:Y:S01]  /*187e0*/  MUFU.EX2 R164, R164 ;  /* 0x000000a400a47308 */ /* 0x000fe20000000800 */
[--C-:B------:R-:W-:Y:S01]  /*187f0*/  FFMA.FTZ R181, R149, UR4, -R160.reuse ;  /* 0x0000000495b57c23 */ /* 0x100fe200080108a0 */
[--C-:B------:R-:W-:Y:S01]  /*18800*/  FFMA.FTZ R191, R150, UR4, -R153.reuse ;  /* 0x0000000496bf7c23 */ /* 0x100fe20008010899 */
[--C-:B------:R-:W-:Y:S01]  /*18810*/  FFMA.FTZ R202, R148, UR4, -R153.reuse ;  /* 0x0000000494ca7c23 */ /* 0x100fe20008010899 */
[--C-:B------:R-:W-:Y:S01]  /*18820*/  FFMA.FTZ R193, R162, UR4, -R153.reuse ;  /* 0x00000004a2c17c23 */ /* 0x100fe20008010899 */
[--C-:B------:R-:W-:Y:S01]  /*18830*/  FFMA.FTZ R182, R182, UR4, -R153.reuse ;  /* 0x00000004b6b67c23 */ /* 0x100fe20008010899 */
[----:B------:R-:W-:Y:S01]  /*18840*/  LDSM.16.MT88.4 R148, [R173+0x1000] ;  /* 0x00100000ad94783b */ /* 0x000fe20000004200 */
[--C-:B------:R-:W-:Y:S01]  /*18850*/  FFMA.FTZ R203, R161, UR4, -R160.reuse ;  /* 0x00000004a1cb7c23 */ /* 0x100fe200080108a0 */
[----:B------:R-:W4:Y:S01]  /*18860*/  MUFU.EX2 R133, R133 ;  /* 0x0000008500857308 */ /* 0x000f220000000800 */
[----:B---3--:R-:W-:Y:S01]  /*18870*/  F2FP.F16.F32.PACK_AB R4, R135, R170 ;  /* 0x000000aa8704723e */ /* 0x008fe200000000ff */
[--C-:B------:R-:W-:Y:S01]  /*18880*/  FFMA.FTZ R204, R159, UR4, -R160.reuse ;  /* 0x000000049fcc7c23 */ /* 0x100fe200080108a0 */
[--C-:B------:R-:W-:Y:S01]  /*18890*/  FFMA.FTZ R205, R157, UR4, -R160.reuse ;  /* 0x000000049dcd7c23 */ /* 0x100fe200080108a0 */
[----:B------:R-:W-:Y:S01]  /*188a0*/  FFMA.FTZ R206, R155, UR4, -R160 ;  /* 0x000000049bce7c23 */ /* 0x000fe200080108a0 */
[--C-:B------:R-:W-:Y:S01]  /*188b0*/  FFMA.FTZ R208, R158, UR4, -R153.reuse ;  /* 0x000000049ed07c23 */ /* 0x100fe20008010899 */
[----:B------:R-:W-:Y:S01]  /*188c0*/  LDSM.16.MT88.4 R160, [R174+0x11800] ;  /* 0x01180000aea0783b */ /* 0x000fe20000004200 */
[--C-:B------:R-:W-:Y:S01]  /*188d0*/  FFMA.FTZ R213, R156, UR4, -R153.reuse ;  /* 0x000000049cd57c23 */ /* 0x100fe20008010899 */
[----:B------:R-:W-:Y:S01]  /*188e0*/  MUFU.EX2 R168, R168 ;  /* 0x000000a800a87308 */ /* 0x000fe20000000800 */
[--C-:B------:R-:W-:Y:S01]  /*188f0*/  FFMA.FTZ R210, R154, UR4, -R153.reuse ;  /* 0x000000049ad27c23 */ /* 0x100fe20008010899 */
[----:B------:R-:W-:Y:S01]  /*18900*/  LDSM.16.MT88.4 R156, [R173+0x1800] ;  /* 0x00180000ad9c783b */ /* 0x000fe20000004200 */
[----:B------:R-:W-:-:S03]  /*18910*/  FFMA.FTZ R215, R152, UR4, -R153 ;  /* 0x0000000498d77c23 */ /* 0x000fc60008010899 */
[----:B------:R-:W-:Y:S02]  /*18920*/  LDSM.16.MT88.4 R152, [R190+0xd800] ;  /* 0x00d80000be98783b */ /* 0x000fe40000004200 */
[----:B------:R-:W3:Y:S01]  /*18930*/  MUFU.EX2 R2, R2 ;  /* 0x0000000200027308 */ /* 0x000ee20000000800 */
[----:B----4-:R-:W-:-:S07]  /*18940*/  F2FP.F16.F32.PACK_AB R6, R133, R164 ;  /* 0x000000a48506723e */ /* 0x010fce00000000ff */
[----:B------:R-:W-:Y:S08]  /*18950*/  MUFU.EX2 R0, R0 ;  /* 0x0000000000007308 */ /* 0x000ff00000000800 */
[----:B------:R-:W4:Y:S01]  /*18960*/  MUFU.EX2 R167, R167 ;  /* 0x000000a700a77308 */ /* 0x000f220000000800 */
[----:B---3--:R-:W-:-:S07]  /*18970*/  F2FP.F16.F32.PACK_AB R5, R2, R168 ;  /* 0x000000a80205723e */ /* 0x008fce00000000ff */
[----:B------:R-:W3:Y:S08]  /*18980*/  MUFU.EX2 R132, R132 ;  /* 0x0000008400847308 */ /* 0x000ef00000000800 */
[----:B------:R-:W5:Y:S01]  /*18990*/  MUFU.EX2 R3, R3 ;  /* 0x0000000300037308 */ /* 0x000f620000000800 */
[----:B----4-:R-:W-:-:S07]  /*189a0*/  F2FP.F16.F32.PACK_AB R7, R167, R0 ;  /* 0x00000000a707723e */ /* 0x010fce00000000ff */
[----:B------:R-:W-:Y:S01]  /*189b0*/  MUFU.EX2 R171, R171 ;  /* 0x000000ab00ab7308 */ /* 0x000fe20000000800 */
[-C--:B---3--:R-:W-:Y:S01]  /*189c0*/  FMUL.FTZ R8, R128, R132.reuse ;  /* 0x0000008480087220 */ /* 0x088fe20000410000 */
[-C--:B------:R-:W-:Y:S01]  /*189d0*/  FMUL.FTZ R9, R129, R132.reuse ;  /* 0x0000008481097220 */ /* 0x080fe20000410000 */
[-C--:B------:R-:W-:Y:S01]  /*189e0*/  FMUL.FTZ R36, R36, R132.reuse ;  /* 0x0000008424247220 */ /* 0x080fe20000410000 */
[-C--:B------:R-:W-:Y:S01]  /*189f0*/  FMUL.FTZ R37, R37, R132.reuse ;  /* 0x0000008425257220 */ /* 0x080fe20000410000 */
[-C--:B------:R-:W-:Y:S01]  /*18a00*/  FMUL.FTZ R16, R40, R132.reuse ;  /* 0x0000008428107220 */ /* 0x080fe20000410000 */
[-C--:B------:R-:W-:Y:S01]  /*18a10*/  FMUL.FTZ R17, R41, R132.reuse ;  /* 0x0000008429117220 */ /* 0x080fe20000410000 */
[-C--:B------:R-:W-:Y:S01]  /*18a20*/  FMUL.FTZ R44, R44, R132.reuse ;  /* 0x000000842c2c7220 */ /* 0x080fe20000410000 */
[-C--:B------:R-:W-:Y:S01]  /*18a30*/  FMUL.FTZ R45, R45, R132.reuse ;  /* 0x000000842d2d7220 */ /* 0x080fe20000410000 */
[-C--:B-----5:R-:W-:Y:S01]  /*18a40*/  FMUL.FTZ R10, R130, R3.reuse ;  /* 0x00000003820a7220 */ /* 0x0a0fe20000410000 */
[-C--:B------:R-:W-:Y:S01]  /*18a50*/  FMUL.FTZ R11, R131, R3.reuse ;  /* 0x00000003830b7220 */ /* 0x080fe20000410000 */
[-C--:B------:R-:W-:Y:S01]  /*18a60*/  FMUL.FTZ R38, R38, R3.reuse ;  /* 0x0000000326267220 */ /* 0x080fe20000410000 */
[-C--:B------:R-:W-:Y:S01]  /*18a70*/  FMUL.FTZ R39, R39, R3.reuse ;  /* 0x0000000327277220 */ /* 0x080fe20000410000 */
[-C--:B------:R-:W-:Y:S01]  /*18a80*/  FMUL.FTZ R18, R42, R3.reuse ;  /* 0x000000032a127220 */ /* 0x080fe20000410000 */
[-C--:B------:R-:W-:Y:S01]  /*18a90*/  FMUL.FTZ R19, R43, R3.reuse ;  /* 0x000000032b137220 */ /* 0x080fe20000410000 */
[-C--:B------:R-:W-:Y:S01]  /*18aa0*/  FMUL.FTZ R46, R46, R3.reuse ;  /* 0x000000032e2e7220 */ /* 0x080fe20000410000 */
[-C--:B------:R-:W-:Y:S01]  /*18ab0*/  FMUL.FTZ R47, R47, R3.reuse ;  /* 0x000000032f2f7220 */ /* 0x080fe20000410000 */
[C---:B-1----:R-:W-:Y:S01]  /*18ac0*/  HMMA.16816.F32 R8, R4.reuse, R12, R8 ;  /* 0x0000000c0408723c */ /* 0x042fe20000001808 */
[-C--:B------:R-:W-:Y:S01]  /*18ad0*/  FMUL.FTZ R24, R48, R132.reuse ;  /* 0x0000008430187220 */ /* 0x080fe20000410000 */
[-C--:B------:R-:W-:Y:S01]  /*18ae0*/  FMUL.FTZ R25, R49, R132.reuse ;  /* 0x0000008431197220 */ /* 0x080fe20000410000 */
[-C--:B------:R-:W-:Y:S01]  /*18af0*/  FMUL.FTZ R26, R50, R3.reuse ;  /* 0x00000003321a7220 */ /* 0x080fe20000410000 */
[-C--:B------:R-:W-:Y:S01]  /*18b00*/  FMUL.FTZ R27, R51, R3.reuse ;  /* 0x00000003331b7220 */ /* 0x080fe20000410000 */
[-C--:B------:R-:W-:Y:S01]  /*18b10*/  FMUL.FTZ R52, R52, R132.reuse ;  /* 0x0000008434347220 */ /* 0x080fe20000410000 */
[-C--:B------:R-:W-:Y:S01]  /*18b20*/  FMUL.FTZ R53, R53, R132.reuse ;  /* 0x0000008435357220 */ /* 0x080fe20000410000 */
[-C--:B------:R-:W-:Y:S01]  /*18b30*/  FMUL.FTZ R54, R54, R3.reuse ;  /* 0x0000000336367220 */ /* 0x080fe20000410000 */
[C---:B------:R-:W-:Y:S01]  /*18b40*/  HMMA.16816.F32 R12, R4.reuse, R14, R36 ;  /* 0x0000000e040c723c */ /* 0x040fe20000001824 */
[----:B------:R-:W1:Y:S01]  /*18b50*/  LDSM.16.MT88.4 R36, [R169] ;  /* 0x00000000a924783b */ /* 0x000e620000004200 */
[-C--:B------:R-:W-:Y:S01]  /*18b60*/  FMUL.FTZ R55, R55, R3.reuse ;  /* 0x0000000337377220 */ /* 0x080fe20000410000 */
[-C--:B------:R-:W-:Y:S01]  /*18b70*/  FMUL.FTZ R32, R56, R132.reuse ;  /* 0x0000008438207220 */ /* 0x080fe20000410000 */
[-C--:B------:R-:W-:Y:S01]  /*18b80*/  FMUL.FTZ R33, R57, R132.reuse ;  /* 0x0000008439217220 */ /* 0x080fe20000410000 */
[-C--:B------:R-:W-:Y:S01]  /*18b90*/  FMUL.FTZ R34, R58, R3.reuse ;  /* 0x000000033a227220 */ /* 0x080fe20000410000 */
[-C--:B------:R-:W-:Y:S01]  /*18ba0*/  FMUL.FTZ R35, R59, R3.reuse ;  /* 0x000000033b237220 */ /* 0x080fe20000410000 */
[-C--:B------:R-:W-:Y:S01]  /*18bb0*/  FMUL.FTZ R60, R60, R132.reuse ;  /* 0x000000843c3c7220 */ /* 0x080fe20000410000 */
[C---:B--2---:R-:W-:Y:S01]  /*18bc0*/  HMMA.16816.F32 R16, R4.reuse, R20, R16 ;  /* 0x000000140410723c */ /* 0x044fe20000001810 */
        /* <DEDUP_REMOVED lines=8> */
[----:B------:R-:W2:Y:S01]  /*18c50*/  LDSM.16.MT88.4 R44, [R190+0xe000] ;  /* 0x00e00000be2c783b */ /* 0x000ea20000004200 */
[-C--:B------:R-:W-:Y:S01]  /*18c60*/  FMUL.FTZ R68, R68, R132.reuse ;  /* 0x0000008444447220 */ /* 0x080fe20000410000 */
[-C--:B------:R-:W-:Y:S01]  /*18c70*/  FMUL.FTZ R69, R69, R132.reuse ;  /* 0x0000008445457220 */ /* 0x080fe20000410000 */
[-C--:B------:R-:W-:Y:S01]  /*18c80*/  FMUL.FTZ R70, R70, R3.reuse ;  /* 0x0000000346467220 */ /* 0x080fe20000410000 */
[-C--:B------:R-:W-:Y:S01]  /*18c90*/  FMUL.FTZ R71, R71, R3.reuse ;  /* 0x0000000347477220 */ /* 0x080fe20000410000 */
[-C--:B------:R-:W-:Y:S01]  /*18ca0*/  FMUL.FTZ R48, R72, R132.reuse ;  /* 0x0000008448307220 */ /* 0x080fe20000410000 */
[-C--:B------:R-:W-:Y:S01]  /*18cb0*/  FMUL.FTZ R49, R73, R132.reuse ;  /* 0x0000008449317220 */ /* 0x080fe20000410000 */
[C---:B------:R-:W-:Y:S01]  /*18cc0*/  HMMA.16816.F32 R24, R4.reuse, R28, R24 ;  /* 0x0000001c0418723c */ /* 0x040fe20000001818 */
        /* <DEDUP_REMOVED lines=8> */
[----:B------:R-:W3:Y:S01]  /*18d50*/  LDSM.16.MT88.4 R52, [R174+0xe000] ;  /* 0x00e00000ae34783b */ /* 0x000ee20000004200 */
        /* <DEDUP_REMOVED lines=16> */
[----:B------:R-:W1:Y:S01]  /*18e60*/  LDSM.16.MT88.4 R60, [R173+0x2000] ;  /* 0x00200000ad3c783b */ /* 0x000e620000004200 */
        /* <DEDUP_REMOVED lines=21> */
[----:B------:R-:W-:Y:S01]  /*18fc0*/  LDSM.16.MT88.4 R120, [R190+0xe800] ;  /* 0x00e80000be78783b */ /* 0x000fe20000004200 */
[C---:B---3--:R-:W-:Y:S01]  /*18fd0*/  HMMA.16816.F32 R48, R4.reuse, R52, R48 ;  /* 0x000000340430723c */ /* 0x048fe20000001830 */
        /* <DEDUP_REMOVED lines=12> */
[----:B------:R-:W-:Y:S01]  /*190a0*/  LDSM.16.MT88.4 R112, [R174+0xc800] ;  /* 0x00c80000ae70783b */ /* 0x000fe20000004200 */
[-C--:B------:R-:W-:Y:S01]  /*190b0*/  FMUL.FTZ R99, R119, R3.reuse ;  /* 0x0000000377637220 */ /* 0x080fe20000410000 */
[----:B------:R-:W4:Y:S01]  /*190c0*/  MUFU.EX2 R172, R172 ;  /* 0x000000ac00ac7308 */ /* 0x000f220000000800 */
[-C--:B------:R-:W-:Y:S01]  /*190d0*/  FMUL.FTZ R124, R124, R132.reuse ;  /* 0x000000847c7c7220 */ /* 0x080fe20000410000 */
[C---:B-1----:R-:W-:Y:S01]  /*190e0*/  HMMA.16816.F32 R56, R4.reuse, R60, R56 ;  /* 0x0000003c0438723c */ /* 0x042fe20000001838 */
[----:B------:R-:W-:Y:S01]  /*190f0*/  LDSM.16.MT88.4 R116, [R174+0xe800] ;  /* 0x00e80000ae74783b */ /* 0x000fe20000004200 */
[-C--:B------:R-:W-:Y:S01]  /*19100*/  FMUL.FTZ R125, R125, R132.reuse ;  /* 0x000000847d7d7220 */ /* 0x080fe20000410000 */
[-C--:B------:R-:W-:Y:S01]  /*19110*/  FMUL.FTZ R126, R126, R3.reuse ;  /* 0x000000037e7e7220 */ /* 0x080fe20000410000 */
[-C--:B------:R-:W-:Y:S01]  /*19120*/  FMUL.FTZ R127, R127, R3.reuse ;  /* 0x000000037f7f7220 */ /* 0x080fe20000410000 */
[----:B------:R-:W-:Y:S01]  /*19130*/  LDSM.16.MT88.4 R128, [R173+0x800] ;  /* 0x00080000ad80783b */ /* 0x000fe20000004200 */
[----:B------:R-:W-:Y:S01]  /*19140*/  MUFU.EX2 R175, R175 ;  /* 0x000000af00af7308 */ /* 0x000fe20000000800 */
[----:B------:R-:W-:Y:S01]  /*19150*/  FFMA.FTZ R132, R209, R132, R170 ;  /* 0x00000084d1847223 */ /* 0x000fe200000100aa */
[----:B------:R-:W-:Y:S01]  /*19160*/  HMMA.16816.F32 R60, R4, R62, R84 ;  /* 0x0000003e043c723c */ /* 0x000fe20000001854 */
[----:B------:R-:W1:Y:S01]  /*19170*/  LDSM.16.MT88.4 R84, [R174+0x10000] ;  /* 0x01000000ae54783b */ /* 0x000e620000004200 */
[----:B------:R-:W-:Y:S01]  /*19180*/  FFMA.FTZ R3, R207, R3, R168 ;  /* 0x00000003cf037223 */ /* 0x000fe200000100a8 */
[----:B------:R-:W-:Y:S01]  /*19190*/  FADD.FTZ R135, R135, R132 ;  /* 0x0000008487877221 */ /* 0x000fe20000010000 */
[----:B------:R-:W-:-:S02]  /*191a0*/  MOV R132, R166 ;  /* 0x000000a600847202 */ /* 0x000fc40000000f00 */
        /* <DEDUP_REMOVED lines=84> */
[----:B------:R-:W-:-:S06]  /*196f0*/  FADD.FTZ R193, R182, R193 ;  /* 0x000000c1b6c17221 */ /* 0x000fcc0000010000 */
        /* <DEDUP_REMOVED lines=55> */
[----:B------:R-:W-:Y:S01]  /*19a70*/  FADD.FTZ R209, R206, R205 ;  /* 0x000000cdced17221 */ /* 0x000fe20000010000 */
[----:B------:R-:W-:Y:S01]  /*19a80*/  IADD3 R205, PT, PT, R134, -0x3, RZ ;  /* 0xfffffffd86cd7810 */ /* 0x000fe20007ffe0ff */
        /* <DEDUP_REMOVED lines=27> */
[C---:B------:R-:W-:Y:S08]  /*19c40*/  HMMA.16816.F32 R36, R148.reuse, R154, R12 ;  /* 0x0000009a9424723c */ /* 0x040ff0000000180c */
[C---:B--2---:R-:W-:Y:S08]  /*19c50*/  HMMA.16816.F32 R96, R148.reuse, R28, R96 ;  /* 0x0000001c9460723c */ /* 0x044ff00000001860 */
[C---:B------:R-:W-:Y:S08]  /*19c60*/  HMMA.16816.F32 R100, R148.reuse, R30, R100 ;  /* 0x0000001e9464723c */ /* 0x040ff00000001864 */
[C---:B---3--:R-:W-:Y:S08]  /*19c70*/  HMMA.16816.F32 R116, R148.reuse, R4, R144 ;  /* 0x000000049474723c */ /* 0x048ff00000001890 */
[----:B------:R-:W-:-:S15]  /*19c80*/  HMMA.16816.F32 R120, R148, R6, R120 ;  /* 0x000000069478723c */ /* 0x000fde0000001878 */
[----:B------:R-:W-:-:S05]  /*19c90*/  NOP ;  /* 0x0000000000007918 */ /* 0x000fca0000000000 */
.L_x_803:
[----:B------:R-:W-:-:S13]  /*19ca0*/  ISETP.GE.AND P2, PT, R205, RZ, PT ;  /* 0x000000ffcd00720c */ /* 0x000fda0003f46270 */
[----:B------:R-:W-:Y:S05]  /*19cb0*/  @!P2 BRA `(.L_x_809) ;  /* 0x000000380024a947 */ /* 0x000fea0003800000 */
[----:B------:R-:W1:Y:S01]  /*19cc0*/  S2UR UR5, SR_CgaCtaId ;  /* 0x00000000000579c3 */ /* 0x000e620000008800 */
[----:B------:R-:W-:Y:S01]  /*19cd0*/  IMAD.MOV.U32 R0, RZ, RZ, R3 ;  /* 0x000000ffff007224 */ /* 0x000fe200078e0003 */
[----:B------:R-:W-:Y:S01]  /*19ce0*/  UISETP.NE.U32.AND UP0, UPT, UR12, URZ, UPT ;  /* 0x000000ff0c00728c */ /* 0x000fe2000bf05070 */
[----:B------:R-:W-:Y:S01]  /*19cf0*/  IMAD.MOV.U32 R3, RZ, RZ, 0x20 ;  /* 0x00000020ff037424 */ /* 0x000fe200078e00ff */
[C---:B------:R-:W-:Y:S01]  /*19d00*/  LEA R206, R205.reuse, 0x40, 0x6 ;  /* 0x00000040cdce7811 */ /* 0x040fe200078e30ff */
[----:B------:R-:W-:Y:S01]  /*19d10*/  IMAD.MOV.U32 R133, RZ, RZ, R132 ;  /* 0x000000ffff857224 */ /* 0x000fe200078e0084 */
[----:B------:R-:W-:Y:S01]  /*19d20*/  UISETP.NE.AND.EX UP0, UPT, UR13, URZ, UPT, UP0 ;  /* 0x000000ff0d00728c */ /* 0x000fe2000bf05300 */
[----:B------:R-:W-:Y:S01]  /*19d30*/  IADD3 R205, PT, PT, R205, 0x1, RZ ;  /* 0x00000001cdcd7810 */ /* 0x000fe20007ffe0ff */
[C---:B------:R-:W-:Y:S01]  /*19d40*/  VIADD R202, R190.reuse, 0xc040 ;  /* 0x0000c040beca7836 */ /* 0x040fe20000000000 */
[----:B------:R-:W-:Y:S01]  /*19d50*/  SEL R3, R3, 0xffffffe0, !P1 ;  /* 0xffffffe003037807 */ /* 0x000fe20004800000 */
[----:B------:R-:W-:Y:S01]  /*19d60*/  UMOV UR13, 0x400 ;  /* 0x00000400000d7882 */ /* 0x000fe20000000000 */
[----:B------:R-:W-:Y:S01]  /*19d70*/  IADD3 R203, PT, PT, R190, 0xc000, RZ ;  /* 0x0000c000becb7810 */ /* 0x000fe20007ffe0ff */
[----:B------:R-:W2:Y:S01]  /*19d80*/  LDCU UR12, c[0x0][0x440] ;  /* 0x00008800ff0c77ac */ /* 0x000ea20008000800 */
[----:B------:R-:W-:Y:S01]  /*19d90*/  PLOP3.LUT P4, PT, PT, PT, UP0, 0x80, 0x8 ;  /* 0x000000000008781c */ /* 0x000fe20003f8f008 */
[----:B------:R-:W-:Y:S01]  /*19da0*/  IMAD.IADD R188, R3, 0x1, R190 ;  /* 0x0000000103bc7824 */ /* 0x000fe200078e02be */
[----:B------:R-:W-:Y:S01]  /*19db0*/  MOV R204, RZ ;  /* 0x000000ff00cc7202 */ /* 0x000fe20000000f00 */
[----:B------:R-:W3:Y:S01]  /*19dc0*/  LDCU UR4, c[0x0][0x45c] ;  /* 0x00008b80ff0477ac */ /* 0x000ee20008000800 */
[----:B------:R-:W4:Y:S01]  /*19dd0*/  LDCU.64 UR8, c[0x0][0x3a0] ;  /* 0x00007400ff0877ac */ /* 0x000f220008000a00 */
[----:B------:R-:W2:Y:S01]  /*19de0*/  LDCU.64 UR10, c[0x0][0x3a8] ;  /* 0x00007500ff0a77ac */ /* 0x000ea20008000a00 */
[----:B-1----:R-:W-:-:S12]  /*19df0*/  ULEA UR5, UR5, UR13, 0x18 ;  /* 0x0000000d05057291 */ /* 0x002fd8000f8ec0ff */
.L_x_813:
[----:B------:R-:W-:Y:S01]  /*19e00*/  @!P4 IADD3 R11, P0, PT, RZ, -R204, RZ ;  /* 0x800000ccff0bc210 */ /* 0x000fe20007f1e0ff */
[----:B------:R-:W-:Y:S01]  /*19e10*/  IMAD.SHL.U32 R10, R189, 0x8, RZ ;  /* 0x00000008bd0a7824 */ /* 0x000fe200078e00ff */
[----:B------:R-:W-:Y:S04]  /*19e20*/  DEPBAR.LE SB0, 0x0 ;  /* 0x000080000000791a */ /* 0x000fe80000000000 */
[C---:B------:R-:W-:Y:S01]  /*19e30*/  LOP3.LUT R6, R10.reuse, 0x1f8, RZ, 0xc0, !PT ;  /* 0x000001f80a067812 */ /* 0x040fe200078ec0ff */
[----:B------:R-:W-:Y:S01]  /*19e40*/  BAR.SYNC.DEFER_BLOCKING 0x0 ;  /* 0x0000000000007b1d */ /* 0x000fe20000010000 */
[----:B------:R-:W-:Y:S02]  /*19e50*/  LOP3.LUT R184, R10, 0x38, RZ, 0xc0, !PT ;  /* 0x000000380ab87812 */ /* 0x000fe400078ec0ff */
[----:B------:R-:W-:Y:S02]  /*19e60*/  LOP3.LUT R211, R6, 0x38, R189, 0x78, !PT ;  /* 0x0000003806d37812 */ /* 0x000fe400078e78bd */
[C---:B------:R-:W-:Y:S02]  /*19e70*/  LOP3.LUT R9, R184.reuse, 0x80, RZ, 0xfc, !PT ;  /* 0x00000080b8097812 */ /* 0x040fe400078efcff */
[----:B------:R-:W-:Y:S02]  /*19e80*/  LOP3.LUT R8, R184, 0x40, RZ, 0xfc, !PT ;  /* 0x00000040b8087812 */ /* 0x000fe400078efcff */
[----:B--2---:R-:W-:Y:S02]  /*19e90*/  ISETP.GE.AND P1, PT, R9, UR12, PT ;  /* 0x0000000c09007c0c */ /* 0x004fe4000bf26270 */
[----:B------:R-:W-:Y:S02]  /*19ea0*/  ISETP.GE.AND P2, PT, R8, UR12, PT ;  /* 0x0000000c08007c0c */ /* 0x000fe4000bf46270 */
[----:B------:R-:W-:Y:S02]  /*19eb0*/  LOP3.LUT R211, R211, 0x1e00, R10, 0xf8, !PT ;  /* 0x00001e00d3d37812 */ /* 0x000fe400078ef80a */
[----:B------:R-:W-:Y:S02]  /*19ec0*/  ISETP.GE.AND P3, PT, R184, UR12, PT ;  /* 0x0000000cb8007c0c */ /* 0x000fe4000bf66270 */
[----:B------:R-:W-:Y:S01]  /*19ed0*/  LEA R211, R211, UR5, 0x1 ;  /* 0x00000005d3d37c11 */ /* 0x000fe2000f8e08ff */
[----:B------:R-:W1:Y:S01]  /*19ee0*/  S2R R189, SR_TID.X ;  /* 0x0000000000bd7919 */ /* 0x000e620000002100 */
[----:B------:R-:W2:Y:S08]  /*19ef0*/  @!P4 LDC R6, c[0x0][0x3c0] ;  /* 0x0000f000ff06cb82 */ /* 0x000eb00000000800 */
[----:B------:R-:W3:Y:S01]  /*19f00*/  LDC R9, c[0x0][0x3c4] ;  /* 0x0000f100ff097b82 */ /* 0x000ee20000000800 */
[----:B-1----:R-:W-:Y:S01]  /*19f10*/  SHF.R.U32.HI R187, RZ, 0x1, R189 ;  /* 0x00000001ffbb7819 */ /* 0x002fe200000116bd */
[----:B------:R-:W-:Y:S02]  /*19f20*/  IMAD.SHL.U32 R7, R189, 0x40, RZ ;  /* 0x00000040bd077824 */ /* 0x000fe400078e00ff */
[----:B--2---:R-:W-:Y:S01]  /*19f30*/  @!P4 IMAD.SHL.U32 R8, R6, 0x40, RZ ;  /* 0x000000400608c824 */ /* 0x004fe200078e00ff */
[----:B------:R-:W-:Y:S01]  /*19f40*/  LOP3.LUT R2, R187, 0x8, RZ, 0xc0, !PT ;  /* 0x00000008bb027812 */ /* 0x000fe200078ec0ff */
[----:B------:R-:W-:Y:S01]  /*19f50*/  IMAD.SHL.U32 R10, R189, 0x20, RZ ;  /* 0x00000020bd0a7824 */ /* 0x000fe200078e00ff */
[----:B------:R-:W-:Y:S01]  /*19f60*/  LOP3.LUT R4, R7, 0x1c0, RZ, 0xc0, !PT ;  /* 0x000001c007047812 */ /* 0x000fe200078ec0ff */
[----:B------:R-:W-:Y:S01]  /*19f70*/  @!P4 IMAD.X R8, RZ, RZ, ~R8, P0 ;  /* 0x000000ffff08c224 */ /* 0x000fe200000e0e08 */
[----:B------:R-:W-:Y:S02]  /*19f80*/  LOP3.LUT R3, R2, 0x1c0, R7, 0xf8, !PT ;  /* 0x000001c002037812 */ /* 0x000fe400078ef807 */
[----:B------:R-:W-:Y:S02]  /*19f90*/  LOP3.LUT R5, R4, 0x8, R189, 0xf8, !PT ;  /* 0x0000000804057812 */ /* 0x000fe400078ef8bd */
[----:B------:R-:W-:Y:S02]  /*19fa0*/  @!P4 SHF.R.S64 R11, R11, 0x1f, R8 ;  /* 0x0000001f0b0bc819 */ /* 0x000fe40000001008 */
[----:B------:R-:W-:Y:S01]  /*19fb0*/  LOP3.LUT R186, R10, 0x7c00, RZ, 0xc0, !PT ;  /* 0x00007c000aba7812 */ /* 0x000fe200078ec0ff */
[----:B------:R-:W-:Y:S01]  /*19fc0*/  IMAD.MOV.U32 R10, RZ, RZ, R196 ;  /* 0x000000ffff0a7224 */ /* 0x000fe200078e00c4 */
[----:B------:R-:W-:Y:S02]  /*19fd0*/  LOP3.LUT R193, R7, 0x400, RZ, 0xc0, !PT ;  /* 0x0000040007c17812 */ /* 0x000fe400078ec0ff */
[----:B------:R-:W-:Y:S02]  /*19fe0*/  LOP3.LUT R2, R5, R184, RZ, 0x3c, !PT ;  /* 0x000000b805027212 */ /* 0x000fe400078e3cff */
        /* <DEDUP_REMOVED lines=8> */
[----:B------:R-:W1:Y:S04]  /*1a070*/  LDC R3, c[0x0][0x4f0] ;  /* 0x00013c00ff037b82 */ /* 0x000e680000000800 */
[----:B------:R-:W-:Y:S02]  /*1a080*/  IABS R7, R6 ;  /* 0x0000000600077213 */ /* 0x000fe40000000000 */
[-C--:B-1----:R-:W-:Y:S02]  /*1a090*/  IABS R4, R3.reuse ;  /* 0x0000000300047213 */ /* 0x082fe40000000000 */
[----:B------:R-:W-:Y:S02]  /*1a0a0*/  LOP3.LUT R6, R6, R3, RZ, 0x3c, !PT ;  /* 0x0000000306067212 */ /* 0x000fe400078e3cff */
[----:B------:R-:W1:Y:S10]  /*1a0b0*/  I2F.RP R8, R4 ;  /* 0x0000000400087306 */ /* 0x000e740000209400 */
[----:B-1----:R-:W1:Y:S02]  /*1a0c0*/  MUFU.RCP R2, R8 ;  /* 0x0000000800027308 */ /* 0x002e640000001000 */
[----:B-1----:R-:W-:Y:S08]  /*1a0d0*/  VIADD R12, R2, 0xffffffe ;  /* 0x0ffffffe020c7836 */ /* 0x002ff00000000000 */
[----:B------:R-:W1:Y:S02]  /*1a0e0*/  F2I.FTZ.U32.TRUNC.NTZ R13, R12 ;  /* 0x0000000c000d7305 */ /* 0x000e64000021f000 */
[--C-:B-1----:R-:W-:Y:S01]  /*1a0f0*/  IMAD.MOV R5, RZ, RZ, -R13.reuse ;  /* 0x000000ffff057224 */ /* 0x102fe200078e0a0d */
[----:B------:R-:W-:Y:S03]  /*1a100*/  MOV R12, RZ ;  /* 0x000000ff000c7202 */ /* 0x000fe60000000f00 */
        /* <DEDUP_REMOVED lines=9> */
[C---:B------:R-:W-:Y:S05]  /*1a1a0*/  IMAD R13, R4.reuse, R5, R13 ;  /* 0x00000005040d7224 */ /* 0x040fea00078e020d */
[----:B------:R-:W-:Y:S07]  /*1a1b0*/  ISETP.GT.U32.AND P5, PT, R4, R13, PT ;  /* 0x0000000d0400720c */ /* 0x000fee0003fa4070 */
[----:B------:R-:W-:Y:S02]  /*1a1c0*/  @!P0 IMAD.IADD R7, R7, 0x1, -R4 ;  /* 0x0000000107078824 */ /* 0x000fe400078e0a04 */
[----:B------:R-:W-:Y:S03]  /*1a1d0*/  @!P0 VIADD R8, R8, 0x1 ;  /* 0x0000000108088836 */ /* 0x000fe60000000000 */
[-C--:B------:R-:W-:Y:S01]  /*1a1e0*/  ISETP.GE.U32.AND P6, PT, R7, R4.reuse, PT ;  /* 0x000000040700720c */ /* 0x080fe20003fc6070 */
[----:B------:R-:W-:Y:S01]  /*1a1f0*/  @!P5 VIADD R2, R2, 0x1 ;  /* 0x000000010202d836 */ /* 0x000fe20000000000 */
[-C--:B------:R-:W-:Y:S02]  /*1a200*/  @!P5 IADD3 R13, PT, PT, R13, -R4.reuse, RZ ;  /* 0x800000040d0dd210 */ /* 0x080fe40007ffe0ff */
[----:B------:R-:W-:Y:S02]  /*1a210*/  ISETP.GE.AND P5, PT, R6, RZ, PT ;  /* 0x000000ff0600720c */ /* 0x000fe40003fa6270 */
[----:B------:R-:W-:Y:S01]  /*1a220*/  ISETP.GE.U32.AND P0, PT, R13, R4, PT ;  /* 0x000000040d00720c */ /* 0x000fe20003f06070 */
[----:B------:R-:W1:Y:S01]  /*1a230*/  LDC.64 R6, c[0x0][0x3c0] ;  /* 0x0000f000ff067b82 */ /* 0x000e620000000a00 */
[-C--:B------:R-:W-:Y:S02]  /*1a240*/  LOP3.LUT R4, R206, R3.reuse, RZ, 0x3c, !PT ;  /* 0x00000003ce047212 */ /* 0x080fe400078e3cff */
[----:B------:R-:W-:Y:S03]  /*1a250*/  LOP3.LUT R13, RZ, R3, RZ, 0x33, !PT ;  /* 0x00000003ff0d7212 */ /* 0x000fe600078e33ff */
[----:B------:R-:W-:Y:S02]  /*1a260*/  @P6 IADD3 R8, PT, PT, R8, 0x1, RZ ;  /* 0x0000000108086810 */ /* 0x000fe40007ffe0ff */
[----:B------:R-:W-:Y:S03]  /*1a270*/  ISETP.GE.AND P6, PT, R4, RZ, PT ;  /* 0x000000ff0400720c */ /* 0x000fe60003fc6270 */
[----:B------:R-:W-:Y:S02]  /*1a280*/  @!P5 IMAD.MOV R8, RZ, RZ, -R8 ;  /* 0x000000ffff08d224 */ /* 0x000fe400078e0a08 */
[----:B------:R-:W-:Y:S01]  /*1a290*/  @P0 VIADD R2, R2, 0x1 ;  /* 0x0000000102020836 */ /* 0x000fe20000000000 */
[----:B------:R-:W-:Y:S04]  /*1a2a0*/  ISETP.NE.AND P0, PT, R3, RZ, PT ;  /* 0x000000ff0300720c */ /* 0x000fe80003f05270 */
[----:B------:R-:W-:Y:S03]  /*1a2b0*/  SEL R15, R13, R8, !P0 ;  /* 0x000000080d0f7207 */ /* 0x000fe60004000000 */
[----:B------:R-:W-:Y:S02]  /*1a2c0*/  @!P6 IADD3 R2, PT, PT, -R2, RZ, RZ ;  /* 0x000000ff0202e210 */ /* 0x000fe40007ffe1ff */
[----:B------:R-:W-:Y:S02]  /*1a2d0*/  LEA R18, P5, R15, R200, 0x2 ;  /* 0x000000c80f127211 */ /* 0x000fe400078a10ff */
[----:B------:R-:W-:Y:S02]  /*1a2e0*/  SEL R13, R13, R2, !P0 ;  /* 0x000000020d0d7207 */ /* 0x000fe40004000000 */
[-C--:B------:R-:W-:Y:S02]  /*1a2f0*/  LEA.HI.X.SX32 R19, R15, R201.reuse, 0x2, P5 ;  /* 0x000000c90f137211 */ /* 0x080fe400028f16ff */
[C---:B------:R-:W-:Y:S01]  /*1a300*/  LEA R16, P0, R13.reuse, R200, 0x2 ;  /* 0x000000c80d107211 */ /* 0x040fe200078010ff */
[C---:B------:R-:W-:Y:S02]  /*1a310*/  IMAD.IADD R4, R13.reuse, 0x1, -R15 ;  /* 0x000000010d047824 */ /* 0x040fe400078e0a0f */
[----:B------:R-:W2:Y:S01]  /*1a320*/  LDG.E R5, desc[UR6][R18.64] ;  /* 0x0000000612057981 */ /* 0x000ea2000c1e1900 */
[----:B------:R-:W-:Y:S01]  /*1a330*/  LEA.HI.X.SX32 R17, R13, R201, 0x2, P0 ;  /* 0x000000c90d117211 */ /* 0x000fe200000f16ff */
[----:B------:R-:W-:Y:S04]  /*1a340*/  IMAD R3, R4, R3, -0x40 ;  /* 0xffffffc004037424 */ /* 0x000fe800078e0203 */
[----:B------:R-:W2:Y:S01]  /*1a350*/  LDG.E R2, desc[UR6][R16.64] ;  /* 0x0000000610027981 */ /* 0x000ea2000c1e1900 */
[----:B------:R-:W-:Y:S05]  /*1a360*/  SHF.R.S32.HI R13, RZ, 0x1f, R3 ;  /* 0x0000001fff0d7819 */ /* 0x000fea0000011403 */
[-C--:B-1----:R-:W-:Y:S02]  /*1a370*/  IMAD R4, R13, R6.reuse, RZ ;  /* 0x000000060d047224 */ /* 0x082fe400078e02ff */
[C---:B------:R-:W-:Y:S04]  /*1a380*/  IMAD.WIDE.U32 R12, R3.reuse, R6, RZ ;  /* 0x00000006030c7225 */ /* 0x040fe800078e00ff */
[----:B------:R-:W-:Y:S05]  /*1a390*/  IMAD R4, R3, R7, R4 ;  /* 0x0000000703047224 */ /* 0x000fea00078e0204 */
[----:B------:R-:W-:Y:S01]  /*1a3a0*/  IADD3 R13, PT, PT, R13, R4, RZ ;  /* 0x000000040d0d7210 */ /* 0x000fe20007ffe0ff */
[----:B--2---:R-:W-:Y:S04]  /*1a3b0*/  IMAD.IADD R5, R5, 0x1, -R2 ;  /* 0x0000000105057824 */ /* 0x004fe800078e0a02 */
[C---:B------:R-:W-:Y:S01]  /*1a3c0*/  IMAD.WIDE.U32 R12, R5.reuse, UR10, R12 ;  /* 0x0000000a050c7c25 */ /* 0x040fe2000f8e000c */
[----:B------:R-:W-:Y:S02]  /*1a3d0*/  SHF.R.S32.HI R2, RZ, 0x1f, R5 ;  /* 0x0000001fff027819 */ /* 0x000fe40000011405 */
[----:B------:R-:W-:Y:S03]  /*1a3e0*/  LEA R196, P0, R12, R10, 0x1 ;  /* 0x0000000a0cc47211 */ /* 0x000fe600078008ff */
[----:B------:R-:W-:Y:S04]  /*1a3f0*/  IMAD R2, R2, UR10, RZ ;  /* 0x0000000a02027c24 */ /* 0x000fe8000f8e02ff */
[----:B------:R-:W-:Y:S04]  /*1a400*/  IMAD R2, R5, UR11, R2 ;  /* 0x0000000b05027c24 */ /* 0x000fe8000f8e0202 */
[----:B------:R-:W-:Y:S05]  /*1a410*/  IMAD.IADD R2, R13, 0x1, R2 ;  /* 0x000000010d027824 */ /* 0x000fea00078e0202 */
[----:B------:R-:W-:Y:S07]  /*1a420*/  LEA.HI.X R197, R12, R11, R2, 0x1, P0 ;  /* 0x0000000b0cc57211 */ /* 0x000fee00000f0c02 */
.L_x_810:
        /* <DEDUP_REMOVED lines=10> */
[----:B------:R-:W-:Y:S01]  /*1a4d0*/  IADD3 R6, P5, PT, R2, R4, RZ ;  /* 0x0000000402067210 */ /* 0x000fe20007fbe0ff */
[----:B------:R-:W-:Y:S01]  /*1a4e0*/  @!PT LDS RZ, [RZ] ;  /* 0x00000000fffff984 */ /* 0x000fe20000000800 */
[----:B------:R-:W-:Y:S01]  /*1a4f0*/  @!PT LDS RZ, [RZ] ;  /* 0x00000000fffff984 */ /* 0x000fe20000000800 */
[----:B------:R-:W-:Y:S01]  /*1a500*/  @!PT LDS RZ, [RZ] ;  /* 0x00000000fffff984 */ /* 0x000fe20000000800 */
[----:B------:R-:W-:Y:S01]  /*1a510*/  @!P2 LDGSTS.E.BYPASS.LTC128B.128 [R211+0xe000], desc[UR6][R196.64+0x80] ;  /* 0x0e000080c4d3afae */ /* 0x000fe2000b981a06 */
[----:B------:R-:W-:Y:S02]  /*1a520*/  LEA R176, R176, UR5, 0x1 ;  /* 0x00000005b0b07c11 */ /* 0x000fe4000f8e08ff */
        /* <DEDUP_REMOVED lines=9> */
[----:B------:R-:W-:Y:S02]  /*1a5c0*/  LOP3.LUT P0, RZ, R189, 0x2, RZ, 0xc0, !PT ;  /* 0x00000002bdff7812 */ /* 0x000fe4000780c0ff */
[----:B------:R-:W-:Y:S02]  /*1a5d0*/  @P1 STS.128 [R211+0x10000], RZ ;  /* 0x010000ffd3001388 */ /* 0x000fe40000000c00 */
[----:B------:R-:W-:Y:S02]  /*1a5e0*/  SEL R191, R185, 0xffffffe0, !P0 ;  /* 0xffffffe0b9bf7807 */ /* 0x000fe40004000000 */
[----:B------:R-:W-:Y:S01]  /*1a5f0*/  @!PT LDS RZ, [RZ] ;  /* 0x00000000fffff984 */ /* 0x000fe20000000800 */
[----:B------:R-:W-:Y:S01]  /*1a600*/  @!PT LDS RZ, [RZ] ;  /* 0x00000000fffff984 */ /* 0x000fe20000000800 */
[----:B------:R-:W-:Y:S01]  /*1a610*/  @!PT LDS RZ, [RZ] ;  /* 0x00000000fffff984 */ /* 0x000fe20000000800 */
[----:B------:R-:W-:Y:S01]  /*1a620*/  @!P3 LDGSTS.E.BYPASS.LTC128B.128 [R211+0xc800], desc[UR6][R4.64] ;  /* 0x0c80000004d3bfae */ /* 0x000fe2000b981a06 */
[----:B------:R-:W-:Y:S02]  /*1a630*/  LOP3.LUT P0, RZ, R189, 0x4, RZ, 0xc0, !PT ;  /* 0x00000004bdff7812 */ /* 0x000fe4000780c0ff */
[C---:B------:R-:W-:Y:S01]  /*1a640*/  IMAD.IADD R135, R191.reuse, 0x1, R176 ;  /* 0x00000001bf877824 */ /* 0x040fe200078e02b0 */
[----:B------:R-:W-:Y:S01]  /*1a650*/  @P3 STS.128 [R211+0xc800], RZ ;  /* 0x00c800ffd3003388 */ /* 0x000fe20000000c00 */
[----:B------:R-:W-:Y:S03]  /*1a660*/  IMAD.IADD R134, R191, 0x1, R132 ;  /* 0x00000001bf867824 */ /* 0x000fe600078e0284 */
        /* <DEDUP_REMOVED lines=43> */
[----:B------:R-:W5:Y:S04]  /*1a920*/  LDSM.16.M88.4 R24, [R193+UR5+0x7000] ;  /* 0x00700005c118783b */ /* 0x000f680008000200 */
[----:B------:R-:W0:Y:S01]  /*1a930*/  LDGDEPBAR ;  /* 0x00000000000079af */ /* 0x000e220000000000 */
[----:B-1----:R-:W-:Y:S03]  /*1a940*/  IMAD.MOV.U32 R2, RZ, RZ, 0x40 ;  /* 0x00000040ff027424 */ /* 0x002fe600078e00ff */
[----:B------:R-:W1:Y:S04]  /*1a950*/  LDSM.16.M88.4 R32, [R193+UR5+0x7800] ;  /* 0x00780005c120783b */ /* 0x000e680008000200 */
[----:B------:R-:W-:Y:S01]  /*1a960*/  LDSM.16.M88.4 R140, [R135] ;  /* 0x00000000878c783b */ /* 0x000fe20000000200 */
[----:B------:R-:W-:Y:S03]  /*1a970*/  SEL R3, R2, 0xffffffc0, !P0 ;  /* 0xffffffc002037807 */ /* 0x000fe60004000000 */
[----:B------:R-:W4:Y:S02]  /*1a980*/  LDSM.16.M88.4 R144, [R134+0x6000] ;  /* 0x006000008690783b */ /* 0x000f240000000200 */
[C---:B------:R-:W-:Y:S02]  /*1a990*/  IMAD.IADD R192, R3.reuse, 0x1, R176 ;  /* 0x0000000103c07824 */ /* 0x040fe400078e02b0 */
[----:B------:R-:W4:Y:S01]  /*1a9a0*/  LDSM.16.M88.4 R148, [R134+0x6800] ;  /* 0x006800008694783b */ /* 0x000f220000000200 */
[----:B------:R-:W-:Y:S02]  /*1a9b0*/  IMAD.IADD R132, R3, 0x1, R132 ;  /* 0x0000000103847824 */ /* 0x000fe400078e0284 */
[C---:B------:R-:W-:Y:S01]  /*1a9c0*/  IMAD.IADD R3, R191.reuse, 0x1, R192 ;  /* 0x00000001bf037824 */ /* 0x040fe200078e02c0 */
[----:B------:R-:W4:Y:S01]  /*1a9d0*/  LDSM.16.M88.4 R152, [R134+0x7000] ;  /* 0x007000008698783b */ /* 0x000f220000000200 */
[----:B------:R-:W-:Y:S03]  /*1a9e0*/  IMAD.IADD R2, R191, 0x1, R132 ;  /* 0x00000001bf027824 */ /* 0x000fe600078e0284 */
[----:B------:R-:W-:Y:S01]  /*1a9f0*/  LDSM.16.M88.4 R156, [R132+0x6000] ;  /* 0x00600000849c783b */ /* 0x000fe20000000200 */
[C---:B--2---:R-:W-:Y:S03]  /*1aa00*/  HMMA.16816.F32 R4, R136.reuse, R8, RZ ;  /* 0x000000088804723c */ /* 0x044fe600000018ff */
[----:B------:R-:W-:Y:S04]  /*1aa10*/  LDSM.16.M88.4 R160, [R132+0x6800] ;  /* 0x0068000084a0783b */ /* 0x000fe80000000200 */
[----:B------:R-:W-:Y:S01]  /*1aa20*/  LDSM.16.M88.4 R164, [R3] ;  /* 0x0000000003a4783b */ /* 0x000fe20000000200 */
[C---:B------:R-:W-:Y:S03]  /*1aa30*/  HMMA.16816.F32 R8, R136.reuse, R10, RZ ;  /* 0x0000000a8808723c */ /* 0x040fe600000018ff */
[----:B------:R-:W-:Y:S04]  /*1aa40*/  LDSM.16.M88.4 R168, [R2+0x6000] ;  /* 0x0060000002a8783b */ /* 0x000fe80000000200 */
[----:B------:R-:W-:Y:S01]  /*1aa50*/  LDSM.16.M88.4 R172, [R134+0x8000] ;  /* 0x0080000086ac783b */ /* 0x000fe20000000200 */
[C---:B---3--:R-:W-:Y:S03]  /*1aa60*/  HMMA.16816.F32 R12, R136.reuse, R16, RZ ;  /* 0x00000010880c723c */ /* 0x048fe600000018ff */
[----:B------:R-:W-:Y:S05]  /*1aa70*/  LDSM.16.M88.4 R180, [R193+UR5+0xa000] ;  /* 0x00a00005c1b4783b */ /* 0x000fea0008000200 */
[C---:B------:R-:W-:Y:S08]  /*1aa80*/  HMMA.16816.F32 R16, R136.reuse, R18, RZ ;  /* 0x000000128810723c */ /* 0x040ff000000018ff */
[C---:B-----5:R-:W-:Y:S08]  /*1aa90*/  HMMA.16816.F32 R20, R136.reuse, R24, RZ ;  /* 0x000000188814723c */ /* 0x060ff000000018ff */
[C---:B------:R-:W-:Y:S08]  /*1aaa0*/  HMMA.16816.F32 R24, R136.reuse, R26, RZ ;  /* 0x0000001a8818723c */ /* 0x040ff000000018ff */
[C---:B-1----:R-:W-:Y:S08]  /*1aab0*/  HMMA.16816.F32 R28, R136.reuse, R32, RZ ;  /* 0x00000020881c723c */ /* 0x042ff000000018ff */
[----:B------:R-:W-:Y:S01]  /*1aac0*/  HMMA.16816.F32 R32, R136, R34, RZ ;  /* 0x000000228820723c */ /* 0x000fe200000018ff */
[----:B------:R-:W1:Y:S07]  /*1aad0*/  LDSM.16.M88.4 R136, [R134+0x7800] ;  /* 0x007800008688783b */ /* 0x000e6e0000000200 */
[C---:B----4-:R-:W-:Y:S08]  /*1aae0*/  HMMA.16816.F32 R4, R140.reuse, R144, R4 ;  /* 0x000000908c04723c */ /* 0x050ff00000001804 */
[C---:B------:R-:W-:Y:S01]  /*1aaf0*/  HMMA.16816.F32 R8, R140.reuse, R146, R8 ;  /* 0x000000928c08723c */ /* 0x040fe20000001808 */
[----:B------:R-:W2:Y:S07]  /*1ab00*/  LDSM.16.M88.4 R144, [R192] ;  /* 0x00000000c090783b */ /* 0x000eae0000000200 */
[C---:B------:R-:W-:Y:S08]  /*1ab10*/  HMMA.16816.F32 R12, R140.reuse, R148, R12 ;  /* 0x000000948c0c723c */ /* 0x040ff0000000180c */
[C---:B------:R-:W-:Y:S01]  /*1ab20*/  HMMA.16816.F32 R16, R140.reuse, R150, R16 ;  /* 0x000000968c10723c */ /* 0x040fe20000001810 */
[----:B------:R-:W3:Y:S07]  /*1ab30*/  LDSM.16.M88.4 R148, [R132+0x7000] ;  /* 0x007000008494783b */ /* 0x000eee0000000200 */
[C---:B------:R-:W-:Y:S08]  /*1ab40*/  HMMA.16816.F32 R20, R140.reuse, R152, R20 ;  /* 0x000000988c14723c */ /* 0x040ff00000001814 */
[C---:B------:R-:W-:Y:S01]  /*1ab50*/  HMMA.16816.F32 R24, R140.reuse, R154, R24 ;  /* 0x0000009a8c18723c */ /* 0x040fe20000001818 */
[----:B------:R-:W4:Y:S07]  /*1ab60*/  LDSM.16.M88.4 R152, [R132+0x7800] ;  /* 0x007800008498783b */ /* 0x000f2e0000000200 */
[C---:B-1----:R-:W-:Y:S08]  /*1ab70*/  HMMA.16816.F32 R28, R140.reuse, R136, R28 ;  /* 0x000000888c1c723c */ /* 0x042ff0000000181c */
[----:B------:R-:W-:Y:S01]  /*1ab80*/  HMMA.16816.F32 R32, R140, R138, R32 ;  /* 0x0000008a8c20723c */ /* 0x000fe20000001820 */
[----:B------:R-:W1:Y:S04]  /*1ab90*/  LDSM.16.M88.4 R136, [R2+0x6800] ;  /* 0x006800000288783b */ /* 0x000e680000000200 */
[----:B------:R-:W5:Y:S03]  /*1aba0*/  LDSM.16.M88.4 R140, [R2+0x7000] ;  /* 0x00700000028c783b */ /* 0x000f660000000200 */
[C---:B--2---:R-:W-:Y:S08]  /*1abb0*/  HMMA.16816.F32 R4, R144.reuse, R156, R4 ;  /* 0x0000009c9004723c */ /* 0x044ff00000001804 */
[C---:B------:R-:W-:Y:S01]  /*1abc0*/  HMMA.16816.F32 R8, R144.reuse, R158, R8 ;  /* 0x0000009e9008723c */ /* 0x040fe20000001808 */
[----:B------:R-:W-:Y:S07]  /*1abd0*/  LDSM.16.M88.4 R156, [R193+UR5+0x8800] ;  /* 0x00880005c19c783b */ /* 0x000fee0008000200 */
[C---:B------:R-:W-:Y:S08]  /*1abe0*/  HMMA.16816.F32 R12, R144.reuse, R160, R12 ;  /* 0x000000a0900c723c */ /* 0x040ff0000000180c */
[C---:B------:R-:W-:Y:S01]  /*1abf0*/  HMMA.16816.F32 R16, R144.reuse, R162, R16 ;  /* 0x000000a29010723c */ /* 0x040fe20000001810 */
[----:B------:R-:W-:Y:S07]  /*1ac00*/  LDSM.16.M88.4 R160, [R193+UR5+0x9000] ;  /* 0x00900005c1a0783b */ /* 0x000fee0008000200 */
[C---:B---3--:R-:W-:Y:S08]  /*1ac10*/  HMMA.16816.F32 R20, R144.reuse, R148, R20 ;  /* 0x000000949014723c */ /* 0x048ff00000001814 */
[C---:B------:R-:W-:Y:S01]  /*1ac20*/  HMMA.16816.F32 R24, R144.reuse, R150, R24 ;  /* 0x000000969018723c */ /* 0x040fe20000001818 */
[----:B------:R-:W-:Y:S04]  /*1ac30*/  LDSM.16.M88.4 R148, [R176+0x2000] ;  /* 0x00200000b094783b */ /* 0x000fe80000000200 */
[----:B------:R-:W-:Y:S03]  /*1ac40*/  LDSM.16.M88.4 R176, [R176+0x4000] ;  /* 0x00400000b0b0783b */ /* 0x000fe60000000200 */
[C---:B----4-:R-:W-:Y:S08]  /*1ac50*/  HMMA.16816.F32 R28, R144.reuse, R152, R28 ;  /* 0x00000098901c723c */ /* 0x050ff0000000181c */
[----:B------:R-:W-:Y:S01]  /*1ac60*/  HMMA.16816.F32 R32, R144, R154, R32 ;  /* 0x0000009a9020723c */ /* 0x000fe20000001820 */
[----:B------:R-:W2:Y:S04]  /*1ac70*/  LDSM.16.M88.4 R144, [R2+0x7800] ;  /* 0x007800000290783b */ /* 0x000ea80000000200 */
[----:B------:R-:W3:Y:S03]  /*1ac80*/  LDSM.16.M88.4 R152, [R193+UR5+0x8000] ;  /* 0x00800005c198783b */ /* 0x000ee60008000200 */
[C---:B------:R-:W-:Y:S08]  /*1ac90*/  HMMA.16816.F32 R4, R164.reuse, R168, R4 ;  /* 0x000000a8a404723c */ /* 0x040ff00000001804 */
[C---:B------:R-:W-:Y:S01]  /*1aca0*/  HMMA.16816.F32 R8, R164.reuse, R170, R8 ;  /* 0x000000aaa408723c */ /* 0x040fe20000001808 */
[----:B------:R-:W-:Y:S07]  /*1acb0*/  LDSM.16.M88.4 R168, [R135+0x2000] ;  /* 0x0020000087a8783b */ /* 0x000fee0000000200 */
[C---:B-1----:R-:W-:Y:S08]  /*1acc0*/  HMMA.16816.F32 R12, R164.reuse, R136, R12 ;  /* 0x00000088a40c723c */ /* 0x042ff0000000180c */
[C---:B------:R-:W-:Y:S01]  /*1acd0*/  HMMA.16816.F32 R16, R164.reuse, R138, R16 ;  /* 0x0000008aa410723c */ /* 0x040fe20000001810 */
[----:B------:R-:W1:Y:S07]  /*1ace0*/  LDSM.16.M88.4 R136, [R193+UR5+0x9800] ;  /* 0x00980005c188783b */ /* 0x000e6e0008000200 */
[C---:B-----5:R-:W-:Y:S08]  /*1acf0*/  HMMA.16816.F32 R20, R164.reuse, R140, R20 ;  /* 0x0000008ca414723c */ /* 0x060ff00000001814 */
[C---:B------:R-:W-:Y:S01]  /*1ad00*/  HMMA.16816.F32 R24, R164.reuse, R142, R24 ;  /* 0x0000008ea418723c */ /* 0x040fe20000001818 */
[----:B------:R-:W4:Y:S07]  /*1ad10*/  LDSM.16.M88.4 R140, [R134+0x8800] ;  /* 0x00880000868c783b */ /* 0x000f2e0000000200 */
[C---:B--2---:R-:W-:Y:S08]  /*1ad20*/  HMMA.16816.F32 R28, R164.reuse, R144, R28 ;  /* 0x00000090a41c723c */ /* 0x044ff0000000181c */
[----:B------:R-:W-:Y:S01]  /*1ad30*/  HMMA.16816.F32 R32, R164, R146, R32 ;  /* 0x00000092a420723c */ /* 0x000fe20000001820 */
[----:B------:R-:W2:Y:S04]  /*1ad40*/  LDSM.16.M88.4 R144, [R134+0x9000] ;  /* 0x009000008690783b */ /* 0x000ea80000000200 */
        /* <DEDUP_REMOVED lines=10> */
[C---:B-1----:R-:W-:Y:S08]  /*1adf0*/  HMMA.16816.F32 R28, R148.reuse, R136, R28 ;  /* 0x00000088941c723c */ /* 0x042ff0000000181c */
[----:B------:R-:W-:Y:S01]  /*1ae00*/  HMMA.16816.F32 R32, R148, R138, R32 ;  /* 0x0000008a9420723c */ /* 0x000fe20000001820 */
[----:B------:R-:W1:Y:S04]  /*1ae10*/  LDSM.16.M88.4 R136, [R134+0x9800] ;  /* 0x009800008688783b */ /* 0x000e680000000200 */
[----:B------:R-:W3:Y:S03]  /*1ae20*/  LDSM.16.M88.4 R148, [R192+0x2000] ;  /* 0x00200000c094783b */ /* 0x000ee60000000200 */
[C---:B------:R-:W-:Y:S08]  /*1ae30*/  HMMA.16816.F32 R4, R168.reuse, R172, R4 ;  /* 0x000000aca804723c */ /* 0x040ff00000001804 */
[C---:B------:R-:W-:Y:S01]  /*1ae40*/  HMMA.16816.F32 R8, R168.reuse, R174, R8 ;  /* 0x000000aea808723c */ /* 0x040fe20000001808 */
[----:B------:R-:W-:Y:S07]  /*1ae50*/  LDSM.16.M88.4 R172, [R2+0x9800] ;  /* 0x0098000002ac783b */ /* 0x000fee0000000200 */
[C---:B----4-:R-:W-:Y:S08]  /*1ae60*/  HMMA.16816.F32 R12, R168.reuse, R140, R12 ;  /* 0x0000008ca80c723c */ /* 0x050ff0000000180c */
[C---:B------:R-:W-:Y:S01]  /*1ae70*/  HMMA.16816.F32 R16, R168.reuse, R142, R16 ;  /* 0x0000008ea810723c */ /* 0x040fe20000001810 */
[----:B------:R-:W4:Y:S07]  /*1ae80*/  LDSM.16.M88.4 R140, [R132+0x8800] ;  /* 0x00880000848c783b */ /* 0x000f2e0000000200 */
[C---:B--2---:R-:W-:Y:S08]  /*1ae90*/  HMMA.16816.F32 R20, R168.reuse, R144, R20 ;  /* 0x00000090a814723c */ /* 0x044ff00000001814 */
[C---:B------:R-:W-:Y:S01]  /*1aea0*/  HMMA.16816.F32 R24, R168.reuse, R146, R24 ;  /* 0x00000092a818723c */ /* 0x040fe20000001818 */
[----:B------:R-:W2:Y:S07]  /*1aeb0*/  LDSM.16.M88.4 R144, [R3+0x2000] ;  /* 0x002000000390783b */ /* 0x000eae0000000200 */
[C---:B-1----:R-:W-:Y:S08]  /*1aec0*/  HMMA.16816.F32 R28, R168.reuse, R136, R28 ;  /* 0x00000088a81c723c */ /* 0x042ff0000000181c */
[----:B------:R-:W-:Y:S01]  /*1aed0*/  HMMA.16816.F32 R32, R168, R138, R32 ;  /* 0x0000008aa820723c */ /* 0x000fe20000001820 */
[----:B------:R-:W1:Y:S04]  /*1aee0*/  LDSM.16.M88.4 R136, [R2+0x8800] ;  /* 0x008800000288783b */ /* 0x000e680000000200 */
[----:B------:R-:W5:Y:S03]  /*1aef0*/  LDSM.16.M88.4 R168, [R2+0x9000] ;  /* 0x0090000002a8783b */ /* 0x000f660000000200 */
[C---:B---3--:R-:W-:Y:S08]  /*1af00*/  HMMA.16816.F32 R4, R148.reuse, R152, R4 ;  /* 0x000000989404723c */ /* 0x048ff00000001804 */
[C---:B------:R-:W-:Y:S01]  /*1af10*/  HMMA.16816.F32 R8, R148.reuse, R154, R8 ;  /* 0x0000009a9408723c */ /* 0x040fe20000001808 */
[----:B------:R-:W-:Y:S07]  /*1af20*/  LDSM.16.M88.4 R152, [R193+UR5+0xb800] ;  /* 0x00b80005c198783b */ /* 0x000fee0008000200 */
[C---:B----4-:R-:W-:Y:S08]  /*1af30*/  HMMA.16816.F32 R12, R148.reuse, R140, R12 ;  /* 0x0000008c940c723c */ /* 0x050ff0000000180c */
[C---:B------:R-:W-:Y:S01]  /*1af40*/  HMMA.16816.F32 R16, R148.reuse, R142, R16 ;  /* 0x0000008e9410723c */ /* 0x040fe20000001810 */
[----:B------:R-:W3:Y:S07]  /*1af50*/  LDSM.16.M88.4 R140, [R193+UR5+0xa800] ;  /* 0x00a80005c18c783b */ /* 0x000eee0008000200 */
[C---:B------:R-:W-:Y:S08]  /*1af60*/  HMMA.16816.F32 R20, R148.reuse, R156, R20 ;  /* 0x0000009c9414723c */ /* 0x040ff00000001814 */
[C---:B------:R-:W-:Y:S01]  /*1af70*/  HMMA.16816.F32 R24, R148.reuse, R158, R24 ;  /* 0x0000009e9418723c */ /* 0x040fe20000001818 */
[----:B------:R-:W-:Y:S07]  /*1af80*/  LDSM.16.M88.4 R156, [R134+0xa800] ;  /* 0x00a80000869c783b */ /* 0x000fee0000000200 */
[C---:B------:R-:W-:Y:S08]  /*1af90*/  HMMA.16816.F32 R28, R148.reuse, R160, R28 ;  /* 0x000000a0941c723c */ /* 0x040ff0000000181c */
[----:B------:R-:W-:Y:S01]  /*1afa0*/  HMMA.16816.F32 R32, R148, R162, R32 ;  /* 0x000000a29420723c */ /* 0x000fe20000001820 */
[----:B------:R-:W4:Y:S04]  /*1afb0*/  LDSM.16.M88.4 R148, [R193+UR5+0xb000] ;  /* 0x00b00005c194783b */ /* 0x000f280008000200 */
[----:B------:R-:W-:Y:S03]  /*1afc0*/  LDSM.16.M88.4 R160, [R134+0xb000] ;  /* 0x00b0000086a0783b */ /* 0x000fe60000000200 */
[C---:B--2---:R-:W-:Y:S08]  /*1afd0*/  HMMA.16816.F32 R4, R144.reuse, R164, R4 ;  /* 0x000000a49004723c */ /* 0x044ff00000001804 */
[C---:B------:R-:W-:Y:S01]  /*1afe0*/  HMMA.16816.F32 R8, R144.reuse, R166, R8 ;  /* 0x000000a69008723c */ /* 0x040fe20000001808 */
[----:B------:R-:W-:Y:S07]  /*1aff0*/  LDSM.16.M88.4 R164, [R134+0xb800] ;  /* 0x00b8000086a4783b */ /* 0x000fee0000000200 */
[C---:B-1----:R-:W-:Y:S08]  /*1b000*/  HMMA.16816.F32 R12, R144.reuse, R136, R12 ;  /* 0x00000088900c723c */ /* 0x042ff0000000180c */
[C---:B------:R-:W-:Y:S01]  /*1b010*/  HMMA.16816.F32 R16, R144.reuse, R138, R16 ;  /* 0x0000008a9010723c */ /* 0x040fe20000001810 */
[----:B------:R-:W-:Y:S07]  /*1b020*/  LDSM.16.M88.4 R136, [R135+0x4000] ;  /* 0x004000008788783b */ /* 0x000fee0000000200 */
[C---:B-----5:R-:W-:Y:S08]  /*1b030*/  HMMA.16816.F32 R20, R144.reuse, R168, R20 ;  /* 0x000000a89014723c */ /* 0x060ff00000001814 */
[C---:B------:R-:W-:Y:S01]  /*1b040*/  HMMA.16816.F32 R24, R144.reuse, R170, R24 ;  /* 0x000000aa9018723c */ /* 0x040fe20000001818 */
[----:B------:R-:W-:Y:S07]  /*1b050*/  LDSM.16.M88.4 R168, [R132+0xa800] ;  /* 0x00a8000084a8783b */ /* 0x000fee0000000200 */
[C---:B------:R-:W-:Y:S08]  /*1b060*/  HMMA.16816.F32 R28, R144.reuse, R172, R28 ;  /* 0x000000ac901c723c */ /* 0x040ff0000000181c */
[----:B------:R-:W-:Y:S01]  /*1b070*/  HMMA.16816.F32 R32, R144, R174, R32 ;  /* 0x000000ae9020723c */ /* 0x000fe20000001820 */
[----:B------:R-:W1:Y:S04]  /*1b080*/  LDSM.16.M88.4 R144, [R134+0xa000] ;  /* 0x00a000008690783b */ /* 0x000e680000000200 */
[----:B------:R-:W-:Y:S03]  /*1b090*/  LDSM.16.M88.4 R172, [R132+0xb000] ;  /* 0x00b0000084ac783b */ /* 0x000fe60000000200 */
        /* <DEDUP_REMOVED lines=8> */
[----:B------:R-:W2:Y:S07]  /*1b120*/  LDSM.16.M88.4 R148, [R132+0xa000] ;  /* 0x00a000008494783b */ /* 0x000eae0000000200 */
[C---:B------:R-:W-:Y:S08]  /*1b130*/  HMMA.16816.F32 R28, R176.reuse, R152, R28 ;  /* 0x00000098b01c723c */ /* 0x040ff0000000181c */
[----:B------:R-:W-:Y:S01]  /*1b140*/  HMMA.16816.F32 R32, R176, R154, R32 ;  /* 0x0000009ab020723c */ /* 0x000fe20000001820 */
[----:B------:R-:W3:Y:S04]  /*1b150*/  LDSM.16.M88.4 R152, [R132+0xb800] ;  /* 0x00b800008498783b */ /* 0x000ee80000000200 */
[----:B------:R-:W-:Y:S03]  /*1b160*/  LDSM.16.M88.4 R176, [R2+0xb000] ;  /* 0x00b0000002b0783b */ /* 0x000fe60000000200 */
[C---:B-1----:R-:W-:Y:S08]  /*1b170*/  HMMA.16816.F32 R4, R136.reuse, R144, R4 ;  /* 0x000000908804723c */ /* 0x042ff00000001804 */
[C---:B------:R-:W-:Y:S01]  /*1b180*/  HMMA.16816.F32 R8, R136.reuse, R146, R8 ;  /* 0x000000928808723c */ /* 0x040fe20000001808 */
[----:B------:R-:W-:Y:S07]  /*1b190*/  LDSM.16.M88.4 R144, [R3+0x4000] ;  /* 0x004000000390783b */ /* 0x000fee0000000200 */
[C---:B------:R-:W-:Y:S08]  /*1b1a0*/  HMMA.16816.F32 R12, R136.reuse, R156, R12 ;  /* 0x0000009c880c723c */ /* 0x040ff0000000180c */
[C---:B------:R-:W-:Y:S01]  /*1b1b0*/  HMMA.16816.F32 R16, R136.reuse, R158, R16 ;  /* 0x0000009e8810723c */ /* 0x040fe20000001810 */
[----:B------:R-:W1:Y:S07]  /*1b1c0*/  LDSM.16.M88.4 R156, [R2+0xa000] ;  /* 0x00a00000029c783b */ /* 0x000e6e0000000200 */
[C---:B------:R-:W-:Y:S08]  /*1b1d0*/  HMMA.16816.F32 R20, R136.reuse, R160, R20 ;  /* 0x000000a08814723c */ /* 0x040ff00000001814 */
[C---:B------:R-:W-:Y:S01]  /*1b1e0*/  HMMA.16816.F32 R24, R136.reuse, R162, R24 ;  /* 0x000000a28818723c */ /* 0x040fe20000001818 */
[----:B------:R-:W4:Y:S01]  /*1b1f0*/  LDSM.16.M88.4 R160, [R2+0xa800] ;  /* 0x00a8000002a0783b */ /* 0x000f220000000200 */
[----:B------:R-:W-:Y:S04]  /*1b200*/  DEPBAR.LE SB0, 0x0 ;  /* 0x000080000000791a */ /* 0x000fe80000000000 */
[----:B------:R-:W-:Y:S02]  /*1b210*/  BAR.SYNC.DEFER_BLOCKING 0x0 ;  /* 0x0000000000007b1d */ /* 0x000fe40000010000 */
[C---:B------:R-:W-:Y:S08]  /*1b220*/  HMMA.16816.F32 R28, R136.reuse, R164, R28 ;  /* 0x000000a4881c723c */ /* 0x040ff0000000181c */
[----:B------:R-:W-:Y:S08]  /*1b230*/  HMMA.16816.F32 R32, R136, R166, R32 ;  /* 0x000000a68820723c */ /* 0x000ff00000001820 */
[C---:B--2---:R-:W-:Y:S08]  /*1b240*/  HMMA.16816.F32 R4, R140.reuse, R148, R4 ;  /* 0x000000948c04723c */ /* 0x044ff00000001804 */
[C---:B------:R-:W-:Y:S08]  /*1b250*/  HMMA.16816.F32 R8, R140.reuse, R150, R8 ;  /* 0x000000968c08723c */ /* 0x040ff00000001808 */
[C---:B------:R-:W-:Y:S08]  /*1b260*/  HMMA.16816.F32 R12, R140.reuse, R168, R12 ;  /* 0x000000a88c0c723c */ /* 0x040ff0000000180c */
[C---:B------:R-:W-:Y:S08]  /*1b270*/  HMMA.16816.F32 R16, R140.reuse, R170, R16 ;  /* 0x000000aa8c10723c */ /* 0x040ff00000001810 */
[C---:B------:R-:W-:Y:S08]  /*1b280*/  HMMA.16816.F32 R20, R140.reuse, R172, R20 ;  /* 0x000000ac8c14723c */ /* 0x040ff00000001814 */
[C---:B------:R-:W-:Y:S08]  /*1b290*/  HMMA.16816.F32 R24, R140.reuse, R174, R24 ;  /* 0x000000ae8c18723c */ /* 0x040ff00000001818 */
[C---:B---3--:R-:W-:Y:S08]  /*1b2a0*/  HMMA.16816.F32 R28, R140.reuse, R152, R28 ;  /* 0x000000988c1c723c */ /* 0x048ff0000000181c */
[----:B------:R-:W-:Y:S08]  /*1b2b0*/  HMMA.16816.F32 R32, R140, R154, R32 ;  /* 0x0000009a8c20723c */ /* 0x000ff00000001820 */
[C---:B-1----:R-:W-:Y:S08]  /*1b2c0*/  HMMA.16816.F32 R4, R144.reuse, R156, R4 ;  /* 0x0000009c9004723c */ /* 0x042ff00000001804 */
        /* <DEDUP_REMOVED lines=23> */
[C---:B------:R-:W-:Y:S01]  /*1b440*/  VIADD R141, R206.reuse, 0xffffff80 ;  /* 0xffffff80ce8d7836 */ /* 0x040fe20000000000 */
        /* <DEDUP_REMOVED lines=61> */
.L_x_812:
[----:B------:R-:W-:Y:S01]  /*1b820*/  @!PT LDS RZ, [RZ] ;  /* 0x00000000fffff984 */ /* 0x000fe20000000800 */
[----:B------:R-:W-:Y:S01]  /*1b830*/  @!PT LDS RZ, [RZ] ;  /* 0x00000000fffff984 */ /* 0x000fe20000000800 */
[----:B------:R-:W-:Y:S01]  /*1b840*/  @!PT LDS RZ, [RZ] ;  /* 0x00000000fffff984 */ /* 0x000fe20000000800 */
[----:B------:R1:W-:Y:S01]  /*1b850*/  @!P3 LDGSTS.E.BYPASS.LTC128B.128 [R211+0x6000], desc[UR6][R194.64] ;  /* 0x06000000c2d3bfae */ /* 0x0003e2000b981a06 */
[C---:B------:R-:W-:Y:S01]  /*1b860*/  LEA R134, P5, R2.reuse, R194, 0x5 ;  /* 0x000000c202867211 */ /* 0x040fe200078a28ff */
[C---:B------:R-:W-:Y:S01]  /*1b870*/  IMAD.SHL.U32 R3, R2.reuse, 0x20, RZ ;  /* 0x0000002002037824 */ /* 0x040fe200078e00ff */
[C-C-:B------:R-:W-:Y:S01]  /*1b880*/  SHF.L.U64.HI R132, R2.reuse, 0x5, R135.reuse ;  /* 0x0000000502847819 */ /* 0x140fe20000010287 */
[----:B------:R1:W-:Y:S01]  /*1b890*/  @P3 STS.128 [R211+0x6000], RZ ;  /* 0x006000ffd3003388 */ /* 0x0003e20000000c00 */
[----:B------:R-:W-:Y:S02]  /*1b8a0*/  LEA.HI.X R135, R2, R195, R135, 0x5, P5 ;  /* 0x000000c302877211 */ /* 0x000fe400028f2c87 */
[C---:B------:R-:W-:Y:S01]  /*1b8b0*/  IADD3 R2, P6, PT, R3.reuse, R134, RZ ;  /* 0x0000008603027210 */ /* 0x040fe20007fde0ff */
[----:B------:R-:W-:Y:S01]  /*1b8c0*/  @!PT LDS RZ, [RZ] ;  /* 0x00000000fffff984 */ /* 0x000fe20000000800 */
[----:B------:R-:W-:Y:S01]  /*1b8d0*/  @!PT LDS RZ, [RZ] ;  /* 0x00000000fffff984 */ /* 0x000fe20000000800 */
[----:B------:R-:W-:Y:S01]  /*1b8e0*/  @!PT LDS RZ, [RZ] ;  /* 0x00000000fffff984 */ /* 0x000fe20000000800 */
[----:B------:R1:W-:Y:S03]  /*1b8f0*/  @!P2 LDGSTS.E.BYPASS.LTC128B.128 [R211+0x8000], desc[UR6][R194.64+0x80] ;  /* 0x08000080c2d3afae */ /* 0x0003e6000b981a06 */
[----:B------:R-:W-:Y:S01]  /*1b900*/  IADD3 R136, P5, PT, R3, R2, RZ ;  /* 0x0000000203887210 */ /* 0x000fe20007fbe0ff */
[----:B------:R1:W-:Y:S01]  /*1b910*/  @P2 STS.128 [R211+0x8000], RZ ;  /* 0x008000ffd3002388 */ /* 0x0003e20000000c00 */
[C---:B------:R-:W-:Y:S03]  /*1b920*/  IMAD.X R3, R132.reuse, 0x1, R135, P6 ;  /* 0x0000000184037824 */ /* 0x040fe600030e0687 */
[----:B------:R-:W-:Y:S01]  /*1b930*/  @!PT LDS RZ, [RZ] ;  /* 0x00000000fffff984 */ /* 0x000fe20000000800 */
[----:B------:R-:W-:Y:S01]  /*1b940*/  @!PT LDS RZ, [RZ] ;  /* 0x00000000fffff984 */ /* 0x000fe20000000800 */
[----:B------:R-:W-:Y:S01]  /*1b950*/  @!PT LDS RZ, [RZ] ;  /* 0x00000000fffff984 */ /* 0x000fe20000000800 */
[----:B------:R1:W-:Y:S01]  /*1b960*/  @!P1 LDGSTS.E.BYPASS.LTC128B.128 [R211+0xa000], desc[UR6][R194.64+0x100] ;  /* 0x0a000100c2d39fae */ /* 0x0003e2000b981a06 */
[----:B------:R-:W-:Y:S03]  /*1b970*/  IMAD.X R137, R132, 0x1, R3, P5 ;  /* 0x0000000184897824 */ /* 0x000fe600028e0603 */
        /* <DEDUP_REMOVED lines=47> */
.L_x_811:
[----:B-1----:R-:W-:Y:S01]  /*1bc70*/  FMNMX3.FTZ R2, R0, R6, R7, !PT ;  /* 0x0000000600027276 */ /* 0x002fe20007810007 */
        /* <DEDUP_REMOVED lines=397> */
.L_x_809:
[----:B------:R-:W1:Y:S01]  /*1d550*/  SHFL.BFLY PT, R0, R207, 0x2, 0x1f ;  /* 0x0c401f00cf007f89 */ /* 0x000e6200000e0000 */
[----:B------:R-:W-:Y:S01]  /*1d560*/  SHF.L.U32 R4, R189, 0x4, RZ ;  /* 0x00000004bd047819 */ /* 0x000fe200000006ff */
[----:B------:R-:W2:Y:S01]  /*1d570*/  S2UR UR8, SR_CTAID.X ;  /* 0x00000000000879c3 */ /* 0x000ea20000002500 */
[----:B------:R-:W-:Y:S01]  /*1d580*/  LOP3.LUT R18, R187, 0x30, RZ, 0xc0, !PT ;  /* 0x00000030bb127812 */ /* 0x000fe200078ec0ff */
[----:B------:R-:W3:Y:S01]  /*1d590*/  SHFL.BFLY PT, R8, R209, 0x2, 0x1f ;  /* 0x0c401f00d1087f89 */ /* 0x000ee200000e0000 */
[----:B------:R-:W-:Y:S01]  /*1d5a0*/  LOP3.LUT R4, R4, 0x1c0, RZ, 0xc0, !PT ;  /* 0x000001c004047812 */ /* 0x000fe200078ec0ff */
[----:B------:R-:W-:Y:S01]  /*1d5b0*/  BSSY.RECONVERGENT B0, `(.L_x_814) ;  /* 0x000010f000007945 */ /* 0x000fe20003800200 */
[----:B------:R-:W4:Y:S01]  /*1d5c0*/  S2R R25, SR_CTAID.Z ;  /* 0x0000000000197919 */ /* 0x000f220000002700 */
[----:B-1----:R-:W-:Y:S01]  /*1d5d0*/  FADD.FTZ R9, R0, R207 ;  /* 0x000000cf00097221 */ /* 0x002fe20000010000 */
[----:B--2---:R-:W-:Y:S01]  /*1d5e0*/  USHF.L.U32 UR8, UR8, 0x6, URZ ;  /* 0x0000000608087899 */ /* 0x004fe200080006ff */
[----:B---3--:R-:W-:-:S03]  /*1d5f0*/  FADD.FTZ R8, R8, R209 ;  /* 0x000000d108087221 */ /* 0x008fc60000010000 */
[----:B------:R-:W1:Y:S04]  /*1d600*/  SHFL.BFLY PT, R0, R9, 0x1, 0x1f ;  /* 0x0c201f0009007f89 */ /* 0x000e6800000e0000 */
[----:B------:R-:W2:Y:S01]  /*1d610*/  SHFL.BFLY PT, R5, R8, 0x1, 0x1f ;  /* 0x0c201f0008057f89 */ /* 0x000ea200000e0000 */
[----:B-1----:R-:W-:Y:S01]  /*1d620*/  FADD.FTZ R0, R9, R0 ;  /* 0x0000000009007221 */ /* 0x002fe20000010000 */
[----:B--2---:R-:W-:-:S03]  /*1d630*/  FADD.FTZ R2, R8, R5 ;  /* 0x0000000508027221 */ /* 0x004fc60000010000 */
[----:B------:R-:W1:Y:S01]  /*1d640*/  MUFU.RCP R6, R0 ;  /* 0x0000000000067308 */ /* 0x000e620000001000 */
[C---:B------:R-:W-:Y:S02]  /*1d650*/  SHF.L.U32 R5, R189.reuse, 0x1, RZ ;  /* 0x00000001bd057819 */ /* 0x040fe400000006ff */
[----:B------:R-:W-:Y:S02]  /*1d660*/  FSETP.NE.FTZ.AND P1, PT, R0, RZ, PT ;  /* 0x000000ff0000720b */ /* 0x000fe40003f35000 */
[----:B------:R-:W-:Y:S02]  /*1d670*/  FSETP.NE.FTZ.AND P2, PT, R2, RZ, PT ;  /* 0x000000ff0200720b */ /* 0x000fe40003f55000 */
[--C-:B------:R-:W-:Y:S01]  /*1d680*/  LOP3.LUT R186, R186, 0x6, R5.reuse, 0xf8, !PT ;  /* 0x00000006baba7812 */ /* 0x100fe200078ef805 */
[----:B------:R-:W2:Y:S01]  /*1d690*/  MUFU.RCP R7, R2 ;  /* 0x0000000200077308 */ /* 0x000ea20000001000 */
[----:B------:R-:W-:Y:S02]  /*1d6a0*/  LOP3.LUT R5, R4, 0x38, R5, 0xf8, !PT ;  /* 0x0000003804057812 */ /* 0x000fe400078ef805 */
[----:B------:R-:W-:-:S02]  /*1d6b0*/  R2P PR, R189, 0x18 ;  /* 0x00000018bd007804 */ /* 0x000fc40000000000 */
[----:B------:R-:W-:Y:S02]  /*1d6c0*/  LOP3.LUT R5, R186, R5, RZ, 0xfc, !PT ;  /* 0x00000005ba057212 */ /* 0x000fe400078efcff */
[----:B------:R-:W-:Y:S01]  /*1d6d0*/  MOV R4, 0x10 ;  /* 0x0000001000047802 */ /* 0x000fe20000000f00 */
[----:B------:R-:W3:Y:S01]  /*1d6e0*/  @P1 LDC R16, c[0x0][0x458] ;  /* 0x00011600ff101b82 */ /* 0x000ee20000000800 */
[----:B-1----:R-:W-:Y:S01]  /*1d6f0*/  FSEL R6, R6, 1, P1 ;  /* 0x3f80000006067808 */ /* 0x002fe20000800000 */
[----:B------:R-:W-:Y:S01]  /*1d700*/  @P2 MUFU.LG2 R2, R2 ;  /* 0x0000000200022308 */ /* 0x000fe20000000c00 */
[----:B------:R-:W-:Y:S02]  /*1d710*/  LEA R5, R5, UR5, 0x1 ;  /* 0x0000000505057c11 */ /* 0x000fe4000f8e08ff */
[----:B------:R-:W-:Y:S01]  /*1d720*/  SEL R4, R4, 0xfffffff0, !P0 ;  /* 0xfffffff004047807 */ /* 0x000fe20004000000 */
        /* <DEDUP_REMOVED lines=50> */
[----:B------:R-:W-:Y:S01]  /*1da50*/  FMUL.FTZ R129, R7, R129 ;  /* 0x0000008107817220 */ /* 0x000fe20000410000 */
[----:B------:R-:W-:Y:S01]  /*1da60*/  SEL R6, R185, 0xffffffe0, !P3 ;  /* 0xffffffe0b9067807 */ /* 0x000fe20005800000 */
[C---:B------:R-:W-:Y:S01]  /*1da70*/  FMUL.FTZ R36, R7.reuse, R36 ;  /* 0x0000002407247220 */ /* 0x040fe20000410000 */
[C---:B------:R-:W-:Y:S01]  /*1da80*/  FMUL.FTZ R37, R7.reuse, R37 ;  /* 0x0000002507257220 */ /* 0x040fe20000410000 */
[C---:B------:R-:W-:Y:S01]  /*1da90*/  FMUL.FTZ R40, R7.reuse, R40 ;  /* 0x0000002807287220 */ /* 0x040fe20000410000 */
[C---:B------:R-:W-:Y:S01]  /*1daa0*/  FMUL.FTZ R41, R7.reuse, R41 ;  /* 0x0000002907297220 */ /* 0x040fe20000410000 */
[C---:B------:R-:W-:Y:S01]  /*1dab0*/  FMUL.FTZ R44, R7.reuse, R44 ;  /* 0x0000002c072c7220 */ /* 0x040fe20000410000 */
[----:B------:R-:W-:Y:S01]  /*1dac0*/  FMUL.FTZ R45, R7, R45 ;  /* 0x0000002d072d7220 */ /* 0x000fe20000410000 */
[----:B------:R-:W-:Y:S01]  /*1dad0*/  IADD3 R13, PT, PT, R5, 0x40, RZ ;  /* 0x00000040050d7810 */ /* 0x000fe20007ffe0ff */
[C---:B------:R-:W-:Y:S01]  /*1dae0*/  FMUL.FTZ R48, R7.reuse, R48 ;  /* 0x0000003007307220 */ /* 0x040fe20000410000 */
[----:B------:R-:W-:Y:S01]  /*1daf0*/  FMUL.FTZ R49, R7, R49 ;  /* 0x0000003107317220 */ /* 0x000fe20000410000 */
[----:B------:R-:W-:Y:S01]  /*1db00*/  IADD3 R11, PT, PT, R5, R6, RZ ;  /* 0x00000006050b7210 */ /* 0x000fe20007ffe0ff */
[----:B------:R-:W-:Y:S01]  /*1db10*/  FMUL.FTZ R52, R7, R52 ;  /* 0x0000003407347220 */ /* 0x000fe20000410000 */
[----:B------:R-:W-:Y:S01]  /*1db20*/  @P4 IADD3 R13, PT, PT, R5, -0x40, RZ ;  /* 0xffffffc0050d4810 */ /* 0x000fe20007ffe0ff */
[----:B------:R-:W-:Y:S01]  /*1db30*/  FMUL.FTZ R53, R7, R53 ;  /* 0x0000003507357220 */ /* 0x000fe20000410000 */
[----:B------:R-:W-:Y:S01]  /*1db40*/  F2FP.F16.F32.PACK_AB R128, R129, R128 ;  /* 0x000000808180723e */ /* 0x000fe200000000ff */
[----:B------:R-:W-:Y:S01]  /*1db50*/  FMUL.FTZ R56, R7, R56 ;  /* 0x0000003807387220 */ /* 0x000fe20000410000 */
[----:B------:R-:W-:Y:S01]  /*1db60*/  F2FP.F16.F32.PACK_AB R130, R131, R130 ;  /* 0x000000828382723e */ /* 0x000fe200000000ff */
[----:B------:R-:W-:Y:S01]  /*1db70*/  FMUL.FTZ R57, R7, R57 ;  /* 0x0000003907397220 */ /* 0x000fe20000410000 */
[----:B------:R-:W-:Y:S01]  /*1db80*/  F2FP.F16.F32.PACK_AB R36, R37, R36 ;  /* 0x000000242524723e */ /* 0x000fe200000000ff */
[----:B------:R-:W-:Y:S01]  /*1db90*/  FMUL.FTZ R60, R7, R60 ;  /* 0x0000003c073c7220 */ /* 0x000fe20000410000 */
[----:B------:R-:W-:Y:S01]  /*1dba0*/  F2FP.F16.F32.PACK_AB R38, R39, R38 ;  /* 0x000000262726723e */ /* 0x000fe200000000ff */
[----:B------:R-:W-:Y:S01]  /*1dbb0*/  FMUL.FTZ R61, R7, R61 ;  /* 0x0000003d073d7220 */ /* 0x000fe20000410000 */
[----:B------:R-:W-:Y:S01]  /*1dbc0*/  IADD3 R9, PT, PT, R5, R4, RZ ;  /* 0x0000000405097210 */ /* 0x000fe20007ffe0ff */
        /* <DEDUP_REMOVED lines=8> */
[C---:B------:R-:W-:Y:S01]  /*1dc50*/  FMUL.FTZ R72, R7.reuse, R72 ;  /* 0x0000004807487220 */ /* 0x040fe20000410000 */
[----:B------:R-:W-:Y:S01]  /*1dc60*/  IADD3 R15, PT, PT, R4, R11, RZ ;  /* 0x0000000b040f7210 */ /* 0x000fe20007ffe0ff */
[----:B------:R-:W-:Y:S01]  /*1dc70*/  FMUL.FTZ R73, R7, R73 ;  /* 0x0000004907497220 */ /* 0x000fe20000410000 */
[----:B------:R-:W-:Y:S01]  /*1dc80*/  IADD3 R17, PT, PT, R6, R13, RZ ;  /* 0x0000000d06117210 */ /* 0x000fe20007ffe0ff */
[----:B------:R-:W-:Y:S01]  /*1dc90*/  STS [R5], R128 ;  /* 0x0000008005007388 */ /* 0x000fe20000000800 */
[----:B------:R-:W-:Y:S01]  /*1dca0*/  F2FP.F16.F32.PACK_AB R48, R49, R48 ;  /* 0x000000303130723e */ /* 0x000fe200000000ff */
[----:B------:R-:W-:Y:S01]  /*1dcb0*/  FMUL.FTZ R76, R7, R76 ;  /* 0x0000004c074c7220 */ /* 0x000fe20000410000 */
[----:B------:R-:W-:Y:S01]  /*1dcc0*/  F2FP.F16.F32.PACK_AB R50, R51, R50 ;  /* 0x000000323332723e */ /* 0x000fe200000000ff */
[----:B------:R-:W-:Y:S01]  /*1dcd0*/  STS [R5+0x400], R130 ;  /* 0x0004008205007388 */ /* 0x000fe20000000800 */
[----:B------:R-:W-:Y:S01]  /*1dce0*/  F2FP.F16.F32.PACK_AB R52, R53, R52 ;  /* 0x000000343534723e */ /* 0x000fe200000000ff */
[----:B------:R-:W-:Y:S01]  /*1dcf0*/  FMUL.FTZ R77, R7, R77 ;  /* 0x0000004d074d7220 */ /* 0x000fe20000410000 */
[----:B------:R-:W-:Y:S01]  /*1dd00*/  F2FP.F16.F32.PACK_AB R54, R55, R54 ;  /* 0x000000363736723e */ /* 0x000fe200000000ff */
[----:B------:R-:W-:Y:S01]  /*1dd10*/  STS [R9], R36 ;  /* 0x0000002409007388 */ /* 0x000fe20000000800 */
[C---:B------:R-:W-:Y:S01]  /*1dd20*/  IADD3 R19, PT, PT, R4.reuse, R13, RZ ;  /* 0x0000000d04137210 */ /* 0x040fe20007ffe0ff */
[----:B------:R-:W-:Y:S01]  /*1dd30*/  FMUL.FTZ R80, R7, R80 ;  /* 0x0000005007507220 */ /* 0x000fe20000410000 */
[----:B------:R-:W-:Y:S01]  /*1dd40*/  F2FP.F16.F32.PACK_AB R56, R57, R56 ;  /* 0x000000383938723e */ /* 0x000fe200000000ff */
[----:B------:R-:W-:Y:S01]  /*1dd50*/  STS [R9+0x400], R38 ;  /* 0x0004002609007388 */ /* 0x000fe20000000800 */
[----:B------:R-:W-:Y:S01]  /*1dd60*/  F2FP.F16.F32.PACK_AB R58, R59, R58 ;  /* 0x0000003a3b3a723e */ /* 0x000fe200000000ff */
[----:B------:R-:W-:Y:S01]  /*1dd70*/  FMUL.FTZ R81, R7, R81 ;  /* 0x0000005107517220 */ /* 0x000fe20000410000 */
[----:B------:R-:W-:Y:S01]  /*1dd80*/  F2FP.F16.F32.PACK_AB R60, R61, R60 ;  /* 0x0000003c3d3c723e */ /* 0x000fe200000000ff */
[----:B------:R-:W-:Y:S01]  /*1dd90*/  STS [R11], R40 ;  /* 0x000000280b007388 */ /* 0x000fe20000000800 */
[----:B------:R-:W-:Y:S01]  /*1dda0*/  F2FP.F16.F32.PACK_AB R62, R63, R62 ;  /* 0x0000003e3f3e723e */ /* 0x000fe200000000ff */
[C---:B------:R-:W-:Y:S01]  /*1ddb0*/  FMUL.FTZ R84, R7.reuse, R84 ;  /* 0x0000005407547220 */ /* 0x040fe20000410000 */
[----:B------:R-:W-:Y:S01]  /*1ddc0*/  IADD3 R21, PT, PT, R4, R17, RZ ;  /* 0x0000001104157210 */ /* 0x000fe20007ffe0ff */
[----:B------:R-:W-:Y:S01]  /*1ddd0*/  STS [R11+0x400], R42 ;  /* 0x0004002a0b007388 */ /* 0x000fe20000000800 */
[----:B------:R-:W-:Y:S01]  /*1dde0*/  FMUL.FTZ R85, R7, R85 ;  /* 0x0000005507557220 */ /* 0x000fe20000410000 */
[----:B------:R-:W-:Y:S01]  /*1ddf0*/  F2FP.F16.F32.PACK_AB R64, R65, R64 ;  /* 0x000000404140723e */ /* 0x000fe200000000ff */
[----:B------:R-:W-:Y:S01]  /*1de00*/  FMUL.FTZ R88, R7, R88 ;  /* 0x0000005807587220 */ /* 0x000fe20000410000 */
[----:B------:R-:W-:Y:S01]  /*1de10*/  F2FP.F16.F32.PACK_AB R66, R67, R66 ;  /* 0x000000424342723e */ /* 0x000fe200000000ff */
[----:B------:R-:W-:Y:S01]  /*1de20*/  STS [R15], R44 ;  /* 0x0000002c0f007388 */ /* 0x000fe20000000800 */
[----:B------:R-:W-:Y:S01]  /*1de30*/  FMUL.FTZ R89, R7, R89 ;  /* 0x0000005907597220 */ /* 0x000fe20000410000 */
[----:B------:R-:W-:Y:S01]  /*1de40*/  F2FP.F16.F32.PACK_AB R68, R69, R68 ;  /* 0x000000444544723e */ /* 0x000fe200000000ff */
[----:B------:R-:W-:Y:S01]  /*1de50*/  FMUL.FTZ R92, R7, R92 ;  /* 0x0000005c075c7220 */ /* 0x000fe20000410000 */
[----:B------:R-:W-:Y:S01]  /*1de60*/  STS [R15+0x400], R46 ;  /* 0x0004002e0f007388 */ /* 0x000fe20000000800 */
[----:B------:R-:W-:Y:S01]  /*1de70*/  F2FP.F16.F32.PACK_AB R70, R71, R70 ;  /* 0x000000464746723e */ /* 0x000fe200000000ff */
[----:B------:R-:W-:Y:S01]  /*1de80*/  FMUL.FTZ R93, R7, R93 ;  /* 0x0000005d075d7220 */ /* 0x000fe20000410000 */
[----:B------:R-:W-:Y:S01]  /*1de90*/  F2FP.F16.F32.PACK_AB R72, R73, R72 ;  /* 0x000000484948723e */ /* 0x000fe200000000ff */
[----:B------:R-:W-:Y:S01]  /*1dea0*/  STS [R13], R48 ;  /* 0x000000300d007388 */ /* 0x000fe20000000800 */
[----:B------:R-:W-:Y:S01]  /*1deb0*/  F2FP.F16.F32.PACK_AB R74, R75, R74 ;  /* 0x0000004a4b4a723e */ /* 0x000fe200000000ff */
[C---:B------:R-:W-:Y:S01]  /*1dec0*/  FMUL.FTZ R96, R7.reuse, R96 ;  /* 0x0000006007607220 */ /* 0x040fe20000410000 */
[----:B------:R-:W-:Y:S01]  /*1ded0*/  FMUL.FTZ R97, R7, R97 ;  /* 0x0000006107617220 */ /* 0x000fe20000410000 */
[----:B------:R-:W-:Y:S01]  /*1dee0*/  STS [R13+0x400], R50 ;  /* 0x000400320d007388 */ /* 0x000fe20000000800 */
        /* <DEDUP_REMOVED lines=27> */
[----:B------:R-:W-:Y:S01]  /*1e0a0*/  STS [R5+0x2000], R64 ;  /* 0x0020004005007388 */ /* 0x000fe20000000800 */
[----:B------:R-:W-:Y:S01]  /*1e0b0*/  F2FP.F16.F32.PACK_AB R98, R99, R98 ;  /* 0x000000626362723e */ /* 0x000fe200000000ff */
[C---:B------:R-:W-:Y:S01]  /*1e0c0*/  FMUL.FTZ R116, R7.reuse, R116 ;  /* 0x0000007407747220 */ /* 0x040fe20000410000 */
[C---:B------:R-:W-:Y:S01]  /*1e0d0*/  FMUL.FTZ R117, R7.reuse, R117 ;  /* 0x0000007507757220 */ /* 0x040fe20000410000 */
[----:B------:R-:W-:Y:S01]  /*1e0e0*/  STS [R5+0x2400], R66 ;  /* 0x0024004205007388 */ /* 0x000fe20000000800 */
[----:B------:R-:W-:Y:S01]  /*1e0f0*/  FMUL.FTZ R120, R7, R120 ;  /* 0x0000007807787220 */ /* 0x000fe20000410000 */
[----:B------:R-:W-:Y:S01]  /*1e100*/  F2FP.F16.F32.PACK_AB R100, R101, R100 ;  /* 0x000000646564723e */ /* 0x000fe200000000ff */
[----:B------:R-:W-:Y:S01]  /*1e110*/  FMUL.FTZ R7, R7, R121 ;  /* 0x0000007907077220 */ /* 0x000fe20000410000 */
[----:B------:R-:W-:Y:S01]  /*1e120*/  STS [R9+0x2000], R68 ;  /* 0x0020004409007388 */ /* 0x000fe20000000800 */
[----:B------:R-:W-:Y:S01]  /*1e130*/  F2FP.F16.F32.PACK_AB R102, R103, R102 ;  /* 0x000000666766723e */ /* 0x000fe200000000ff */
[----:B------:R-:W1:Y:S01]  /*1e140*/  LDC.U8 R4, c[0x0][0x548] ;  /* 0x00015200ff047b82 */ /* 0x000e620000000000 */
[----:B------:R-:W-:Y:S01]  /*1e150*/  F2FP.F16.F32.PACK_AB R104, R105, R104 ;  /* 0x000000686968723e */ /* 0x000fe200000000ff */
[----:B------:R-:W-:Y:S01]  /*1e160*/  STS [R9+0x2400], R70 ;  /* 0x0024004609007388 */ /* 0x000fe20000000800 */
[----:B------:R-:W-:Y:S01]  /*1e170*/  F2FP.F16.F32.PACK_AB R106, R107, R106 ;  /* 0x0000006a6b6a723e */ /* 0x000fe200000000ff */
[----:B------:R-:W2:Y:S01]  /*1e180*/  @P1 MUFU.LG2 R0, R0 ;  /* 0x0000000000001308 */ /* 0x000ea20000000c00 */
        /* <DEDUP_REMOVED lines=14> */
[----:B------:R-:W-:Y:S01]  /*1e270*/  F2FP.F16.F32.PACK_AB R122, R123, R122 ;  /* 0x0000007a7b7a723e */ /* 0x000fe200000000ff */
[----:B--2---:R-:W-:Y:S01]  /*1e280*/  @P1 FMUL.FTZ R0, R0, 0.69314718246459960938 ;  /* 0x3f31721800001820 */ /* 0x004fe20000410000 */
[----:B------:R-:W-:Y:S01]  /*1e290*/  ISETP.NE.AND P3, PT, R198, -0x1, PT ;  /* 0xffffffffc600780c */ /* 0x000fe20003f65270 */
[----:B------:R-:W-:Y:S01]  /*1e2a0*/  STS [R13+0x2400], R82 ;  /* 0x002400520d007388 */ /* 0x000fe20000000800 */
[----:B-1----:R-:W-:Y:S02]  /*1e2b0*/  ISETP.NE.AND P4, PT, R4, RZ, PT ;  /* 0x000000ff0400720c */ /* 0x002fe40003f85270 */
[----:B------:R-:W-:Y:S01]  /*1e2c0*/  LOP3.LUT P5, RZ, R189, 0x3, RZ, 0xc0, !PT ;  /* 0x00000003bdff7812 */ /* 0x000fe200078ac0ff */
[----:B------:R-:W-:Y:S01]  /*1e2d0*/  STS [R19+0x2000], R84 ;  /* 0x0020005413007388 */ /* 0x000fe20000000800 */
[----:B------:R-:W-:-:S03]  /*1e2e0*/  ISETP.NE.OR P0, PT, R198, -0x1, !P4 ;  /* 0xffffffffc600780c */ /* 0x000fc60006705670 */
[----:B------:R-:W-:Y:S04]  /*1e2f0*/  STS [R19+0x2400], R86 ;  /* 0x0024005613007388 */ /* 0x000fe80000000800 */
[----:B------:R-:W-:Y:S01]  /*1e300*/  STS [R17+0x2000], R88 ;  /* 0x0020005811007388 */ /* 0x000fe20000000800 */
[----:B------:R-:W1:Y:S03]  /*1e310*/  @!P3 LDC.64 R22, c[0x0][0x400] ;  /* 0x00010000ff16bb82 */ /* 0x000e660000000a00 */
[----:B------:R-:W-:Y:S04]  /*1e320*/  STS [R17+0x2400], R90 ;  /* 0x0024005a11007388 */ /* 0x000fe80000000800 */
[----:B------:R-:W-:Y:S01]  /*1e330*/  STS [R21+0x2000], R92 ;  /* 0x0020005c15007388 */ /* 0x000fe20000000800 */
[----:B------:R-:W4:Y:S03]  /*1e340*/  @!P4 LDC R14, c[0x0][0x3e0] ;  /* 0x0000f800ff0ecb82 */ /* 0x000f260000000800 */
[----:B------:R-:W-:Y:S04]  /*1e350*/  STS [R21+0x2400], R94 ;  /* 0x0024005e15007388 */ /* 0x000fe80000000800 */
[----:B------:R-:W-:Y:S04]  /*1e360*/  STS [R5+0x4000], R96 ;  /* 0x0040006005007388 */ /* 0x000fe80000000800 */
[----:B------:R2:W-:Y:S04]  /*1e370*/  STS [R5+0x4400], R98 ;  /* 0x0044006205007388 */ /* 0x0005e80000000800 */
[----:B------:R-:W-:Y:S04]  /*1e380*/  STS [R9+0x4000], R100 ;  /* 0x0040006409007388 */ /* 0x000fe80000000800 */
[----:B------:R-:W-:Y:S04]  /*1e390*/  STS [R9+0x4400], R102 ;  /* 0x0044006609007388 */ /* 0x000fe80000000800 */
[----:B------:R-:W-:Y:S04]  /*1e3a0*/  STS [R11+0x4000], R104 ;  /* 0x004000680b007388 */ /* 0x000fe80000000800 */
[----:B------:R-:W-:Y:S04]  /*1e3b0*/  STS [R11+0x4400], R106 ;  /* 0x0044006a0b007388 */ /* 0x000fe80000000800 */
[----:B------:R-:W-:Y:S04]  /*1e3c0*/  STS [R15+0x4000], R108 ;  /* 0x0040006c0f007388 */ /* 0x000fe80000000800 */
[----:B------:R5:W-:Y:S01]  /*1e3d0*/  STS [R15+0x4400], R110 ;  /* 0x0044006e0f007388 */ /* 0x000be20000000800 */
[----:B--2---:R-:W2:Y:S03]  /*1e3e0*/  @P3 LDC.64 R4, c[0x0][0x408] ;  /* 0x00010200ff043b82 */ /* 0x004ea60000000a00 */
[----:B------:R-:W-:Y:S04]  /*1e3f0*/  STS [R13+0x4000], R112 ;  /* 0x004000700d007388 */ /* 0x000fe80000000800 */
[----:B------:R3:W-:Y:S04]  /*1e400*/  STS [R13+0x4400], R114 ;  /* 0x004400720d007388 */ /* 0x0007e80000000800 */
[----:B------:R-:W-:Y:S04]  /*1e410*/  STS [R19+0x4000], R124 ;  /* 0x0040007c13007388 */ /* 0x000fe80000000800 */
[----:B------:R1:W-:Y:S04]  /*1e420*/  STS [R19+0x4400], R126 ;  /* 0x0044007e13007388 */ /* 0x0003e80000000800 */
[----:B------:R-:W-:Y:S04]  /*1e430*/  STS [R17+0x4000], R116 ;  /* 0x0040007411007388 */ /* 0x000fe80000000800 */
[----:B------:R4:W-:Y:S01]  /*1e440*/  STS [R17+0x4400], R118 ;  /* 0x0044007611007388 */ /* 0x0009e20000000800 */
[----:B-----5:R-:W5:Y:S03]  /*1e450*/  LDC R15, c[0x0][0x434] ;  /* 0x00010d00ff0f7b82 */ /* 0x020f660000000800 */
[----:B------:R2:W-:Y:S04]  /*1e460*/  STS [R21+0x4000], R7 ;  /* 0x0040000715007388 */ /* 0x0005e80000000800 */
[----:B------:R2:W-:Y:S01]  /*1e470*/  STS [R21+0x4400], R122 ;  /* 0x0044007a15007388 */ /* 0x0005e20000000800 */
[----:B---3--:R-:W3:Y:S08]  /*1e480*/  LDC.64 R12, c[0x0][0x408] ;  /* 0x00010200ff0c7b82 */ /* 0x008ef00000000a00 */
[----:B------:R-:W-:Y:S08]  /*1e490*/  BAR.SYNC.DEFER_BLOCKING 0x0 ;  /* 0x0000000000007b1d */ /* 0x000ff00000010000 */
[----:B-1----:R-:W1:Y:S01]  /*1e4a0*/  @P2 LDC R19, c[0x0][0x458] ;  /* 0x00011600ff132b82 */ /* 0x002e620000000800 */
[----:B------:R-:W5:Y:S01]  /*1e4b0*/  S2R R6, SR_CTAID.Y ;  /* 0x0000000000067919 */ /* 0x000f620000002600 */
[----:B----4-:R-:W-:-:S06]  /*1e4c0*/  SHF.R.U32.HI R17, RZ, 0x2, R189 ;  /* 0x00000002ff117819 */ /* 0x010fcc00000116bd */
[----:B--2---:R-:W2:Y:S01]  /*1e4d0*/  @P4 LDC R7, c[0x0][0x454] ;  /* 0x00011500ff074b82 */ /* 0x004ea20000000800 */
[----:B------:R-:W-:Y:S01]  /*1e4e0*/  LOP3.LUT R17, R18, 0x7, R17, 0xf8, !PT ;  /* 0x0000000712117812 */ /* 0x000fe200078ef811 */
[----:B------:R-:W-:Y:S01]  /*1e4f0*/  @P3 IMAD.WIDE.U32 R20, R198, R4, RZ ;  /* 0x00000004c6143225 */ /* 0x000fe200078e00ff */
[----:B------:R-:W-:Y:S01]  /*1e500*/  MOV R4, 0x7f800000 ;  /* 0x7f80000000047802 */ /* 0x000fe20000000f00 */
[----:B------:R4:W2:Y:S02]  /*1e510*/  LDS.128 R8, [R211+0x1800] ;  /* 0x00180000d3087984 */ /* 0x0008a40000000c00 */
        /* <DEDUP_REMOVED lines=11> */
[----:B---34-:R-:W-:Y:S06]  /*1e5d0*/  @P5 BRA `(.L_x_815) ;  /* 0x0000000000305947 */ /* 0x018fec0003800000 */
[----:B------:R-:W1:Y:S01]  /*1e5e0*/  LDCU.64 UR4, c[0x0][0x420] ;  /* 0x00008400ff0477ac */ /* 0x000e620008000a00 */
[----:B------:R-:W-:Y:S02]  /*1e5f0*/  VIADD R14, R14, UR8 ;  /* 0x000000080e0e7c36 */ /* 0x000fe40008000000 */
[----:B------:R-:W-:Y:S02]  /*1e600*/  VIADD R0, R199, -UR8 ;  /* 0x80000008c7007c36 */ /* 0x000fe40008000000 */
[C---:B------:R-:W-:Y:S01]  /*1e610*/  VIADD R3, R17.reuse, 0x8 ;  /* 0x0000000811037836 */ /* 0x040fe20000000000 */
[C---:B------:R-:W-:Y:S02]  /*1e620*/  IADD3 R2, P0, PT, R17.reuse, R14, RZ ;  /* 0x0000000e11027210 */ /* 0x040fe40007f1e0ff */
[-C--:B------:R-:W-:Y:S02]  /*1e630*/  ISETP.GE.AND P2, PT, R17, R0.reuse, PT ;  /* 0x000000001100720c */ /* 0x080fe40003f46270 */
[----:B------:R-:W-:-:S02]  /*1e640*/  ISETP.GE.AND P1, PT, R3, R0, PT ;  /* 0x000000000300720c */ /* 0x000fc40003f26270 */
[----:B------:R-:W-:Y:S02]  /*1e650*/  LEA.HI.X.SX32 R3, R14, RZ, 0x1, P0 ;  /* 0x000000ff0e037211 */ /* 0x000fe400000f0eff */
[----:B-1----:R-:W-:-:S04]  /*1e660*/  LEA R6, P0, R2, UR4, 0x2 ;  /* 0x0000000402067c11 */ /* 0x002fc8000f8010ff */
[----:B------:R-:W-:-:S05]  /*1e670*/  LEA.HI.X R7, R2, UR5, R3, 0x2, P0 ;  /* 0x0000000502077c11 */ /* 0x000fca00080f1403 */
[----:B------:R1:W-:Y:S04]  /*1e680*/  @!P2 STG.E desc[UR6][R6.64], R4 ;  /* 0x000000040600a986 */ /* 0x0003e8000c101906 */
[----:B------:R1:W-:Y:S02]  /*1e690*/  @!P1 STG.E desc[UR6][R6.64+0x20], R5 ;  /* 0x0000200506009986 */ /* 0x0003e4000c101906 */
.L_x_815:
[----:B------:R-:W-:Y:S05]  /*1e6a0*/  BSYNC.RECONVERGENT B0 ;  /* 0x0000000000007941 */ /* 0x000fea0003800200 */
.L_x_814:
[----:B------:R-:W-:Y:S01]  /*1e6b0*/  IMAD.MOV.U32 R185, RZ, RZ, RZ ;  /* 0x000000ffffb97224 */ /* 0x000fe200078e00ff */
[----:B------:R-:W-:Y:S01]  /*1e6c0*/  SHF.R.U32.HI R0, RZ, 0x3, R189 ;  /* 0x00000003ff007819 */ /* 0x000fe200000116bd */
[----:B------:R-:W-:Y:S01]  /*1e6d0*/  @P3 IMAD.MOV.U32 R26, RZ, RZ, R20 ;  /* 0x000000ffff1a3224 */ /* 0x000fe200078e0014 */
[----:B------:R2:W3:Y:S01]  /*1e6e0*/  LDS.128 R16, [R211+0x2000] ;  /* 0x00200000d3107984 */ /* 0x0004e20000000c00 */
[----:B------:R-:W-:Y:S01]  /*1e6f0*/  IMAD.WIDE.U32 R14, R12, UR8, R184 ;  /* 0x000000080c0e7c25 */ /* 0x000fe2000f8e00b8 */
[C---:B-1----:R-:W-:Y:S01]  /*1e700*/  IADD3 R4, PT, PT, R0.reuse, 0x10, RZ ;  /* 0x0000001000047810 */ /* 0x042fe20007ffe0ff */
[----:B------:R-:W1:Y:S01]  /*1e710*/  LDCU.64 UR4, c[0x0][0x410] ;  /* 0x00008200ff0477ac */ /* 0x000e620008000a00 */
[----:B------:R-:W-:Y:S01]  /*1e720*/  IADD3 R6, PT, PT, R0, 0x20, RZ ;  /* 0x0000002000067810 */ /* 0x000fe20007ffe0ff */
[----:B------:R-:W-:Y:S01]  /*1e730*/  VIADD R199, R199, -UR8 ;  /* 0x80000008c7c77c36 */ /* 0x000fe20008000000 */
[----:B------:R-:W-:Y:S01]  /*1e740*/  IADD3 R14, P0, PT, R26, R14, RZ ;  /* 0x0000000e1a0e7210 */ /* 0x000fe20007f1e0ff */
[----:B------:R-:W-:Y:S01]  /*1e750*/  IMAD R2, R13, UR8, R15 ;  /* 0x000000080d027c24 */ /* 0x000fe2000f8e020f */
[----:B------:R-:W-:Y:S01]  /*1e760*/  BSSY.RECONVERGENT B0, `(.L_x_816) ;  /* 0x000001b000007945 */ /* 0x000fe20003800200 */
[----:B------:R-:W-:-:S02]  /*1e770*/  LOP3.LUT R3, R184, 0x80, RZ, 0xfc, !PT ;  /* 0x00000080b8037812 */ /* 0x000fc400078efcff */
[----:B------:R-:W-:Y:S01]  /*1e780*/  IMAD.X R15, R23, 0x1, R2, P0 ;  /* 0x00000001170f7824 */ /* 0x000fe200000e0602 */
[-C--:B------:R-:W-:Y:S01]  /*1e790*/  ISETP.GE.AND P6, PT, R4, R199.reuse, PT ;  /* 0x000000c70400720c */ /* 0x080fe20003fc6270 */
[----:B------:R2:W4:Y:S01]  /*1e7a0*/  LDS.128 R20, [R211] ;  /* 0x00000000d3147984 */ /* 0x0005220000000c00 */
[-C--:B------:R-:W-:Y:S02]  /*1e7b0*/  ISETP.GE.AND P5, PT, R6, R199.reuse, PT ;  /* 0x000000c70600720c */ /* 0x080fe40003fa6270 */
[C---:B------:R-:W-:Y:S01]  /*1e7c0*/  ISETP.GE.AND P0, PT, R0.reuse, R199, PT ;  /* 0x000000c70000720c */ /* 0x040fe20003f06270 */
[----:B------:R2:W2:Y:S01]  /*1e7d0*/  LDS.128 R4, [R211+0x4000] ;  /* 0x00400000d3047984 */ /* 0x0004a20000000c00 */
[----:B------:R-:W-:Y:S01]  /*1e7e0*/  IADD3 R2, PT, PT, R0, 0x30, RZ ;  /* 0x0000003000027810 */ /* 0x000fe20007ffe0ff */
[----:B-1----:R-:W-:-:S03]  /*1e7f0*/  IMAD.WIDE.U32 R14, R25, UR4, R14 ;  /* 0x00000004190e7c25 */ /* 0x002fc6000f8e000e */
[----:B------:R-:W-:Y:S02]  /*1e800*/  ISETP.GE.AND P4, PT, R2, R199, PT ;  /* 0x000000c70200720c */ /* 0x000fe40003f86270 */
[----:B------:R-:W-:Y:S01]  /*1e810*/  LOP3.LUT R2, R184, 0x40, RZ, 0xfc, !PT ;  /* 0x00000040b8027812 */ /* 0x000fe200078efcff */
[----:B------:R-:W-:-:S04]  /*1e820*/  IMAD R25, R25, UR5, R15 ;  /* 0x0000000519197c24 */ /* 0x000fc8000f8e020f */
[----:B------:R-:W-:Y:S06]  /*1e830*/  @P0 BRA `(.L_x_817) ;  /* 0x0000000000340947 */ /* 0x000fec0003800000 */
[----:B------:R-:W1:Y:S01]  /*1e840*/  LDCU UR8, c[0x0][0x440] ;  /* 0x00008800ff0877ac */ /* 0x000e620008000800 */
[----:B------:R-:W-:Y:S01]  /*1e850*/  IMAD.MOV.U32 R24, RZ, RZ, R14 ;  /* 0x000000ffff187224 */ /* 0x000fe200078e000e */
[----:B------:R-:W5:Y:S03]  /*1e860*/  LDCU.64 UR4, c[0x0][0x3f0] ;  /* 0x00007e00ff0477ac */ /* 0x000f660008000a00 */
[----:B------:R-:W-:-:S04]  /*1e870*/  IMAD.WIDE.U32 R30, R0, R12, R24 ;  /* 0x0000000c001e7225 */ /* 0x000fc800078e0018 */
[----:B------:R-:W-:Y:S01]  /*1e880*/  IMAD R26, R0, R13, R31 ;  /* 0x0000000d001a7224 */ /* 0x000fe200078e021f */
[----:B-1----:R-:W-:Y:S02]  /*1e890*/  ISETP.GE.AND P2, PT, R184, UR8, PT ;  /* 0x00000008b8007c0c */ /* 0x002fe4000bf46270 */
[----:B------:R-:W-:Y:S02]  /*1e8a0*/  ISETP.GE.AND P1, PT, R2, UR8, PT ;  /* 0x0000000802007c0c */ /* 0x000fe4000bf26270 */
[----:B------:R-:W-:Y:S02]  /*1e8b0*/  ISETP.GE.AND P0, PT, R3, UR8, PT ;  /* 0x0000000803007c0c */ /* 0x000fe4000bf06270 */
[----:B-----5:R-:W-:-:S04]  /*1e8c0*/  LEA R28, P3, R30, UR4, 0x1 ;  /* 0x000000041e1c7c11 */ /* 0x020fc8000f8608ff */
[----:B------:R-:W-:-:S05]  /*1e8d0*/  LEA.HI.X R29, R30, UR5, R26, 0x1, P3 ;  /* 0x000000051e1d7c11 */ /* 0x000fca00098f0c1a */
[----:B----4-:R1:W-:Y:S04]  /*1e8e0*/  @!P2 STG.E.128 desc[UR6][R28.64], R20 ;  /* 0x000000141c00a986 */ /* 0x0103e8000c101d06 */
[----:B---3--:R1:W-:Y:S04]  /*1e8f0*/  @!P1 STG.E.128 desc[UR6][R28.64+0x80], R16 ;  /* 0x000080101c009986 */ /* 0x0083e8000c101d06 */
[----:B--2---:R1:W-:Y:S02]  /*1e900*/  @!P0 STG.E.128 desc[UR6][R28.64+0x100], R4 ;  /* 0x000100041c008986 */ /* 0x0043e4000c101d06 */
.L_x_817:
[----:B------:R-:W-:Y:S05]  /*1e910*/  BSYNC.RECONVERGENT B0 ;  /* 0x0000000000007941 */ /* 0x000fea0003800200 */
.L_x_816:
[----:B-1--4-:R1:W4:Y:S01]  /*1e920*/  LDS.128 R20, [R211+0x800] ;  /* 0x00080000d3147984 */ /* 0x0123220000000c00 */
[----:B------:R-:W-:Y:S03]  /*1e930*/  BSSY.RECONVERGENT B0, `(.L_x_818) ;  /* 0x0000016000007945 */ /* 0x000fe60003800200 */
[----:B---3--:R1:W3:Y:S04]  /*1e940*/  LDS.128 R16, [R211+0x2800] ;  /* 0x00280000d3107984 */ /* 0x0082e80000000c00 */
[----:B--2---:R1:W2:Y:S01]  /*1e950*/  LDS.128 R4, [R211+0x4800] ;  /* 0x00480000d3047984 */ /* 0x0042a20000000c00 */
        /* <DEDUP_REMOVED lines=16> */
[----:B----4-:R1:W-:Y:S04]  /*1ea60*/  @!P2 STG.E.128 desc[UR6][R30.64], R20 ;  /* 0x000000141e00a986 */ /* 0x0103e8000c101d06 */
[----:B---3--:R1:W-:Y:S04]  /*1ea70*/  @!P1 STG.E.128 desc[UR6][R30.64+0x80], R16 ;  /* 0x000080101e009986 */ /* 0x0083e8000c101d06 */
[----:B--2---:R1:W-:Y:S02]  /*1ea80*/  @!P0 STG.E.128 desc[UR6][R30.64+0x100], R4 ;  /* 0x000100041e008986 */ /* 0x0043e4000c101d06 */
.L_x_819:
[----:B------:R-:W-:Y:S05]  /*1ea90*/  BSYNC.RECONVERGENT B0 ;  /* 0x0000000000007941 */ /* 0x000fea0003800200 */
.L_x_818:
        /* <DEDUP_REMOVED lines=23> */
.L_x_821:
[----:B------:R-:W-:Y:S05]  /*1ec10*/  BSYNC.RECONVERGENT B0 ;  /* 0x0000000000007941 */ /* 0x000fea0003800200 */
.L_x_820:
[----:B-12---:R1:W2:Y:S01]  /*1ec20*/  LDS.128 R4, [R211+0x3800] ;  /* 0x00380000d3047984 */ /* 0x0062a20000000c00 */
[----:B------:R-:W-:Y:S05]  /*1ec30*/  @P4 EXIT ;  /* 0x000000000000494d */ /* 0x000fea0003800000 */
[----:B---3--:R3:W1:Y:S01]  /*1ec40*/  LDS.128 R16, [R211+0x5800] ;  /* 0x00580000d3107984 */ /* 0x0086620000000c00 */
[----:B------:R-:W5:Y:S01]  /*1ec50*/  LDCU UR8, c[0x0][0x440] ;  /* 0x00008800ff0877ac */ /* 0x000f620008000800 */
[----:B------:R-:W-:Y:S01]  /*1ec60*/  IADD3 R15, P0, PT, R0, 0x30, RZ ;  /* 0x00000030000f7810 */ /* 0x000fe20007f1e0ff */
[----:B----4-:R-:W-:Y:S01]  /*1ec70*/  IMAD.MOV.U32 R20, RZ, RZ, R14 ;  /* 0x000000ffff147224 */ /* 0x010fe200078e000e */
[----:B------:R-:W4:Y:S03]  /*1ec80*/  LDCU.64 UR4, c[0x0][0x3f0] ;  /* 0x00007e00ff0477ac */ /* 0x000f260008000a00 */
        /* <DEDUP_REMOVED lines=9> */
[----:B----4-:R-:W-:-:S04]  /*1ed20*/  LEA R2, P3, R20, UR4, 0x1 ;  /* 0x0000000414027c11 */ /* 0x010fc8000f8608ff */
[----:B------:R-:W-:-:S05]  /*1ed30*/  LEA.HI.X R3, R20, UR5, R0, 0x1, P3 ;  /* 0x0000000514037c11 */ /* 0x000fca00098f0c00 */
[----:B------:R3:W-:Y:S04]  /*1ed40*/  @!P2 STG.E.128 desc[UR6][R2.64], R8 ;  /* 0x000000080200a986 */ /* 0x0007e8000c101d06 */
[----:B--2---:R3:W-:Y:S01]  /*1ed50*/  @!P1 STG.E.128 desc[UR6][R2.64+0x80], R4 ;  /* 0x0000800402009986 */ /* 0x0047e2000c101d06 */
[----:B------:R-:W-:Y:S05]  /*1ed60*/  @P0 EXIT ;  /* 0x000000000000094d */ /* 0x000fea0003800000 */
[----:B-1----:R-:W-:Y:S01]  /*1ed70*/  STG.E.128 desc[UR6][R2.64+0x100], R16 ;  /* 0x0001001002007986 */ /* 0x002fe2000c101d06 */
[----:B------:R-:W-:Y:S05]  /*1ed80*/  EXIT ;  /* 0x000000000000794d */ /* 0x000fea0003800000 */
.L_x_822:
        /* <DEDUP_REMOVED lines=15> */
.L_x_3747:


//--------------------- .text._ZN5flash24flash_fwd_splitkv_kernelI23Flash_fwd_kernel_traitsILi192ELi64ELi64ELi4ELb0ELb0EN7cutlass6half_tE19Flash_kernel_traitsILi192ELi64ELi64ELi4ES3_EELb1ELb0ELb0ELb0ELb0ELb1ELb0ELb1EEEvNS_16Flash_fwd_paramsE --------------------------
	.section	.text._ZN5flash24flash_fwd_splitkv_kernelI23Flash_fwd_kernel_traitsILi192ELi64ELi64ELi4ELb0ELb0EN7cutlass6half_tE19Flash_kernel_traitsILi192ELi64ELi64ELi4ES3_EELb1ELb0ELb0ELb0ELb0ELb1ELb0ELb1EEEvNS_16Flash_fwd_paramsE,"ax",@progbits
	.align	128
        .global         _ZN5flash24flash_fwd_splitkv_kernelI23Flash_fwd_kernel_traitsILi192ELi64ELi64ELi4ELb0ELb0EN7cutlass6half_tE19Flash_kernel_traitsILi192ELi64ELi64ELi4ES3_EELb1ELb0ELb0ELb0ELb0ELb1ELb0ELb1EEEvNS_16Flash_fwd_paramsE
        .type           _ZN5flash24flash_fwd_splitkv_kernelI23Flash_fwd_kernel_traitsILi192ELi64ELi64ELi4ELb0ELb0EN7cutlass6half_tE19Flash_kernel_traitsILi192ELi64ELi64ELi4ES3_EELb1ELb0ELb0ELb0ELb0ELb1ELb0ELb1EEEvNS_16Flash_fwd_paramsE,@function
        .size           _ZN5flash24flash_fwd_splitkv_kernelI23Flash_fwd_kernel_traitsILi192ELi64ELi64ELi4ELb0ELb0EN7cutlass6half_tE19Flash_kernel_traitsILi192ELi64ELi64ELi4ES3_EELb1ELb0ELb0ELb0ELb0ELb1ELb0ELb1EEEvNS_16Flash_fwd_paramsE,(.L_x_3748 - _ZN5flash24flash_fwd_splitkv_kernelI23Flash_fwd_kernel_traitsILi192ELi64ELi64ELi4ELb0ELb0EN7cutlass6half_tE19Flash_kernel_traitsILi192ELi64ELi64ELi4ES3_EELb1ELb0ELb0ELb0ELb0ELb1ELb0ELb1EEEvNS_16Flash_fwd_paramsE)
        .other          _ZN5flash24flash_fwd_splitkv_kernelI23Flash_fwd_kernel_traitsILi192ELi64ELi64ELi4ELb0ELb0EN7cutlass6half_tE19Flash_kernel_traitsILi192ELi64ELi64ELi4ES3_EELb1ELb0ELb0ELb0ELb0ELb1ELb0ELb1EEEvNS_16Flash_fwd_paramsE,@"STO_CUDA_ENTRY STV_DEFAULT"
_ZN5flash24flash_fwd_splitkv_kernelI23Flash_fwd_kernel_traitsILi192ELi64ELi64ELi4ELb0ELb0EN7cutlass6half_tE19Flash_kernel_traitsILi192ELi64ELi64ELi4ES3_EELb1ELb0ELb0ELb0ELb0ELb1ELb0ELb1EEEvNS_16Flash_fwd_paramsE:
.text._ZN5flash24flash_fwd_splitkv_kernelI23Flash_fwd_kernel_traitsILi192ELi64ELi64ELi4ELb0ELb0EN7cutlass6half_tE19Flash_kernel_traitsILi192ELi64ELi64ELi4ES3_EELb1ELb0ELb0ELb0ELb0ELb1ELb0ELb1EEEvNS_16Flash_fwd_paramsE:
        /* <DEDUP_REMOVED lines=51> */
.L_x_823:
        /* <DEDUP_REMOVED lines=77> */
.L_x_826:
[----:B------:R-:W-:Y:S05]  /*0800*/  BSYNC.RECONVERGENT B0 ;  /* 0x0000000000007941 */ /* 0x000fea0003800200 */
.L_x_825:
        /* <DEDUP_REMOVED lines=20> */
.L_x_828:
[----:B------:R-:W-:Y:S05]  /*0950*/  BSYNC.RECONVERGENT B0 ;  /* 0x0000000000007941 */ /* 0x000fea0003800200 */
.L_x_827:
        /* <DEDUP_REMOVED lines=20> */
.L_x_830:
[----:B------:R-:W-:Y:S05]  /*0aa0*/  BSYNC.RECONVERGENT B0 ;  /* 0x0000000000007941 */ /* 0x000fea0003800200 */
.L_x_829:
        /* <DEDUP_REMOVED lines=19> */
.L_x_832:
[----:B------:R-:W-:Y:S05]  /*0be0*/  BSYNC.RECONVERGENT B0 ;  /* 0x0000000000007941 */ /* 0x000fea0003800200 */
.L_x_831:
        /* <DEDUP_REMOVED lines=20> */
.L_x_824:
        /* <DEDUP_REMOVED lines=10> */
.L_x_833:
        /* <DEDUP_REMOVED lines=104> */
.L_x_834:
        /* <DEDUP_REMOVED lines=16> */
.L_x_836:
[----:B------:R-:W2:Y:S01]  /*1550*/  LDC.64 R8, c[0x0][0x3b8] ;  /* 0x0000ee00ff087b82 */ /* 0x000ea20000000a00 */
[----:B-1----:R-:W-:-:S05]  /*1560*/  IADD3 R2, PT, PT, R0, R11, RZ ;  /* 0x0000000b00027210 */ /* 0x002fca0007ffe0ff */
[C---:B--2---:R-:W-:Y:S02]  /*1570*/  IMAD R17, R2.reuse, R9, RZ ;  /* 0x0000000902117224 */ /* 0x044fe400078e02ff */
[----:B------:R-:W-:-:S05]  /*1580*/  IMAD.WIDE.U32 R2, R2, R8, RZ ;  /* 0x0000000802027225 */ /* 0x000fca00078e00ff */
[----:B------:R-:W-:Y:S02]  /*1590*/  IADD3 R17, PT, PT, R3, R17, RZ ;  /* 0x0000001103117210 */ /* 0x000fe40007ffe0ff */
[----:B------:R-:W-:Y:S02]  /*15a0*/  MOV R12, R2 ;  /* 0x00000002000c7202 */ /* 0x000fe40000000f00 */
.L_x_837:
        /* <DEDUP_REMOVED lines=14> */
.L_x_838:
[----:B------:R-:W1:Y:S01]  /*1690*/  LDC.64 R2, c[0x0][0x3c0] ;  /* 0x0000f000ff027b82 */ /* 0x000e620000000a00 */
[----:B------:R-:W-:-:S05]  /*16a0*/  IADD3 R0, PT, PT, R0, R11, RZ ;  /* 0x0000000b00007210 */ /* 0x000fca0007ffe0ff */
[C---:B-1----:R-:W-:Y:S02]  /*16b0*/  IMAD R19, R0.reuse, R3, RZ ;  /* 0x0000000300137224 */ /* 0x042fe400078e02ff */
[----:B------:R-:W-:-:S05]  /*16c0*/  IMAD.WIDE.U32 R6, R0, R2, RZ ;  /* 0x0000000200067225 */ /* 0x000fca00078e00ff */
[----:B------:R-:W-:Y:S02]  /*16d0*/  IADD3 R19, PT, PT, R7, R19, RZ ;  /* 0x0000001307137210 */ /* 0x000fe40007ffe0ff */
[----:B------:R-:W-:-:S07]  /*16e0*/  MOV R18, R6 ;  /* 0x0000000600127202 */ /* 0x000fce0000000f00 */
.L_x_839:
        /* <DEDUP_REMOVED lines=47> */
.L_x_835:
        /* <DEDUP_REMOVED lines=169> */
.L_x_908:
        /* <DEDUP_REMOVED lines=18> */
.L_x_842:
[----:B---34-:R-:W-:Y:S05]  /*2590*/  BSYNC.RECONVERGENT B0 ;  /* 0x0000000000007941 */ /* 0x018fea0003800200 */
.L_x_841:
        /* <DEDUP_REMOVED lines=16> */
.L_x_844:
[----:B------:R-:W-:Y:S05]  /*26a0*/  BSYNC.RECONVERGENT B0 ;  /* 0x0000000000007941 */ /* 0x000fea0003800200 */
.L_x_843:
        /* <DEDUP_REMOVED lines=20> */
.L_x_846:
[----:B------:R-:W-:Y:S05]  /*27f0*/  BSYNC.RECONVERGENT B0 ;  /* 0x0000000000007941 */ /* 0x000fea0003800200 */
.L_x_845:
        /* <DEDUP_REMOVED lines=21> */
.L_x_848:
[----:B------:R-:W-:Y:S05]  /*2950*/  BSYNC.RECONVERGENT B0 ;  /* 0x0000000000007941 */ /* 0x000fea0003800200 */
.L_x_847:
        /* <DEDUP_REMOVED lines=16> */
.L_x_852:
[----:B------:R-:W-:Y:S05]  /*2a60*/  BSYNC.RECONVERGENT B0 ;  /* 0x0000000000007941 */ /* 0x000fea0003800200 */
.L_x_851:
        /* <DEDUP_REMOVED lines=15> */
.L_x_854:
[----:B------:R-:W-:Y:S05]  /*2b60*/  BSYNC.RECONVERGENT B0 ;  /* 0x0000000000007941 */ /* 0x000fea0003800200 */
.L_x_853:
        /* <DEDUP_REMOVED lines=17> */
.L_x_856:
[----:B------:R-:W-:Y:S05]  /*2c80*/  BSYNC.RECONVERGENT B0 ;  /* 0x0000000000007941 */ /* 0x000fea0003800200 */
.L_x_855:
        /* <DEDUP_REMOVED lines=22> */
.L_x_850:
        /* <DEDUP_REMOVED lines=59> */
.L_x_862:
[----:B------:R-:W-:Y:S05]  /*31a0*/  BSYNC.RECONVERGENT B0 ;  /* 0x0000000000007941 */ /* 0x000fea0003800200 */
.L_x_861:
        /* <DEDUP_REMOVED lines=52> */
.L_x_864:
[----:B------:R-:W-:Y:S05]  /*34f0*/  BSYNC.RECONVERGENT B0 ;  /* 0x0000000000007941 */ /* 0x000fea0003800200 */
.L_x_863:
        /* <DEDUP_REMOVED lines=51> */
.L_x_860:
[----:B------:R-:W-:Y:S05]  /*3830*/  BSYNC.RECONVERGENT B1 ;  /* 0x0000000000017941 */ /* 0x000fea0003800200 */
.L_x_859:
        /* <DEDUP_REMOVED lines=68> */
.L_x_868:
[----:B------:R-:W-:Y:S05]  /*3c80*/  BSYNC.RECONVERGENT B0 ;  /* 0x0000000000007941 */ /* 0x000fea0003800200 */
.L_x_867:
        /* <DEDUP_REMOVED lines=52> */
.L_x_870:
[----:B------:R-:W-:Y:S05]  /*3fd0*/  BSYNC.RECONVERGENT B0 ;  /* 0x0000000000007941 */ /* 0x000fea0003800200 */
.L_x_869:
        /* <DEDUP_REMOVED lines=51> */
.L_x_866:
[----:B------:R-:W-:Y:S05]  /*4310*/  BSYNC.RECONVERGENT B1 ;  /* 0x0000000000017941 */ /* 0x000fea0003800200 */
.L_x_865:
        /* <DEDUP_REMOVED lines=68> */
.L_x_874:
[----:B------:R-:W-:Y:S05]  /*4760*/  BSYNC.RECONVERGENT B0 ;  /* 0x0000000000007941 */ /* 0x000fea0003800200 */
.L_x_873:
        /* <DEDUP_REMOVED lines=52> */
.L_x_876:
[----:B------:R-:W-:Y:S05]  /*4ab0*/  BSYNC.RECONVERGENT B0 ;  /* 0x0000000000007941 */ /* 0x000fea0003800200 */
.L_x_875:
        /* <DEDUP_REMOVED lines=51> */
.L_x_872:
[----:B------:R-:W-:Y:S05]  /*4df0*/  BSYNC.RECONVERGENT B1 ;  /* 0x0000000000017941 */ /* 0x000fea0003800200 */
.L_x_871:
        /* <DEDUP_REMOVED lines=70> */
.L_x_880:
[----:B------:R-:W-:Y:S05]  /*5260*/  BSYNC.RECONVERGENT B0 ;  /* 0x0000000000007941 */ /* 0x000fea0003800200 */
.L_x_879:
        /* <DEDUP_REMOVED lines=52> */
.L_x_882:
[----:B------:R-:W-:Y:S05]  /*55b0*/  BSYNC.RECONVERGENT B0 ;  /* 0x0000000000007941 */ /* 0x000fea0003800200 */
.L_x_881:
        /* <DEDUP_REMOVED lines=51> */
.L_x_878:
[----:B------:R-:W-:Y:S05]  /*58f0*/  BSYNC.RECONVERGENT B1 ;  /* 0x0000000000017941 */ /* 0x000fea0003800200 */
.L_x_877:
        /* <DEDUP_REMOVED lines=8> */
.L_x_858:
        /* <DEDUP_REMOVED lines=99> */
.L_x_886:
[----:B------:R-:W-:Y:S05]  /*5fb0*/  BSYNC.RECONVERGENT B0 ;  /* 0x0000000000007941 */ /* 0x000fea0003800200 */
.L_x_885:
        /* <DEDUP_REMOVED lines=93> */
.L_x_888:
[----:B------:R-:W-:Y:S05]  /*6590*/  BSYNC.RECONVERGENT B0 ;  /* 0x0000000000007941 */ /* 0x000fea0003800200 */
.L_x_887:
        /* <DEDUP_REMOVED lines=92> */
.L_x_884:
[----:B------:R-:W-:Y:S05]  /*6b60*/  BSYNC.RECONVERGENT B1 ;  /* 0x0000000000017941 */ /* 0x000fea0003800200 */
.L_x_883:
        /* <DEDUP_REMOVED lines=100> */
.L_x_892:
[----:B------:R-:W-:Y:S05]  /*71b0*/  BSYNC.RECONVERGENT B0 ;  /* 0x0000000000007941 */ /* 0x000fea0003800200 */
.L_x_891:
        /* <DEDUP_REMOVED lines=93> */
.L_x_894:
[----:B------:R-:W-:Y:S05]  /*7790*/  BSYNC.RECONVERGENT B0 ;  /* 0x0000000000007941 */ /* 0x000fea0003800200 */
.L_x_893:
        /* <DEDUP_REMOVED lines=92> */
.L_x_890:
[----:B------:R-:W-:Y:S05]  /*7d60*/  BSYNC.RECONVERGENT B1 ;  /* 0x0000000000017941 */ /* 0x000fea0003800200 */
.L_x_889:
        /* <DEDUP_REMOVED lines=101> */
.L_x_898:
[----:B------:R-:W-:Y:S05]  /*83c0*/  BSYNC.RECONVERGENT B0 ;  /* 0x0000000000007941 */ /* 0x000fea0003800200 */
.L_x_897:
        /* <DEDUP_REMOVED lines=93> */
.L_x_900:
[----:B------:R-:W-:Y:S05]  /*89a0*/  BSYNC.RECONVERGENT B0 ;  /* 0x0000000000007941 */ /* 0x000fea0003800200 */
.L_x_899:
        /* <DEDUP_REMOVED lines=92> */
.L_x_896:
[----:B------:R-:W-:Y:S05]  /*8f70*/  BSYNC.RECONVERGENT B1 ;  /* 0x0000000000017941 */ /* 0x000fea0003800200 */
.L_x_895:
        /* <DEDUP_REMOVED lines=104> */
.L_x_904:
[----:B------:R-:W-:Y:S05]  /*9600*/  BSYNC.RECONVERGENT B0 ;  /* 0x0000000000007941 */ /* 0x000fea0003800200 */
.L_x_903:
        /* <DEDUP_REMOVED lines=92> */
.L_x_906:
[----:B------:R-:W-:Y:S05]  /*9bd0*/  BSYNC.RECONVERGENT B0 ;  /* 0x0000000000007941 */ /* 0x000fea0003800200 */
.L_x_905:
        /* <DEDUP_REMOVED lines=90> */
.L_x_902:
[----:B------:R-:W-:Y:S05]  /*a180*/  BSYNC.RECONVERGENT B1 ;  /* 0x0000000000017941 */ /* 0x000fea0003800200 */
.L_x_901:
[----:B------:R-:W5:Y:S08]  /*a190*/  LDC R3, c[0x0][0x450] ;  /* 0x00011400ff037b82 */ /* 0x000f700000000800 */
[----:B------:R-:W1:Y:S01]  /*a1a0*/  LDC R11, c[0x0][0x450] ;  /* 0x00011400ff0b7b82 */ /* 0x000e620000000800 */
[----:B-----5:R-:W-:Y:S05]  /*a1b0*/  IMAD.U32 R3, R3, -0x20, RZ ;  /* 0xffffffe003037824 */ /* 0x020fea00078e00ff */
[C---:B------:R-:W-:Y:S02]  /*a1c0*/  LEA R88, P1, R3.reuse, R88, 0x1 ;  /* 0x0000005803587211 */ /* 0x040fe400078208ff */
[C---:B------:R-:W-:Y:S02]  /*a1d0*/  LEA R86, P0, R3.reuse, R86, 0x1 ;  /* 0x0000005603567211 */ /* 0x040fe400078008ff */
[C---:B------:R-:W-:Y:S02]  /*a1e0*/  LEA.HI.X.SX32 R89, R3.reuse, R89, 0x1, P1 ;  /* 0x0000005903597211 */ /* 0x040fe400008f0eff */
[----:B-1----:R-:W-:Y:S09]  /*a1f0*/  LEA.HI.X.SX32 R87, R3, R87, 0x1, P0 ;  /* 0x0000005703577211 */ /* 0x002ff200000f0eff */
.L_x_857:
[----:B------:R-:W-:Y:S05]  /*a200*/  BSYNC.RECONVERGENT B2 ;  /* 0x0000000000027941 */ /* 0x000fea0003800200 */
.L_x_849:
        /* <DEDUP_REMOVED lines=91> */
.L_x_907:
[----:B------:R-:W-:Y:S02]  /*a7c0*/  IADD3 R84, P1, PT, R84, R91, RZ ;  /* 0x0000005b54547210 */ /* 0x000fe40007f3e0ff */
[----:B------:R-:W-:Y:S03]  /*a7d0*/  IADD3 R14, P0, PT, R14, R95, RZ ;  /* 0x0000005f0e0e7210 */ /* 0x000fe60007f1e0ff */
[----:B------:R-:W-:Y:S02]  /*a7e0*/  IMAD.X R85, R85, 0x1, R90, P1 ;  /* 0x0000000155557824 */ /* 0x000fe400008e065a */
[----:B------:R-:W-:Y:S01]  /*a7f0*/  IMAD.X R15, R15, 0x1, R93, P0 ;  /* 0x000000010f0f7824 */ /* 0x000fe200000e065d */
[----:B------:R-:W-:Y:S07]  /*a800*/  @P2 BRA `(.L_x_908) ;  /* 0xffffff7c00182947 */ /* 0x000fee000383ffff */
.L_x_840:
        /* <DEDUP_REMOVED lines=42> */
.L_x_913:
[----:B------:R3:W-:Y:S02]  /*aab0*/  STS.128 [R213+0x4000], RZ ;  /* 0x004000ffd5007388 */ /* 0x0007e40000000c00 */
.L_x_912:
[----:B------:R-:W-:Y:S05]  /*aac0*/  BSYNC.RECONVERGENT B0 ;  /* 0x0000000000007941 */ /* 0x000fea0003800200 */
.L_x_911:
        /* <DEDUP_REMOVED lines=26> */
.L_x_916:
[----:B------:R1:W-:Y:S02]  /*ac70*/  STS.128 [R213+0x4800], RZ ;  /* 0x004800ffd5007388 */ /* 0x0003e40000000c00 */
.L_x_915:
[----:B------:R-:W-:Y:S05]  /*ac80*/  BSYNC.RECONVERGENT B0 ;  /* 0x0000000000007941 */ /* 0x000fea0003800200 */
.L_x_914:
        /* <DEDUP_REMOVED lines=26> */
.L_x_919:
[----:B------:R4:W-:Y:S02]  /*ae30*/  STS.128 [R213+0x5000], RZ ;  /* 0x005000ffd5007388 */ /* 0x0009e40000000c00 */
.L_x_918:
[----:B------:R-:W-:Y:S05]  /*ae40*/  BSYNC.RECONVERGENT B0 ;  /* 0x0000000000007941 */ /* 0x000fea0003800200 */
.L_x_917:
        /* <DEDUP_REMOVED lines=26> */
.L_x_921:
[----:B------:R2:W-:Y:S01]  /*aff0*/  STS.128 [R213+0x5800], RZ ;  /* 0x005800ffd5007388 */ /* 0x0005e20000000c00 */
[----:B------:R-:W-:Y:S05]  /*b000*/  BRA `(.L_x_920) ;  /* 0x0000007400247947 */ /* 0x000fea0003800000 */
.L_x_910:
        /* <DEDUP_REMOVED lines=81> */
.L_x_928:
[----:B------:R-:W-:Y:S05]  /*b520*/  BSYNC.RECONVERGENT B0 ;  /* 0x0000000000007941 */ /* 0x000fea0003800200 */
.L_x_927:
[----:B-----5:R-:W-:Y:S01]  /*b530*/  IMAD.MOV.U32 R6, RZ, RZ, R18 ;  /* 0x000000ffff067224 */ /* 0x020fe200078e0012 */
[----:B------:R-:W-:Y:S01]  /*b540*/  MOV R4, R16 ;  /* 0x0000001000047202 */ /* 0x000fe20000000f00 */
[----:B------:R-:W-:Y:S01]  /*b550*/  IMAD.MOV.U32 R7, RZ, RZ, R19 ;  /* 0x000000ffff077224 */ /* 0x000fe200078e0013 */
[----:B------:R-:W-:Y:S02]  /*b560*/  MOV R5, R17 ;  /* 0x0000001100057202 */ /* 0x000fe40000000f00 */
.L_x_926:
[----:B------:R-:W-:Y:S05]  /*b570*/  BSYNC.RECONVERGENT B1 ;  /* 0x0000000000017941 */ /* 0x000fea0003800200 */
.L_x_925:
        /* <DEDUP_REMOVED lines=49> */
.L_x_932:
[----:B------:R-:W-:Y:S05]  /*b890*/  BSYNC.RECONVERGENT B0 ;  /* 0x0000000000007941 */ /* 0x000fea0003800200 */
.L_x_931:
[----:B-----5:R4:W-:Y:S02]  /*b8a0*/  STS.128 [R213+0x2000], R16 ;  /* 0x00200010d5007388 */ /* 0x0209e40000000c00 */
.L_x_930:
[----:B------:R-:W-:Y:S05]  /*b8b0*/  BSYNC.RECONVERGENT B1 ;  /* 0x0000000000017941 */ /* 0x000fea0003800200 */
.L_x_929:
        /* <DEDUP_REMOVED lines=47> */
.L_x_934:
[----:B------:R-:W-:Y:S05]  /*bbb0*/  BSYNC.RECONVERGENT B0 ;  /* 0x0000000000007941 */ /* 0x000fea0003800200 */
.L_x_933:
[----:B-----5:R1:W-:Y:S02]  /*bbc0*/  STS.128 [R213+0x4000], R16 ;  /* 0x00400010d5007388 */ /* 0x0203e40000000c00 */
.L_x_924:
[----:B------:R-:W-:Y:S05]  /*bbd0*/  BSYNC.RECONVERGENT B2 ;  /* 0x0000000000027941 */ /* 0x000fea0003800200 */
.L_x_923:
        /* <DEDUP_REMOVED lines=65> */
.L_x_940:
[----:B------:R-:W-:Y:S05]  /*bff0*/  BSYNC.RECONVERGENT B0 ;  /* 0x0000000000007941 */ /* 0x000fea0003800200 */
.L_x_939:
[----:B-----5:R4:W-:Y:S02]  /*c000*/  STS.128 [R213+0x800], R16 ;  /* 0x00080010d5007388 */ /* 0x0209e40000000c00 */
.L_x_938:
[----:B------:R-:W-:Y:S05]  /*c010*/  BSYNC.RECONVERGENT B1 ;  /* 0x0000000000017941 */ /* 0x000fea0003800200 */
.L_x_937:
        /* <DEDUP_REMOVED lines=58> */
.L_x_944:
[----:B------:R-:W-:Y:S05]  /*c3c0*/  BSYNC.RECONVERGENT B0 ;  /* 0x0000000000007941 */ /* 0x000fea0003800200 */
.L_x_943:
[----:B-----5:R4:W-:Y:S02]  /*c3d0*/  STS.128 [R213+0x2800], R16 ;  /* 0x00280010d5007388 */ /* 0x0209e40000000c00 */
.L_x_942:
[----:B------:R-:W-:Y:S05]  /*c3e0*/  BSYNC.RECONVERGENT B1 ;  /* 0x0000000000017941 */ /* 0x000fea0003800200 */
.L_x_941:
        /* <DEDUP_REMOVED lines=57> */
.L_x_946:
[----:B------:R-:W-:Y:S05]  /*c780*/  BSYNC.RECONVERGENT B0 ;  /* 0x0000000000007941 */ /* 0x000fea0003800200 */
.L_x_945:
[----:B-----5:R4:W-:Y:S02]  /*c790*/  STS.128 [R213+0x4800], R16 ;  /* 0x00480010d5007388 */ /* 0x0209e40000000c00 */
.L_x_936:
[----:B------:R-:W-:Y:S05]  /*c7a0*/  BSYNC.RECONVERGENT B2 ;  /* 0x0000000000027941 */ /* 0x000fea0003800200 */
.L_x_935:
        /* <DEDUP_REMOVED lines=66> */
.L_x_952:
[----:B------:R-:W-:Y:S05]  /*cbd0*/  BSYNC.RECONVERGENT B0 ;  /* 0x0000000000007941 */ /* 0x000fea0003800200 */
.L_x_951:
[----:B-----5:R1:W-:Y:S02]  /*cbe0*/  STS.128 [R213+0x1000], R16 ;  /* 0x00100010d5007388 */ /* 0x0203e40000000c00 */
.L_x_950:
[----:B------:R-:W-:Y:S05]  /*cbf0*/  BSYNC.RECONVERGENT B1 ;  /* 0x0000000000017941 */ /* 0x000fea0003800200 */
.L_x_949:
        /* <DEDUP_REMOVED lines=58> */
.L_x_956:
[----:B------:R-:W-:Y:S05]  /*cfa0*/  BSYNC.RECONVERGENT B0 ;  /* 0x0000000000007941 */ /* 0x000fea0003800200 */
.L_x_955:
[----:B-----5:R4:W-:Y:S02]  /*cfb0*/  STS.128 [R213+0x3000], R16 ;  /* 0x00300010d5007388 */ /* 0x0209e40000000c00 */
.L_x_954:
[----:B------:R-:W-:Y:S05]  /*cfc0*/  BSYNC.RECONVERGENT B1 ;  /* 0x0000000000017941 */ /* 0x000fea0003800200 */
.L_x_953:
        /* <DEDUP_REMOVED lines=57> */
.L_x_958:
[----:B------:R-:W-:Y:S05]  /*d360*/  BSYNC.RECONVERGENT B0 ;  /* 0x0000000000007941 */ /* 0x000fea0003800200 */
.L_x_957:
[----:B-----5:R4:W-:Y:S02]  /*d370*/  STS.128 [R213+0x5000], R16 ;  /* 0x00500010d5007388 */ /* 0x0209e40000000c00 */
.L_x_948:
[----:B------:R-:W-:Y:S05]  /*d380*/  BSYNC.RECONVERGENT B2 ;  /* 0x0000000000027941 */ /* 0x000fea0003800200 */
.L_x_947:
        /* <DEDUP_REMOVED lines=64> */
.L_x_962:
[----:B------:R-:W-:Y:S05]  /*d790*/  BSYNC.RECONVERGENT B0 ;  /* 0x0000000000007941 */ /* 0x000fea0003800200 */
.L_x_961:
[----:B-----5:R4:W-:Y:S02]  /*d7a0*/  STS.128 [R213+0x1800], R16 ;  /* 0x00180010d5007388 */ /* 0x0209e40000000c00 */
.L_x_960:
[----:B------:R-:W-:Y:S05]  /*d7b0*/  BSYNC.RECONVERGENT B1 ;  /* 0x0000000000017941 */ /* 0x000fea0003800200 */
.L_x_959:
        /* <DEDUP_REMOVED lines=56> */
.L_x_966:
[----:B------:R-:W-:Y:S05]  /*db40*/  BSYNC.RECONVERGENT B0 ;  /* 0x0000000000007941 */ /* 0x000fea0003800200 */
.L_x_965:
[----:B-----5:R1:W-:Y:S02]  /*db50*/  STS.128 [R213+0x3800], R16 ;  /* 0x00380010d5007388 */ /* 0x0203e40000000c00 */
.L_x_964:
[----:B------:R-:W-:Y:S05]  /*db60*/  BSYNC.RECONVERGENT B1 ;  /* 0x0000000000017941 */ /* 0x000fea0003800200 */
.L_x_963:
        /* <DEDUP_REMOVED lines=56> */
.L_x_968:
[----:B------:R-:W-:Y:S05]  /*def0*/  BSYNC.RECONVERGENT B0 ;  /* 0x0000000000007941 */ /* 0x000fea0003800200 */
.L_x_967:
[----:B-----5:R4:W-:Y:S01]  /*df00*/  STS.128 [R213+0x5800], R16 ;  /* 0x00580010d5007388 */ /* 0x0209e20000000c00 */
[----:B------:R-:W-:Y:S05]  /*df10*/  BRA `(.L_x_920) ;  /* 0x0000004400607947 */ /* 0x000fea0003800000 */
.L_x_922:
        /* <DEDUP_REMOVED lines=97> */
.L_x_974:
[----:B------:R-:W-:Y:S05]  /*e530*/  BSYNC.RECONVERGENT B0 ;  /* 0x0000000000007941 */ /* 0x000fea0003800200 */
.L_x_973:
[----:B-----5:R-:W-:Y:S01]  /*e540*/  IMAD.MOV.U32 R6, RZ, RZ, R34 ;  /* 0x000000ffff067224 */ /* 0x020fe200078e0022 */
[----:B------:R-:W-:Y:S01]  /*e550*/  MOV R4, R32 ;  /* 0x0000002000047202 */ /* 0x000fe20000000f00 */
[----:B------:R-:W-:Y:S01]  /*e560*/  IMAD.MOV.U32 R7, RZ, RZ, R35 ;  /* 0x000000ffff077224 */ /* 0x000fe200078e0023 */
[----:B------:R-:W-:Y:S02]  /*e570*/  MOV R5, R33 ;  /* 0x0000002100057202 */ /* 0x000fe40000000f00 */
.L_x_972:
[----:B------:R-:W-:Y:S05]  /*e580*/  BSYNC.RECONVERGENT B1 ;  /* 0x0000000000017941 */ /* 0x000fea0003800200 */
.L_x_971:
        /* <DEDUP_REMOVED lines=87> */
.L_x_978:
[----:B------:R-:W-:Y:S05]  /*eb00*/  BSYNC.RECONVERGENT B0 ;  /* 0x0000000000007941 */ /* 0x000fea0003800200 */
.L_x_977:
[----:B-----5:R4:W-:Y:S02]  /*eb10*/  STS.128 [R213+0x2000], R32 ;  /* 0x00200020d5007388 */ /* 0x0209e40000000c00 */
.L_x_976:
[----:B------:R-:W-:Y:S05]  /*eb20*/  BSYNC.RECONVERGENT B1 ;  /* 0x0000000000017941 */ /* 0x000fea0003800200 */
.L_x_975:
        /* <DEDUP_REMOVED lines=85> */
.L_x_980:
[----:B------:R-:W-:Y:S05]  /*f080*/  BSYNC.RECONVERGENT B0 ;  /* 0x0000000000007941 */ /* 0x000fea0003800200 */
.L_x_979:
[----:B-----5:R1:W-:Y:S02]  /*f090*/  STS.128 [R213+0x4000], R32 ;  /* 0x00400020d5007388 */ /* 0x0203e40000000c00 */
.L_x_970:
[----:B------:R-:W-:Y:S05]  /*f0a0*/  BSYNC.RECONVERGENT B2 ;  /* 0x0000000000027941 */ /* 0x000fea0003800200 */
.L_x_969:
        /* <DEDUP_REMOVED lines=94> */
.L_x_986:
[----:B------:R-:W-:Y:S05]  /*f690*/  BSYNC.RECONVERGENT B0 ;  /* 0x0000000000007941 */ /* 0x000fea0003800200 */
.L_x_985:
[----:B-----5:R4:W-:Y:S02]  /*f6a0*/  STS.128 [R213+0x800], R32 ;  /* 0x00080020d5007388 */ /* 0x0209e40000000c00 */
.L_x_984:
[----:B------:R-:W-:Y:S05]  /*f6b0*/  BSYNC.RECONVERGENT B1 ;  /* 0x0000000000017941 */ /* 0x000fea0003800200 */
.L_x_983:
        /* <DEDUP_REMOVED lines=87> */
.L_x_990:
[----:B------:R-:W-:Y:S05]  /*fc30*/  BSYNC.RECONVERGENT B0 ;  /* 0x0000000000007941 */ /* 0x000fea0003800200 */
.L_x_989:
[----:B-----5:R4:W-:Y:S02]  /*fc40*/  STS.128 [R213+0x2800], R32 ;  /* 0x00280020d5007388 */ /* 0x0209e40000000c00 */
.L_x_988:
[----:B------:R-:W-:Y:S05]  /*fc50*/  BSYNC.RECONVERGENT B1 ;  /* 0x0000000000017941 */ /* 0x000fea0003800200 */
.L_x_987:
        /* <DEDUP_REMOVED lines=86> */
.L_x_992:
[----:B------:R-:W-:Y:S05]  /*101c0*/  BSYNC.RECONVERGENT B0 ;  /* 0x0000000000007941 */ /* 0x000fea0003800200 */
.L_x_991:
[----:B-----5:R4:W-:Y:S02]  /*101d0*/  STS.128 [R213+0x4800], R32 ;  /* 0x00480020d5007388 */ /* 0x0209e40000000c00 */
.L_x_982:
[----:B------:R-:W-:Y:S05]  /*101e0*/  BSYNC.RECONVERGENT B2 ;  /* 0x0000000000027941 */ /* 0x000fea0003800200 */
.L_x_981:
        /* <DEDUP_REMOVED lines=96> */
.L_x_998:
[----:B------:R-:W-:Y:S05]  /*107f0*/  BSYNC.RECONVERGENT B0 ;  /* 0x0000000000007941 */ /* 0x000fea0003800200 */
.L_x_997:
[----:B-----5:R1:W-:Y:S02]  /*10800*/  STS.128 [R213+0x1000], R32 ;  /* 0x00100020d5007388 */ /* 0x0203e40000000c00 */
.L_x_996:
[----:B------:R-:W-:Y:S05]  /*10810*/  BSYNC.RECONVERGENT B1 ;  /* 0x0000000000017941 */ /* 0x000fea0003800200 */
.L_x_995:
        /* <DEDUP_REMOVED lines=88> */
.L_x_1002:
[----:B------:R-:W-:Y:S05]  /*10da0*/  BSYNC.RECONVERGENT B0 ;  /* 0x0000000000007941 */ /* 0x000fea0003800200 */
.L_x_1001:
[----:B-----5:R4:W-:Y:S02]  /*10db0*/  STS.128 [R213+0x3000], R32 ;  /* 0x00300020d5007388 */ /* 0x0209e40000000c00 */
.L_x_1000:
[----:B------:R-:W-:Y:S05]  /*10dc0*/  BSYNC.RECONVERGENT B1 ;  /* 0x0000000000017941 */ /* 0x000fea0003800200 */
.L_x_999:
        /* <DEDUP_REMOVED lines=86> */
.L_x_1004:
[----:B------:R-:W-:Y:S05]  /*11330*/  BSYNC.RECONVERGENT B0 ;  /* 0x0000000000007941 */ /* 0x000fea0003800200 */
.L_x_1003:
[----:B-----5:R4:W-:Y:S02]  /*11340*/  STS.128 [R213+0x5000], R32 ;  /* 0x00500020d5007388 */ /* 0x0209e40000000c00 */
.L_x_994:
[----:B------:R-:W-:Y:S05]  /*11350*/  BSYNC.RECONVERGENT B2 ;  /* 0x0000000000027941 */ /* 0x000fea0003800200 */
.L_x_993:
        /* <DEDUP_REMOVED lines=95> */
.L_x_1008:
[----:B------:R-:W-:Y:S05]  /*11950*/  BSYNC.RECONVERGENT B0 ;  /* 0x0000000000007941 */ /* 0x000fea0003800200 */
.L_x_1007:
[----:B-----5:R4:W-:Y:S02]  /*11960*/  STS.128 [R213+0x1800], R32 ;  /* 0x00180020d5007388 */ /* 0x0209e40000000c00 */
.L_x_1006:
[----:B------:R-:W-:Y:S05]  /*11970*/  BSYNC.RECONVERGENT B1 ;  /* 0x0000000000017941 */ /* 0x000fea0003800200 */
.L_x_1005:
        /* <DEDUP_REMOVED lines=87> */
.L_x_1012:
[----:B------:R-:W-:Y:S05]  /*11ef0*/  BSYNC.RECONVERGENT B0 ;  /* 0x0000000000007941 */ /* 0x000fea0003800200 */
.L_x_1011:
[----:B-----5:R1:W-:Y:S02]  /*11f00*/  STS.128 [R213+0x3800], R32 ;  /* 0x00380020d5007388 */ /* 0x0203e40000000c00 */
.L_x_1010:
[----:B------:R-:W-:Y:S05]  /*11f10*/  BSYNC.RECONVERGENT B1 ;  /* 0x0000000000017941 */ /* 0x000fea0003800200 */
.L_x_1009:
        /* <DEDUP_REMOVED lines=86> */
.L_x_1014:
[----:B------:R-:W-:Y:S05]  /*12480*/  BSYNC.RECONVERGENT B0 ;  /* 0x0000000000007941 */ /* 0x000fea0003800200 */
.L_x_1013:
[----:B-----5:R4:W-:Y:S02]  /*12490*/  STS.128 [R213+0x5800], R32 ;  /* 0x00580020d5007388 */ /* 0x0209e40000000c00 */
.L_x_920:
[----:B------:R-:W-:Y:S05]  /*124a0*/  BSYNC.RECONVERGENT B3 ;  /* 0x0000000000037941 */ /* 0x000fea0003800200 */
.L_x_909:
[----:B-12--5:R-:W-:Y:S01]  /*124b0*/  IADD3 R7, PT, PT, -R60, R63, RZ ;  /* 0x0000003f3c077210 */ /* 0x026fe20007ffe1ff */
[----:B------:R-:W-:Y:S03]  /*124c0*/  BSSY.RECONVERGENT B0, `(.L_x_1015) ;  /* 0x000001c000007945 */ /* 0x000fe60003800200 */
[----:B------:R-:W-:-:S13]  /*124d0*/  ISETP.GE.AND P3, PT, R110, R7, PT ;  /* 0x000000076e00720c */ /* 0x000fda0003f66270 */
[----:B------:R-:W-:Y:S05]  /*124e0*/  @P3 BRA `(.L_x_1016) ;  /* 0x0000000000643947 */ /* 0x000fea0003800000 */
[----:B------:R-:W1:Y:S02]  /*124f0*/  LDCU UR4, c[0x0][0x440] ;  /* 0x00008800ff0477ac */ /* 0x000e640008000800 */
[----:B-1----:R-:W-:Y:S02]  /*12500*/  ISETP.GE.AND P1, PT, R12, UR4, PT ;  /* 0x000000040c007c0c */ /* 0x002fe4000bf26270 */
        /* <DEDUP_REMOVED lines=22> */
.L_x_1017:
[----:B------:R2:W-:Y:S02]  /*12670*/  STS.128 [R213+0xa000], RZ ;  /* 0x00a000ffd5007388 */ /* 0x0005e40000000c00 */
.L_x_1016:
[----:B------:R-:W-:Y:S05]  /*12680*/  BSYNC.RECONVERGENT B0 ;  /* 0x0000000000007941 */ /* 0x000fea0003800200 */
.L_x_1015:
        /* <DEDUP_REMOVED lines=25> */
.L_x_1020:
[----:B------:R1:W-:Y:S02]  /*12820*/  STS.128 [R213+0xa800], RZ ;  /* 0x00a800ffd5007388 */ /* 0x0003e40000000c00 */
.L_x_1019:
[----:B------:R-:W-:Y:S05]  /*12830*/  BSYNC.RECONVERGENT B0 ;  /* 0x0000000000007941 */ /* 0x000fea0003800200 */
.L_x_1018:
        /* <DEDUP_REMOVED lines=26> */
.L_x_1023:
[----:B------:R1:W-:Y:S02]  /*129e0*/  STS.128 [R213+0xb000], RZ ;  /* 0x00b000ffd5007388 */ /* 0x0003e40000000c00 */
.L_x_1022:
[----:B------:R-:W-:Y:S05]  /*129f0*/  BSYNC.RECONVERGENT B0 ;  /* 0x0000000000007941 */ /* 0x000fea0003800200 */
.L_x_1021:
        /* <DEDUP_REMOVED lines=13> */
[----:B------:R-:W5:Y:S01]  /*12ad0*/  LDCU UR4, c[0x0][0x440] ;  /* 0x00008800ff0477ac */ /* 0x000f620008000800 */
[----:B------:R-:W-:Y:S01]  /*12ae0*/  IMAD.MOV.U32 R194, RZ, RZ, R196 ;  /* 0x000000ffffc27224 */ /* 0x000fe200078e00c4 */
        /* <DEDUP_REMOVED lines=22> */
.L_x_1026:
[----:B------:R1:W-:Y:S02]  /*12c50*/  STS.128 [R213+0xb800], RZ ;  /* 0x00b800ffd5007388 */ /* 0x0003e40000000c00 */
.L_x_1025:
[----:B------:R-:W-:Y:S05]  /*12c60*/  BSYNC.RECONVERGENT B0 ;  /* 0x0000000000007941 */ /* 0x000fea0003800200 */
.L_x_1024:
        /* <DEDUP_REMOVED lines=37> */
.L_x_1029:
[----:B------:R1:W-:Y:S01]  /*12ec0*/  STS.128 [R213+0x10000], RZ ;  /* 0x010000ffd5007388 */ /* 0x0003e20000000c00 */
[----:B------:R-:W-:Y:S05]  /*12ed0*/  BRA `(.L_x_1030) ;  /* 0x00000000000c7947 */ /* 0x000fea0003800000 */
.L_x_1028:
[----:B------:R1:W-:Y:S04]  /*12ee0*/  STS.128 [R213+0xc000], RZ ;  /* 0x00c000ffd5007388 */ /* 0x0003e80000000c00 */
[----:B------:R1:W-:Y:S04]  /*12ef0*/  STS.128 [R213+0xe000], RZ ;  /* 0x00e000ffd5007388 */ /* 0x0003e80000000c00 */
[----:B------:R1:W-:Y:S02]  /*12f00*/  STS.128 [R213+0x10000], RZ ;  /* 0x010000ffd5007388 */ /* 0x0003e40000000c00 */
.L_x_1030:
[----:B------:R-:W-:Y:S05]  /*12f10*/  BSYNC.RECONVERGENT B0 ;  /* 0x0000000000007941 */ /* 0x000fea0003800200 */
.L_x_1027:
        /* <DEDUP_REMOVED lines=28> */
.L_x_1033:
[----:B------:R1:W-:Y:S02]  /*130e0*/  STS.128 [R213+0x10800], RZ ;  /* 0x010800ffd5007388 */ /* 0x0003e40000000c00 */
.L_x_1032:
[----:B------:R-:W-:Y:S05]  /*130f0*/  BSYNC.RECONVERGENT B0 ;  /* 0x0000000000007941 */ /* 0x000fea0003800200 */
.L_x_1031:
        /* <DEDUP_REMOVED lines=29> */
.L_x_1036:
[----:B------:R1:W-:Y:S02]  /*132d0*/  STS.128 [R213+0x11000], RZ ;  /* 0x011000ffd5007388 */ /* 0x0003e40000000c00 */
.L_x_1035:
[----:B------:R-:W-:Y:S05]  /*132e0*/  BSYNC.RECONVERGENT B0 ;  /* 0x0000000000007941 */ /* 0x000fea0003800200 */
.L_x_1034:
[----:B------:R-:W-:Y:S01]  /*132f0*/  ISETP.GE.AND P0, PT, R36, R7, PT ;  /* 0x000000072400720c */ /* 0x000fe20003f06270 */
[----:B------:R-:W-:-:S12]  /*13300*/  BSSY.RECONVERGENT B0, `(.L_x_1037) ;  /* 0x000001f000007945 */ /* 0x000fd80003800200 */
[----:B------:R1:W-:Y:S04]  /*13310*/  @P0 STS.128 [R213+0xd800], RZ ;  /* 0x00d800ffd5000388 */ /* 0x0003e80000000c00 */
[----:B------:R1:W-:Y:S04]  /*13320*/  @P0 STS.128 [R213+0xf800], RZ ;  /* 0x00f800ffd5000388 */ /* 0x0003e80000000c00 */
[----:B------:R1:W-:Y:S01]  /*13330*/  @P0 STS.128 [R213+0x11800], RZ ;  /* 0x011800ffd5000388 */ /* 0x0003e20000000c00 */
[----:B------:R-:W-:Y:S05]  /*13340*/  @P0 BRA `(.L_x_1038) ;  /* 0x0000000000680947 */ /* 0x000fea0003800000 */
[----:B-1----:R-:W1:Y:S01]  /*13350*/  LDC.64 R4, c[0x0][0x3c0] ;  /* 0x0000f000ff047b82 */ /* 0x002e620000000a00 */
        /* <DEDUP_REMOVED lines=24> */
.L_x_1039:
[----:B------:R1:W-:Y:S02]  /*134e0*/  STS.128 [R213+0x11800], RZ ;  /* 0x011800ffd5007388 */ /* 0x0003e40000000c00 */
.L_x_1038:
[----:B------:R-:W-:Y:S05]  /*134f0*/  BSYNC.RECONVERGENT B0 ;  /* 0x0000000000007941 */ /* 0x000fea0003800200 */
.L_x_1037:
[----:B------:R-:W-:Y:S01]  /*13500*/  LOP3.LUT R3, R66, 0x8, R135, 0x78, !PT ;  /* 0x0000000842037812 */ /* 0x000fe200078e7887 */
[----:B------:R-:W5:Y:S01]  /*13510*/  LDCU UR4, c[0x0][0x50c] ;  /* 0x0000a180ff0477ac */ /* 0x000f620008000800 */
[----:B------:R-:W-:Y:S01]  /*13520*/  LOP3.LUT R136, R137, 0x400, RZ, 0xc0, !PT ;  /* 0x0000040089887812 */ /* 0x000fe200078ec0ff */
[----:B------:R-:W0:Y:S01]  /*13530*/  LDGDEPBAR ;  /* 0x00000000000079af */ /* 0x000e220000000000 */
[----:B------:R-:W-:Y:S02]  /*13540*/  LOP3.LUT R3, R3, R138, RZ, 0x3c, !PT ;  /* 0x0000008a03037212 */ /* 0x000fe400078e3cff */
[----:B------:R-:W-:Y:S02]  /*13550*/  LEA R89, R89, UR5, 0x1 ;  /* 0x0000000559597c11 */ /* 0x000fe4000f8e08ff */
[----:B------:R-:W-:Y:S02]  /*13560*/  LEA R86, R3, R136, 0x1 ;  /* 0x0000008803567211 */ /* 0x000fe400078e08ff */
[----:B------:R-:W-:Y:S01]  /*13570*/  LOP3.LUT P1, RZ, R135, 0x2, RZ, 0xc0, !PT ;  /* 0x0000000287ff7812 */ /* 0x000fe2000782c0ff */
[----:B------:R-:W-:Y:S01]  /*13580*/  LDSM.16.M88.4 R52, [R89] ;  /* 0x000000005934783b */ /* 0x000fe20000000200 */
[----:B------:R-:W-:-:S02]  /*13590*/  MOV R139, 0x20 ;  /* 0x00000020008b7802 */ /* 0x000fc40000000f00 */
[----:B------:R-:W-:Y:S01]  /*135a0*/  IADD3 R3, PT, PT, R86, UR5, RZ ;  /* 0x0000000556037c10 */ /* 0x000fe2000fffe0ff */
[----:B---34-:R-:W3:Y:S01]  /*135b0*/  LDSM.16.M88.4 R24, [R86+UR5+0x6000] ;  /* 0x006000055618783b */ /* 0x018ee20008000200 */
[----:B------:R-:W-:Y:S02]  /*135c0*/  SEL R172, R139, 0xffffffe0, !P1 ;  /* 0xffffffe08bac7807 */ /* 0x000fe40004800000 */
[----:B------:R-:W-:Y:S01]  /*135d0*/  LOP3.LUT P0, RZ, R135, 0x4, RZ, 0xc0, !PT ;  /* 0x0000000487ff7812 */ /* 0x000fe2000780c0ff */
[----:B------:R-:W4:Y:S01]  /*135e0*/  LDSM.16.M88.4 R16, [R86+UR5+0x6800] ;  /* 0x006800055610783b */ /* 0x000f220008000200 */
[-C--:B------:R-:W-:Y:S02]  /*135f0*/  IADD3 R87, PT, PT, R89, R172.reuse, RZ ;  /* 0x000000ac59577210 */ /* 0x080fe40007ffe0ff */
[----:B------:R-:W-:Y:S01]  /*13600*/  IADD3 R11, PT, PT, R3, R172, RZ ;  /* 0x000000ac030b7210 */ /* 0x000fe20007ffe0ff */
[----:B------:R-:W2:Y:S01]  /*13610*/  LDSM.16.M88.4 R64, [R86+UR5+0x7000] ;  /* 0x007000055640783b */ /* 0x000ea20008000200 */
[----:B------:R-:W-:-:S02]  /*13620*/  MOV R160, 0x40 ;  /* 0x0000004000a07802 */ /* 0x000fc40000000f00 */
[----:B------:R-:W-:Y:S01]  /*13630*/  ISETP.NE.AND P6, PT, R134, 0x1, PT ;  /* 0x000000018600780c */ /* 0x000fe20003fc5270 */
[----:B------:R-:W5:Y:S01]  /*13640*/  LDSM.16.M88.4 R32, [R86+UR5+0x7800] ;  /* 0x007800055620783b */ /* 0x000f620008000200 */
[----:B------:R-:W-:-:S03]  /*13650*/  SEL R160, R160, 0xffffffc0, !P0 ;  /* 0xffffffc0a0a07807 */ /* 0x000fc60004000000 */
[----:B------:R-:W-:Y:S01]  /*13660*/  LDSM.16.M88.4 R72, [R87] ;  /* 0x000000005748783b */ /* 0x000fe20000000200 */
[-C--:B------:R-:W-:Y:S02]  /*13670*/  IADD3 R85, PT, PT, R89, R160.reuse, RZ ;  /* 0x000000a059557210 */ /* 0x080fe40007ffe0ff */
[----:B------:R-:W-:Y:S01]  /*13680*/  IADD3 R3, PT, PT, R3, R160, RZ ;  /* 0x000000a003037210 */ /* 0x000fe20007ffe0ff */
[----:B------:R-:W5:Y:S01]  /*13690*/  LDSM.16.M88.4 R36, [R11+0x6000] ;  /* 0x006000000b24783b */ /* 0x000f620000000200 */
[C---:B------:R-:W-:Y:S02]  /*136a0*/  IADD3 R84, PT, PT, R172.reuse, R85, RZ ;  /* 0x00000055ac547210 */ /* 0x040fe40007ffe0ff */
[----:B------:R-:W-:Y:S01]  /*136b0*/  IADD3 R0, PT, PT, R172, R3, RZ ;  /* 0x00000003ac007210 */ /* 0x000fe20007ffe0ff */
[----:B-1----:R-:W1:Y:S04]  /*136c0*/  LDSM.16.M88.4 R12, [R11+0x6800] ;  /* 0x006800000b0c783b */ /* 0x002e680000000200 */
[----:B------:R-:W1:Y:S04]  /*136d0*/  LDSM.16.M88.4 R4, [R11+0x7000] ;  /* 0x007000000b04783b */ /* 0x000e680000000200 */
[----:B------:R-:W1:Y:S04]  /*136e0*/  LDSM.16.M88.4 R76, [R11+0x7800] ;  /* 0x007800000b4c783b */ /* 0x000e680000000200 */
[----:B------:R-:W-:Y:S01]  /*136f0*/  LDSM.16.M88.4 R48, [R3+0x6000] ;  /* 0x006000000330783b */ /* 0x000fe20000000200 */
[C---:B---3--:R-:W-:Y:S03]  /*13700*/  HMMA.16816.F32 R28, R52.reuse, R24, RZ ;  /* 0x00000018341c723c */ /* 0x048fe600000018ff */
[----:B------:R-:W-:Y:S04]  /*13710*/  LDSM.16.M88.4 R44, [R3+0x6800] ;  /* 0x00680000032c783b */ /* 0x000fe80000000200 */
[----:B------:R-:W-:Y:S01]  /*13720*/  LDSM.16.M88.4 R80, [R84] ;  /* 0x000000005450783b */ /* 0x000fe20000000200 */
[C---:B----4-:R-:W-:Y:S03]  /*13730*/  HMMA.16816.F32 R20, R52.reuse, R16, RZ ;  /* 0x000000103414723c */ /* 0x050fe600000018ff */
[----:B------:R-:W-:Y:S05]  /*13740*/  LDSM.16.M88.4 R40, [R3+0x7000] ;  /* 0x007000000328783b */ /* 0x000fea0000000200 */
[C---:B--2---:R-:W-:Y:S08]  /*13750*/  HMMA.16816.F32 R68, R52.reuse, R64, RZ ;  /* 0x000000403444723c */ /* 0x044ff000000018ff */
[C---:B------:R-:W-:Y:S08]  /*13760*/  HMMA.16816.F32 R24, R52.reuse, R26, RZ ;  /* 0x0000001a3418723c */ /* 0x040ff000000018ff */
[C---:B------:R-:W-:Y:S08]  /*13770*/  HMMA.16816.F32 R16, R52.reuse, R18, RZ ;  /* 0x000000123410723c */ /* 0x040ff000000018ff */
[C---:B------:R-:W-:Y:S08]  /*13780*/  HMMA.16816.F32 R64, R52.reuse, R66, RZ ;  /* 0x000000423440723c */ /* 0x040ff000000018ff */
[C---:B-----5:R-:W-:Y:S08]  /*13790*/  HMMA.16816.F32 R56, R52.reuse, R32, RZ ;  /* 0x000000203438723c */ /* 0x060ff000000018ff */
[----:B------:R-:W-:Y:S01]  /*137a0*/  HMMA.16816.F32 R52, R52, R34, RZ ;  /* 0x000000223434723c */ /* 0x000fe200000018ff */
[----:B------:R-:W2:Y:S07]  /*137b0*/  LDSM.16.M88.4 R32, [R85] ;  /* 0x000000005520783b */ /* 0x000eae0000000200 */
[C---:B------:R-:W-:Y:S08]  /*137c0*/  HMMA.16816.F32 R28, R72.reuse, R36, R28 ;  /* 0x00000024481c723c */ /* 0x040ff0000000181c */
[C---:B------:R-:W-:Y:S01]  /*137d0*/  HMMA.16816.F32 R24, R72.reuse, R38, R24 ;  /* 0x000000264818723c */ /* 0x040fe20000001818 */
[----:B------:R-:W3:Y:S07]  /*137e0*/  LDSM.16.M88.4 R36, [R3+0x7800] ;  /* 0x007800000324783b */ /* 0x000eee0000000200 */
[C---:B-1----:R-:W-:Y:S08]  /*137f0*/  HMMA.16816.F32 R20, R72.reuse, R12, R20 ;  /* 0x0000000c4814723c */ /* 0x042ff00000001814 */
[C---:B------:R-:W-:Y:S01]  /*13800*/  HMMA.16816.F32 R16, R72.reuse, R14, R16 ;  /* 0x0000000e4810723c */ /* 0x040fe20000001810 */
[----:B------:R-:W1:Y:S07]  /*13810*/  LDSM.16.M88.4 R12, [R0+0x6000] ;  /* 0x00600000000c783b */ /* 0x000e6e0000000200 */
[C---:B------:R-:W-:Y:S08]  /*13820*/  HMMA.16816.F32 R68, R72.reuse, R4, R68 ;  /* 0x000000044844723c */ /* 0x040ff00000001844 */
[C---:B------:R-:W-:Y:S01]  /*13830*/  HMMA.16816.F32 R64, R72.reuse, R6, R64 ;  /* 0x000000064840723c */ /* 0x040fe20000001840 */
[----:B------:R-:W4:Y:S07]  /*13840*/  LDSM.16.M88.4 R4, [R0+0x6800] ;  /* 0x006800000004783b */ /* 0x000f2e0000000200 */
[C---:B------:R-:W-:Y:S08]  /*13850*/  HMMA.16816.F32 R56, R72.reuse, R76, R56 ;  /* 0x0000004c4838723c */ /* 0x040ff00000001838 */
[----:B------:R-:W-:Y:S01]  /*13860*/  HMMA.16816.F32 R52, R72, R78, R52 ;  /* 0x0000004e4834723c */ /* 0x000fe20000001834 */
[----:B------:R-:W5:Y:S04]  /*13870*/  LDSM.16.M88.4 R72, [R0+0x7800] ;  /* 0x007800000048783b */ /* 0x000f680000000200 */
[----:B------:R-:W5:Y:S03]  /*13880*/  LDSM.16.M88.4 R76, [R0+0x7000] ;  /* 0x00700000004c783b */ /* 0x000f660000000200 */
[C---:B--2---:R-:W-:Y:S08]  /*13890*/  HMMA.16816.F32 R28, R32.reuse, R48, R28 ;  /* 0x00000030201c723c */ /* 0x044ff0000000181c */
[C---:B------:R-:W-:Y:S01]  /*138a0*/  HMMA.16816.F32 R24, R32.reuse, R50, R24 ;  /* 0x000000322018723c */ /* 0x040fe20000001818 */
[----:B------:R-:W-:Y:S07]  /*138b0*/  LDSM.16.M88.4 R48, [R89+0x2000] ;  /* 0x002000005930783b */ /* 0x000fee0000000200 */
[C---:B------:R-:W-:Y:S08]  /*138c0*/  HMMA.16816.F32 R20, R32.reuse, R44, R20 ;  /* 0x0000002c2014723c */ /* 0x040ff00000001814 */
[C---:B------:R-:W-:Y:S01]  /*138d0*/  HMMA.16816.F32 R16, R32.reuse, R46, R16 ;  /* 0x0000002e2010723c */ /* 0x040fe20000001810 */
[----:B------:R-:W2:Y:S07]  /*138e0*/  LDSM.16.M88.4 R44, [R86+UR5+0x8000] ;  /* 0x00800005562c783b */ /* 0x000eae0008000200 */
[C---:B---3--:R-:W-:Y:S08]  /*138f0*/  HMMA.16816.F32 R56, R32.reuse, R36, R56 ;  /* 0x000000242038723c */ /* 0x048ff00000001838 */
[----:B------:R-:W-:Y:S01]  /*13900*/  HMMA.16816.F32 R52, R32, R38, R52 ;  /* 0x000000262034723c */ /* 0x000fe20000001834 */
[----:B------:R-:W3:Y:S07]  /*13910*/  LDSM.16.M88.4 R36, [R86+UR5+0x9000] ;  /* 0x009000055624783b */ /* 0x000eee0008000200 */
[C---:B-1----:R-:W-:Y:S08]  /*13920*/  HMMA.16816.F32 R28, R80.reuse, R12, R28 ;  /* 0x0000000c501c723c */ /* 0x042ff0000000181c */
[C---:B------:R-:W-:Y:S01]  /*13930*/  HMMA.16816.F32 R24, R80.reuse, R14, R24 ;  /* 0x0000000e5018723c */ /* 0x040fe20000001818 */
[----:B------:R-:W-:Y:S07]  /*13940*/  LDSM.16.M88.4 R12, [R87+0x2000] ;  /* 0x00200000570c783b */ /* 0x000fee0000000200 */
[C---:B----4-:R-:W-:Y:S08]  /*13950*/  HMMA.16816.F32 R20, R80.reuse, R4, R20 ;  /* 0x000000045014723c */ /* 0x050ff00000001814 */
[----:B------:R-:W-:Y:S01]  /*13960*/  HMMA.16816.F32 R16, R80, R6, R16 ;  /* 0x000000065010723c */ /* 0x000fe20000001810 */
[----:B------:R-:W1:Y:S07]  /*13970*/  LDSM.16.M88.4 R4, [R11+0x8000] ;  /* 0x008000000b04783b */ /* 0x000e6e0000000200 */
        /* <DEDUP_REMOVED lines=9> */
[----:B------:R-:W5:Y:S04]  /*13a10*/  LDSM.16.M88.4 R52, [R11+0x8800] ;  /* 0x008800000b34783b */ /* 0x000f680000000200 */
[----:B------:R-:W-:Y:S03]  /*13a20*/  LDSM.16.M88.4 R80, [R85+0x4000] ;  /* 0x004000005550783b */ /* 0x000fe60000000200 */
[C---:B--2---:R-:W-:Y:S08]  /*13a30*/  HMMA.16816.F32 R28, R48.reuse, R44, R28 ;  /* 0x0000002c301c723c */ /* 0x044ff0000000181c */
[C---:B------:R-:W-:Y:S01]  /*13a40*/  HMMA.16816.F32 R24, R48.reuse, R46, R24 ;  /* 0x0000002e3018723c */ /* 0x040fe20000001818 */
[----:B------:R-:W2:Y:S07]  /*13a50*/  LDSM.16.M88.4 R44, [R11+0x9800] ;  /* 0x009800000b2c783b */ /* 0x000eae0000000200 */
[C---:B---3--:R-:W-:Y:S08]  /*13a60*/  HMMA.16816.F32 R68, R48.reuse, R36, R68 ;  /* 0x000000243044723c */ /* 0x048ff00000001844 */
[----:B------:R-:W-:Y:S01]  /*13a70*/  HMMA.16816.F32 R64, R48, R38, R64 ;  /* 0x000000263040723c */ /* 0x000fe20000001840 */
[----:B------:R-:W-:Y:S07]  /*13a80*/  LDSM.16.M88.4 R36, [R85+0x2000] ;  /* 0x002000005524783b */ /* 0x000fee0000000200 */
[C---:B-1----:R-:W-:Y:S08]  /*13a90*/  HMMA.16816.F32 R28, R12.reuse, R4, R28 ;  /* 0x000000040c1c723c */ /* 0x042ff0000000181c */
[----:B------:R-:W-:Y:S01]  /*13aa0*/  HMMA.16816.F32 R24, R12, R6, R24 ;  /* 0x000000060c18723c */ /* 0x000fe20000001818 */
[----:B------:R-:W1:Y:S07]  /*13ab0*/  LDSM.16.M88.4 R4, [R3+0x8800] ;  /* 0x008800000304783b */ /* 0x000e6e0000000200 */
        /* <DEDUP_REMOVED lines=12> */
[C---:B--2---:R-:W-:Y:S08]  /*13b80*/  HMMA.16816.F32 R56, R12.reuse, R44, R56 ;  /* 0x0000002c0c38723c */ /* 0x044ff00000001838 */
[----:B------:R-:W-:Y:S01]  /*13b90*/  HMMA.16816.F32 R72, R12, R46, R72 ;  /* 0x0000002e0c48723c */ /* 0x000fe20000001848 */
[----:B------:R-:W-:Y:S04]  /*13ba0*/  LDSM.16.M88.4 R44, [R84+0x2000] ;  /* 0x00200000542c783b */ /* 0x000fe80000000200 */
[----:B------:R-:W2:Y:S03]  /*13bb0*/  LDSM.16.M88.4 R12, [R0+0x8000] ;  /* 0x00800000000c783b */ /* 0x000ea60000000200 */
[C---:B-1----:R-:W-:Y:S08]  /*13bc0*/  HMMA.16816.F32 R20, R36.reuse, R4, R20 ;  /* 0x000000042414723c */ /* 0x042ff00000001814 */
[C---:B------:R-:W-:Y:S01]  /*13bd0*/  HMMA.16816.F32 R16, R36.reuse, R6, R16 ;  /* 0x000000062410723c */ /* 0x040fe20000001810 */
[----:B------:R-:W1:Y:S07]  /*13be0*/  LDSM.16.M88.4 R4, [R0+0x9000] ;  /* 0x009000000004783b */ /* 0x000e6e0000000200 */
        /* <DEDUP_REMOVED lines=10> */
[C---:B--2---:R-:W-:Y:S01]  /*13c90*/  HMMA.16816.F32 R48, R44.reuse, R12, R28 ;  /* 0x0000000c2c30723c */ /* 0x044fe2000000181c */
[----:B------:R-:W2:Y:S07]  /*13ca0*/  LDSM.16.M88.4 R28, [R11+0xa000] ;  /* 0x00a000000b1c783b */ /* 0x000eae0000000200 */
[C---:B------:R-:W-:Y:S01]  /*13cb0*/  HMMA.16816.F32 R24, R44.reuse, R14, R24 ;  /* 0x0000000e2c18723c */ /* 0x040fe20000001818 */
[----:B------:R-:W2:Y:S07]  /*13cc0*/  LDSM.16.M88.4 R12, [R86+UR5+0xa800] ;  /* 0x00a80005560c783b */ /* 0x000eae0008000200 */
[C---:B-1----:R-:W-:Y:S08]  /*13cd0*/  HMMA.16816.F32 R76, R44.reuse, R4, R76 ;  /* 0x000000042c4c723c */ /* 0x042ff0000000184c */
[C---:B------:R-:W-:Y:S01]  /*13ce0*/  HMMA.16816.F32 R64, R44.reuse, R6, R64 ;  /* 0x000000062c40723c */ /* 0x040fe20000001840 */
[----:B------:R-:W1:Y:S07]  /*13cf0*/  LDSM.16.M88.4 R4, [R86+UR5+0xb000] ;  /* 0x00b000055604783b */ /* 0x000e6e0008000200 */
[C---:B---3--:R-:W-:Y:S08]  /*13d00*/  HMMA.16816.F32 R20, R44.reuse, R32, R20 ;  /* 0x000000202c14723c */ /* 0x048ff00000001814 */
[----:B------:R-:W-:Y:S01]  /*13d10*/  HMMA.16816.F32 R16, R44, R34, R16 ;  /* 0x000000222c10723c */ /* 0x000fe20000001810 */
[----:B------:R-:W3:Y:S07]  /*13d20*/  LDSM.16.M88.4 R32, [R3+0xa000] ;  /* 0x00a000000320783b */ /* 0x000eee0000000200 */
[C---:B-----5:R-:W-:Y:S08]  /*13d30*/  HMMA.16816.F32 R48, R68.reuse, R52, R48 ;  /* 0x000000344430723c */ /* 0x060ff00000001830 */
[----:B------:R-:W-:Y:S01]  /*13d40*/  HMMA.16816.F32 R24, R68, R54, R24 ;  /* 0x000000364418723c */ /* 0x000fe20000001818 */
[----:B------:R-:W5:Y:S07]  /*13d50*/  LDSM.16.M88.4 R52, [R11+0xa800] ;  /* 0x00a800000b34783b */ /* 0x000f6e0000000200 */
[C---:B----4-:R-:W-:Y:S08]  /*13d60*/  HMMA.16816.F32 R56, R44.reuse, R36, R56 ;  /* 0x000000242c38723c */ /* 0x050ff00000001838 */
[----:B------:R-:W-:Y:S01]  /*13d70*/  HMMA.16816.F32 R72, R44, R38, R72 ;  /* 0x000000262c48723c */ /* 0x000fe20000001848 */
[----:B------:R-:W-:Y:S04]  /*13d80*/  LDSM.16.M88.4 R44, [R84+0x4000] ;  /* 0x00400000542c783b */ /* 0x000fe80000000200 */
[----:B------:R-:W4:Y:S03]  /*13d90*/  LDSM.16.M88.4 R36, [R0+0xa000] ;  /* 0x00a000000024783b */ /* 0x000f260000000200 */
[C---:B--2---:R-:W-:Y:S01]  /*13da0*/  HMMA.16816.F32 R48, R40.reuse, R28, R48 ;  /* 0x0000001c2830723c */ /* 0x044fe20000001830 */
[----:B------:R-:W-:Y:S07]  /*13db0*/  LDSM.16.M88.4 R84, [R86+UR5+0xb800] ;  /* 0x00b800055654783b */ /* 0x000fee0008000200 */
[----:B------:R-:W-:Y:S08]  /*13dc0*/  HMMA.16816.F32 R24, R40, R30, R24 ;  /* 0x0000001e2818723c */ /* 0x000ff00000001818 */
[C---:B------:R-:W-:Y:S08]  /*13dd0*/  HMMA.16816.F32 R20, R68.reuse, R12, R20 ;  /* 0x0000000c4414723c */ /* 0x040ff00000001814 */
[C---:B------:R-:W-:Y:S01]  /*13de0*/  HMMA.16816.F32 R16, R68.reuse, R14, R16 ;  /* 0x0000000e4410723c */ /* 0x040fe20000001810 */
[----:B------:R-:W2:Y:S07]  /*13df0*/  LDSM.16.M88.4 R12, [R3+0xa800] ;  /* 0x00a80000030c783b */ /* 0x000eae0000000200 */
[C---:B-1----:R-:W-:Y:S08]  /*13e00*/  HMMA.16816.F32 R76, R68.reuse, R4, R76 ;  /* 0x00000004444c723c */ /* 0x042ff0000000184c */
[----:B------:R-:W-:Y:S01]  /*13e10*/  HMMA.16816.F32 R64, R68, R6, R64 ;  /* 0x000000064440723c */ /* 0x000fe20000001840 */
[----:B------:R-:W1:Y:S07]  /*13e20*/  LDSM.16.M88.4 R4, [R11+0xb000] ;  /* 0x00b000000b04783b */ /* 0x000e6e0000000200 */
[C---:B---3--:R-:W-:Y:S08]  /*13e30*/  HMMA.16816.F32 R48, R80.reuse, R32, R48 ;  /* 0x000000205030723c */ /* 0x048ff00000001830 */
[----:B------:R-:W-:Y:S01]  /*13e40*/  HMMA.16816.F32 R24, R80, R34, R24 ;  /* 0x000000225018723c */ /* 0x000fe20000001818 */
[----:B------:R-:W-:Y:S07]  /*13e50*/  LDSM.16.M88.4 R32, [R3+0xb000] ;  /* 0x00b000000320783b */ /* 0x000fee0000000200 */
[----:B-----5:R-:W-:Y:S01]  /*13e60*/  HMMA.16816.F32 R28, R40, R52, R20 ;  /* 0x00000034281c723c */ /* 0x020fe20000001814 */
[----:B------:R-:W3:Y:S07]  /*13e70*/  LDSM.16.M88.4 R20, [R0+0xa800] ;  /* 0x00a800000014783b */ /* 0x000eee0000000200 */
[C---:B----4-:R-:W-:Y:S08]  /*13e80*/  HMMA.16816.F32 R48, R44.reuse, R36, R48 ;  /* 0x000000242c30723c */ /* 0x050ff00000001830 */
[----:B------:R-:W-:Y:S01]  /*13e90*/  HMMA.16816.F32 R24, R44, R38, R24 ;  /* 0x000000262c18723c */ /* 0x000fe20000001818 */
[----:B------:R-:W4:Y:S07]  /*13ea0*/  LDSM.16.M88.4 R36, [R11+0xb800] ;  /* 0x00b800000b24783b */ /* 0x000f2e0000000200 */
[----:B------:R-:W-:Y:S03]  /*13eb0*/  HMMA.16816.F32 R16, R40, R54, R16 ;  /* 0x000000362810723c */ /* 0x000fe60000001810 */
[----:B------:R-:W-:Y:S01]  /*13ec0*/  FMUL.FTZ R48, R48, UR4 ;  /* 0x0000000430307c20 */ /* 0x000fe20008410000 */
[----:B------:R-:W-:Y:S01]  /*13ed0*/  FMUL.FTZ R49, R49, UR4 ;  /* 0x0000000431317c20 */ /* 0x000fe20008410000 */
[----:B------:R-:W-:Y:S01]  /*13ee0*/  FMUL.FTZ R50, R50, UR4 ;  /* 0x0000000432327c20 */ /* 0x000fe20008410000 */
[----:B------:R-:W-:-:S02]  /*13ef0*/  FMUL.FTZ R51, R51, UR4 ;  /* 0x0000000433337c20 */ /* 0x000fc40008410000 */
[----:B--2---:R-:W-:Y:S01]  /*13f00*/  HMMA.16816.F32 R28, R80, R12, R28 ;  /* 0x0000000c501c723c */ /* 0x004fe2000000181c */
[----:B------:R-:W2:Y:S02]  /*13f10*/  MUFU.TANH R48, R48 ;  /* 0x0000003000307308 */ /* 0x000ea40000002400 */
[----:B------:R-:W-:Y:S01]  /*13f20*/  FMUL.FTZ R24, R24, UR4 ;  /* 0x0000000418187c20 */ /* 0x000fe20008410000 */
[----:B------:R-:W-:Y:S01]  /*13f30*/  FMUL.FTZ R25, R25, UR4 ;  /* 0x0000000419197c20 */ /* 0x000fe20008410000 */
[----:B------:R-:W-:Y:S01]  /*13f40*/  FMUL.FTZ R26, R26, UR4 ;  /* 0x000000041a1a7c20 */ /* 0x000fe20008410000 */
[----:B------:R-:W-:Y:S02]  /*13f50*/  FMUL.FTZ R27, R27, UR4 ;  /* 0x000000041b1b7c20 */ /* 0x000fe40008410000 */
[----:B-1----:R-:W-:Y:S01]  /*13f60*/  HMMA.16816.F32 R76, R40, R4, R76 ;  /* 0x00000004284c723c */ /* 0x002fe2000000184c */
[----:B------:R-:W1:Y:S07]  /*13f70*/  MUFU.TANH R49, R49 ;  /* 0x0000003100317308 */ /* 0x000e6e0000002400 */
[----:B------:R-:W-:Y:S01]  /*13f80*/  HMMA.16816.F32 R16, R80, R14, R16 ;  /* 0x0000000e5010723c */ /* 0x000fe20000001810 */
[----:B------:R-:W-:Y:S01]  /*13f90*/  LDSM.16.M88.4 R12, [R0+0xb000] ;  /* 0x00b00000000c783b */ /* 0x000fe20000000200 */
[----:B------:R-:W1:Y:S06]  /*13fa0*/  MUFU.TANH R50, R50 ;  /* 0x0000003200327308 */ /* 0x000e6c0000002400 */
[----:B------:R-:W-:Y:S01]  /*13fb0*/  HMMA.16816.F32 R64, R40, R6, R64 ;  /* 0x000000062840723c */ /* 0x000fe20000001840 */
[----:B------:R-:W5:Y:S01]  /*13fc0*/  LDSM.16.M88.4 R4, [R3+0xb800] ;  /* 0x00b800000304783b */ /* 0x000f620000000200 */
[----:B------:R-:W1:Y:S06]  /*13fd0*/  MUFU.TANH R51, R51 ;  /* 0x0000003300337308 */ /* 0x000e6c0000002400 */
[C---:B------:R-:W-:Y:S02]  /*13fe0*/  HMMA.16816.F32 R56, R68.reuse, R84, R56 ;  /* 0x000000544438723c */ /* 0x040fe40000001838 */
[----:B------:R-:W1:Y:S06]  /*13ff0*/  MUFU.TANH R24, R24 ;  /* 0x0000001800187308 */ /* 0x000e6c0000002400 */
[----:B------:R-:W-:Y:S02]  /*14000*/  HMMA.16816.F32 R72, R68, R86, R72 ;  /* 0x000000564448723c */ /* 0x000fe40000001848 */
[----:B------:R-:W1:Y:S06]  /*14010*/  MUFU.TANH R25, R25 ;  /* 0x0000001900197308 */ /* 0x000e6c0000002400 */
[C---:B---3--:R-:W-:Y:S02]  /*14020*/  HMMA.16816.F32 R28, R44.reuse, R20, R28 ;  /* 0x000000142c1c723c */ /* 0x048fe4000000181c */
[----:B------:R-:W3:Y:S06]  /*14030*/  MUFU.TANH R26, R26 ;  /* 0x0000001a001a7308 */ /* 0x000eec0000002400 */
[----:B------:R-:W-:Y:S01]  /*14040*/  HMMA.16816.F32 R16, R44, R22, R16 ;  /* 0x000000162c10723c */ /* 0x000fe20000001810 */
[----:B------:R2:W1:Y:S01]  /*14050*/  LDSM.16.M88.4 R20, [R0+0xb800] ;  /* 0x00b800000014783b */ /* 0x0004620000000200 */
[----:B------:R-:W1:Y:S01]  /*14060*/  MUFU.TANH R27, R27 ;  /* 0x0000001b001b7308 */ /* 0x000e620000002400 */
[----:B------:R-:W-:-:S05]  /*14070*/  DEPBAR.LE SB0, 0x0 ;  /* 0x000080000000791a */ /* 0x000fca0000000000 */
[C---:B----4-:R-:W-:Y:S03]  /*14080*/  HMMA.16816.F32 R56, R40.reuse, R36, R56 ;  /* 0x000000242838723c */ /* 0x050fe60000001838 */
[----:B------:R-:W-:Y:S01]  /*14090*/  FMUL.FTZ R11, R28, UR4 ;  /* 0x000000041c0b7c20 */ /* 0x000fe20008410000 */
[----:B------:R-:W-:Y:S01]  /*140a0*/  FMUL.FTZ R28, R29, UR4 ;  /* 0x000000041d1c7c20 */ /* 0x000fe20008410000 */
[----:B------:R-:W-:Y:S01]  /*140b0*/  FMUL.FTZ R29, R30, UR4 ;  /* 0x000000041e1d7c20 */ /* 0x000fe20008410000 */
[----:B------:R-:W-:Y:S02]  /*140c0*/  FMUL.FTZ R30, R31, UR4 ;  /* 0x000000041f1e7c20 */ /* 0x000fe40008410000 */
[----:B------:R-:W-:Y:S01]  /*140d0*/  HMMA.16816.F32 R72, R40, R38, R72 ;  /* 0x000000262848723c */ /* 0x000fe20000001848 */
[----:B------:R-:W4:Y:S02]  /*140e0*/  MUFU.TANH R11, R11 ;  /* 0x0000000b000b7308 */ /* 0x000f240000002400 */
[----:B------:R-:W-:-:S05]  /*140f0*/  FMUL.FTZ R16, R16, UR4 ;  /* 0x0000000410107c20 */ /* 0x000fca0008410000 */
[----:B------:R-:W-:Y:S01]  /*14100*/  HMMA.16816.F32 R76, R80, R32, R76 ;  /* 0x00000020504c723c */ /* 0x000fe2000000184c */
[----:B------:R-:W1:Y:S01]  /*14110*/  MUFU.TANH R28, R28 ;  /* 0x0000001c001c7308 */ /* 0x000e620000002400 */
[C---:B--2---:R-:W-:Y:S02]  /*14120*/  VIMNMX R0, PT, PT, R2.reuse, R63, PT ;  /* 0x0000003f02007248 */ /* 0x044fe40003fe0100 */
[----:B------:R-:W-:-:S04]  /*14130*/  VIADDMNMX R2, R2, 0x8, R63, PT ;  /* 0x0000000802027846 */ /* 0x000fc8000380013f */
[C---:B------:R-:W-:Y:S01]  /*14140*/  HMMA.16816.F32 R64, R80.reuse, R34, R64 ;  /* 0x000000225040723c */ /* 0x040fe20000001840 */
[----:B------:R-:W2:Y:S07]  /*14150*/  MUFU.TANH R29, R29 ;  /* 0x0000001d001d7308 */ /* 0x000eae0000002400 */
[C---:B-----5:R-:W-:Y:S01]  /*14160*/  HMMA.16816.F32 R56, R80.reuse, R4, R56 ;  /* 0x000000045038723c */ /* 0x060fe20000001838 */
[----:B------:R-:W-:Y:S01]  /*14170*/  FMUL.FTZ R5, R19, UR4 ;  /* 0x0000000413057c20 */ /* 0x000fe20008410000 */
[----:B------:R-:W1:Y:S06]  /*14180*/  MUFU.TANH R30, R30 ;  /* 0x0000001e001e7308 */ /* 0x000e6c0000002400 */
[----:B------:R-:W-:Y:S02]  /*14190*/  HMMA.16816.F32 R72, R80, R6, R72 ;  /* 0x000000065048723c */ /* 0x000fe40000001848 */
[----:B------:R1:W1:Y:S06]  /*141a0*/  MUFU.TANH R3, R16 ;  /* 0x0000001000037308 */ /* 0x00026c0000002400 */
[C---:B------:R-:W-:Y:S01]  /*141b0*/  HMMA.16816.F32 R76, R44.reuse, R12, R76 ;  /* 0x0000000c2c4c723c */ /* 0x040fe2000000184c */
[----:B------:R-:W-:Y:S01]  /*141c0*/  FMUL.FTZ R13, R17, UR4 ;  /* 0x00000004110d7c20 */ /* 0x000fe20008410000 */
[----:B------:R-:W-:Y:S01]  /*141d0*/  FMUL.FTZ R12, R18, UR4 ;  /* 0x00000004120c7c20 */ /* 0x000fe20008410000 */
[----:B------:R-:W2:Y:S05]  /*141e0*/  MUFU.TANH R5, R5 ;  /* 0x0000000500057308 */ /* 0x000eaa0000002400 */
[C---:B------:R-:W-:Y:S03]  /*141f0*/  HMMA.16816.F32 R64, R44.reuse, R14, R64 ;  /* 0x0000000e2c40723c */ /* 0x040fe60000001840 */
[----:B------:R-:W2:Y:S05]  /*14200*/  MUFU.TANH R13, R13 ;  /* 0x0000000d000d7308 */ /* 0x000eaa0000002400 */
[C---:B-1----:R-:W-:Y:S03]  /*14210*/  HMMA.16816.F32 R56, R44.reuse, R20, R56 ;  /* 0x000000142c38723c */ /* 0x042fe60000001838 */
[----:B------:R-:W-:Y:S01]  /*14220*/  FMUL.FTZ R76, R76, UR4 ;  /* 0x000000044c4c7c20 */ /* 0x000fe20008410000 */
[----:B------:R-:W-:Y:S01]  /*14230*/  FMUL.FTZ R77, R77, UR4 ;  /* 0x000000044d4d7c20 */ /* 0x000fe20008410000 */
[----:B------:R-:W-:Y:S01]  /*14240*/  FMUL.FTZ R78, R78, UR4 ;  /* 0x000000044e4e7c20 */ /* 0x000fe20008410000 */
[----:B------:R-:W-:Y:S01]  /*14250*/  FMUL.FTZ R79, R79, UR4 ;  /* 0x000000044f4f7c20 */ /* 0x000fe20008410000 */
[----:B------:R-:W1:Y:S01]  /*14260*/  MUFU.TANH R12, R12 ;  /* 0x0000000c000c7308 */ /* 0x000e620000002400 */
[----:B------:R-:W-:Y:S03]  /*14270*/  HMMA.16816.F32 R72, R44, R22, R72 ;  /* 0x000000162c48723c */ /* 0x000fe60000001848 */
[----:B------:R-:W-:Y:S01]  /*14280*/  FMUL.FTZ R64, R64, UR4 ;  /* 0x0000000440407c20 */ /* 0x000fe20008410000 */
[----:B------:R-:W-:Y:S01]  /*14290*/  FMUL.FTZ R65, R65, UR4 ;  /* 0x0000000441417c20 */ /* 0x000fe20008410000 */
[----:B------:R-:W-:Y:S01]  /*142a0*/  FMUL.FTZ R66, R66, UR4 ;  /* 0x0000000442427c20 */ /* 0x000fe20008410000 */
[----:B------:R-:W-:Y:S01]  /*142b0*/  FMUL.FTZ R67, R67, UR4 ;  /* 0x0000000443437c20 */ /* 0x000fe20008410000 */
[----:B------:R1:W1:Y:S04]  /*142c0*/  MUFU.TANH R166, R76 ;  /* 0x0000004c00a67308 */ /* 0x0002680000002400 */
        /* <DEDUP_REMOVED lines=28> */
[----:B------:R-:W2:Y:S01]  /*14490*/  LDCU UR10, c[0x0][0x3b8] ;  /* 0x00007700ff0a77ac */ /* 0x000ea20008000800 */
[----:B------:R-:W-:Y:S02]  /*144a0*/  UMOV UR8, URZ ;  /* 0x000000ff00087c82 */ /* 0x000fe40008000000 */
[----:B------:R-:W-:Y:S01]  /*144b0*/  IADD3 R7, P2, PT, RZ, -UR8, RZ ;  /* 0x80000008ff077c10 */ /* 0x000fe2000ff5e0ff */
[----:B--2---:R-:W-:-:S06]  /*144c0*/  USHF.L.U32 UR4, UR10, 0x6, URZ ;  /* 0x000000060a047899 */ /* 0x004fcc00080006ff */
[----:B------:R-:W-:-:S05]  /*144d0*/  IMAD.X R4, RZ, RZ, ~UR4, P2 ;  /* 0x80000004ff047e24 */ /* 0x000fca00090e06ff */
[----:B------:R-:W-:-:S04]  /*144e0*/  SHF.R.S64 R7, R7, 0x1f, R4 ;  /* 0x0000001f07077819 */ /* 0x000fc80000001004 */
[----:B------:R-:W-:-:S04]  /*144f0*/  IADD3 R196, P2, PT, R7, R196, RZ ;  /* 0x000000c407c47210 */ /* 0x000fc80007f5e0ff */
[----:B------:R-:W-:Y:S01]  /*14500*/  LEA.HI.X.SX32 R195, R4, R195, 0x1, P2 ;  /* 0x000000c304c37211 */ /* 0x000fe200010f0eff */
[----:B------:R-:W-:Y:S08]  /*14510*/  BRA `(.L_x_1042) ;  /* 0x0000000000f07947 */ /* 0x000ff00003800000 */
.L_x_1041:
[----:B------:R-:W2:Y:S01]  /*14520*/  LDC R7, c[0x0][0x4f0] ;  /* 0x00013c00ff077b82 */ /* 0x000ea20000000800 */
[----:B------:R-:W-:Y:S01]  /*14530*/  IADD3 R18, PT, PT, R133, -0x80, RZ ;  /* 0xffffff8085127810 */ /* 0x000fe20007ffe0ff */
[----:B------:R-:W3:Y:S01]  /*14540*/  LDCU.64 UR10, c[0x0][0x3b8] ;  /* 0x00007700ff0a77ac */ /* 0x000ee20008000a00 */
[----:B------:R-:W-:Y:S02]  /*14550*/  IABS R14, R60 ;  /* 0x0000003c000e7213 */ /* 0x000fe40000000000 */
[----:B------:R-:W-:Y:S01]  /*14560*/  IABS R6, R18 ;  /* 0x0000001200067213 */ /* 0x000fe20000000000 */
[----:B------:R-:W4:Y:S01]  /*14570*/  LDCU.64 UR8, c[0x0][0x3a0] ;  /* 0x00007400ff0877ac */ /* 0x000f220008000a00 */
[-C--:B--2---:R-:W-:Y:S02]  /*14580*/  IABS R4, R7.reuse ;  /* 0x0000000700047213 */ /* 0x084fe40000000000 */
[-C--:B------:R-:W-:Y:S02]  /*14590*/  LOP3.LUT R18, R18, R7.reuse, RZ, 0x3c, !PT ;  /* 0x0000000712127212 */ /* 0x080fe400078e3cff */
[----:B------:R-:W2:Y:S01]  /*145a0*/  I2F.RP R15, R4 ;  /* 0x00000004000f7306 */ /* 0x000ea20000209400 */
[----:B------:R-:W-:-:S07]  /*145b0*/  LOP3.LUT R60, R60, R7, RZ, 0x3c, !PT ;  /* 0x000000073c3c7212 */ /* 0x000fce00078e3cff */
[----:B--2---:R-:W2:Y:S02]  /*145c0*/  MUFU.RCP R16, R15 ;  /* 0x0000000f00107308 */ /* 0x004ea40000001000 */
[----:B--2---:R-:W-:-:S06]  /*145d0*/  VIADD R16, R16, 0xffffffe ;  /* 0x0ffffffe10107836 */ /* 0x004fcc0000000000 */
[----:B------:R-:W2:Y:S02]  /*145e0*/  F2I.FTZ.U32.TRUNC.NTZ R17, R16 ;  /* 0x0000001000117305 */ /* 0x000ea4000021f000 */
[----:B--2---:R-:W-:Y:S02]  /*145f0*/  IMAD.MOV R19, RZ, RZ, -R17 ;  /* 0x000000ffff137224 */ /* 0x004fe400078e0a11 */
        /* <DEDUP_REMOVED lines=28> */
[C---:B------:R-:W-:Y:S02]  /*147c0*/  IMAD.WIDE R18, R15.reuse, 0x4, R202 ;  /* 0x000000040f127825 */ /* 0x040fe400078e02ca */
[----:B------:R-:W2:Y:S04]  /*147d0*/  LDG.E R17, desc[UR6][R16.64] ;  /* 0x0000000610117981 */ /* 0x000ea8000c1e1900 */
[----:B------:R-:W2:Y:S01]  /*147e0*/  LDG.E R4, desc[UR6][R18.64] ;  /* 0x0000000612047981 */ /* 0x000ea2000c1e1900 */
[----:B------:R-:W-:-:S04]  /*147f0*/  IMAD.IADD R6, R15, 0x1, -R6 ;  /* 0x000000010f067824 */ /* 0x000fc800078e0a06 */
[----:B------:R-:W-:-:S04]  /*14800*/  IMAD R7, R6, R7, -0x40 ;  /* 0xffffffc006077424 */ /* 0x000fc800078e0207 */
[----:B---3--:R-:W-:Y:S01]  /*14810*/  IMAD.WIDE.U32 R14, R7, UR10, RZ ;  /* 0x0000000a070e7c25 */ /* 0x008fe2000f8e00ff */
[----:B------:R-:W-:-:S05]  /*14820*/  SHF.R.S32.HI R6, RZ, 0x1f, R7 ;  /* 0x0000001fff067819 */ /* 0x000fca0000011407 */
[----:B------:R-:W-:-:S04]  /*14830*/  IMAD R6, R6, UR10, RZ ;  /* 0x0000000a06067c24 */ /* 0x000fc8000f8e02ff */
[----:B------:R-:W-:-:S04]  /*14840*/  IMAD R6, R7, UR11, R6 ;  /* 0x0000000b07067c24 */ /* 0x000fc8000f8e0206 */
[----:B------:R-:W-:Y:S01]  /*14850*/  IMAD.IADD R15, R15, 0x1, R6 ;  /* 0x000000010f0f7824 */ /* 0x000fe200078e0206 */
[----:B--2---:R-:W-:-:S04]  /*14860*/  IADD3 R4, PT, PT, R17, -R4, RZ ;  /* 0x8000000411047210 */ /* 0x004fc80007ffe0ff */
[----:B------:R-:W-:Y:S01]  /*14870*/  SHF.R.S32.HI R7, RZ, 0x1f, R4 ;  /* 0x0000001fff077819 */ /* 0x000fe20000011404 */
[----:B----4-:R-:W-:-:S04]  /*14880*/  IMAD.WIDE.U32 R14, R4, UR8, R14 ;  /* 0x00000008040e7c25 */ /* 0x010fc8000f8e000e */
[----:B------:R-:W-:Y:S01]  /*14890*/  IMAD R7, R7, UR8, RZ ;  /* 0x0000000807077c24 */ /* 0x000fe2000f8e02ff */
[----:B------:R-:W-:-:S03]  /*148a0*/  LEA R196, P2, R14, R196, 0x1 ;  /* 0x000000c40ec47211 */ /* 0x000fc600078408ff */
[----:B------:R-:W-:-:S05]  /*148b0*/  IMAD R7, R4, UR9, R7 ;  /* 0x0000000904077c24 */ /* 0x000fca000f8e0207 */
[----:B------:R-:W-:-:S04]  /*148c0*/  IADD3 R7, PT, PT, R15, R7, RZ ;  /* 0x000000070f077210 */ /* 0x000fc80007ffe0ff */
[----:B------:R-:W-:-:S07]  /*148d0*/  LEA.HI.X R195, R14, R195, R7, 0x1, P2 ;  /* 0x000000c30ec37211 */ /* 0x000fce00010f0c07 */
.L_x_1042:
[----:B------:R-:W2:Y:S01]  /*148e0*/  LDCU UR8, c[0x0][0x440] ;  /* 0x00008800ff0877ac */ /* 0x000ea20008000800 */
[C---:B------:R-:W-:Y:S01]  /*148f0*/  LEA R6, P2, R61.reuse, R196, 0x1 ;  /* 0x000000c43d067211 */ /* 0x040fe200078408ff */
[----:B------:R-:W3:Y:S03]  /*14900*/  LDCU UR4, c[0x0][0x3bc] ;  /* 0x00007780ff0477ac */ /* 0x000ee60008000800 */
[----:B------:R-:W-:Y:S01]  /*14910*/  LEA.HI.X R7, R61, R195, R62, 0x1, P2 ;  /* 0x000000c33d077211 */ /* 0x000fe200010f0c3e */
[----:B------:R-:W-:-:S06]  /*14920*/  USHF.L.U32 UR9, UR10, 0x5, URZ ;  /* 0x000000050a097899 */ /* 0x000fcc00080006ff */
[----:B------:R-:W-:Y:S02]  /*14930*/  IADD3 R18, P2, PT, R6, UR9, RZ ;  /* 0x0000000906127c10 */ /* 0x000fe4000ff5e0ff */
[----:B--2---:R-:W-:Y:S02]  /*14940*/  ISETP.GE.AND P5, PT, R138, UR8, PT ;  /* 0x000000088a007c0c */ /* 0x004fe4000bfa6270 */
[----:B------:R-:W-:Y:S02]  /*14950*/  ISETP.GE.AND P4, PT, R10, UR8, PT ;  /* 0x000000080a007c0c */ /* 0x000fe4000bf86270 */
[----:B------:R-:W-:Y:S01]  /*14960*/  ISETP.GE.AND P3, PT, R9, UR8, PT ;  /* 0x0000000809007c0c */ /* 0x000fe2000bf66270 */
[----:B---3--:R-:W-:-:S06]  /*14970*/  USHF.L.U64.HI UR4, UR10, 0x5, UR4 ;  /* 0x000000050a047899 */ /* 0x008fcc0008010204 */
[----:B------:R-:W-:Y:S02]  /*14980*/  IADD3.X R19, PT, PT, R7, UR4, RZ, P2, !PT ;  /* 0x0000000407137c10 */ /* 0x000fe400097fe4ff */
[----:B------:R-:W-:Y:S01]  /*14990*/  @!P5 IMAD.MOV.U32 R14, RZ, RZ, R196 ;  /* 0x000000ffff0ed224 */ /* 0x000fe200078e00c4 */
[----:B------:R-:W-:Y:S01]  /*149a0*/  IADD3 R16, P2, PT, R18, UR9, RZ ;  /* 0x0000000912107c10 */ /* 0x000fe2000ff5e0ff */
[----:B------:R-:W-:-:S03]  /*149b0*/  @!P5 IMAD.MOV.U32 R15, RZ, RZ, R195 ;  /* 0x000000ffff0fd224 */ /* 0x000fc600078e00c3 */
[----:B------:R-:W-:Y:S02]  /*149c0*/  IADD3.X R17, PT, PT, R19, UR4, RZ, P2, !PT ;  /* 0x0000000413117c10 */ /* 0x000fe400097fe4ff */
[----:B------:R-:W-:Y:S01]  /*149d0*/  @!PT LDS RZ, [RZ] ;  /* 0x00000000fffff984 */ /* 0x000fe20000000800 */
[----:B------:R-:W-:Y:S01]  /*149e0*/  @!PT LDS RZ, [RZ] ;  /* 0x00000000fffff984 */ /* 0x000fe20000000800 */
[----:B------:R-:W-:Y:S01]  /*149f0*/  @!PT LDS RZ, [RZ] ;  /* 0x00000000fffff984 */ /* 0x000fe20000000800 */
[----:B------:R2:W-:Y:S04]  /*14a00*/  @!P5 LDGSTS.E.BYPASS.LTC128B.128 [R213+0x6000], desc[UR6][R14.64] ;  /* 0x060000000ed5dfae */ /* 0x0005e8000b981a06 */
[----:B------:R3:W-:Y:S01]  /*14a10*/  @P5 STS.128 [R213+0x6000], RZ ;  /* 0x006000ffd5005388 */ /* 0x0007e20000000c00 */
[----:B--2---:R-:W-:Y:S02]  /*14a20*/  @!P4 IMAD.MOV.U32 R14, RZ, RZ, R196 ;  /* 0x000000ffff0ec224 */ /* 0x004fe400078e00c4 */
[----:B------:R-:W-:-:S05]  /*14a30*/  @!P4 IMAD.MOV.U32 R15, RZ, RZ, R195 ;  /* 0x000000ffff0fc224 */ /* 0x000fca00078e00c3 */
        /* <DEDUP_REMOVED lines=58> */
.L_x_1040:
[----:B------:R-:W2:Y:S01]  /*14de0*/  S2R R187, SR_TID.X ;  /* 0x0000000000bb7919 */ /* 0x000ea20000002100 */
[----:B------:R-:W-:Y:S01]  /*14df0*/  IMAD.SHL.U32 R9, R134, 0x40, RZ ;  /* 0x0000004086097824 */ /* 0x000fe200078e00ff */
[----:B------:R-:W4:Y:S01]  /*14e00*/  LDCU UR4, c[0x0][0x45c] ;  /* 0x00008b80ff0477ac */ /* 0x000f220008000800 */
        /* <DEDUP_REMOVED lines=9> */
[----:B-1----:R-:W-:Y:S01]  /*14ea0*/  LDSM.16.MT88.4 R72, [R188+0x10000] ;  /* 0x01000000bc48783b */ /* 0x002fe20000004200 */
[----:B--2---:R-:W-:-:S03]  /*14eb0*/  IMAD.SHL.U32 R4, R187, 0x2, RZ ;  /* 0x00000002bb047824 */ /* 0x004fc600078e00ff */
[----:B------:R-:W-:Y:S02]  /*14ec0*/  LDSM.16.MT88.4 R140, [R175+0xc800] ;  /* 0x00c80000af8c783b */ /* 0x000fe40000004200 */
[----:B------:R-:W-:-:S05]  /*14ed0*/  LOP3.LUT R9, R9, 0x6, R4, 0xf8, !PT ;  /* 0x0000000609097812 */ /* 0x000fca00078ef804 */
[C---:B---3--:R-:W-:Y:S02]  /*14ee0*/  VIADD R7, R9.reuse, 0xffffffc0 ;  /* 0xffffffc009077836 */ /* 0x048fe40000000000 */
[C---:B------:R-:W-:Y:S02]  /*14ef0*/  VIADD R15, R9.reuse, 0xffffffc1 ;  /* 0xffffffc1090f7836 */ /* 0x040fe40000000000 */
        /* <DEDUP_REMOVED lines=11> */
[C---:B------:R-:W-:Y:S02]  /*14fb0*/  ISETP.GE.AND P3, PT, R7.reuse, R0, PT ;  /* 0x000000000700720c */ /* 0x040fe40003f66270 */
[----:B------:R-:W-:Y:S01]  /*14fc0*/  ISETP.GE.AND P4, PT, R7, R2, PT ;  /* 0x000000020700720c */ /* 0x000fe20003f86270 */
[----:B------:R-:W-:Y:S01]  /*14fd0*/  VIADD R7, R9, 0xffffffd0 ;  /* 0xffffffd009077836 */ /* 0x000fe20000000000 */
[----:B------:R-:W-:Y:S02]  /*14fe0*/  FSEL R34, R49, -INF , !P5 ;  /* 0xff80000031227808 */ /* 0x000fe40006800000 */
[----:B------:R-:W-:-:S02]  /*14ff0*/  FSEL R32, R51, -INF , !P2 ;  /* 0xff80000033207808 */ /* 0x000fc40005000000 */
[----:B------:R-:W-:Y:S02]  /*15000*/  FSEL R24, R24, -INF , !P3 ;  /* 0xff80000018187808 */ /* 0x000fe40005800000 */
[----:B------:R-:W-:Y:S02]  /*15010*/  FSEL R26, R26, -INF , !P4 ;  /* 0xff8000001a1a7808 */ /* 0x000fe40006000000 */
[C---:B------:R-:W-:Y:S02]  /*15020*/  ISETP.GE.AND P5, PT, R15.reuse, R0, PT ;  /* 0x000000000f00720c */ /* 0x040fe40003fa6270 */
[----:B------:R-:W-:Y:S01]  /*15030*/  ISETP.GE.AND P2, PT, R15, R2, PT ;  /* 0x000000020f00720c */ /* 0x000fe20003f46270 */
[----:B------:R-:W-:Y:S01]  /*15040*/  VIADD R15, R9, 0xffffffd1 ;  /* 0xffffffd1090f7836 */ /* 0x000fe20000000000 */
[C---:B------:R-:W-:Y:S02]  /*15050*/  ISETP.GE.AND P3, PT, R7.reuse, R0, PT ;  /* 0x000000000700720c */ /* 0x040fe40003f66270 */
[----:B------:R-:W-:Y:S01]  /*15060*/  ISETP.GE.AND P4, PT, R7, R2, PT ;  /* 0x000000020700720c */ /* 0x000fe20003f86270 */
[----:B------:R-:W-:Y:S01]  /*15070*/  VIADD R7, R9, 0xffffffd8 ;  /* 0xffffffd809077836 */ /* 0x000fe20000000000 */
[----:B------:R-:W-:-:S02]  /*15080*/  FSEL R36, R25, -INF , !P5 ;  /* 0xff80000019247808 */ /* 0x000fc40006800000 */
[----:B------:R-:W-:Y:S02]  /*15090*/  FSEL R22, R27, -INF , !P2 ;  /* 0xff8000001b167808 */ /* 0x000fe40005000000 */
[----:B------:R-:W-:Y:S01]  /*150a0*/  FSEL R20, R11, -INF , !P3 ;  /* 0xff8000000b147808 */ /* 0x000fe20005800000 */
[----:B------:R-:W-:Y:S01]  /*150b0*/  VIADD R11, R9, 0xfffffff1 ;  /* 0xfffffff1090b7836 */ /* 0x000fe20000000000 */
[----:B------:R-:W-:Y:S02]  /*150c0*/  FSEL R16, R29, -INF , !P4 ;  /* 0xff8000001d107808 */ /* 0x000fe40006000000 */
[C---:B------:R-:W-:Y:S02]  /*150d0*/  ISETP.GE.AND P5, PT, R15.reuse, R0, PT ;  /* 0x000000000f00720c */ /* 0x040fe40003fa6270 */
[----:B------:R-:W-:Y:S01]  /*150e0*/  ISETP.GE.AND P2, PT, R15, R2, PT ;  /* 0x000000020f00720c */ /* 0x000fe20003f46270 */
[----:B------:R-:W-:Y:S01]  /*150f0*/  VIADD R15, R9, 0xffffffd9 ;  /* 0xffffffd9090f7836 */ /* 0x000fe20000000000 */
[----:B------:R-:W-:-:S02]  /*15100*/  ISETP.GE.AND P3, PT, R7, R0, PT ;  /* 0x000000000700720c */ /* 0x000fc40003f66270 */
[----:B------:R-:W-:Y:S01]  /*15110*/  ISETP.GE.AND P4, PT, R7, R2, PT ;  /* 0x000000020700720c */ /* 0x000fe20003f86270 */
[----:B------:R-:W-:Y:S01]  /*15120*/  VIADD R7, R9, 0xffffffe0 ;  /* 0xffffffe009077836 */ /* 0x000fe20000000000 */
[----:B------:R-:W-:Y:S02]  /*15130*/  FSEL R6, R28, -INF , !P5 ;  /* 0xff8000001c067808 */ /* 0x000fe40006800000 */
[----:B------:R-:W-:Y:S02]  /*15140*/  FSEL R14, R30, -INF , !P2 ;  /* 0xff8000001e0e7808 */ /* 0x000fe40005000000 */
[----:B------:R-:W-:Y:S01]  /*15150*/  FSEL R4, R3, -INF , !P3 ;  /* 0xff80000003047808 */ /* 0x000fe20005800000 */
[----:B------:R-:W-:Y:S01]  /*15160*/  VIADD R3, R9, 0xfffffff9 ;  /* 0xfffffff909037836 */ /* 0x000fe20000000000 */
[----:B------:R-:W-:Y:S02]  /*15170*/  FSEL R12, R12, -INF , !P4 ;  /* 0xff8000000c0c7808 */ /* 0x000fe40006000000 */
[----:B------:R-:W-:-:S02]  /*15180*/  ISETP.GE.AND P5, PT, R15, R0, PT ;  /* 0x000000000f00720c */ /* 0x000fc40003fa6270 */
[----:B------:R-:W-:Y:S01]  /*15190*/  ISETP.GE.AND P2, PT, R15, R2, PT ;  /* 0x000000020f00720c */ /* 0x000fe20003f46270 */
[----:B------:R-:W-:Y:S01]  /*151a0*/  VIADD R15, R9, 0xfffffff0 ;  /* 0xfffffff0090f7836 */ /* 0x000fe20000000000 */
[C---:B------:R-:W-:Y:S02]  /*151b0*/  ISETP.GE.AND P3, PT, R7.reuse, R0, PT ;  /* 0x000000000700720c */ /* 0x040fe40003f66270 */
[----:B------:R-:W-:Y:S01]  /*151c0*/  ISETP.GE.AND P4, PT, R7, R2, PT ;  /* 0x000000020700720c */ /* 0x000fe20003f86270 */
[----:B------:R-:W-:Y:S01]  /*151d0*/  VIADD R7, R9, 0xfffffff8 ;  /* 0xfffffff809077836 */ /* 0x000fe20000000000 */
[----:B------:R-:W-:Y:S02]  /*151e0*/  FMNMX3.FTZ R9, R48, R34, R24, !PT ;  /* 0x0000002230097276 */ /* 0x000fe40007810018 */
[----:B------:R-:W-:Y:S02]  /*151f0*/  FSEL R18, R13, -INF , !P5 ;  /* 0xff8000000d127808 */ /* 0x000fe40006800000 */
[----:B------:R-:W-:-:S02]  /*15200*/  FMNMX3.FTZ R9, R9, R36, R20, !PT ;  /* 0x0000002409097276 */ /* 0x000fc40007810014 */
[-C--:B------:R-:W-:Y:S02]  /*15210*/  ISETP.GE.AND P5, PT, R21, R0.reuse, PT ;  /* 0x000000001500720c */ /* 0x080fe40003fa6270 */
[----:B------:R-:W-:Y:S02]  /*15220*/  FSEL R166, R166, -INF , !P3 ;  /* 0xff800000a6a67808 */ /* 0x000fe40005800000 */
[----:B------:R-:W-:Y:S02]  /*15230*/  ISETP.GE.AND P3, PT, R19, R0, PT ;  /* 0x000000001300720c */ /* 0x000fe40003f66270 */
[----:B------:R-:W-:Y:S02]  /*15240*/  FMNMX3.FTZ R9, R9, R6, R4, !PT ;  /* 0x0000000609097276 */ /* 0x000fe40007810004 */
[----:B------:R-:W-:Y:S02]  /*15250*/  FSEL R206, R206, -INF , !P5 ;  /* 0xff800000cece7808 */ /* 0x000fe40006800000 */
[----:B------:R-:W-:-:S02]  /*15260*/  ISETP.GE.AND P5, PT, R17, R0, PT ;  /* 0x000000001100720c */ /* 0x000fc40003fa6270 */
[----:B------:R-:W-:Y:S02]  /*15270*/  FSEL R168, R168, -INF , !P3 ;  /* 0xff800000a8a87808 */ /* 0x000fe40005800000 */
[----:B------:R-:W-:Y:S02]  /*15280*/  ISETP.GE.AND P3, PT, R15, R0, PT ;  /* 0x000000000f00720c */ /* 0x000fe40003f66270 */
[----:B------:R-:W-:Y:S02]  /*15290*/  FMNMX3.FTZ R9, R9, R18, R166, !PT ;  /* 0x0000001209097276 */ /* 0x000fe400078100a6 */
[----:B------:R-:W-:Y:S02]  /*152a0*/  FSEL R170, R170, -INF , !P5 ;  /* 0xff800000aaaa7808 */ /* 0x000fe40006800000 */
[----:B------:R-:W-:Y:S02]  /*152b0*/  ISETP.GE.AND P5, PT, R11, R0, PT ;  /* 0x000000000b00720c */ /* 0x000fe40003fa6270 */
[----:B------:R-:W-:-:S02]  /*152c0*/  FSEL R194, R194, -INF , !P3 ;  /* 0xff800000c2c27808 */ /* 0x000fc40005800000 */
[----:B------:R-:W-:Y:S02]  /*152d0*/  ISETP.GE.AND P3, PT, R7, R0, PT ;  /* 0x000000000700720c */ /* 0x000fe40003f66270 */
[----:B------:R-:W-:Y:S02]  /*152e0*/  FMNMX3.FTZ R9, R9, R206, R168, !PT ;  /* 0x000000ce09097276 */ /* 0x000fe400078100a8 */
[----:B------:R-:W-:Y:S02]  /*152f0*/  FSEL R192, R192, -INF , !P5 ;  /* 0xff800000c0c07808 */ /* 0x000fe40006800000 */
[----:B------:R-:W-:Y:S02]  /*15300*/  ISETP.GE.AND P5, PT, R3, R0, PT ;  /* 0x000000000300720c */ /* 0x000fe40003fa6270 */
[----:B------:R-:W-:Y:S02]  /*15310*/  FSEL R190, R190, -INF , !P3 ;  /* 0xff800000bebe7808 */ /* 0x000fe40005800000 */
[----:B------:R-:W-:-:S02]  /*15320*/  FMNMX3.FTZ R9, R9, R170, R194, !PT ;  /* 0x000000aa09097276 */ /* 0x000fc400078100c2 */
[----:B------:R-:W-:Y:S02]  /*15330*/  FSEL R186, R186, -INF , !P5 ;  /* 0xff800000baba7808 */ /* 0x000fe40006800000 */
[----:B------:R-:W-:Y:S02]  /*15340*/  FMNMX3.FTZ R9, R9, R192, R190, !PT ;  /* 0x000000c009097276 */ /* 0x000fe400078100be */
[----:B------:R-:W-:Y:S02]  /*15350*/  FMNMX3.FTZ R13, R50, R32, R26, !PT ;  /* 0x00000020320d7276 */ /* 0x000fe4000781001a */
[----:B------:R-:W-:Y:S02]  /*15360*/  FSEL R10, R5, -INF , !P2 ;  /* 0xff800000050a7808 */ /* 0x000fe40005000000 */
[----:B------:R-:W-:Y:S02]  /*15370*/  FMNMX.FTZ R5, R186, R9, !PT ;  /* 0x00000009ba057209 */ /* 0x000fe40007810000 */
[----:B------:R-:W-:-:S02]  /*15380*/  FMNMX3.FTZ R13, R13, R22, R16, !PT ;  /* 0x000000160d0d7276 */ /* 0x000fc40007810010 */
[-C--:B------:R-:W-:Y:S01]  /*15390*/  ISETP.GE.AND P3, PT, R21, R2.reuse, PT ;  /* 0x000000021500720c */ /* 0x080fe20003f66270 */
[----:B------:R-:W1:Y:S01]  /*153a0*/  SHFL.BFLY PT, R28, R5, 0x2, 0x1f ;  /* 0x0c401f00051c7f89 */ /* 0x000e6200000e0000 */
[----:B------:R-:W-:Y:S02]  /*153b0*/  ISETP.GE.AND P2, PT, R19, R2, PT ;  /* 0x000000021300720c */ /* 0x000fe40003f46270 */
[----:B------:R-:W-:Y:S02]  /*153c0*/  FSEL R146, R146, -INF , !P4 ;  /* 0xff80000092927808 */ /* 0x000fe40006000000 */
[----:B------:R-:W-:Y:S02]  /*153d0*/  FMNMX3.FTZ R13, R13, R14, R12, !PT ;  /* 0x0000000e0d0d7276 */ /* 0x000fe4000781000c */
[-C--:B------:R-:W-:Y:S02]  /*153e0*/  ISETP.GE.AND P5, PT, R17, R2.reuse, PT ;  /* 0x000000021100720c */ /* 0x080fe40003fa6270 */
[----:B------:R-:W-:-:S02]  /*153f0*/  ISETP.GE.AND P4, PT, R15, R2, PT ;  /* 0x000000020f00720c */ /* 0x000fc40003f86270 */
[----:B------:R-:W-:Y:S02]  /*15400*/  FSEL R144, R144, -INF , !P3 ;  /* 0xff80000090907808 */ /* 0x000fe40005800000 */
[----:B------:R-:W-:Y:S02]  /*15410*/  FSEL R176, R176, -INF , !P2 ;  /* 0xff800000b0b07808 */ /* 0x000fe40005000000 */
[----:B------:R-:W-:Y:S02]  /*15420*/  FMNMX3.FTZ R13, R13, R10, R146, !PT ;  /* 0x0000000a0d0d7276 */ /* 0x000fe40007810092 */
[-C--:B------:R-:W-:Y:S02]  /*15430*/  ISETP.GE.AND P3, PT, R11, R2.reuse, PT ;  /* 0x000000020b00720c */ /* 0x080fe40003f66270 */
[----:B------:R-:W-:Y:S02]  /*15440*/  ISETP.GE.AND P2, PT, R7, R2, PT ;  /* 0x000000020700720c */ /* 0x000fe40003f46270 */
[----:B------:R-:W-:-:S02]  /*15450*/  FSEL R204, R204, -INF , !P5 ;  /* 0xff800000cccc7808 */ /* 0x000fc40006800000 */
[----:B------:R-:W-:Y:S02]  /*15460*/  FSEL R182, R182, -INF , !P4 ;  /* 0xff800000b6b67808 */ /* 0x000fe40006000000 */
[----:B------:R-:W-:Y:S02]  /*15470*/  FMNMX3.FTZ R13, R13, R144, R176, !PT ;  /* 0x000000900d0d7276 */ /* 0x000fe400078100b0 */
[----:B------:R-:W-:Y:S02]  /*15480*/  ISETP.GE.AND P4, PT, R3, R2, PT ;  /* 0x000000020300720c */ /* 0x000fe40003f86270 */
[----:B------:R-:W-:Y:S02]  /*15490*/  FSEL R180, R180, -INF , !P3 ;  /* 0xff800000b4b47808 */ /* 0x000fe40005800000 */
[----:B------:R-:W-:Y:S02]  /*154a0*/  FSEL R178, R178, -INF , !P2 ;  /* 0xff800000b2b27808 */ /* 0x000fe40005000000 */
[----:B------:R-:W-:-:S02]  /*154b0*/  FMNMX3.FTZ R13, R13, R204, R182, !PT ;  /* 0x000000cc0d0d7276 */ /* 0x000fc400078100b6 */
[----:B------:R-:W-:Y:S02]  /*154c0*/  FSEL R174, R174, -INF , !P4 ;  /* 0xff800000aeae7808 */ /* 0x000fe40006000000 */
[----:B------:R-:W-:Y:S02]  /*154d0*/  FMNMX3.FTZ R7, R13, R180, R178, !PT ;  /* 0x000000b40d077276 */ /* 0x000fe400078100b2 */
[----:B-1----:R-:W-:Y:S02]  /*154e0*/  FMNMX.FTZ R5, R5, R28, !PT ;  /* 0x0000001c05057209 */ /* 0x002fe40007810000 */
[----:B------:R-:W-:-:S03]  /*154f0*/  FMNMX.FTZ R7, R174, R7, !PT ;  /* 0x00000007ae077209 */ /* 0x000fc60007810000 */
[----:B------:R-:W1:Y:S04]  /*15500*/  SHFL.BFLY PT, R132, R5, 0x1, 0x1f ;  /* 0x0c201f0005847f89 */ /* 0x000e6800000e0000 */
[----:B------:R-:W2:Y:S01]  /*15510*/  SHFL.BFLY PT, R28, R7, 0x2, 0x1f ;  /* 0x0c401f00071c7f89 */ /* 0x000ea200000e0000 */
[----:B-1----:R-:W-:Y:S01]  /*15520*/  FMNMX.FTZ R132, R5, R132, !PT ;  /* 0x0000008405847209 */ /* 0x002fe20007810000 */
[----:B------:R-:W-:Y:S01]  /*15530*/  VIADD R5, R188, 0xc000 ;  /* 0x0000c000bc057836 */ /* 0x000fe20000000000 */
[----:B--2---:R-:W-:-:S03]  /*15540*/  FMNMX.FTZ R28, R7, R28, !PT ;  /* 0x0000001c071c7209 */ /* 0x004fc60007810000 */
[C---:B----4-:R-:W-:Y:S01]  /*15550*/  FMUL.FTZ R181, R132.reuse, UR4 ;  /* 0x0000000484b57c20 */ /* 0x050fe20008410000 */
[----:B------:R-:W-:Y:S01]  /*15560*/  @P0 VIADD R169, R5, 0xffffffc0 ;  /* 0xffffffc005a90836 */ /* 0x000fe20000000000 */
[----:B------:R-:W-:Y:S01]  /*15570*/  FSETP.NEU.FTZ.AND P2, PT, R132, -INF , PT ;  /* 0xff8000008400780b */ /* 0x000fe20003f5d000 */
[----:B------:R-:W1:Y:S02]  /*15580*/  SHFL.BFLY PT, R3, R28, 0x1, 0x1f ;  /* 0x0c201f001c037f89 */ /* 0x000e6400000e0000 */
[----:B------:R-:W-:Y:S01]  /*15590*/  IMAD.IADD R165, R172, 0x1, R169 ;  /* 0x00000001aca57824 */ /* 0x000fe200078e02a9 */
[----:B------:R-:W-:Y:S01]  /*155a0*/  FSEL R181, R181, RZ, P2 ;  /* 0x000000ffb5b57208 */ /* 0x000fe20001000000 */
[----:B------:R-:W2:Y:S04]  /*155b0*/  LDSM.16.MT88.4 R108, [R169] ;  /* 0x00000000a96c783b */ /* 0x000ea80000004200 */
[--C-:B------:R-:W-:Y:S01]  /*155c0*/  FFMA.FTZ R162, R48, UR4, -R181.reuse ;  /* 0x0000000430a27c23 */ /* 0x100fe200080108b5 */
[--C-:B------:R-:W-:Y:S01]  /*155d0*/  FFMA.FTZ R161, R34, UR4, -R181.reuse ;  /* 0x0000000422a17c23 */ /* 0x100fe200080108b5 */
[--C-:B------:R-:W-:Y:S01]  /*155e0*/  FFMA.FTZ R157, R24, UR4, -R181.reuse ;  /* 0x00000004189d7c23 */ /* 0x100fe200080108b5 */
[--C-:B------:R-:W-:Y:S01]  /*155f0*/  FFMA.FTZ R156, R36, UR4, -R181.reuse ;  /* 0x00000004249c7c23 */ /* 0x100fe200080108b5 */
[----:B------:R-:W-:Y:S01]  /*15600*/  LDSM.16.MT88.4 R100, [R165] ;  /* 0x00000000a564783b */ /* 0x000fe20000004200 */
        /* <DEDUP_REMOVED lines=10> */
[----:B------:R-:W3:Y:S01]  /*156b0*/  MUFU.EX2 R161, R161 ;  /* 0x000000a100a17308 */ /* 0x000ee20000000800 */
        /* <DEDUP_REMOVED lines=16> */
[--C-:B------:R-:W-:Y:S01]  /*157c0*/  FFMA.FTZ R159, R26, UR4, -R173.reuse ;  /* 0x000000041a9f7c23 */ /* 0x100fe200080108ad */
[--C-:B------:R-:W-:Y:S01]  /*157d0*/  FFMA.FTZ R158, R22, UR4, -R173.reuse ;  /* 0x00000004169e7c23 */ /* 0x100fe200080108ad */
[----:B------:R-:W4:Y:S01]  /*157e0*/  LDSM.16.MT88.4 R48, [R175+0xe000] ;  /* 0x00e00000af30783b */ /* 0x000f220000004200 */
[--C-:B------:R-:W-:Y:S01]  /*157f0*/  FFMA.FTZ R152, R14, UR4, -R173.reuse ;  /* 0x000000040e987c23 */ /* 0x100fe200080108ad */
[--C-:B------:R-:W-:Y:S01]  /*15800*/  FFMA.FTZ R149, R12, UR4, -R173.reuse ;  /* 0x000000040c957c23 */ /* 0x100fe200080108ad */
[----:B------:R-:W-:Y:S01]  /*15810*/  MUFU.EX2 R164, R164 ;  /* 0x000000a400a47308 */ /* 0x000fe20000000800 */
[--C-:B------:R-:W-:Y:S01]  /*15820*/  FFMA.FTZ R148, R10, UR4, -R173.reuse ;  /* 0x000000040a947c23 */ /* 0x100fe200080108ad */
[----:B------:R-:W5:Y:S01]  /*15830*/  LDSM.16.MT88.4 R12, [R169+0x800] ;  /* 0x00080000a90c783b */ /* 0x000f620000004200 */
[--C-:B------:R-:W-:Y:S01]  /*15840*/  FFMA.FTZ R153, R16, UR4, -R173.reuse ;  /* 0x0000000410997c23 */ /* 0x100fe200080108ad */
[----:B---3--:R-:W-:Y:S01]  /*15850*/  F2FP.F16.F32.PACK_AB R96, R161, R162 ;  /* 0x000000a2a160723e */ /* 0x008fe200000000ff */
[--C-:B------:R-:W-:Y:S01]  /*15860*/  FFMA.FTZ R170, R146, UR4, -R173.reuse ;  /* 0x0000000492aa7c23 */ /* 0x100fe200080108ad */
[----:B------:R-:W3:Y:S01]  /*15870*/  LDSM.16.MT88.4 R8, [R188+0xe800] ;  /* 0x00e80000bc08783b */ /* 0x000ee20000004200 */
[--C-:B------:R-:W-:Y:S01]  /*15880*/  FFMA.FTZ R177, R144, UR4, -R173.reuse ;  /* 0x0000000490b17c23 */ /* 0x100fe200080108ad */
[----:B------:R-:W2:Y:S01]  /*15890*/  MUFU.EX2 R163, R163 ;  /* 0x000000a300a37308 */ /* 0x000ea20000000800 */
[----:B-1----:R-:W-:Y:S01]  /*158a0*/  F2FP.F16.F32.PACK_AB R98, R156, R157 ;  /* 0x0000009d9c62723e */ /* 0x002fe200000000ff */
[----:B------:R-:W1:Y:S01]  /*158b0*/  LDSM.16.MT88.4 R20, [R175+0xe800] ;  /* 0x00e80000af14783b */ /* 0x000e620000004200 */
[--C-:B------:R-:W-:Y:S01]  /*158c0*/  FFMA.FTZ R176, R176, UR4, -R173.reuse ;  /* 0x00000004b0b07c23 */ /* 0x100fe200080108ad */
[--C-:B------:R-:W-:Y:S01]  /*158d0*/  FFMA.FTZ R179, R204, UR4, -R173.reuse ;  /* 0x00000004ccb37c23 */ /* 0x100fe200080108ad */
[--C-:B------:R-:W-:Y:S01]  /*158e0*/  FFMA.FTZ R181, R182, UR4, -R173.reuse ;  /* 0x00000004b6b57c23 */ /* 0x100fe200080108ad */
[----:B------:R-:W1:Y:S01]  /*158f0*/  LDSM.16.MT88.4 R16, [R169+0x2800] ;  /* 0x00280000a910783b */ /* 0x000e620000004200 */
[--C-:B------:R-:W-:Y:S01]  /*15900*/  FFMA.FTZ R180, R180, UR4, -R173.reuse ;  /* 0x00000004b4b47c23 */ /* 0x100fe200080108ad */
[----:B------:R-:W-:Y:S01]  /*15910*/  MUFU.EX2 R159, R159 ;  /* 0x0000009f009f7308 */ /* 0x000fe20000000800 */
[--C-:B------:R-:W-:Y:S01]  /*15920*/  FFMA.FTZ R178, R178, UR4, -R173.reuse ;  /* 0x00000004b2b27c23 */ /* 0x100fe200080108ad */
[----:B------:R-:W-:Y:S01]  /*15930*/  LDSM.16.MT88.4 R32, [R175+0x10800] ;  /* 0x01080000af20783b */ /* 0x000fe20000004200 */
[----:B------:R-:W-:Y:S01]  /*15940*/  FFMA.FTZ R209, R174, UR4, -R173 ;  /* 0x00000004aed17c23 */ /* 0x000fe200080108ad */
[----:B------:R-:W-:-:S02]  /*15950*/  FADD.FTZ R162, R162, R161 ;  /* 0x000000a1a2a27221 */ /* 0x000fc40000010000 */
[----:B------:R-:W-:Y:S02]  /*15960*/  LDSM.16.MT88.4 R24, [R165+0x800] ;  /* 0x00080000a518783b */ /* 0x000fe40000004200 */
[----:B------:R-:W4:Y:S01]  /*15970*/  MUFU.EX2 R158, R158 ;  /* 0x0000009e009e7308 */ /* 0x000f220000000800 */
[----:B--2---:R-:W-:Y:S01]  /*15980*/  F2FP.F16.F32.PACK_AB R97, R163, R164 ;  /* 0x000000a4a361723e */ /* 0x004fe200000000ff */
[----:B------:R-:W-:Y:S01]  /*15990*/  LDSM.16.MT88.4 R144, [R175+0xd000] ;  /* 0x00d00000af90783b */ /* 0x000fe20000004200 */
[----:B------:R-:W-:Y:S01]  /*159a0*/  FADD.FTZ R164, R164, R163 ;  /* 0x000000a3a4a47221 */ /* 0x000fe20000010000 */
[----:B------:R-:W-:-:S04]  /*159b0*/  FADD.FTZ R157, R157, R162 ;  /* 0x000000a29d9d7221 */ /* 0x000fc80000010000 */
[----:B------:R-:W-:Y:S01]  /*159c0*/  MUFU.EX2 R155, R155 ;  /* 0x0000009b009b7308 */ /* 0x000fe20000000800 */
[----:B------:R-:W-:-:S07]  /*159d0*/  FADD.FTZ R156, R156, R157 ;  /* 0x0000009d9c9c7221 */ /* 0x000fce0000010000 */
[----:B------:R-:W2:Y:S01]  /*159e0*/  MUFU.EX2 R154, R154 ;  /* 0x0000009a009a7308 */ /* 0x000ea20000000800 */
[----:B----4-:R-:W-:Y:S01]  /*159f0*/  F2FP.F16.F32.PACK_AB R99, R158, R159 ;  /* 0x0000009f9e63723e */ /* 0x010fe200000000ff */
        /* <DEDUP_REMOVED lines=8> */
[----:B------:R-:W4:Y:S01]  /*15a80*/  MUFU.EX2 R152, R152 ;  /* 0x0000009800987308 */ /* 0x000f220000000800 */
        /* <DEDUP_REMOVED lines=38> */
[----:B--2---:R-:W-:Y:S01]  /*15cf0*/  F2FP.F16.F32.PACK_AB R4, R154, R155 ;  /* 0x0000009b9a04723e */ /* 0x004fe200000000ff */
[----:B------:R-:W-:Y:S01]  /*15d00*/  FADD.FTZ R155, R155, R156 ;  /* 0x0000009c9b9b7221 */ /* 0x000fe20000010000 */
[----:B----4-:R-:W-:Y:S01]  /*15d10*/  F2FP.F16.F32.PACK_AB R5, R152, R153 ;  /* 0x000000999805723e */ /* 0x010fe200000000ff */
        /* <DEDUP_REMOVED lines=204> */
.L_x_1044:
        /* <DEDUP_REMOVED lines=8> */
.L_x_1045:
[----:B------:R-:W1:Y:S01]  /*16a60*/  LDCU UR4, c[0x0][0x440] ;  /* 0x00008800ff0477ac */ /* 0x000e620008000800 */
[C---:B------:R-:W-:Y:S01]  /*16a70*/  LOP3.LUT R6, R138.reuse, 0x40, RZ, 0xfc, !PT ;  /* 0x000000408a067812 */ /* 0x040fe200078efcff */
[----:B------:R-:W2:Y:S01]  /*16a80*/  LDC R4, c[0x0][0x3c4] ;  /* 0x0000f100ff047b82 */ /* 0x000ea20000000800 */
[----:B------:R-:W-:Y:S01]  /*16a90*/  LOP3.LUT R7, R138, 0x80, RZ, 0xfc, !PT ;  /* 0x000000808a077812 */ /* 0x000fe200078efcff */
[----:B------:R-:W-:Y:S01]  /*16aa0*/  IMAD.SHL.U32 R184, R187, 0x20, RZ ;  /* 0x00000020bbb87824 */ /* 0x000fe200078e00ff */
[----:B------:R-:W-:Y:S02]  /*16ab0*/  SHF.R.U32.HI R185, RZ, 0x1, R187 ;  /* 0x00000001ffb97819 */ /* 0x000fe400000116bb */
[----:B------:R-:W-:Y:S02]  /*16ac0*/  LEA R8, P2, R5, R198, 0x5 ;  /* 0x000000c605087211 */ /* 0x000fe400078428ff */
[----:B------:R-:W-:Y:S02]  /*16ad0*/  LOP3.LUT R184, R184, 0x7c00, RZ, 0xc0, !PT ;  /* 0x00007c00b8b87812 */ /* 0x000fe400078ec0ff */
[----:B------:R-:W-:-:S04]  /*16ae0*/  LOP3.LUT R135, R10, 0x8, R135, 0xf8, !PT ;  /* 0x000000080a877812 */ /* 0x000fc800078ef887 */
[----:B------:R-:W-:Y:S02]  /*16af0*/  LOP3.LUT R135, R135, R138, RZ, 0x3c, !PT ;  /* 0x0000008a87877212 */ /* 0x000fe400078e3cff */
[----:B-1----:R-:W-:Y:S02]  /*16b00*/  ISETP.GE.AND P5, PT, R138, UR4, PT ;  /* 0x000000048a007c0c */ /* 0x002fe4000bfa6270 */
[----:B------:R-:W-:Y:S02]  /*16b10*/  ISETP.GE.AND P4, PT, R6, UR4, PT ;  /* 0x0000000406007c0c */ /* 0x000fe4000bf86270 */
[----:B------:R-:W-:Y:S01]  /*16b20*/  ISETP.GE.AND P3, PT, R7, UR4, PT ;  /* 0x0000000407007c0c */ /* 0x000fe2000bf66270 */
[----:B------:R-:W1:Y:S01]  /*16b30*/  LDCU UR4, c[0x0][0x50c] ;  /* 0x0000a180ff0477ac */ /* 0x000e620008000800 */
[----:B------:R-:W-:Y:S02]  /*16b40*/  LOP3.LUT R6, R185, 0x8, RZ, 0xc0, !PT ;  /* 0x00000008b9067812 */ /* 0x000fe400078ec0ff */
[----:B--2---:R-:W-:-:S02]  /*16b50*/  LEA.HI.X R9, R5, R197, R4, 0x5, P2 ;  /* 0x000000c505097211 */ /* 0x004fc400010f2c04 */
[--C-:B------:R-:W-:Y:S02]  /*16b60*/  LOP3.LUT R7, R6, 0x1c0, R137.reuse, 0xf8, !PT ;  /* 0x000001c006077812 */ /* 0x100fe400078ef889 */
[----:B------:R-:W-:Y:S01]  /*16b70*/  LOP3.LUT R6, R184, 0x200, R137, 0xf8, !PT ;  /* 0x00000200b8067812 */ /* 0x000fe200078ef889 */
[----:B------:R-:W-:Y:S02]  /*16b80*/  @!P5 IMAD.MOV.U32 R199, RZ, RZ, R197 ;  /* 0x000000ffffc7d224 */ /* 0x000fe400078e00c5 */
[----:B------:R-:W-:Y:S01]  /*16b90*/  IMAD R137, R135, 0x2, R136 ;  /* 0x0000000287897824 */ /* 0x000fe200078e0288 */
[----:B------:R-:W-:Y:S01]  /*16ba0*/  LOP3.LUT R193, R6, R7, R138, 0xf6, !PT ;  /* 0x0000000706c17212 */ /* 0x000fe200078ef68a */
[C---:B------:R-:W-:Y:S01]  /*16bb0*/  IMAD.SHL.U32 R7, R5.reuse, 0x20, RZ ;  /* 0x0000002005077824 */ /* 0x040fe200078e00ff */
[----:B------:R-:W-:Y:S01]  /*16bc0*/  @!PT LDS RZ, [RZ] ;  /* 0x00000000fffff984 */ /* 0x000fe20000000800 */
[----:B------:R-:W-:Y:S01]  /*16bd0*/  @!PT LDS RZ, [RZ] ;  /* 0x00000000fffff984 */ /* 0x000fe20000000800 */
[----:B------:R-:W-:Y:S01]  /*16be0*/  @!PT LDS RZ, [RZ] ;  /* 0x00000000fffff984 */ /* 0x000fe20000000800 */
[----:B------:R2:W-:Y:S01]  /*16bf0*/  @!P5 LDGSTS.E.BYPASS.LTC128B.128 [R213+0xc000], desc[UR6][R198.64] ;  /* 0x0c000000c6d5dfae */ /* 0x0005e2000b981a06 */
[----:B------:R-:W-:Y:S01]  /*16c00*/  SHF.L.U64.HI R6, R5, 0x5, R4 ;  /* 0x0000000505067819 */ /* 0x000fe20000010204 */
[----:B------:R-:W-:Y:S01]  /*16c10*/  VIADD R135, R137, UR5 ;  /* 0x0000000589877c36 */ /* 0x000fe20008000000 */
[----:B------:R-:W-:Y:S01]  /*16c20*/  LEA R193, R193, UR5, 0x1 ;  /* 0x00000005c1c17c11 */ /* 0x000fe2000f8e08ff */
[----:B------:R-:W-:Y:S01]  /*16c30*/  @P5 STS.128 [R213+0xc000], RZ ;  /* 0x00c000ffd5005388 */ /* 0x000fe20000000c00 */
[----:B------:R-:W-:Y:S01]  /*16c40*/  IADD3 R4, P6, PT, R7, R8, RZ ;  /* 0x0000000807047210 */ /* 0x000fe20007fde0ff */
[----:B------:R-:W-:-:S02]  /*16c50*/  IMAD.IADD R136, R172, 0x1, R135 ;  /* 0x00000001ac887824 */ /* 0x000fc400078e0287 */
[----:B------:R-:W-:Y:S01]  /*16c60*/  IMAD.IADD R191, R172, 0x1, R193 ;  /* 0x00000001acbf7824 */ /* 0x000fe200078e02c1 */
[----:B------:R-:W-:Y:S01]  /*16c70*/  IADD3 R12, P2, PT, R7, R4, RZ ;  /* 0x00000004070c7210 */ /* 0x000fe20007f5e0ff */
[----:B------:R-:W-:Y:S02]  /*16c80*/  IMAD.X R5, R6, 0x1, R9, P6 ;  /* 0x0000000106057824 */ /* 0x000fe400030e0609 */
[----:B------:R-:W-:Y:S02]  /*16c90*/  IMAD.IADD R189, R160, 0x1, R193 ;  /* 0x00000001a0bd7824 */ /* 0x000fe400078e02c1 */
[----:B------:R-:W-:Y:S02]  /*16ca0*/  IMAD.X R13, R6, 0x1, R5, P2 ;  /* 0x00000001060d7824 */ /* 0x000fe400010e0605 */
[----:B------:R-:W-:Y:S02]  /*16cb0*/  IMAD.IADD R135, R160, 0x1, R135 ;  /* 0x00000001a0877824 */ /* 0x000fe400078e0287 */
[----:B------:R-:W-:-:S02]  /*16cc0*/  IMAD.IADD R190, R172, 0x1, R189 ;  /* 0x00000001acbe7824 */ /* 0x000fc400078e02bd */
[----:B------:R-:W-:Y:S02]  /*16cd0*/  IMAD.IADD R186, R172, 0x1, R135 ;  /* 0x00000001acba7824 */ /* 0x000fe400078e0287 */
[----:B--2---:R-:W-:-:S05]  /*16ce0*/  @!P4 IMAD.MOV.U32 R199, RZ, RZ, R197 ;  /* 0x000000ffffc7c224 */ /* 0x004fca00078e00c5 */
[----:B------:R-:W-:Y:S01]  /*16cf0*/  @!PT LDS RZ, [RZ] ;  /* 0x00000000fffff984 */ /* 0x000fe20000000800 */
[----:B------:R-:W-:Y:S01]  /*16d00*/  @!PT LDS RZ, [RZ] ;  /* 0x00000000fffff984 */ /* 0x000fe20000000800 */
[----:B------:R-:W-:Y:S01]  /*16d10*/  @!PT LDS RZ, [RZ] ;  /* 0x00000000fffff984 */ /* 0x000fe20000000800 */
[----:B------:R2:W-:Y:S04]  /*16d20*/  @!P4 LDGSTS.E.BYPASS.LTC128B.128 [R213+0xe000], desc[UR6][R198.64+0x80] ;  /* 0x0e000080c6d5cfae */ /* 0x0005e8000b981a06 */
[----:B------:R-:W-:Y:S01]  /*16d30*/  @P4 STS.128 [R213+0xe000], RZ ;  /* 0x00e000ffd5004388 */ /* 0x000fe20000000c00 */
[----:B--2---:R-:W-:-:S05]  /*16d40*/  @!P3 IMAD.MOV.U32 R199, RZ, RZ, R197 ;  /* 0x000000ffffc7b224 */ /* 0x004fca00078e00c5 */
        /* <DEDUP_REMOVED lines=51> */
[----:B------:R-:W4:Y:S04]  /*17080*/  LDSM.16.M88.4 R148, [R137+UR5+0x6000] ;  /* 0x006000058994783b */ /* 0x000f280008000200 */
[----:B------:R-:W5:Y:S04]  /*17090*/  LDSM.16.M88.4 R140, [R137+UR5+0x6800] ;  /* 0x00680005898c783b */ /* 0x000f680008000200 */
[----:B------:R-:W1:Y:S04]  /*170a0*/  LDSM.16.M88.4 R28, [R137+UR5+0x7000] ;  /* 0x00700005891c783b */ /* 0x000e680008000200 */
[----:B------:R-:W1:Y:S04]  /*170b0*/  LDSM.16.M88.4 R168, [R137+UR5+0x7800] ;  /* 0x0078000589a8783b */ /* 0x000e680008000200 */
[----:B--2---:R-:W-:Y:S04]  /*170c0*/  LDSM.16.M88.4 R8, [R191] ;  /* 0x00000000bf08783b */ /* 0x004fe80000000200 */
[----:B------:R-:W2:Y:S04]  /*170d0*/  LDSM.16.M88.4 R164, [R136+0x6000] ;  /* 0x0060000088a4783b */ /* 0x000ea80000000200 */
[----:B------:R-:W2:Y:S04]  /*170e0*/  LDSM.16.M88.4 R156, [R136+0x6800] ;  /* 0x00680000889c783b */ /* 0x000ea80000000200 */
[----:B------:R-:W2:Y:S04]  /*170f0*/  LDSM.16.M88.4 R20, [R136+0x7000] ;  /* 0x007000008814783b */ /* 0x000ea80000000200 */
[----:B---3--:R-:W3:Y:S04]  /*17100*/  LDSM.16.M88.4 R12, [R136+0x7800] ;  /* 0x00780000880c783b */ /* 0x008ee80000000200 */
[----:B------:R-:W-:Y:S01]  /*17110*/  LDSM.16.M88.4 R16, [R189] ;  /* 0x00000000bd10783b */ /* 0x000fe20000000200 */
[C---:B----4-:R-:W-:Y:S03]  /*17120*/  HMMA.16816.F32 R152, R176.reuse, R148, RZ ;  /* 0x00000094b098723c */ /* 0x050fe600000018ff */
[----:B------:R-:W4:Y:S04]  /*17130*/  LDSM.16.M88.4 R4, [R135+0x6000] ;  /* 0x006000008704783b */ /* 0x000f280000000200 */
[----:B------:R-:W4:Y:S01]  /*17140*/  LDSM.16.M88.4 R160, [R135+0x6800] ;  /* 0x0068000087a0783b */ /* 0x000f220000000200 */
[C---:B-----5:R-:W-:Y:S03]  /*17150*/  HMMA.16816.F32 R144, R176.reuse, R140, RZ ;  /* 0x0000008cb090723c */ /* 0x060fe600000018ff */
[----:B------:R-:W-:Y:S04]  /*17160*/  LDSM.16.M88.4 R180, [R190] ;  /* 0x00000000beb4783b */ /* 0x000fe80000000200 */
[----:B------:R-:W-:Y:S01]  /*17170*/  LDSM.16.M88.4 R204, [R186+0x7800] ;  /* 0x00780000bacc783b */ /* 0x000fe20000000200 */
[C---:B------:R-:W-:Y:S03]  /*17180*/  HMMA.16816.F32 R148, R176.reuse, R150, RZ ;  /* 0x00000096b094723c */ /* 0x040fe600000018ff */
[----:B------:R-:W-:Y:S04]  /*17190*/  LDSM.16.M88.4 R172, [R193+0x2000] ;  /* 0x00200000c1ac783b */ /* 0x000fe80000000200 */
[----:B------:R-:W0:Y:S01]  /*171a0*/  LDGDEPBAR ;  /* 0x00000000000079af */ /* 0x000e220000000000 */
[C---:B------:R-:W-:Y:S08]  /*171b0*/  HMMA.16816.F32 R140, R176.reuse, R142, RZ ;  /* 0x0000008eb08c723c */ /* 0x040ff000000018ff */
[C---:B-1----:R-:W-:Y:S08]  /*171c0*/  HMMA.16816.F32 R32, R176.reuse, R28, RZ ;  /* 0x0000001cb020723c */ /* 0x042ff000000018ff */
[C---:B------:R-:W-:Y:S08]  /*171d0*/  HMMA.16816.F32 R28, R176.reuse, R30, RZ ;  /* 0x0000001eb01c723c */ /* 0x040ff000000018ff */
[C---:B------:R-:W-:Y:S08]  /*171e0*/  HMMA.16816.F32 R24, R176.reuse, R168, RZ ;  /* 0x000000a8b018723c */ /* 0x040ff000000018ff */
        /* <DEDUP_REMOVED lines=11> */
[C---:B---3--:R-:W-:Y:S08]  /*172a0*/  HMMA.16816.F32 R24, R8.reuse, R12, R24 ;  /* 0x0000000c0818723c */ /* 0x048ff00000001818 */
[----:B------:R-:W-:Y:S01]  /*172b0*/  HMMA.16816.F32 R176, R8, R14, R176 ;  /* 0x0000000e08b0723c */ /* 0x000fe200000018b0 */
[----:B------:R-:W3:Y:S04]  /*172c0*/  LDSM.16.M88.4 R12, [R186+0x6000] ;  /* 0x00600000ba0c783b */ /* 0x000ee80000000200 */
[----:B------:R-:W5:Y:S03]  /*172d0*/  LDSM.16.M88.4 R8, [R186+0x6800] ;  /* 0x00680000ba08783b */ /* 0x000f660000000200 */
[C---:B----4-:R-:W-:Y:S08]  /*172e0*/  HMMA.16816.F32 R152, R16.reuse, R4, R152 ;  /* 0x000000041098723c */ /* 0x050ff00000001898 */
[C---:B------:R-:W-:Y:S01]  /*172f0*/  HMMA.16816.F32 R148, R16.reuse, R6, R148 ;  /* 0x000000061094723c */ /* 0x040fe20000001894 */
[----:B------:R-:W4:Y:S07]  /*17300*/  LDSM.16.M88.4 R4, [R186+0x7000] ;  /* 0x00700000ba04783b */ /* 0x000f2e0000000200 */
[C---:B------:R-:W-:Y:S08]  /*17310*/  HMMA.16816.F32 R144, R16.reuse, R160, R144 ;  /* 0x000000a01090723c */ /* 0x040ff00000001890 */
[C---:B------:R-:W-:Y:S01]  /*17320*/  HMMA.16816.F32 R140, R16.reuse, R162, R140 ;  /* 0x000000a2108c723c */ /* 0x040fe2000000188c */
[----:B------:R-:W4:Y:S07]  /*17330*/  LDSM.16.M88.4 R160, [R137+UR5+0x9000] ;  /* 0x0090000589a0783b */ /* 0x000f2e0008000200 */
[C---:B-1----:R-:W-:Y:S08]  /*17340*/  HMMA.16816.F32 R32, R16.reuse, R156, R32 ;  /* 0x0000009c1020723c */ /* 0x042ff00000001820 */
[C---:B------:R-:W-:Y:S01]  /*17350*/  HMMA.16816.F32 R28, R16.reuse, R158, R28 ;  /* 0x0000009e101c723c */ /* 0x040fe2000000181c */
[----:B------:R-:W1:Y:S07]  /*17360*/  LDSM.16.M88.4 R156, [R137+UR5+0x9800] ;  /* 0x00980005899c783b */ /* 0x000e6e0008000200 */
[C---:B--2---:R-:W-:Y:S08]  /*17370*/  HMMA.16816.F32 R24, R16.reuse, R20, R24 ;  /* 0x000000141018723c */ /* 0x044ff00000001818 */
[----:B------:R-:W-:Y:S01]  /*17380*/  HMMA.16816.F32 R176, R16, R22, R176 ;  /* 0x0000001610b0723c */ /* 0x000fe200000018b0 */
[----:B------:R-:W-:Y:S04]  /*17390*/  LDSM.16.M88.4 R20, [R191+0x2000] ;  /* 0x00200000bf14783b */ /* 0x000fe80000000200 */
[----:B------:R-:W-:Y:S03]  /*173a0*/  LDSM.16.M88.4 R16, [R136+0x8000] ;  /* 0x008000008810783b */ /* 0x000fe60000000200 */
[C---:B---3--:R-:W-:Y:S08]  /*173b0*/  HMMA.16816.F32 R152, R180.reuse, R12, R152 ;  /* 0x0000000cb498723c */ /* 0x048ff00000001898 */
[C---:B------:R-:W-:Y:S01]  /*173c0*/  HMMA.16816.F32 R148, R180.reuse, R14, R148 ;  /* 0x0000000eb494723c */ /* 0x040fe20000001894 */
[----:B------:R-:W2:Y:S07]  /*173d0*/  LDSM.16.M88.4 R12, [R136+0x8800] ;  /* 0x00880000880c783b */ /* 0x000eae0000000200 */
[C---:B-----5:R-:W-:Y:S08]  /*173e0*/  HMMA.16816.F32 R144, R180.reuse, R8, R144 ;  /* 0x00000008b490723c */ /* 0x060ff00000001890 */
[C---:B------:R-:W-:Y:S01]  /*173f0*/  HMMA.16816.F32 R140, R180.reuse, R10, R140 ;  /* 0x0000000ab48c723c */ /* 0x040fe2000000188c */
[----:B------:R-:W3:Y:S07]  /*17400*/  LDSM.16.M88.4 R8, [R136+0x9000] ;  /* 0x009000008808783b */ /* 0x000eee0000000200 */
[C---:B----4-:R-:W-:Y:S08]  /*17410*/  HMMA.16816.F32 R32, R180.reuse, R4, R32 ;  /* 0x00000004b420723c */ /* 0x050ff00000001820 */
[C---:B------:R-:W-:Y:S01]  /*17420*/  HMMA.16816.F32 R28, R180.reuse, R6, R28 ;  /* 0x00000006b41c723c */ /* 0x040fe2000000181c */
[----:B------:R-:W4:Y:S07]  /*17430*/  LDSM.16.M88.4 R4, [R136+0x9800] ;  /* 0x009800008804783b */ /* 0x000f2e0000000200 */
        /* <DEDUP_REMOVED lines=18> */
[C---:B---3--:R-:W-:Y:S08]  /*17560*/  HMMA.16816.F32 R32, R20.reuse, R8, R32 ;  /* 0x000000081420723c */ /* 0x048ff00000001820 */
[C---:B------:R-:W-:Y:S01]  /*17570*/  HMMA.16816.F32 R164, R20.reuse, R10, R164 ;  /* 0x0000000a14a4723c */ /* 0x040fe200000018a4 */
[----:B------:R-:W2:Y:S07]  /*17580*/  LDSM.16.M88.4 R8, [R135+0x9000] ;  /* 0x009000008708783b */ /* 0x000eae0000000200 */
[C---:B----4-:R-:W-:Y:S08]  /*17590*/  HMMA.16816.F32 R168, R20.reuse, R4, R168 ;  /* 0x0000000414a8723c */ /* 0x050ff000000018a8 */
        /* <DEDUP_REMOVED lines=55> */
[----:B---3--:R-:W-:Y:S01]  /*17910*/  HMMA.16816.F32 R32, R28, R4, R32 ;  /* 0x000000041c20723c */ /* 0x008fe20000001820 */
[----:B------:R-:W2:Y:S02]  /*17920*/  MUFU.TANH R172, R172 ;  /* 0x000000ac00ac7308 */ /* 0x000ea40000002400 */
[----:B------:R-:W-:-:S05]  /*17930*/  FMUL.FTZ R148, R148, UR4 ;  /* 0x0000000494947c20 */ /* 0x000fca0008410000 */
[----:B------:R-:W-:Y:S01]  /*17940*/  HMMA.16816.F32 R140, R16, R10, R140 ;  /* 0x0000000a108c723c */ /* 0x000fe2000000188c */
[----:B------:R-:W3:Y:S01]  /*17950*/  LDSM.16.M88.4 R8, [R135+0xb000] ;  /* 0x00b000008708783b */ /* 0x000ee20000000200 */
[----:B------:R-:W5:Y:S06]  /*17960*/  MUFU.TANH R174, R174 ;  /* 0x000000ae00ae7308 */ /* 0x000f6c0000002400 */
[----:B------:R-:W-:Y:S01]  /*17970*/  HMMA.16816.F32 R164, R28, R6, R164 ;  /* 0x000000061ca4723c */ /* 0x000fe200000018a4 */
[----:B------:R-:W2:Y:S01]  /*17980*/  LDSM.16.M88.4 R4, [R136+0xb800] ;  /* 0x00b800008804783b */ /* 0x000ea20000000200 */
[----:B------:R-:W5:Y:S06]  /*17990*/  MUFU.TANH R173, R173 ;  /* 0x000000ad00ad7308 */ /* 0x000f6c0000002400 */
[----:B-1----:R-:W-:Y:S02]  /*179a0*/  HMMA.16816.F32 R32, R152, R12, R32 ;  /* 0x0000000c9820723c */ /* 0x002fe40000001820 */
[----:B------:R-:W1:Y:S06]  /*179b0*/  MUFU.TANH R175, R175 ;  /* 0x000000af00af7308 */ /* 0x000e6c0000002400 */
[----:B----4-:R-:W-:Y:S02]  /*179c0*/  HMMA.16816.F32 R168, R28, R24, R168 ;  /* 0x000000181ca8723c */ /* 0x010fe400000018a8 */
[----:B------:R-:W4:Y:S06]  /*179d0*/  MUFU.TANH R148, R148 ;  /* 0x0000009400947308 */ /* 0x000f2c0000002400 */
[----:B------:R-:W-:Y:S01]  /*179e0*/  HMMA.16816.F32 R164, R152, R14, R164 ;  /* 0x0000000e98a4723c */ /* 0x000fe200000018a4 */
[----:B------:R-:W5:Y:S07]  /*179f0*/  LDSM.16.M88.4 R12, [R135+0xb800] ;  /* 0x00b80000870c783b */ /* 0x000f6e0000000200 */
[----:B------:R-:W-:Y:S01]  /*17a00*/  HMMA.16816.F32 R176, R28, R26, R176 ;  /* 0x0000001a1cb0723c */ /* 0x000fe200000018b0 */
[----:B------:R-:W-:-:S07]  /*17a10*/  IMAD.SHL.U32 R28, R187, 0x2, RZ ;  /* 0x00000002bb1c7824 */ /* 0x000fce00078e00ff */
[C---:B---3--:R-:W-:Y:S08]  /*17a20*/  HMMA.16816.F32 R32, R16.reuse, R8, R32 ;  /* 0x000000081020723c */ /* 0x048ff00000001820 */
[----:B------:R-:W-:Y:S01]  /*17a30*/  HMMA.16816.F32 R164, R16, R10, R164 ;  /* 0x0000000a10a4723c */ /* 0x000fe200000018a4 */
[----:B------:R-:W3:Y:S01]  /*17a40*/  LDSM.16.M88.4 R8, [R186+0xb800] ;  /* 0x00b80000ba08783b */ /* 0x000ee20000000200 */
[----:B------:R-:W-:-:S06]  /*17a50*/  DEPBAR.LE SB0, 0x0 ;  /* 0x000080000000791a */ /* 0x000fcc0000000000 */
[----:B--2---:R-:W-:Y:S01]  /*17a60*/  HMMA.16816.F32 R168, R152, R4, R168 ;  /* 0x0000000498a8723c */ /* 0x004fe200000018a8 */
[----:B------:R-:W-:-:S05]  /*17a70*/  IMAD.SHL.U32 R5, R134, 0x40, RZ ;  /* 0x0000004086057824 */ /* 0x000fca00078e00ff */
[----:B------:R-:W-:Y:S02]  /*17a80*/  LOP3.LUT R5, R5, 0x6, R28, 0xf8, !PT ;  /* 0x0000000605057812 */ /* 0x000fe400078ef81c */
[----:B------:R-:W-:Y:S01]  /*17a90*/  HMMA.16816.F32 R144, R156, R20, R144 ;  /* 0x000000149c90723c */ /* 0x000fe20000001890 */
[----:B------:R-:W-:Y:S01]  /*17aa0*/  FMUL.FTZ R21, R150, UR4 ;  /* 0x0000000496157c20 */ /* 0x000fe20008410000 */
[----:B------:R-:W-:Y:S01]  /*17ab0*/  FMUL.FTZ R20, R149, UR4 ;  /* 0x0000000495147c20 */ /* 0x000fe20008410000 */
[----:B------:R-:W-:Y:S01]  /*17ac0*/  FMUL.FTZ R149, R151, UR4 ;  /* 0x0000000497957c20 */ /* 0x000fe20008410000 */
[----:B------:R-:W-:-:S03]  /*17ad0*/  VIADD R27, R5, 0xffffff81 ;  /* 0xffffff81051b7836 */ /* 0x000fc60000000000 */
[----:B------:R-:W2:Y:S01]  /*17ae0*/  MUFU.TANH R21, R21 ;  /* 0x0000001500157308 */ /* 0x000ea20000002400 */
[----:B------:R-:W-:Y:S07]  /*17af0*/  HMMA.16816.F32 R140, R156, R22, R140 ;  /* 0x000000169c8c723c */ /* 0x000fee000000188c */
[----:B------:R-:W3:Y:S01]  /*17b00*/  MUFU.TANH R20, R20 ;  /* 0x0000001400147308 */ /* 0x000ee20000002400 */
[----:B-----5:R-:W-:Y:S01]  /*17b10*/  HMMA.16816.F32 R168, R16, R12, R168 ;  /* 0x0000000c10a8723c */ /* 0x020fe200000018a8 */
[----:B------:R-:W-:-:S02]  /*17b20*/  VIADD R13, R5, 0xffffff80 ;  /* 0xffffff80050d7836 */ /* 0x000fc40000000000 */
[----:B------:R-:W-:Y:S01]  /*17b30*/  FMUL.FTZ R23, R146, UR4 ;  /* 0x0000000492177c20 */ /* 0x000fe20008410000 */
[----:B------:R-:W-:Y:S01]  /*17b40*/  FMUL.FTZ R144, R144, UR4 ;  /* 0x0000000490907c20 */ /* 0x000fe20008410000 */
[----:B------:R-:W-:Y:S01]  /*17b50*/  FMUL.FTZ R22, R145, UR4 ;  /* 0x0000000491167c20 */ /* 0x000fe20008410000 */
[C---:B------:R-:W-:Y:S01]  /*17b60*/  ISETP.GE.AND P2, PT, R13.reuse, R0, PT ;  /* 0x000000000d00720c */ /* 0x040fe20003f46270 */
[----:B------:R-:W5:Y:S01]  /*17b70*/  MUFU.TANH R149, R149 ;  /* 0x0000009500957308 */ /* 0x000f620000002400 */
[----:B------:R-:W-:Y:S01]  /*17b80*/  HMMA.16816.F32 R176, R152, R6, R176 ;  /* 0x0000000698b0723c */ /* 0x000fe200000018b0 */
[----:B------:R-:W-:Y:S01]  /*17b90*/  ISETP.GE.AND P6, PT, R13, R2, PT ;  /* 0x000000020d00720c */ /* 0x000fe20003fc6270 */
[----:B------:R-:W-:Y:S01]  /*17ba0*/  VIADD R13, R5, 0xffffff88 ;  /* 0xffffff88050d7836 */ /* 0x000fe20000000000 */
[----:B------:R-:W-:Y:S01]  /*17bb0*/  FSEL R7, R172, -INF , !P2 ;  /* 0xff800000ac077808 */ /* 0x000fe20005000000 */
[----:B------:R-:W-:Y:S01]  /*17bc0*/  FMUL.FTZ R137, R147, UR4 ;  /* 0x0000000493897c20 */ /* 0x000fe20008410000 */
[C---:B------:R-:W-:Y:S01]  /*17bd0*/  ISETP.GE.AND P2, PT, R27.reuse, R0, PT ;  /* 0x000000001b00720c */ /* 0x040fe20003f46270 */
[----:B------:R-:W-:Y:S01]  /*17be0*/  FMUL.FTZ R24, R140, UR4 ;  /* 0x000000048c187c20 */ /* 0x000fe20008410000 */
[----:B------:R-:W-:Y:S01]  /*17bf0*/  FSEL R174, R174, -INF , !P6 ;  /* 0xff800000aeae7808 */ /* 0x000fe20007000000 */
[C---:B------:R-:W-:Y:S01]  /*17c00*/  HMMA.16816.F32 R32, R156.reuse, R160, R32 ;  /* 0x000000a09c20723c */ /* 0x040fe20000001820 */
[----:B------:R-:W-:Y:S01]  /*17c10*/  ISETP.GE.AND P6, PT, R27, R2, PT ;  /* 0x000000021b00720c */ /* 0x000fe20003fc6270 */
[----:B------:R-:W5:Y:S01]  /*17c20*/  MUFU.TANH R151, R144 ;  /* 0x0000009000977308 */ /* 0x000f620000002400 */
[----:B------:R-:W-:Y:S01]  /*17c30*/  FSEL R173, R173, -INF , !P2 ;  /* 0xff800000adad7808 */ /* 0x000fe20005000000 */
[----:B------:R-:W-:Y:S01]  /*17c40*/  VIADD R27, R5, 0xffffff89 ;  /* 0xffffff89051b7836 */ /* 0x000fe20000000000 */
[----:B------:R-:W-:Y:S01]  /*17c50*/  ISETP.GE.AND P2, PT, R13, R0, PT ;  /* 0x000000000d00720c */ /* 0x000fe20003f46270 */
[----:B------:R-:W-:Y:S01]  /*17c60*/  FMUL.FTZ R142, R142, UR4 ;  /* 0x000000048e8e7c20 */ /* 0x000fe20008410000 */
[----:B-1----:R-:W-:Y:S01]  /*17c70*/  FSEL R6, R175, -INF , !P6 ;  /* 0xff800000af067808 */ /* 0x002fe20007000000 */
[C---:B------:R-:W-:Y:S01]  /*17c80*/  HMMA.16816.F32 R164, R156.reuse, R162, R164 ;  /* 0x000000a29ca4723c */ /* 0x040fe200000018a4 */
[----:B------:R-:W-:Y:S01]  /*17c90*/  ISETP.GE.AND P6, PT, R13, R2, PT ;  /* 0x000000020d00720c */ /* 0x000fe20003fc6270 */
[----:B------:R-:W-:Y:S01]  /*17ca0*/  MUFU.TANH R23, R23 ;  /* 0x0000001700177308 */ /* 0x000fe20000002400 */
[----:B----4-:R-:W-:Y:S01]  /*17cb0*/  FSEL R13, R148, -INF , !P2 ;  /* 0xff800000940d7808 */ /* 0x010fe20005000000 */
[----:B------:R-:W-:Y:S01]  /*17cc0*/  FMUL.FTZ R141, R141, UR4 ;  /* 0x000000048d8d7c20 */ /* 0x000fe20008410000 */
[----:B------:R-:W-:Y:S01]  /*17cd0*/  ISETP.GE.AND P2, PT, R27, R0, PT ;  /* 0x000000001b00720c */ /* 0x000fe20003f46270 */
[----:B------:R-:W-:Y:S01]  /*17ce0*/  FMUL.FTZ R4, R143, UR4 ;  /* 0x000000048f047c20 */ /* 0x000fe20008410000 */
[----:B--2---:R-:W-:Y:S01]  /*17cf0*/  FSEL R12, R21, -INF , !P6 ;  /* 0xff800000150c7808 */ /* 0x004fe20007000000 */
[----:B---3--:R-:W-:Y:S01]  /*17d00*/  HMMA.16816.F32 R168, R156, R8, R168 ;  /* 0x000000089ca8723c */ /* 0x008fe200000018a8 */
[----:B------:R-:W-:Y:S01]  /*17d10*/  VIADD R9, R5, 0xffffff90 ;  /* 0xffffff9005097836 */ /* 0x000fe20000000000 */
[----:B------:R-:W1:Y:S01]  /*17d20*/  MUFU.TANH R22, R22 ;  /* 0x0000001600167308 */ /* 0x000e620000002400 */
[----:B------:R-:W-:Y:S01]  /*17d30*/  ISETP.GE.AND P6, PT, R27, R2, PT ;  /* 0x000000021b00720c */ /* 0x000fe20003fc6270 */
[----:B------:R-:W-:Y:S01]  /*17d40*/  FMUL.FTZ R25, R32, UR4 ;  /* 0x0000000420197c20 */ /* 0x000fe20008410000 */
[----:B------:R-:W-:Y:S01]  /*17d50*/  FSEL R21, R20, -INF , !P2 ;  /* 0xff80000014157808 */ /* 0x000fe20005000000 */
[----:B------:R-:W-:Y:S01]  /*17d60*/  FMUL.FTZ R34, R34, UR4 ;  /* 0x0000000422227c20 */ /* 0x000fe20008410000 */
[----:B-----5:R-:W-:Y:S01]  /*17d70*/  FSEL R20, R149, -INF , !P6 ;  /* 0xff80000095147808 */ /* 0x020fe20007000000 */
[----:B------:R-:W-:Y:S01]  /*17d80*/  HMMA.16816.F32 R176, R16, R14, R176 ;  /* 0x0000000e10b0723c */ /* 0x000fe200000018b0 */
[C---:B------:R-:W-:Y:S01]  /*17d90*/  ISETP.GE.AND P2, PT, R9.reuse, R0, PT ;  /* 0x000000000900720c */ /* 0x040fe20003f46270 */
[----:B------:R-:W-:Y:S01]  /*17da0*/  MUFU.TANH R137, R137 ;  /* 0x0000008900897308 */ /* 0x000fe20000002400 */
[----:B------:R-:W-:Y:S01]  /*17db0*/  ISETP.GE.AND P6, PT, R9, R2, PT ;  /* 0x000000020900720c */ /* 0x000fe20003fc6270 */
[----:B------:R-:W-:Y:S01]  /*17dc0*/  VIADD R9, R5, 0xffffff91 ;  /* 0xffffff9105097836 */ /* 0x000fe20000000000 */
[----:B------:R-:W-:Y:S01]  /*17dd0*/  FSEL R151, R151, -INF , !P2 ;  /* 0xff80000097977808 */ /* 0x000fe20005000000 */
[----:B------:R-:W-:-:S02]  /*17de0*/  VIADD R17, R5, 0xffffff98 ;  /* 0xffffff9805117836 */ /* 0x000fc40000000000 */
[----:B------:R-:W-:Y:S01]  /*17df0*/  FMUL.FTZ R26, R33, UR4 ;  /* 0x00000004211a7c20 */ /* 0x000fe20008410000 */
[----:B------:R-:W-:Y:S01]  /*17e00*/  FMUL.FTZ R35, R35, UR4 ;  /* 0x0000000423237c20 */ /* 0x000fe20008410000 */
[-C--:B------:R-:W-:Y:S01]  /*17e10*/  ISETP.GE.AND P2, PT, R9, R0.reuse, PT ;  /* 0x000000000900720c */ /* 0x080fe20003f46270 */
[----:B------:R-:W2:Y:S01]  /*17e20*/  MUFU.TANH R24, R24 ;  /* 0x0000001800187308 */ /* 0x000ea20000002400 */
[----:B------:R-:W-:Y:S01]  /*17e30*/  FMUL.FTZ R147, R164, UR4 ;  /* 0x00000004a4937c20 */ /* 0x000fe20008410000 */
[----:B------:R-:W-:Y:S01]  /*17e40*/  FMUL.FTZ R166, R166, UR4 ;  /* 0x00000004a6a67c20 */ /* 0x000fe20008410000 */
[----:B-1----:R-:W-:Y:S01]  /*17e50*/  FSEL R149, R22, -INF , !P2 ;  /* 0xff80000016957808 */ /* 0x002fe20005000000 */
[----:B------:R-:W-:Y:S01]  /*17e60*/  FMUL.FTZ R145, R165, UR4 ;  /* 0x00000004a5917c20 */ /* 0x000fe20008410000 */
[----:B------:R-:W-:Y:S01]  /*17e70*/  ISETP.GE.AND P2, PT, R17, R0, PT ;  /* 0x000000001100720c */ /* 0x000fe20003f46270 */
[----:B------:R-:W-:Y:S01]  /*17e80*/  FMUL.FTZ R167, R167, UR4 ;  /* 0x00000004a7a77c20 */ /* 0x000fe20008410000 */
[----:B------:R-:W-:Y:S01]  /*17e90*/  FMUL.FTZ R15, R168, UR4 ;  /* 0x00000004a80f7c20 */ /* 0x000fe20008410000 */
[----:B------:R1:W3:Y:S01]  /*17ea0*/  MUFU.TANH R150, R142 ;  /* 0x0000008e00967308 */ /* 0x0002e20000002400 */
[----:B------:R-:W-:Y:S01]  /*17eb0*/  FMUL.FTZ R168, R170, UR4 ;  /* 0x00000004aaa87c20 */ /* 0x000fe20008410000 */
[----:B------:R-:W-:-:S06]  /*17ec0*/  VIADD R19, R5, 0xffffffa8 ;  /* 0xffffffa805137836 */ /* 0x000fcc0000000000 */
[----:B------:R-:W4:Y:S01]  /*17ed0*/  MUFU.TANH R141, R141 ;  /* 0x0000008d008d7308 */ /* 0x000f220000002400 */
[----:B--2---:R-:W-:-:S07]  /*17ee0*/  FSEL R143, R24, -INF , !P2 ;  /* 0xff800000188f7808 */ /* 0x004fce0005000000 */
[----:B------:R-:W2:Y:S01]  /*17ef0*/  MUFU.TANH R4, R4 ;  /* 0x0000000400047308 */ /* 0x000ea20000002400 */
[----:B-1----:R-:W-:Y:S02]  /*17f00*/  FSEL R142, R23, -INF , !P6 ;  /* 0xff800000178e7808 */ /* 0x002fe40007000000 */
[----:B------:R-:W-:Y:S01]  /*17f10*/  ISETP.GE.AND P6, PT, R9, R2, PT ;  /* 0x000000020900720c */ /* 0x000fe20003fc6270 */
[----:B------:R-:W-:-:S03]  /*17f20*/  VIADD R9, R5, 0xffffff99 ;  /* 0xffffff9905097836 */ /* 0x000fc60000000000 */
[----:B------:R-:W-:Y:S01]  /*17f30*/  FSEL R140, R137, -INF , !P6 ;  /* 0xff800000898c7808 */ /* 0x000fe20007000000 */
[----:B------:R-:W1:Y:S01]  /*17f40*/  MUFU.TANH R25, R25 ;  /* 0x0000001900197308 */ /* 0x000e620000002400 */
[----:B------:R-:W-:Y:S01]  /*17f50*/  ISETP.GE.AND P6, PT, R17, R2, PT ;  /* 0x000000021100720c */ /* 0x000fe20003fc6270 */
[----:B------:R-:W-:Y:S01]  /*17f60*/  VIADD R17, R5, 0xffffffa0 ;  /* 0xffffffa005117836 */ /* 0x000fe20000000000 */
[C---:B------:R-:W-:Y:S02]  /*17f70*/  ISETP.GE.AND P2, PT, R9.reuse, R0, PT ;  /* 0x000000000900720c */ /* 0x040fe40003f46270 */
[----:B---3--:R-:W-:Y:S02]  /*17f80*/  FSEL R150, R150, -INF , !P6 ;  /* 0xff80000096967808 */ /* 0x008fe40007000000 */
[----:B------:R-:W-:Y:S01]  /*17f90*/  ISETP.GE.AND P6, PT, R9, R2, PT ;  /* 0x000000020900720c */ /* 0x000fe20003fc6270 */
[----:B------:R-:W3:Y:S01]  /*17fa0*/  MUFU.TANH R146, R34 ;  /* 0x0000002200927308 */ /* 0x000ee20000002400 */
[----:B------:R-:W-:Y:S01]  /*17fb0*/  HMMA.16816.F32 R8, R156, R10, R176 ;  /* 0x0000000a9c08723c */ /* 0x000fe200000018b0 */
[----:B----4-:R-:W-:-:S02]  /*17fc0*/  FSEL R141, R141, -INF , !P2 ;  /* 0xff8000008d8d7808 */ /* 0x010fc40005000000 */
[----:B--2---:R-:W-:Y:S02]  /*17fd0*/  FSEL R148, R4, -INF , !P6 ;  /* 0xff80000004947808 */ /* 0x004fe40007000000 */
[C---:B------:R-:W-:Y:S02]  /*17fe0*/  ISETP.GE.AND P2, PT, R17.reuse, R0, PT ;  /* 0x000000001100720c */ /* 0x040fe40003f46270 */
[----:B------:R-:W2:Y:S01]  /*17ff0*/  MUFU.TANH R26, R26 ;  /* 0x0000001a001a7308 */ /* 0x000ea20000002400 */
[----:B------:R-:W-:Y:S01]  /*18000*/  ISETP.GE.AND P6, PT, R17, R2, PT ;  /* 0x000000021100720c */ /* 0x000fe20003fc6270 */
[----:B------:R-:W-:Y:S01]  /*18010*/  VIADD R17, R5, 0xffffffa1 ;  /* 0xffffffa105117836 */ /* 0x000fe20000000000 */
[----:B-1----:R-:W-:-:S04]  /*18020*/  FSEL R179, R25, -INF , !P2 ;  /* 0xff80000019b37808 */ /* 0x002fc80005000000 */
[C---:B------:R-:W-:Y:S01]  /*18030*/  ISETP.GE.AND P2, PT, R17.reuse, R0, PT ;  /* 0x000000001100720c */ /* 0x040fe20003f46270 */
[----:B------:R-:W1:Y:S01]  /*18040*/  MUFU.TANH R144, R35 ;  /* 0x0000002300907308 */ /* 0x000e620000002400 */
[----:B---3--:R-:W-:Y:S02]  /*18050*/  FSEL R146, R146, -INF , !P6 ;  /* 0xff80000092927808 */ /* 0x008fe40007000000 */
[----:B------:R-:W-:Y:S01]  /*18060*/  ISETP.GE.AND P6, PT, R17, R2, PT ;  /* 0x000000021100720c */ /* 0x000fe20003fc6270 */
[----:B------:R-:W-:Y:S02]  /*18070*/  VIADD R17, R5, 0xffffffa9 ;  /* 0xffffffa905117836 */ /* 0x000fe40000000000 */
[----:B------:R-:W-:Y:S01]  /*18080*/  FMUL.FTZ R8, R8, UR4 ;  /* 0x0000000408087c20 */ /* 0x000fe20008410000 */
[----:B------:R-:W-:Y:S01]  /*18090*/  FMUL.FTZ R163, R9, UR4 ;  /* 0x0000000409a37c20 */ /* 0x000fe20008410000 */
[----:B------:R-:W-:Y:S01]  /*180a0*/  FMUL.FTZ R10, R10, UR4 ;  /* 0x000000040a0a7c20 */ /* 0x000fe20008410000 */
[----:B------:R-:W3:Y:S01]  /*180b0*/  MUFU.TANH R147, R147 ;  /* 0x0000009300937308 */ /* 0x000ee20000002400 */
[----:B--2---:R-:W-:Y:S01]  /*180c0*/  FSEL R177, R26, -INF , !P2 ;  /* 0xff8000001ab17808 */ /* 0x004fe20005000000 */
[----:B------:R-:W-:Y:S01]  /*180d0*/  VIADD R9, R5, 0xffffffb1 ;  /* 0xffffffb105097836 */ /* 0x000fe20000000000 */
[----:B------:R-:W-:Y:S01]  /*180e0*/  ISETP.GE.AND P2, PT, R19, R0, PT ;  /* 0x000000001300720c */ /* 0x000fe20003f46270 */
[----:B------:R-:W-:-:S04]  /*180f0*/  FMUL.FTZ R11, R11, UR4 ;  /* 0x000000040b0b7c20 */ /* 0x000fc80008410000 */
[----:B------:R-:W2:Y:S01]  /*18100*/  MUFU.TANH R180, R166 ;  /* 0x000000a600b47308 */ /* 0x000ea20000002400 */
[----:B-1----:R-:W-:Y:S02]  /*18110*/  FSEL R144, R144, -INF , !P6 ;  /* 0xff80000090907808 */ /* 0x002fe40007000000 */
[----:B------:R-:W-:-:S05]  /*18120*/  ISETP.GE.AND P6, PT, R19, R2, PT ;  /* 0x000000021300720c */ /* 0x000fca0003fc6270 */
[----:B------:R-:W1:Y:S01]  /*18130*/  MUFU.TANH R145, R145 ;  /* 0x0000009100917308 */ /* 0x000e620000002400 */
[----:B---3--:R-:W-:Y:S02]  /*18140*/  FSEL R147, R147, -INF , !P2 ;  /* 0xff80000093937808 */ /* 0x008fe40005000000 */
[----:B------:R-:W-:-:S05]  /*18150*/  ISETP.GE.AND P2, PT, R17, R0, PT ;  /* 0x000000001100720c */ /* 0x000fca0003f46270 */
[----:B------:R3:W4:Y:S01]  /*18160*/  MUFU.TANH R14, R167 ;  /* 0x000000a7000e7308 */ /* 0x0007220000002400 */
[----:B--2---:R-:W-:Y:S01]  /*18170*/  FSEL R180, R180, -INF , !P6 ;  /* 0xff800000b4b47808 */ /* 0x004fe20007000000 */
[----:B------:R-:W-:Y:S01]  /*18180*/  FMUL.FTZ R166, R171, UR4 ;  /* 0x00000004aba67c20 */ /* 0x000fe20008410000 */
[----:B------:R-:W-:Y:S01]  /*18190*/  ISETP.GE.AND P6, PT, R17, R2, PT ;  /* 0x000000021100720c */ /* 0x000fe20003fc6270 */
[----:B------:R-:W-:-:S04]  /*181a0*/  VIADD R17, R5, 0xffffffb0 ;  /* 0xffffffb005117836 */ /* 0x000fc80000000000 */
[----:B------:R-:W2:Y:S01]  /*181b0*/  MUFU.TANH R15, R15 ;  /* 0x0000000f000f7308 */ /* 0x000ea20000002400 */
[----:B-1----:R-:W-:Y:S02]  /*181c0*/  FSEL R145, R145, -INF , !P2 ;  /* 0xff80000091917808 */ /* 0x002fe40005000000 */
[----:B------:R-:W-:-:S05]  /*181d0*/  ISETP.GE.AND P2, PT, R17, R0, PT ;  /* 0x000000001100720c */ /* 0x000fca0003f46270 */
[----:B------:R-:W1:Y:S01]  /*181e0*/  MUFU.TANH R168, R168 ;  /* 0x000000a800a87308 */ /* 0x000e620000002400 */
[----:B---3--:R-:W-:Y:S01]  /*181f0*/  FMUL.FTZ R167, R169, UR4 ;  /* 0x00000004a9a77c20 */ /* 0x008fe20008410000 */
[----:B----4-:R-:W-:Y:S02]  /*18200*/  FSEL R178, R14, -INF , !P6 ;  /* 0xff8000000eb27808 */ /* 0x010fe40007000000 */
[----:B------:R-:W-:-:S04]  /*18210*/  ISETP.GE.AND P6, PT, R17, R2, PT ;  /* 0x000000021100720c */ /* 0x000fc80003fc6270 */
[----:B------:R-:W3:Y:S01]  /*18220*/  MUFU.TANH R167, R167 ;  /* 0x000000a700a77308 */ /* 0x000ee20000002400 */
[----:B--2---:R-:W-:Y:S01]  /*18230*/  FSEL R169, R15, -INF , !P2 ;  /* 0xff8000000fa97808 */ /* 0x004fe20005000000 */
[----:B------:R-:W-:Y:S01]  /*18240*/  BAR.SYNC.DEFER_BLOCKING 0x0 ;  /* 0x0000000000007b1d */ /* 0x000fe20000010000 */
[----:B------:R-:W-:-:S05]  /*18250*/  ISETP.GE.AND P2, PT, R9, R0, PT ;  /* 0x000000000900720c */ /* 0x000fca0003f46270 */
[----:B------:R-:W2:Y:S01]  /*18260*/  MUFU.TANH R165, R8 ;  /* 0x0000000800a57308 */ /* 0x000ea20000002400 */
[----:B-1----:R-:W-:Y:S02]  /*18270*/  FSEL R168, R168, -INF , !P6 ;  /* 0xff800000a8a87808 */ /* 0x002fe40007000000 */
[----:B------:R-:W-:Y:S01]  /*18280*/  ISETP.GE.AND P6, PT, R9, R2, PT ;  /* 0x000000020900720c */ /* 0x000fe20003fc6270 */
[C---:B------:R-:W-:Y:S02]  /*18290*/  VIADD R9, R5.reuse, 0xffffffb8 ;  /* 0xffffffb805097836 */ /* 0x040fe40000000000 */
[----:B------:R-:W-:Y:S02]  /*182a0*/  VIADD R5, R5, 0xffffffb9 ;  /* 0xffffffb905057836 */ /* 0x000fe40000000000 */
[----:B------:R-:W1:Y:S01]  /*182b0*/  MUFU.TANH R164, R10 ;  /* 0x0000000a00a47308 */ /* 0x000e620000002400 */
[----:B---3--:R-:W-:Y:S02]  /*182c0*/  FSEL R167, R167, -INF , !P2 ;  /* 0xff800000a7a77808 */ /* 0x008fe40005000000 */
[----:B------:R-:W-:-:S05]  /*182d0*/  ISETP.GE.AND P2, PT, R9, R0, PT ;  /* 0x000000000900720c */ /* 0x000fca0003f46270 */
[----:B------:R-:W3:Y:S01]  /*182e0*/  MUFU.TANH R166, R166 ;  /* 0x000000a600a67308 */ /* 0x000ee20000002400 */
[----:B--2---:R-:W-:Y:S02]  /*182f0*/  FSEL R165, R165, -INF , !P2 ;  /* 0xff800000a5a57808 */ /* 0x004fe40005000000 */
[----:B------:R-:W-:-:S05]  /*18300*/  ISETP.GE.AND P2, PT, R9, R2, PT ;  /* 0x000000020900720c */ /* 0x000fca0003f46270 */
[----:B------:R-:W2:Y:S01]  /*18310*/  MUFU.TANH R163, R163 ;  /* 0x000000a300a37308 */ /* 0x000ea20000002400 */
[----:B-1----:R-:W-:Y:S02]  /*18320*/  FSEL R164, R164, -INF , !P2 ;  /* 0xff800000a4a47808 */ /* 0x002fe40005000000 */
[----:B------:R-:W-:-:S05]  /*18330*/  ISETP.GE.AND P2, PT, R134, 0x3, PT ;  /* 0x000000038600780c */ /* 0x000fca0003f46270 */
[----:B------:R-:W1:Y:S01]  /*18340*/  MUFU.TANH R160, R11 ;  /* 0x0000000b00a07308 */ /* 0x000e620000002400 */
[----:B---3--:R-:W-:Y:S02]  /*18350*/  FSEL R166, R166, -INF , !P6 ;  /* 0xff800000a6a67808 */ /* 0x008fe40007000000 */
[----:B------:R-:W-:-:S04]  /*18360*/  ISETP.GE.AND P6, PT, R5, R0, PT ;  /* 0x000000000500720c */ /* 0x000fc80003fc6270 */
[----:B--2---:R-:W-:Y:S02]  /*18370*/  FSEL R163, R163, -INF , !P6 ;  /* 0xff800000a3a37808 */ /* 0x004fe40007000000 */
[----:B------:R-:W-:-:S04]  /*18380*/  ISETP.GE.AND P6, PT, R5, R2, PT ;  /* 0x000000020500720c */ /* 0x000fc80003fc6270 */
[----:B-1----:R-:W-:Y:S01]  /*18390*/  FSEL R160, R160, -INF , !P6 ;  /* 0xff800000a0a07808 */ /* 0x002fe20007000000 */
        /* <DEDUP_REMOVED lines=65> */
.L_x_1047:
        /* <DEDUP_REMOVED lines=8> */
.L_x_1048:
[----:B------:R-:W1:Y:S01]  /*18830*/  LDC R5, c[0x0][0x3bc] ;  /* 0x0000ef00ff057b82 */ /* 0x000e620000000800 */
[----:B------:R-:W-:Y:S01]  /*18840*/  @!P5 IMAD.MOV.U32 R194, RZ, RZ, R196 ;  /* 0x000000ffffc2d224 */ /* 0x000fe200078e00c4 */
[C---:B------:R-:W-:Y:S01]  /*18850*/  LEA R8, P2, R2.reuse, R196, 0x5 ;  /* 0x000000c402087211 */ /* 0x040fe200078428ff */
[----:B------:R-:W-:-:S03]  /*18860*/  IMAD.SHL.U32 R0, R2, 0x20, RZ ;  /* 0x0000002002007824 */ /* 0x000fc600078e00ff */
[----:B------:R-:W-:Y:S01]  /*18870*/  @!PT LDS RZ, [RZ] ;  /* 0x00000000fffff984 */ /* 0x000fe20000000800 */
[----:B------:R-:W-:Y:S01]  /*18880*/  @!PT LDS RZ, [RZ] ;  /* 0x00000000fffff984 */ /* 0x000fe20000000800 */
[----:B------:R-:W-:Y:S01]  /*18890*/  @!PT LDS RZ, [RZ] ;  /* 0x00000000fffff984 */ /* 0x000fe20000000800 */
[----:B------:R2:W-:Y:S02]  /*188a0*/  @!P5 LDGSTS.E.BYPASS.LTC128B.128 [R213+0x6000], desc[UR6][R194.64] ;  /* 0x06000000c2d5dfae */ /* 0x0005e4000b981a06 */
[----:B------:R-:W-:Y:S02]  /*188b0*/  IADD3 R10, P6, PT, R0, R8, RZ ;  /* 0x00000008000a7210 */ /* 0x000fe40007fde0ff */
[----:B------:R3:W-:Y:S01]  /*188c0*/  @P5 STS.128 [R213+0x6000], RZ ;  /* 0x006000ffd5005388 */ /* 0x0007e20000000c00 */
[C-C-:B-1----:R-:W-:Y:S02]  /*188d0*/  LEA.HI.X R9, R2.reuse, R195, R5.reuse, 0x5, P2 ;  /* 0x000000c302097211 */ /* 0x142fe400010f2c05 */
[----:B------:R-:W-:Y:S02]  /*188e0*/  SHF.L.U64.HI R4, R2, 0x5, R5 ;  /* 0x0000000502047819 */ /* 0x000fe40000010205 */
[----:B------:R-:W-:Y:S02]  /*188f0*/  IADD3 R14, P2, PT, R0, R10, RZ ;  /* 0x0000000a000e7210 */ /* 0x000fe40007f5e0ff */
[----:B------:R-:W-:Y:S01]  /*18900*/  IADD3.X R11, PT, PT, R4, R9, RZ, P6, !PT ;  /* 0x00000009040b7210 */ /* 0x000fe200037fe4ff */
[----:B--2---:R-:W-:-:S03]  /*18910*/  @!P4 IMAD.MOV.U32 R194, RZ, RZ, R196 ;  /* 0x000000ffffc2c224 */ /* 0x004fc600078e00c4 */
[----:B------:R-:W-:Y:S02]  /*18920*/  IADD3.X R15, PT, PT, R4, R11, RZ, P2, !PT ;  /* 0x0000000b040f7210 */ /* 0x000fe400017fe4ff */
        /* <DEDUP_REMOVED lines=57> */
.L_x_1046:
[----:B---3--:R-:W-:Y:S01]  /*18cc0*/  FMNMX3.FTZ R9, R3, R174, R6, !PT ;  /* 0x000000ae03097276 */ /* 0x008fe20007810006 */
        /* <DEDUP_REMOVED lines=16> */
[C---:B------:R-:W-:Y:S01]  /*18dd0*/  IADD3 R16, PT, PT, R188.reuse, 0xc000, RZ ;  /* 0x0000c000bc107810 */ /* 0x040fe20007ffe0ff */
[----:B------:R-:W2:Y:S01]  /*18de0*/  SHFL.BFLY PT, R0, R9, 0x2, 0x1f ;  /* 0x0c401f0009007f89 */ /* 0x000ea200000e0000 */
[----:B------:R-:W-:-:S02]  /*18df0*/  IADD3 R159, PT, PT, R188, 0xc040, RZ ;  /* 0x0000c040bc9f7810 */ /* 0x000fc40007ffe0ff */
[----:B------:R-:W-:Y:S01]  /*18e00*/  @P0 IADD3 R159, PT, PT, R16, -0x40, RZ ;  /* 0xffffffc0109f0810 */ /* 0x000fe20007ffe0ff */
[----:B------:R-:W3:Y:S01]  /*18e10*/  SHFL.BFLY PT, R5, R2, 0x2, 0x1f ;  /* 0x0c401f0002057f89 */ /* 0x000ee200000e0000 */
[----:B------:R-:W-:Y:S02]  /*18e20*/  SEL R155, R139, 0xffffffe0, !P1 ;  /* 0xffffffe08b9b7807 */ /* 0x000fe40004800000 */
[----:B------:R-:W-:Y:S01]  /*18e30*/  VIMNMX R134, PT, PT, R134, 0x2, !PT ;  /* 0x0000000286867848 */ /* 0x000fe20007fe0100 */
[----:B------:R-:W-:Y:S01]  /*18e40*/  LDSM.16.MT88.4 R28, [R159] ;  /* 0x000000009f1c783b */ /* 0x000fe20000004200 */
[C---:B------:R-:W-:Y:S02]  /*18e50*/  IADD3 R162, PT, PT, R155.reuse, R188, RZ ;  /* 0x000000bc9ba27210 */ /* 0x040fe40007ffe0ff */
[----:B------:R-:W-:Y:S02]  /*18e60*/  IADD3 R155, PT, PT, R155, R159, RZ ;  /* 0x0000009f9b9b7210 */ /* 0x000fe40007ffe0ff */
[----:B------:R-:W-:-:S02]  /*18e70*/  IADD3 R207, PT, PT, R134, -0x3, RZ ;  /* 0xfffffffd86cf7810 */ /* 0x000fc40007ffe0ff */
[----:B--2---:R-:W-:Y:S02]  /*18e80*/  FMNMX.FTZ R0, R9, R0, !PT ;  /* 0x0000000009007209 */ /* 0x004fe40007810000 */
[----:B---3--:R-:W-:-:S03]  /*18e90*/  FMNMX.FTZ R5, R2, R5, !PT ;  /* 0x0000000502057209 */ /* 0x008fc60007810000 */
[----:B------:R-:W2:Y:S04]  /*18ea0*/  SHFL.BFLY PT, R137, R0, 0x1, 0x1f ;  /* 0x0c201f0000897f89 */ /* 0x000ea800000e0000 */
[----:B------:R-:W3:Y:S01]  /*18eb0*/  SHFL.BFLY PT, R152, R5, 0x1, 0x1f ;  /* 0x0c201f0005987f89 */ /* 0x000ee200000e0000 */
[----:B--2---:R-:W-:-:S04]  /*18ec0*/  FMNMX.FTZ R137, R0, R137, !PT ;  /* 0x0000008900897209 */ /* 0x004fc80007810000 */
[C---:B------:R-:W-:Y:S01]  /*18ed0*/  FSETP.NEU.FTZ.AND P2, PT, R137.reuse, -INF , PT ;  /* 0xff8000008900780b */ /* 0x040fe20003f5d000 */
[----:B-1----:R-:W-:Y:S01]  /*18ee0*/  FMUL.FTZ R161, R137, UR4 ;  /* 0x0000000489a17c20 */ /* 0x002fe20008410000 */
[----:B---3--:R-:W-:-:S04]  /*18ef0*/  FMNMX.FTZ R152, R5, R152, !PT ;  /* 0x0000009805987209 */ /* 0x008fc80007810000 */
[----:B------:R-:W-:Y:S01]  /*18f00*/  FSEL R161, R161, RZ, P2 ;  /* 0x000000ffa1a17208 */ /* 0x000fe20001000000 */
[C---:B------:R-:W-:Y:S01]  /*18f10*/  FMUL.FTZ R170, R152.reuse, UR4 ;  /* 0x0000000498aa7c20 */ /* 0x040fe20008410000 */
[----:B------:R-:W-:-:S03]  /*18f20*/  FSETP.NEU.FTZ.AND P3, PT, R152, -INF , PT ;  /* 0xff8000009800780b */ /* 0x000fc60003f7d000 */
[--C-:B------:R-:W-:Y:S01]  /*18f30*/  FFMA.FTZ R2, R6, UR4, -R161.reuse ;  /* 0x0000000406027c23 */ /* 0x100fe200080108a1 */
[----:B------:R-:W-:Y:S01]  /*18f40*/  FSEL R5, R152, RZ, P3 ;  /* 0x000000ff98057208 */ /* 0x000fe20001800000 */
[--C-:B------:R-:W-:Y:S01]  /*18f50*/  FFMA.FTZ R154, R174, UR4, -R161.reuse ;  /* 0x00000004ae9a7c23 */ /* 0x100fe200080108a1 */
[----:B------:R-:W-:Y:S01]  /*18f60*/  FSEL R6, R137, RZ, P2 ;  /* 0x000000ff89067208 */ /* 0x000fe20001000000 */
[----:B------:R-:W-:Y:S01]  /*18f70*/  FFMA.FTZ R0, R12, UR4, -R161 ;  /* 0x000000040c007c23 */ /* 0x000fe200080108a1 */
[----:B------:R-:W-:Y:S01]  /*18f80*/  FSEL R170, R170, RZ, P3 ;  /* 0x000000ffaaaa7208 */ /* 0x000fe20001800000 */
[----:B------:R-:W-:Y:S01]  /*18f90*/  FADD.FTZ R4, R132, -R5 ;  /* 0x8000000584047221 */ /* 0x000fe20000010000 */
[--C-:B------:R-:W-:Y:S01]  /*18fa0*/  FFMA.FTZ R153, R20, UR4, -R161.reuse ;  /* 0x0000000414997c23 */ /* 0x100fe200080108a1 */
[----:B------:R-:W-:Y:S01]  /*18fb0*/  FADD.FTZ R3, R3, -R6 ;  /* 0x8000000603037221 */ /* 0x000fe20000010000 */
[----:B------:R-:W-:Y:S01]  /*18fc0*/  MUFU.EX2 R154, R154 ;  /* 0x0000009a009a7308 */ /* 0x000fe20000000800 */
[----:B------:R-:W-:Y:S01]  /*18fd0*/  FMUL.FTZ R132, R4, UR4 ;  /* 0x0000000404847c20 */ /* 0x000fe20008410000 */
[--C-:B------:R-:W-:Y:S01]  /*18fe0*/  FFMA.FTZ R156, R7, UR4, -R170.reuse ;  /* 0x00000004079c7c23 */ /* 0x100fe200080108aa */
[----:B------:R-:W-:Y:S01]  /*18ff0*/  FMUL.FTZ R3, R3, UR4 ;  /* 0x0000000403037c20 */ /* 0x000fe20008410000 */
[--C-:B------:R-:W-:Y:S01]  /*19000*/  FFMA.FTZ R135, R173, UR4, -R170.reuse ;  /* 0x00000004ad877c23 */ /* 0x100fe200080108aa */
[--C-:B------:R-:W-:Y:S01]  /*19010*/  FFMA.FTZ R136, R13, UR4, -R170.reuse ;  /* 0x000000040d887c23 */ /* 0x100fe200080108aa */
[--C-:B------:R-:W-:Y:S01]  /*19020*/  FFMA.FTZ R133, R21, UR4, -R170.reuse ;  /* 0x0000000415857c23 */ /* 0x100fe200080108aa */
[----:B------:R-:W-:Y:S01]  /*19030*/  LDSM.16.MT88.4 R12, [R188+0xc000] ;  /* 0x00c00000bc0c783b */ /* 0x000fe20000004200 */
[----:B------:R-:W1:Y:S01]  /*19040*/  MUFU.EX2 R132, R132 ;  /* 0x0000008400847308 */ /* 0x000e620000000800 */
[--C-:B------:R-:W-:Y:S01]  /*19050*/  FFMA.FTZ R157, R151, UR4, -R170.reuse ;  /* 0x00000004979d7c23 */ /* 0x100fe200080108aa */
[--C-:B------:R-:W-:Y:S01]  /*19060*/  FFMA.FTZ R158, R149, UR4, -R170.reuse ;  /* 0x00000004959e7c23 */ /* 0x100fe200080108aa */
[----:B------:R-:W-:Y:S01]  /*19070*/  LDSM.16.MT88.4 R20, [R162+0xc000] ;  /* 0x00c00000a214783b */ /* 0x000fe20000004200 */
[--C-:B------:R-:W-:Y:S01]  /*19080*/  FFMA.FTZ R171, R143, UR4, -R170.reuse ;  /* 0x000000048fab7c23 */ /* 0x100fe200080108aa */
[--C-:B------:R-:W-:Y:S01]  /*19090*/  FFMA.FTZ R172, R141, UR4, -R170.reuse ;  /* 0x000000048dac7c23 */ /* 0x100fe200080108aa */
[--C-:B------:R-:W-:Y:S01]  /*190a0*/  FFMA.FTZ R173, R142, UR4, -R161.reuse ;  /* 0x000000048ead7c23 */ /* 0x100fe200080108a1 */
[--C-:B------:R-:W-:Y:S01]  /*190b0*/  FFMA.FTZ R174, R140, UR4, -R161.reuse ;  /* 0x000000048cae7c23 */ /* 0x100fe200080108a1 */
[----:B------:R-:W2:Y:S01]  /*190c0*/  MUFU.EX2 R3, R3 ;  /* 0x0000000300037308 */ /* 0x000ea20000000800 */
[--C-:B------:R-:W-:Y:S01]  /*190d0*/  FFMA.FTZ R176, R150, UR4, -R161.reuse ;  /* 0x0000000496b07c23 */ /* 0x100fe200080108a1 */
[--C-:B------:R-:W-:Y:S01]  /*190e0*/  FFMA.FTZ R175, R148, UR4, -R161.reuse ;  /* 0x0000000494af7c23 */ /* 0x100fe200080108a1 */
[----:B------:R-:W-:Y:S01]  /*190f0*/  LDSM.16.MT88.4 R140, [R188+0xc800] ;  /* 0x00c80000bc8c783b */ /* 0x000fe20000004200 */
[--C-:B------:R-:W-:Y:S01]  /*19100*/  FFMA.FTZ R182, R177, UR4, -R170.reuse ;  /* 0x00000004b1b67c23 */ /* 0x100fe200080108aa */
[--C-:B------:R-:W-:Y:S01]  /*19110*/  FFMA.FTZ R179, R179, UR4, -R170.reuse ;  /* 0x00000004b3b37c23 */ /* 0x100fe200080108aa */
[--C-:B------:R-:W-:Y:S01]  /*19120*/  FFMA.FTZ R177, R147, UR4, -R170.reuse ;  /* 0x0000000493b17c23 */ /* 0x100fe200080108aa */
[----:B------:R-:W-:Y:S01]  /*19130*/  LDSM.16.MT88.4 R148, [R159+0x4800] ;  /* 0x004800009f94783b */ /* 0x000fe20000004200 */
[----:B------:R-:W-:Y:S01]  /*19140*/  MUFU.EX2 R156, R156 ;  /* 0x0000009c009c7308 */ /* 0x000fe20000000800 */
[-C--:B-1----:R-:W-:Y:S01]  /*19150*/  FMUL.FTZ R32, R104, R132.reuse ;  /* 0x0000008468207220 */ /* 0x082fe20000410000 */
[-C--:B------:R-:W-:Y:S01]  /*19160*/  FMUL.FTZ R33, R105, R132.reuse ;  /* 0x0000008469217220 */ /* 0x080fe20000410000 */
[-C--:B------:R-:W-:Y:S01]  /*19170*/  FMUL.FTZ R24, R112, R132.reuse ;  /* 0x0000008470187220 */ /* 0x080fe20000410000 */
[-C--:B------:R-:W-:Y:S01]  /*19180*/  FMUL.FTZ R25, R113, R132.reuse ;  /* 0x0000008471197220 */ /* 0x080fe20000410000 */
[-C--:B------:R-:W-:Y:S01]  /*19190*/  FMUL.FTZ R108, R108, R132.reuse ;  /* 0x000000846c6c7220 */ /* 0x080fe20000410000 */
[-C--:B------:R-:W-:Y:S01]  /*191a0*/  FMUL.FTZ R109, R109, R132.reuse ;  /* 0x000000846d6d7220 */ /* 0x080fe20000410000 */
[-C--:B------:R-:W-:Y:S01]  /*191b0*/  FMUL.FTZ R44, R44, R132.reuse ;  /* 0x000000842c2c7220 */ /* 0x080fe20000410000 */
[----:B------:R-:W1:Y:S01]  /*191c0*/  MUFU.EX2 R135, R135 ;  /* 0x0000008700877308 */ /* 0x000e620000000800 */
[-C--:B--2---:R-:W-:Y:S01]  /*191d0*/  FMUL.FTZ R34, R106, R3.reuse ;  /* 0x000000036a227220 */ /* 0x084fe20000410000 */
[-C--:B------:R-:W-:Y:S01]  /*191e0*/  FMUL.FTZ R35, R107, R3.reuse ;  /* 0x000000036b237220 */ /* 0x080fe20000410000 */
[-C--:B------:R-:W-:Y:S01]  /*191f0*/  FMUL.FTZ R26, R114, R3.reuse ;  /* 0x00000003721a7220 */ /* 0x080fe20000410000 */
[-C--:B------:R-:W-:Y:S01]  /*19200*/  FMUL.FTZ R27, R115, R3.reuse ;  /* 0x00000003731b7220 */ /* 0x080fe20000410000 */
[----:B------:R-:W2:Y:S01]  /*19210*/  LDSM.16.MT88.4 R104, [R162+0xe000] ;  /* 0x00e00000a268783b */ /* 0x000ea20000004200 */
[-C--:B------:R-:W-:Y:S01]  /*19220*/  FMUL.FTZ R110, R110, R3.reuse ;  /* 0x000000036e6e7220 */ /* 0x080fe20000410000 */
[-C--:B------:R-:W-:Y:S01]  /*19230*/  FMUL.FTZ R111, R111, R3.reuse ;  /* 0x000000036f6f7220 */ /* 0x080fe20000410000 */
[----:B------:R-:W-:Y:S01]  /*19240*/  MUFU.EX2 R136, R136 ;  /* 0x0000008800887308 */ /* 0x000fe20000000800 */
[----:B------:R-:W3:Y:S01]  /*19250*/  LDSM.16.MT88.4 R112, [R159+0x2000] ;  /* 0x002000009f70783b */ /* 0x000ee20000004200 */
[-C--:B------:R-:W-:Y:S01]  /*19260*/  FMUL.FTZ R45, R45, R132.reuse ;  /* 0x000000842d2d7220 */ /* 0x080fe20000410000 */
[-C--:B------:R-:W-:Y:S01]  /*19270*/  FMUL.FTZ R46, R46, R3.reuse ;  /* 0x000000032e2e7220 */ /* 0x080fe20000410000 */
[-C--:B------:R-:W-:Y:S01]  /*19280*/  FMUL.FTZ R47, R47, R3.reuse ;  /* 0x000000032f2f7220 */ /* 0x080fe20000410000 */
[-C--:B------:R-:W-:Y:S01]  /*19290*/  FMUL.FTZ R48, R48, R132.reuse ;  /* 0x0000008430307220 */ /* 0x080fe20000410000 */
[----:B------:R-:W-:Y:S01]  /*192a0*/  FMUL.FTZ R49, R49, R132 ;  /* 0x0000008431317220 */ /* 0x000fe20000410000 */
[-C--:B------:R-:W-:Y:S01]  /*192b0*/  FMUL.FTZ R50, R50, R3.reuse ;  /* 0x0000000332327220 */ /* 0x080fe20000410000 */
[----:B------:R-:W4:Y:S01]  /*192c0*/  MUFU.EX2 R133, R133 ;  /* 0x0000008500857308 */ /* 0x000f220000000800 */
[----:B-1----:R-:W-:Y:S01]  /*192d0*/  F2FP.F16.F32.PACK_AB R4, R135, R156 ;  /* 0x0000009c8704723e */ /* 0x002fe200000000ff */
[-C--:B------:R-:W-:Y:S01]  /*192e0*/  FMUL.FTZ R51, R51, R3.reuse ;  /* 0x0000000333337220 */ /* 0x080fe20000410000 */
[-C--:B------:R-:W-:Y:S01]  /*192f0*/  FMUL.FTZ R52, R52, R132.reuse ;  /* 0x0000008434347220 */ /* 0x080fe20000410000 */
[-C--:B------:R-:W-:Y:S01]  /*19300*/  FMUL.FTZ R53, R53, R132.reuse ;  /* 0x0000008435357220 */ /* 0x080fe20000410000 */
[-C--:B------:R-:W-:Y:S01]  /*19310*/  FMUL.FTZ R54, R54, R3.reuse ;  /* 0x0000000336367220 */ /* 0x080fe20000410000 */
[-C--:B------:R-:W-:Y:S01]  /*19320*/  FMUL.FTZ R55, R55, R3.reuse ;  /* 0x0000000337377220 */ /* 0x080fe20000410000 */
[-C--:B------:R-:W-:Y:S01]  /*19330*/  FMUL.FTZ R56, R56, R132.reuse ;  /* 0x0000008438387220 */ /* 0x080fe20000410000 */
[----:B------:R-:W1:Y:S01]  /*19340*/  MUFU.EX2 R2, R2 ;  /* 0x0000000200027308 */ /* 0x000e620000000800 */
[-C--:B------:R-:W-:Y:S01]  /*19350*/  FMUL.FTZ R57, R57, R132.reuse ;  /* 0x0000008439397220 */ /* 0x080fe20000410000 */
[-C--:B------:R-:W-:Y:S01]  /*19360*/  FMUL.FTZ R58, R58, R3.reuse ;  /* 0x000000033a3a7220 */ /* 0x080fe20000410000 */
[-C--:B------:R-:W-:Y:S01]  /*19370*/  FMUL.FTZ R59, R59, R3.reuse ;  /* 0x000000033b3b7220 */ /* 0x080fe20000410000 */
[-C--:B------:R-:W-:Y:S01]  /*19380*/  FMUL.FTZ R60, R60, R132.reuse ;  /* 0x000000843c3c7220 */ /* 0x080fe20000410000 */
[----:B------:R-:W-:Y:S01]  /*19390*/  FMUL.FTZ R61, R61, R132 ;  /* 0x000000843d3d7220 */ /* 0x000fe20000410000 */
[-C--:B------:R-:W-:Y:S01]  /*193a0*/  FMUL.FTZ R62, R62, R3.reuse ;  /* 0x000000033e3e7220 */ /* 0x080fe20000410000 */
[-C--:B------:R-:W-:Y:S01]  /*193b0*/  FMUL.FTZ R63, R63, R3.reuse ;  /* 0x000000033f3f7220 */ /* 0x080fe20000410000 */
[----:B------:R-:W-:Y:S01]  /*193c0*/  MUFU.EX2 R0, R0 ;  /* 0x0000000000007308 */ /* 0x000fe20000000800 */
[----:B----4-:R-:W-:Y:S01]  /*193d0*/  F2FP.F16.F32.PACK_AB R6, R133, R136 ;  /* 0x000000888506723e */ /* 0x010fe200000000ff */
[-C--:B------:R-:W-:Y:S01]  /*193e0*/  FMUL.FTZ R64, R64, R132.reuse ;  /* 0x0000008440407220 */ /* 0x080fe20000410000 */
[-C--:B------:R-:W-:Y:S01]  /*193f0*/  FMUL.FTZ R65, R65, R132.reuse ;  /* 0x0000008441417220 */ /* 0x080fe20000410000 */
[-C--:B------:R-:W-:Y:S01]  /*19400*/  FMUL.FTZ R66, R66, R3.reuse ;  /* 0x0000000342427220 */ /* 0x080fe20000410000 */
[-C--:B------:R-:W-:Y:S01]  /*19410*/  FMUL.FTZ R67, R67, R3.reuse ;  /* 0x0000000343437220 */ /* 0x080fe20000410000 */
[-C--:B------:R-:W-:Y:S01]  /*19420*/  FMUL.FTZ R16, R120, R132.reuse ;  /* 0x0000008478107220 */ /* 0x080fe20000410000 */
[----:B------:R-:W-:Y:S01]  /*19430*/  FMUL.FTZ R17, R121, R132 ;  /* 0x0000008479117220 */ /* 0x000fe20000410000 */
        /* <DEDUP_REMOVED lines=8> */
[----:B------:R-:W-:Y:S01]  /*194c0*/  LDSM.16.MT88.4 R120, [R155] ;  /* 0x000000009b78783b */ /* 0x000fe20000004200 */
[-C--:B------:R-:W-:Y:S01]  /*194d0*/  FMUL.FTZ R68, R68, R132.reuse ;  /* 0x0000008444447220 */ /* 0x080fe20000410000 */
[-C--:B------:R-:W-:Y:S01]  /*194e0*/  FMUL.FTZ R69, R69, R132.reuse ;  /* 0x0000008445457220 */ /* 0x080fe20000410000 */
[-C--:B------:R-:W-:Y:S01]  /*194f0*/  FMUL.FTZ R70, R70, R3.reuse ;  /* 0x0000000346467220 */ /* 0x080fe20000410000 */
[-C--:B------:R-:W-:Y:S01]  /*19500*/  FMUL.FTZ R71, R71, R3.reuse ;  /* 0x0000000347477220 */ /* 0x080fe20000410000 */
[-C--:B------:R-:W-:Y:S01]  /*19510*/  FMUL.FTZ R72, R72, R132.reuse ;  /* 0x0000008448487220 */ /* 0x080fe20000410000 */
[----:B------:R-:W-:Y:S01]  /*19520*/  FMUL.FTZ R73, R73, R132 ;  /* 0x0000008449497220 */ /* 0x000fe20000410000 */
[-C--:B------:R-:W-:Y:S01]  /*19530*/  FMUL.FTZ R74, R74, R3.reuse ;  /* 0x000000034a4a7220 */ /* 0x080fe20000410000 */
[-C--:B------:R-:W-:Y:S01]  /*19540*/  FMUL.FTZ R75, R75, R3.reuse ;  /* 0x000000034b4b7220 */ /* 0x080fe20000410000 */
[----:B----4-:R-:W-:Y:S01]  /*19550*/  F2FP.F16.F32.PACK_AB R7, R153, R0 ;  /* 0x000000009907723e */ /* 0x010fe200000000ff */
        /* <DEDUP_REMOVED lines=34> */
[----:B------:R-:W-:Y:S01]  /*19780*/  MUFU.EX2 R157, R157 ;  /* 0x0000009d009d7308 */ /* 0x000fe20000000800 */
[-C--:B------:R-:W-:Y:S01]  /*19790*/  FMUL.FTZ R8, R128, R132.reuse ;  /* 0x0000008480087220 */ /* 0x080fe20000410000 */
[-C--:B------:R-:W-:Y:S01]  /*197a0*/  FMUL.FTZ R9, R129, R132.reuse ;  /* 0x0000008481097220 */ /* 0x080fe20000410000 */
[-C--:B------:R-:W-:Y:S01]  /*197b0*/  FMUL.FTZ R10, R130, R3.reuse ;  /* 0x00000003820a7220 */ /* 0x080fe20000410000 */
[C---:B---3--:R-:W-:Y:S01]  /*197c0*/  HMMA.16816.F32 R52, R4.reuse, R112, R52 ;  /* 0x000000700434723c */ /* 0x048fe20000001834 */
[-C--:B------:R-:W-:Y:S01]  /*197d0*/  FMUL.FTZ R11, R131, R3.reuse ;  /* 0x00000003830b7220 */ /* 0x080fe20000410000 */
[-C--:B------:R-:W-:Y:S01]  /*197e0*/  FMUL.FTZ R124, R124, R132.reuse ;  /* 0x000000847c7c7220 */ /* 0x080fe20000410000 */
[-C--:B------:R-:W-:Y:S01]  /*197f0*/  FMUL.FTZ R125, R125, R132.reuse ;  /* 0x000000847d7d7220 */ /* 0x080fe20000410000 */
[----:B------:R-:W3:Y:S01]  /*19800*/  MUFU.EX2 R158, R158 ;  /* 0x0000009e009e7308 */ /* 0x000ee20000000800 */
[-C--:B------:R-:W-:Y:S01]  /*19810*/  FMUL.FTZ R126, R126, R3.reuse ;  /* 0x000000037e7e7220 */ /* 0x080fe20000410000 */
[-C--:B------:R-:W-:Y:S01]  /*19820*/  FMUL.FTZ R127, R127, R3.reuse ;  /* 0x000000037f7f7220 */ /* 0x080fe20000410000 */
[-C--:B------:R-:W-:Y:S01]  /*19830*/  FMUL.FTZ R92, R92, R132.reuse ;  /* 0x000000845c5c7220 */ /* 0x080fe20000410000 */
[C---:B------:R-:W-:Y:S01]  /*19840*/  HMMA.16816.F32 R56, R4.reuse, R114, R56 ;  /* 0x000000720438723c */ /* 0x040fe20000001838 */
[----:B------:R-:W4:Y:S01]  /*19850*/  LDSM.16.MT88.4 R112, [R162+0x10000] ;  /* 0x01000000a270783b */ /* 0x000f220000004200 */
[-C--:B------:R-:W-:Y:S01]  /*19860*/  FMUL.FTZ R93, R93, R132.reuse ;  /* 0x000000845d5d7220 */ /* 0x080fe20000410000 */
[-C--:B------:R-:W-:Y:S01]  /*19870*/  FMUL.FTZ R94, R94, R3.reuse ;  /* 0x000000035e5e7220 */ /* 0x080fe20000410000 */
[----:B------:R-:W-:Y:S01]  /*19880*/  MUFU.EX2 R171, R171 ;  /* 0x000000ab00ab7308 */ /* 0x000fe20000000800 */
[-C--:B------:R-:W-:Y:S01]  /*19890*/  FMUL.FTZ R95, R95, R3.reuse ;  /* 0x000000035f5f7220 */ /* 0x080fe20000410000 */
[-C--:B------:R-:W-:Y:S01]  /*198a0*/  FMUL.FTZ R96, R96, R132.reuse ;  /* 0x0000008460607220 */ /* 0x080fe20000410000 */
[-C--:B------:R-:W-:Y:S01]  /*198b0*/  FMUL.FTZ R97, R97, R132.reuse ;  /* 0x0000008461617220 */ /* 0x080fe20000410000 */
[C---:B------:R-:W-:Y:S01]  /*198c0*/  HMMA.16816.F32 R16, R4.reuse, R20, R16 ;  /* 0x000000140410723c */ /* 0x040fe20000001810 */
[-C--:B------:R-:W-:Y:S01]  /*198d0*/  FMUL.FTZ R98, R98, R3.reuse ;  /* 0x0000000362627220 */ /* 0x080fe20000410000 */
[-C--:B------:R-:W-:Y:S01]  /*198e0*/  FMUL.FTZ R99, R99, R3.reuse ;  /* 0x0000000363637220 */ /* 0x080fe20000410000 */
[----:B------:R-:W-:Y:S01]  /*198f0*/  LDSM.16.MT88.4 R128, [R159+0x800] ;  /* 0x000800009f80783b */ /* 0x000fe20000004200 */
[----:B------:R-:W-:Y:S01]  /*19900*/  MUFU.EX2 R172, R172 ;  /* 0x000000ac00ac7308 */ /* 0x000fe20000000800 */
[--C-:B------:R-:W-:Y:S01]  /*19910*/  FFMA.FTZ R186, R145, UR4, -R170.reuse ;  /* 0x0000000491ba7c23 */ /* 0x100fe200080108aa */
[--C-:B------:R-:W-:Y:S01]  /*19920*/  FFMA.FTZ R181, R146, UR4, -R161.reuse ;  /* 0x0000000492b57c23 */ /* 0x100fe200080108a1 */
[--C-:B------:R-:W-:Y:S01]  /*19930*/  FFMA.FTZ R190, R144, UR4, -R161.reuse ;  /* 0x0000000490be7c23 */ /* 0x100fe200080108a1 */
[C---:B-1----:R-:W-:Y:S01]  /*19940*/  HMMA.16816.F32 R60, R4.reuse, R108, R60 ;  /* 0x0000006c043c723c */ /* 0x042fe2000000183c */
[--C-:B------:R-:W-:Y:S01]  /*19950*/  FFMA.FTZ R180, R180, UR4, -R161.reuse ;  /* 0x00000004b4b47c23 */ /* 0x100fe200080108a1 */
[--C-:B------:R-:W-:Y:S01]  /*19960*/  FFMA.FTZ R183, R178, UR4, -R161.reuse ;  /* 0x00000004b2b77c23 */ /* 0x100fe200080108a1 */
[----:B------:R-:W-:Y:S01]  /*19970*/  LDSM.16.MT88.4 R144, [R188+0xd000] ;  /* 0x00d00000bc90783b */ /* 0x000fe20000004200 */
[----:B------:R-:W-:Y:S01]  /*19980*/  MUFU.EX2 R173, R173 ;  /* 0x000000ad00ad7308 */ /* 0x000fe20000000800 */
[--C-:B------:R-:W-:Y:S01]  /*19990*/  FFMA.FTZ R169, R169, UR4, -R170.reuse ;  /* 0x00000004a9a97c23 */ /* 0x100fe200080108aa */
[--C-:B------:R-:W-:Y:S01]  /*199a0*/  FFMA.FTZ R178, R167, UR4, -R170.reuse ;  /* 0x00000004a7b27c23 */ /* 0x100fe200080108aa */
[--C-:B------:R-:W-:Y:S01]  /*199b0*/  FFMA.FTZ R165, R165, UR4, -R170.reuse ;  /* 0x00000004a5a57c23 */ /* 0x100fe200080108aa */
[C---:B------:R-:W-:Y:S01]  /*199c0*/  HMMA.16816.F32 R64, R4.reuse, R110, R64 ;  /* 0x0000006e0440723c */ /* 0x040fe20000001840 */
[----:B------:R-:W1:Y:S01]  /*199d0*/  LDSM.16.MT88.4 R108, [R159+0x4000] ;  /* 0x004000009f6c783b */ /* 0x000e620000004200 */
[----:B------:R-:W-:Y:S01]  /*199e0*/  FFMA.FTZ R170, R163, UR4, -R170 ;  /* 0x00000004a3aa7c23 */ /* 0x000fe200080108aa */
[--C-:B------:R-:W-:Y:S01]  /*199f0*/  FFMA.FTZ R163, R168, UR4, -R161.reuse ;  /* 0x00000004a8a37c23 */ /* 0x100fe200080108a1 */
[----:B------:R-:W5:Y:S01]  /*19a00*/  MUFU.EX2 R174, R174 ;  /* 0x000000ae00ae7308 */ /* 0x000f620000000800 */
[--C-:B------:R-:W-:Y:S01]  /*19a10*/  FFMA.FTZ R166, R166, UR4, -R161.reuse ;  /* 0x00000004a6a67c23 */ /* 0x100fe200080108a1 */
[--C-:B------:R-:W-:Y:S01]  /*19a20*/  FFMA.FTZ R164, R164, UR4, -R161.reuse ;  /* 0x00000004a4a47c23 */ /* 0x100fe200080108a1 */
[----:B------:R-:W-:Y:S01]  /*19a30*/  FFMA.FTZ R161, R160, UR4, -R161 ;  /* 0x00000004a0a17c23 */ /* 0x000fe200080108a1 */
[C---:B------:R-:W-:Y:S01]  /*19a40*/  HMMA.16816.F32 R20, R4.reuse, R22, R116 ;  /* 0x000000160414723c */ /* 0x040fe20000001874 */
[----:B------:R-:W3:Y:S01]  /*19a50*/  LDSM.16.MT88.4 R116, [R188+0xe000] ;  /* 0x00e00000bc74783b */ /* 0x000ee20000004200 */
[----:B------:R-:W-:Y:S01]  /*19a60*/  FFMA.FTZ R132, R211, R132, R156 ;  /* 0x00000084d3847223 */ /* 0x000fe2000001009c */
[----:B------:R-:W-:Y:S01]  /*19a70*/  FFMA.FTZ R3, R209, R3, R154 ;  /* 0x00000003d1037223 */ /* 0x000fe2000001009a */
[----:B------:R-:W-:Y:S02]  /*19a80*/  MUFU.EX2 R176, R176 ;  /* 0x000000b000b07308 */ /* 0x000fe40000000800 */
[----:B------:R-:W-:Y:S01]  /*19a90*/  FADD.FTZ R135, R135, R132 ;  /* 0x0000008487877221 */ /* 0x000fe20000010000 */
[----:B------:R-:W-:Y:S01]  /*19aa0*/  FADD.FTZ R3, R2, R3 ;  /* 0x0000000302037221 */ /* 0x000fe20000010000 */
[C---:B--2---:R-:W-:Y:S01]  /*19ab0*/  HMMA.16816.F32 R68, R4.reuse, R104, R68 ;  /* 0x000000680444723c */ /* 0x044fe20000001844 */
[----:B------:R-:W-:Y:S01]  /*19ac0*/  MOV R132, R152 ;  /* 0x0000009800847202 */ /* 0x000fe20000000f00 */
[----:B------:R-:W-:Y:S01]  /*19ad0*/  FADD.FTZ R136, R136, R135 ;  /* 0x0000008788887221 */ /* 0x000fe20000010000 */
[----:B------:R-:W-:Y:S01]  /*19ae0*/  FADD.FTZ R0, R0, R3 ;  /* 0x0000000300007221 */ /* 0x000fe20000010000 */
[----:B------:R-:W2:Y:S01]  /*19af0*/  MUFU.EX2 R175, R175 ;  /* 0x000000af00af7308 */ /* 0x000ea20000000800 */
[----:B------:R-:W-:Y:S01]  /*19b00*/  MOV R3, R137 ;  /* 0x0000008900037202 */ /* 0x000fe20000000f00 */
[----:B------:R-:W-:Y:S01]  /*19b10*/  FADD.FTZ R136, R133, R136 ;  /* 0x0000008885887221 */ /* 0x000fe20000010000 */
[----:B------:R-:W-:Y:S01]  /*19b20*/  FADD.FTZ R0, R153, R0 ;  /* 0x0000000099007221 */ /* 0x000fe20000010000 */
[C---:B------:R-:W-:Y:S01]  /*19b30*/  HMMA.16816.F32 R72, R4.reuse, R106, R72 ;  /* 0x0000006a0448723c */ /* 0x040fe20000001848 */
[----:B------:R-:W5:Y:S03]  /*19b40*/  LDSM.16.MT88.4 R104, [R155+0x4000] ;  /* 0x004000009b68783b */ /* 0x000f660000004200 */
[----:B------:R-:W-:Y:S04]  /*19b50*/  MUFU.EX2 R179, R179 ;  /* 0x000000b300b37308 */ /* 0x000fe80000000800 */
[C---:B------:R-:W-:Y:S04]  /*19b60*/  HMMA.16816.F32 R32, R4.reuse, R120, R32 ;  /* 0x000000780420723c */ /* 0x040fe80000001820 */
[----:B------:R-:W2:Y:S04]  /*19b70*/  MUFU.EX2 R182, R182 ;  /* 0x000000b600b67308 */ /* 0x000ea80000000800 */
[C---:B------:R-:W-:Y:S01]  /*19b80*/  HMMA.16816.F32 R100, R4.reuse, R122, R100 ;  /* 0x0000007a0464723c */ /* 0x040fe20000001864 */
[----:B------:R-:W-:Y:S03]  /*19b90*/  LDSM.16.MT88.4 R120, [R188+0xe800] ;  /* 0x00e80000bc78783b */ /* 0x000fe60000004200 */
[----:B------:R-:W-:Y:S04]  /*19ba0*/  MUFU.EX2 R177, R177 ;  /* 0x000000b100b17308 */ /* 0x000fe80000000800 */
[C---:B----4-:R-:W-:Y:S04]  /*19bb0*/  HMMA.16816.F32 R76, R4.reuse, R112, R76 ;  /* 0x00000070044c723c */ /* 0x050fe8000000184c */
[----:B------:R-:W-:Y:S04]  /*19bc0*/  MUFU.EX2 R186, R186 ;  /* 0x000000ba00ba7308 */ /* 0x000fe80000000800 */
[C---:B------:R-:W-:Y:S01]  /*19bd0*/  HMMA.16816.F32 R80, R4.reuse, R114, R80 ;  /* 0x000000720450723c */ /* 0x040fe20000001850 */
[----:B------:R-:W4:Y:S03]  /*19be0*/  LDSM.16.MT88.4 R112, [R162+0xc800] ;  /* 0x00c80000a270783b */ /* 0x000f260000004200 */
[----:B------:R-:W-:Y:S04]  /*19bf0*/  MUFU.EX2 R181, R181 ;  /* 0x000000b500b57308 */ /* 0x000fe80000000800 */
[C---:B-1----:R-:W-:Y:S04]  /*19c00*/  HMMA.16816.F32 R84, R4.reuse, R108, R84 ;  /* 0x0000006c0454723c */ /* 0x042fe80000001854 */
[----:B------:R-:W1:Y:S04]  /*19c10*/  MUFU.EX2 R190, R190 ;  /* 0x000000be00be7308 */ /* 0x000e680000000800 */
[C---:B------:R-:W-:Y:S01]  /*19c20*/  HMMA.16816.F32 R88, R4.reuse, R110, R88 ;  /* 0x0000006e0458723c */ /* 0x040fe20000001858 */
[----:B------:R-:W1:Y:S03]  /*19c30*/  LDSM.16.MT88.4 R108, [R159+0x2800] ;  /* 0x002800009f6c783b */ /* 0x000e660000004200 */
[----:B------:R-:W-:Y:S04]  /*19c40*/  MUFU.EX2 R180, R180 ;  /* 0x000000b400b47308 */ /* 0x000fe80000000800 */
[C---:B---3--:R-:W-:Y:S04]  /*19c50*/  HMMA.16816.F32 R36, R4.reuse, R116, R36 ;  /* 0x000000740424723c */ /* 0x048fe80000001824 */
[----:B------:R-:W3:Y:S04]  /*19c60*/  MUFU.EX2 R183, R183 ;  /* 0x000000b700b77308 */ /* 0x000ee80000000800 */
[C---:B------:R-:W-:Y:S01]  /*19c70*/  HMMA.16816.F32 R40, R4.reuse, R118, R40 ;  /* 0x000000760428723c */ /* 0x040fe20000001828 */
[----:B------:R-:W3:Y:S03]  /*19c80*/  LDSM.16.MT88.4 R116, [R162+0xe800] ;  /* 0x00e80000a274783b */ /* 0x000ee60000004200 */
[----:B------:R-:W-:Y:S04]  /*19c90*/  MUFU.EX2 R169, R169 ;  /* 0x000000a900a97308 */ /* 0x000fe80000000800 */
[C---:B------:R-:W-:Y:S04]  /*19ca0*/  HMMA.16816.F32 R8, R4.reuse, R12, R8 ;  /* 0x0000000c0408723c */ /* 0x040fe80000001808 */
[----:B------:R-:W3:Y:S04]  /*19cb0*/  MUFU.EX2 R178, R178 ;  /* 0x000000b200b27308 */ /* 0x000ee80000000800 */
[C---:B------:R-:W-:Y:S01]  /*19cc0*/  HMMA.16816.F32 R12, R4.reuse, R14, R124 ;  /* 0x0000000e040c723c */ /* 0x040fe2000000187c */
[----:B------:R-:W3:Y:S03]  /*19cd0*/  LDSM.16.MT88.4 R124, [R155+0x800] ;  /* 0x000800009b7c783b */ /* 0x000ee60000004200 */
[----:B------:R-:W-:Y:S04]  /*19ce0*/  MUFU.EX2 R165, R165 ;  /* 0x000000a500a57308 */ /* 0x000fe80000000800 */
[C---:B-----5:R-:W-:Y:S04]  /*19cf0*/  HMMA.16816.F32 R92, R4.reuse, R104, R92 ;  /* 0x00000068045c723c */ /* 0x060fe8000000185c */
[----:B------:R-:W-:Y:S04]  /*19d00*/  MUFU.EX2 R170, R170 ;  /* 0x000000aa00aa7308 */ /* 0x000fe80000000800 */
[----:B------:R-:W-:Y:S01]  /*19d10*/  HMMA.16816.F32 R4, R4, R106, R96 ;  /* 0x0000006a0404723c */ /* 0x000fe20000001860 */
[----:B------:R-:W-:Y:S01]  /*19d20*/  F2FP.F16.F32.PACK_AB R96, R158, R157 ;  /* 0x0000009d9e60723e */ /* 0x000fe200000000ff */
[----:B------:R-:W5:Y:S01]  /*19d30*/  LDSM.16.MT88.4 R104, [R155+0x2800] ;  /* 0x002800009b68783b */ /* 0x000f620000004200 */
[----:B------:R-:W-:Y:S01]  /*19d40*/  F2FP.F16.F32.PACK_AB R97, R174, R173 ;  /* 0x000000adae61723e */ /* 0x000fe200000000ff */
[----:B------:R-:W-:Y:S01]  /*19d50*/  MUFU.EX2 R163, R163 ;  /* 0x000000a300a37308 */ /* 0x000fe20000000800 */
[----:B------:R-:W-:Y:S01]  /*19d60*/  F2FP.F16.F32.PACK_AB R98, R172, R171 ;  /* 0x000000abac62723e */ /* 0x000fe200000000ff */
[----:B------:R-:W-:Y:S01]  /*19d70*/  FADD.FTZ R157, R157, R136 ;  /* 0x000000889d9d7221 */ /* 0x000fe20000010000 */
[----:B--2---:R-:W-:Y:S01]  /*19d80*/  F2FP.F16.F32.PACK_AB R99, R175, R176 ;  /* 0x000000b0af63723e */ /* 0x004fe200000000ff */
[----:B------:R-:W-:-:S02]  /*19d90*/  FADD.FTZ R173, R173, R0 ;  /* 0x00000000adad7221 */ /* 0x000fc40000010000 */
[----:B------:R-:W-:Y:S02]  /*19da0*/  FADD.FTZ R158, R158, R157 ;  /* 0x0000009d9e9e7221 */ /* 0x000fe40000010000 */
[----:B------:R-:W2:Y:S01]  /*19db0*/  MUFU.EX2 R166, R166 ;  /* 0x000000a600a67308 */ /* 0x000ea20000000800 */
[----:B------:R-:W-:Y:S01]  /*19dc0*/  FADD.FTZ R173, R174, R173 ;  /* 0x000000adaead7221 */ /* 0x000fe20000010000 */
[C---:B----4-:R-:W-:Y:S01]  /*19dd0*/  HMMA.16816.F32 R16, R96.reuse, R112, R16 ;  /* 0x000000706010723c */ /* 0x050fe20000001810 */
[----:B------:R-:W-:Y:S02]  /*19de0*/  FADD.FTZ R171, R171, R158 ;  /* 0x0000009eabab7221 */ /* 0x000fe40000010000 */
[----:B------:R-:W-:Y:S02]  /*19df0*/  FADD.FTZ R176, R176, R173 ;  /* 0x000000adb0b07221 */ /* 0x000fe40000010000 */
[----:B------:R-:W-:Y:S01]  /*19e00*/  FADD.FTZ R172, R172, R171 ;  /* 0x000000abacac7221 */ /* 0x000fe20000010000 */
[----:B------:R-:W-:Y:S01]  /*19e10*/  MUFU.EX2 R164, R164 ;  /* 0x000000a400a47308 */ /* 0x000fe20000000800 */
[----:B------:R-:W-:Y:S01]  /*19e20*/  FADD.FTZ R176, R175, R176 ;  /* 0x000000b0afb07221 */ /* 0x000fe20000010000 */
[C---:B------:R-:W-:Y:S01]  /*19e30*/  HMMA.16816.F32 R20, R96.reuse, R114, R20 ;  /* 0x000000726014723c */ /* 0x040fe20000001814 */
[----:B------:R-:W4:Y:S05]  /*19e40*/  LDSM.16.MT88.4 R112, [R188+0x10800] ;  /* 0x01080000bc70783b */ /* 0x000f2a0000004200 */
[----:B------:R-:W2:Y:S02]  /*19e50*/  MUFU.EX2 R161, R161 ;  /* 0x000000a100a17308 */ /* 0x000ea40000000800 */
[C---:B------:R-:W-:Y:S08]  /*19e60*/  HMMA.16816.F32 R36, R96.reuse, R120, R36 ;  /* 0x000000786024723c */ /* 0x040ff00000001824 */
[C---:B------:R-:W-:Y:S01]  /*19e70*/  HMMA.16816.F32 R40, R96.reuse, R122, R40 ;  /* 0x0000007a6028723c */ /* 0x040fe20000001828 */
[----:B------:R-:W2:Y:S07]  /*19e80*/  LDSM.16.MT88.4 R120, [R162+0x10800] ;  /* 0x01080000a278783b */ /* 0x000eae0000004200 */
[C---:B-1----:R-:W-:Y:S08]  /*19e90*/  HMMA.16816.F32 R52, R96.reuse, R108, R52 ;  /* 0x0000006c6034723c */ /* 0x042ff00000001834 */
[C---:B------:R-:W-:Y:S01]  /*19ea0*/  HMMA.16816.F32 R56, R96.reuse, R110, R56 ;  /* 0x0000006e6038723c */ /* 0x040fe20000001838 */
[----:B------:R-:W1:Y:S07]  /*19eb0*/  LDSM.16.MT88.4 R108, [R155+0x4800] ;  /* 0x004800009b6c783b */ /* 0x000e6e0000004200 */
        /* <DEDUP_REMOVED lines=12> */
[C---:B-----5:R-:W-:Y:S08]  /*19f80*/  HMMA.16816.F32 R60, R96.reuse, R104, R60 ;  /* 0x00000068603c723c */ /* 0x060ff0000000183c */
[C---:B------:R-:W-:Y:S01]  /*19f90*/  HMMA.16816.F32 R64, R96.reuse, R106, R64 ;  /* 0x0000006a6040723c */ /* 0x040fe20000001840 */
[----:B------:R-:W5:Y:S07]  /*19fa0*/  LDSM.16.MT88.4 R104, [R162+0xf000] ;  /* 0x00f00000a268783b */ /* 0x000f6e0000004200 */
[C---:B----4-:R-:W-:Y:S08]  /*19fb0*/  HMMA.16816.F32 R68, R96.reuse, R112, R68 ;  /* 0x000000706044723c */ /* 0x050ff00000001844 */
[C---:B------:R-:W-:Y:S01]  /*19fc0*/  HMMA.16816.F32 R72, R96.reuse, R114, R72 ;  /* 0x000000726048723c */ /* 0x040fe20000001848 */
[----:B------:R-:W-:Y:S07]  /*19fd0*/  LDSM.16.MT88.4 R112, [R155+0x3000] ;  /* 0x003000009b70783b */ /* 0x000fee0000004200 */
[C---:B--2---:R-:W-:Y:S08]  /*19fe0*/  HMMA.16816.F32 R76, R96.reuse, R120, R76 ;  /* 0x00000078604c723c */ /* 0x044ff0000000184c */
[C---:B------:R-:W-:Y:S01]  /*19ff0*/  HMMA.16816.F32 R80, R96.reuse, R122, R80 ;  /* 0x0000007a6050723c */ /* 0x040fe20000001850 */
[----:B------:R-:W2:Y:S07]  /*1a000*/  LDSM.16.MT88.4 R120, [R159+0x3000] ;  /* 0x003000009f78783b */ /* 0x000eae0000004200 */
[C---:B------:R-:W-:Y:S08]  /*1a010*/  HMMA.16816.F32 R84, R96.reuse, R148, R84 ;  /* 0x000000946054723c */ /* 0x040ff00000001854 */
[C---:B------:R-:W-:Y:S01]  /*1a020*/  HMMA.16816.F32 R88, R96.reuse, R150, R88 ;  /* 0x000000966058723c */ /* 0x040fe20000001858 */
[----:B------:R-:W-:Y:S07]  /*1a030*/  LDSM.16.MT88.4 R148, [R162+0xf800] ;  /* 0x00f80000a294783b */ /* 0x000fee0000004200 */
[C---:B-1----:R-:W-:Y:S08]  /*1a040*/  HMMA.16816.F32 R92, R96.reuse, R108, R92 ;  /* 0x0000006c605c723c */ /* 0x042ff0000000185c */
        /* <DEDUP_REMOVED lines=16> */
[----:B------:R-:W1:Y:S07]  /*1a150*/  LDSM.16.MT88.4 R116, [R162+0x11000] ;  /* 0x01100000a274783b */ /* 0x000e6e0000004200 */
[C---:B-----5:R-:W-:Y:S08]  /*1a160*/  HMMA.16816.F32 R44, R96.reuse, R104, R44 ;  /* 0x00000068602c723c */ /* 0x060ff0000000182c */
[C---:B------:R-:W-:Y:S01]  /*1a170*/  HMMA.16816.F32 R48, R96.reuse, R106, R48 ;  /* 0x0000006a6030723c */ /* 0x040fe20000001830 */
[----:B------:R-:W3:Y:S07]  /*1a180*/  LDSM.16.MT88.4 R104, [R159+0x5000] ;  /* 0x005000009f68783b */ /* 0x000eee0000004200 */
[C---:B--2---:R-:W-:Y:S08]  /*1a190*/  HMMA.16816.F32 R52, R96.reuse, R120, R52 ;  /* 0x000000786034723c */ /* 0x044ff00000001834 */
[C---:B------:R-:W-:Y:S01]  /*1a1a0*/  HMMA.16816.F32 R56, R96.reuse, R122, R56 ;  /* 0x0000007a6038723c */ /* 0x040fe20000001838 */
[----:B------:R-:W2:Y:S07]  /*1a1b0*/  LDSM.16.MT88.4 R120, [R155+0x5000] ;  /* 0x005000009b78783b */ /* 0x000eae0000004200 */
[C---:B------:R-:W-:Y:S08]  /*1a1c0*/  HMMA.16816.F32 R24, R96.reuse, R128, R24 ;  /* 0x000000806018723c */ /* 0x040ff00000001818 */
[C---:B------:R-:W-:Y:S01]  /*1a1d0*/  HMMA.16816.F32 R28, R96.reuse, R130, R28 ;  /* 0x00000082601c723c */ /* 0x040fe2000000181c */
[----:B------:R-:W-:Y:S07]  /*1a1e0*/  LDSM.16.MT88.4 R128, [R159+0x3800] ;  /* 0x003800009f80783b */ /* 0x000fee0000004200 */
[C---:B-1----:R-:W-:Y:S08]  /*1a1f0*/  HMMA.16816.F32 R76, R96.reuse, R116, R76 ;  /* 0x00000074604c723c */ /* 0x042ff0000000184c */
[C---:B------:R-:W-:Y:S01]  /*1a200*/  HMMA.16816.F32 R80, R96.reuse, R118, R80 ;  /* 0x000000766050723c */ /* 0x040fe20000001850 */
[----:B------:R-:W1:Y:S07]  /*1a210*/  LDSM.16.MT88.4 R116, [R162+0xd800] ;  /* 0x00d80000a274783b */ /* 0x000e6e0000004200 */
        /* <DEDUP_REMOVED lines=15> */
[C---:B---3--:R-:W-:Y:S08]  /*1a310*/  HMMA.16816.F32 R84, R96.reuse, R104, R84 ;  /* 0x000000686054723c */ /* 0x048ff00000001854 */
[C---:B------:R-:W-:Y:S01]  /*1a320*/  HMMA.16816.F32 R88, R96.reuse, R106, R88 ;  /* 0x0000006a6058723c */ /* 0x040fe20000001858 */
[----:B------:R-:W3:Y:S07]  /*1a330*/  LDSM.16.MT88.4 R104, [R159+0x5800] ;  /* 0x005800009f68783b */ /* 0x000eee0000004200 */
[C---:B--2---:R-:W-:Y:S08]  /*1a340*/  HMMA.16816.F32 R92, R96.reuse, R120, R92 ;  /* 0x00000078605c723c */ /* 0x044ff0000000185c */
        /* <DEDUP_REMOVED lines=11> */
[----:B-1----:R-:W-:Y:S01]  /*1a400*/  HMMA.16816.F32 R120, R96, R116, R16 ;  /* 0x000000746078723c */ /* 0x002fe20000001810 */
[----:B------:R-:W1:Y:S01]  /*1a410*/  LDSM.16.MT88.4 R16, [R155+0x3800] ;  /* 0x003800009b10783b */ /* 0x000e620000004200 */
[----:B------:R-:W-:Y:S01]  /*1a420*/  FADD.FTZ R211, R170, R165 ;  /* 0x000000a5aad37221 */ /* 0x000fe20000010000 */
[----:B------:R-:W-:-:S05]  /*1a430*/  FADD.FTZ R209, R161, R164 ;  /* 0x000000a4a1d17221 */ /* 0x000fca0000010000 */
[C---:B------:R-:W-:Y:S08]  /*1a440*/  HMMA.16816.F32 R52, R96.reuse, R128, R52 ;  /* 0x000000806034723c */ /* 0x040ff00000001834 */
[C---:B------:R-:W-:Y:S08]  /*1a450*/  HMMA.16816.F32 R56, R96.reuse, R130, R56 ;  /* 0x000000826038723c */ /* 0x040ff00000001838 */
[C---:B------:R-:W-:Y:S01]  /*1a460*/  HMMA.16816.F32 R116, R96.reuse, R118, R20 ;  /* 0x000000766074723c */ /* 0x040fe20000001814 */
[----:B------:R-:W2:Y:S07]  /*1a470*/  LDSM.16.MT88.4 R20, [R188+0x11800] ;  /* 0x01180000bc14783b */ /* 0x000eae0000004200 */
[C---:B----4-:R-:W-:Y:S01]  /*1a480*/  HMMA.16816.F32 R128, R96.reuse, R124, R8 ;  /* 0x0000007c6080723c */ /* 0x050fe20000001808 */
[----:B------:R-:W4:Y:S07]  /*1a490*/  LDSM.16.MT88.4 R8, [R155+0x5800] ;  /* 0x005800009b08783b */ /* 0x000f2e0000004200 */
[C---:B-----5:R-:W-:Y:S08]  /*1a4a0*/  HMMA.16816.F32 R76, R96.reuse, R112, R76 ;  /* 0x00000070604c723c */ /* 0x060ff0000000184c */
[C---:B------:R-:W-:Y:S08]  /*1a4b0*/  HMMA.16816.F32 R80, R96.reuse, R114, R80 ;  /* 0x000000726050723c */ /* 0x040ff00000001850 */
[C---:B------:R-:W-:Y:S08]  /*1a4c0*/  HMMA.16816.F32 R112, R96.reuse, R108, R24 ;  /* 0x0000006c6070723c */ /* 0x040ff00000001818 */
[C---:B---3--:R-:W-:Y:S08]  /*1a4d0*/  HMMA.16816.F32 R84, R96.reuse, R104, R84 ;  /* 0x000000686054723c */ /* 0x048ff00000001854 */
        /* <DEDUP_REMOVED lines=10> */
[C---:B------:R-:W-:Y:S08]  /*1a580*/  HMMA.16816.F32 R64, R96.reuse, R18, R64 ;  /* 0x000000126040723c */ /* 0x040ff00000001840 */
[C---:B--2---:R-:W-:Y:S08]  /*1a590*/  HMMA.16816.F32 R68, R96.reuse, R20, R68 ;  /* 0x000000146044723c */ /* 0x044ff00000001844 */
[C---:B------:R-:W-:Y:S08]  /*1a5a0*/  HMMA.16816.F32 R72, R96.reuse, R22, R72 ;  /* 0x000000166048723c */ /* 0x040ff00000001848 */
[C---:B----4-:R-:W-:Y:S08]  /*1a5b0*/  HMMA.16816.F32 R92, R96.reuse, R8, R92 ;  /* 0x00000008605c723c */ /* 0x050ff0000000185c */
[----:B------:R-:W-:-:S15]  /*1a5c0*/  HMMA.16816.F32 R96, R96, R10, R4 ;  /* 0x0000000a6060723c */ /* 0x000fde0000001804 */
[----:B------:R-:W-:-:S05]  /*1a5d0*/  NOP ;  /* 0x0000000000007918 */ /* 0x000fca0000000000 */
.L_x_1043:
        /* <DEDUP_REMOVED lines=19> */
[----:B------:R-:W4:Y:S01]  /*1a710*/  LDCU UR4, c[0x0][0x45c] ;  /* 0x00008b80ff0477ac */ /* 0x000f220008000800 */
[----:B------:R-:W2:Y:S01]  /*1a720*/  LDCU.64 UR8, c[0x0][0x3a0] ;  /* 0x00007400ff0877ac */ /* 0x000ea20008000a00 */
[----:B------:R-:W2:Y:S01]  /*1a730*/  LDCU.64 UR10, c[0x0][0x3a8] ;  /* 0x00007500ff0a77ac */ /* 0x000ea20008000a00 */
[----:B-1----:R-:W-:-:S12]  /*1a740*/  ULEA UR5, UR5, UR14, 0x18 ;  /* 0x0000000e05057291 */ /* 0x002fd8000f8ec0ff */
.L_x_1053:
        /* <DEDUP_REMOVED lines=99> */
.L_x_1050:
        /* <DEDUP_REMOVED lines=10> */
[----:B------:R-:W-:Y:S02]  /*1ae20*/  IADD3 R6, P5, PT, R2, R4, RZ ;  /* 0x0000000402067210 */ /* 0x000fe40007fbe0ff */
[----:B------:R-:W-:Y:S02]  /*1ae30*/  LEA R194, R194, UR5, 0x1 ;  /* 0x00000005c2c27c11 */ /* 0x000fe4000f8e08ff */
[----:B------:R-:W-:Y:S02]  /*1ae40*/  IADD3.X R7, PT, PT, R3, R5, RZ, P5, !PT ;  /* 0x0000000503077210 */ /* 0x000fe40002ffe4ff */
[----:B------:R-:W-:Y:S02]  /*1ae50*/  IADD3 R2, P0, PT, R2, R6, RZ ;  /* 0x0000000602027210 */ /* 0x000fe40007f1e0ff */
[----:B------:R-:W-:Y:S02]  /*1ae60*/  IADD3 R136, PT, PT, R193, UR5, RZ ;  /* 0x00000005c1887c10 */ /* 0x000fe4000fffe0ff */
[----:B------:R-:W-:Y:S02]  /*1ae70*/  IADD3.X R3, PT, PT, R3, R7, RZ, P0, !PT ;  /* 0x0000000703037210 */ /* 0x000fe400007fe4ff */
[----:B------:R-:W-:Y:S02]  /*1ae80*/  LOP3.LUT P0, RZ, R187, 0x2, RZ, 0xc0, !PT ;  /* 0x00000002bbff7812 */ /* 0x000fe4000780c0ff */
[----:B------:R-:W-:Y:S02]  /*1ae90*/  ISETP.NE.AND P5, PT, R207, 0x1, PT ;  /* 0x00000001cf00780c */ /* 0x000fe40003fa5270 */
[----:B------:R-:W-:Y:S02]  /*1aea0*/  SEL R189, R139, 0xffffffe0, !P0 ;  /* 0xffffffe08bbd7807 */ /* 0x000fe40004000000 */
[----:B------:R-:W-:Y:S02]  /*1aeb0*/  LOP3.LUT P0, RZ, R187, 0x4, RZ, 0xc0, !PT ;  /* 0x00000004bbff7812 */ /* 0x000fe4000780c0ff */
[C---:B------:R-:W-:Y:S02]  /*1aec0*/  IADD3 R192, PT, PT, R189.reuse, R194, RZ ;  /* 0x000000c2bdc07210 */ /* 0x040fe40007ffe0ff */
[-C--:B-1----:R-:W-:Y:S02]  /*1aed0*/  @!P2 MOV R199, R197.reuse ;  /* 0x000000c500c7a202 */ /* 0x082fe40000000f00 */
[----:B------:R-:W-:Y:S03]  /*1aee0*/  IADD3 R191, PT, PT, R189, R136, RZ ;  /* 0x00000088bdbf7210 */ /* 0x000fe60007ffe0ff */
[----:B------:R-:W-:Y:S01]  /*1aef0*/  @!PT LDS RZ, [RZ] ;  /* 0x00000000fffff984 */ /* 0x000fe20000000800 */
[----:B------:R-:W-:Y:S01]  /*1af00*/  @!PT LDS RZ, [RZ] ;  /* 0x00000000fffff984 */ /* 0x000fe20000000800 */
[----:B------:R-:W-:Y:S01]  /*1af10*/  @!PT LDS RZ, [RZ] ;  /* 0x00000000fffff984 */ /* 0x000fe20000000800 */
[----:B------:R1:W-:Y:S05]  /*1af20*/  @!P2 LDGSTS.E.BYPASS.LTC128B.128 [R213+0xe000], desc[UR6][R198.64+0x80] ;  /* 0x0e000080c6d5afae */ /* 0x0003ea000b981a06 */
[----:B------:R-:W-:Y:S01]  /*1af30*/  @P2 STS.128 [R213+0xe000], RZ ;  /* 0x00e000ffd5002388 */ /* 0x000fe20000000c00 */
        /* <DEDUP_REMOVED lines=52> */
[----:B------:R-:W2:Y:S05]  /*1b280*/  LDSM.16.M88.4 R8, [R193+UR5+0x6000] ;  /* 0x00600005c108783b */ /* 0x000eaa0008000200 */
[----:B------:R-:W3:Y:S05]  /*1b290*/  LDSM.16.M88.4 R16, [R193+UR5+0x6800] ;  /* 0x00680005c110783b */ /* 0x000eea0008000200 */
[----:B------:R-:W5:Y:S01]  /*1b2a0*/  LDSM.16.M88.4 R24, [R193+UR5+0x7000] ;  /* 0x00700005c118783b */ /* 0x000f620008000200 */
[----:B-1----:R-:W-:Y:S04]  /*1b2b0*/  MOV R2, 0x40 ;  /* 0x0000004000027802 */ /* 0x002fe80000000f00 */
[----:B------:R-:W0:Y:S01]  /*1b2c0*/  LDGDEPBAR ;  /* 0x00000000000079af */ /* 0x000e220000000000 */
[----:B------:R-:W-:Y:S04]  /*1b2d0*/  SEL R3, R2, 0xffffffc0, !P0 ;  /* 0xffffffc002037807 */ /* 0x000fe80004000000 */
[----:B------:R-:W1:Y:S01]  /*1b2e0*/  LDSM.16.M88.4 R32, [R193+UR5+0x7800] ;  /* 0x00780005c120783b */ /* 0x000e620008000200 */
[C---:B------:R-:W-:Y:S04]  /*1b2f0*/  IADD3 R190, PT, PT, R3.reuse, R194, RZ ;  /* 0x000000c203be7210 */ /* 0x040fe80007ffe0ff */
[----:B------:R-:W-:Y:S01]  /*1b300*/  LDSM.16.M88.4 R132, [R192] ;  /* 0x00000000c084783b */ /* 0x000fe20000000200 */
[----:B------:R-:W-:Y:S02]  /*1b310*/  IADD3 R136, PT, PT, R3, R136, RZ ;  /* 0x0000008803887210 */ /* 0x000fe40007ffe0ff */
[C---:B------:R-:W-:Y:S02]  /*1b320*/  IADD3 R3, PT, PT, R189.reuse, R190, RZ ;  /* 0x000000bebd037210 */ /* 0x040fe40007ffe0ff */
[----:B------:R-:W4:Y:S01]  /*1b330*/  LDSM.16.M88.4 R144, [R191+0x6000] ;  /* 0x00600000bf90783b */ /* 0x000f220000000200 */
[----:B------:R-:W-:Y:S04]  /*1b340*/  IADD3 R2, PT, PT, R189, R136, RZ ;  /* 0x00000088bd027210 */ /* 0x000fe80007ffe0ff */
[----:B------:R-:W4:Y:S05]  /*1b350*/  LDSM.16.M88.4 R148, [R191+0x6800] ;  /* 0x00680000bf94783b */ /* 0x000f2a0000000200 */
[----:B------:R-:W4:Y:S01]  /*1b360*/  LDSM.16.M88.4 R152, [R191+0x7000] ;  /* 0x00700000bf98783b */ /* 0x000f220000000200 */
[C---:B--2---:R-:W-:Y:S04]  /*1b370*/  HMMA.16816.F32 R4, R140.reuse, R8, RZ ;  /* 0x000000088c04723c */ /* 0x044fe800000018ff */
[----:B------:R-:W2:Y:S04]  /*1b380*/  LDSM.16.M88.4 R156, [R191+0x7800] ;  /* 0x00780000bf9c783b */ /* 0x000ea80000000200 */
[C---:B------:R-:W-:Y:S01]  /*1b390*/  HMMA.16816.F32 R8, R140.reuse, R10, RZ ;  /* 0x0000000a8c08723c */ /* 0x040fe200000018ff */
[----:B------:R-:W-:Y:S05]  /*1b3a0*/  LDSM.16.M88.4 R160, [R190] ;  /* 0x00000000bea0783b */ /* 0x000fea0000000200 */
[----:B------:R-:W2:Y:S02]  /*1b3b0*/  LDSM.16.M88.4 R164, [R136+0x6000] ;  /* 0x0060000088a4783b */ /* 0x000ea40000000200 */
[C---:B---3--:R-:W-:Y:S03]  /*1b3c0*/  HMMA.16816.F32 R12, R140.reuse, R16, RZ ;  /* 0x000000108c0c723c */ /* 0x048fe600000018ff */
[----:B------:R-:W-:Y:S05]  /*1b3d0*/  LDSM.16.M88.4 R168, [R136+0x7800] ;  /* 0x0078000088a8783b */ /* 0x000fea0000000200 */
[C---:B------:R-:W-:Y:S01]  /*1b3e0*/  HMMA.16816.F32 R16, R140.reuse, R18, RZ ;  /* 0x000000128c10723c */ /* 0x040fe200000018ff */
[----:B------:R-:W-:Y:S05]  /*1b3f0*/  LDSM.16.M88.4 R172, [R3] ;  /* 0x0000000003ac783b */ /* 0x000fea0000000200 */
[----:B------:R-:W-:Y:S02]  /*1b400*/  LDSM.16.M88.4 R176, [R2+0x6000] ;  /* 0x0060000002b0783b */ /* 0x000fe40000000200 */
[C---:B-----5:R-:W-:Y:S03]  /*1b410*/  HMMA.16816.F32 R20, R140.reuse, R24, RZ ;  /* 0x000000188c14723c */ /* 0x060fe600000018ff */
[----:B------:R-:W-:Y:S05]  /*1b420*/  LDSM.16.M88.4 R180, [R191+0x8000] ;  /* 0x00800000bfb4783b */ /* 0x000fea0000000200 */
[C---:B------:R-:W-:Y:S08]  /*1b430*/  HMMA.16816.F32 R24, R140.reuse, R26, RZ ;  /* 0x0000001a8c18723c */ /* 0x040ff000000018ff */
[C---:B-1----:R-:W-:Y:S08]  /*1b440*/  HMMA.16816.F32 R28, R140.reuse, R32, RZ ;  /* 0x000000208c1c723c */ /* 0x042ff000000018ff */
[----:B------:R-:W-:Y:S01]  /*1b450*/  HMMA.16816.F32 R32, R140, R34, RZ ;  /* 0x000000228c20723c */ /* 0x000fe200000018ff */
[----:B------:R-:W1:Y:S07]  /*1b460*/  LDSM.16.M88.4 R140, [R136+0x6800] ;  /* 0x00680000888c783b */ /* 0x000e6e0000000200 */
[C---:B----4-:R-:W-:Y:S08]  /*1b470*/  HMMA.16816.F32 R4, R132.reuse, R144, R4 ;  /* 0x000000908404723c */ /* 0x050ff00000001804 */
[C---:B------:R-:W-:Y:S01]  /*1b480*/  HMMA.16816.F32 R8, R132.reuse, R146, R8 ;  /* 0x000000928408723c */ /* 0x040fe20000001808 */
[----:B------:R-:W3:Y:S07]  /*1b490*/  LDSM.16.M88.4 R144, [R136+0x7000] ;  /* 0x007000008890783b */ /* 0x000eee0000000200 */
        /* <DEDUP_REMOVED lines=8> */
[----:B------:R-:W2:Y:S05]  /*1b520*/  LDSM.16.M88.4 R132, [R2+0x6800] ;  /* 0x006800000284783b */ /* 0x000eaa0000000200 */
[----:B------:R-:W-:Y:S02]  /*1b530*/  LDSM.16.M88.4 R156, [R194+0x2000] ;  /* 0x00200000c29c783b */ /* 0x000fe40000000200 */
[C---:B------:R-:W-:Y:S08]  /*1b540*/  HMMA.16816.F32 R4, R160.reuse, R164, R4 ;  /* 0x000000a4a004723c */ /* 0x040ff00000001804 */
[C---:B------:R-:W-:Y:S01]  /*1b550*/  HMMA.16816.F32 R8, R160.reuse, R166, R8 ;  /* 0x000000a6a008723c */ /* 0x040fe20000001808 */
[----:B------:R-:W4:Y:S07]  /*1b560*/  LDSM.16.M88.4 R164, [R193+UR5+0x8000] ;  /* 0x00800005c1a4783b */ /* 0x000f2e0008000200 */
[C---:B-1----:R-:W-:Y:S08]  /*1b570*/  HMMA.16816.F32 R12, R160.reuse, R140, R12 ;  /* 0x0000008ca00c723c */ /* 0x042ff0000000180c */
[C---:B------:R-:W-:Y:S01]  /*1b580*/  HMMA.16816.F32 R16, R160.reuse, R142, R16 ;  /* 0x0000008ea010723c */ /* 0x040fe20000001810 */
[----:B------:R-:W1:Y:S07]  /*1b590*/  LDSM.16.M88.4 R140, [R193+UR5+0x8800] ;  /* 0x00880005c18c783b */ /* 0x000e6e0008000200 */
[C---:B---3--:R-:W-:Y:S08]  /*1b5a0*/  HMMA.16816.F32 R20, R160.reuse, R144, R20 ;  /* 0x00000090a014723c */ /* 0x048ff00000001814 */
[C---:B------:R-:W-:Y:S01]  /*1b5b0*/  HMMA.16816.F32 R24, R160.reuse, R146, R24 ;  /* 0x00000092a018723c */ /* 0x040fe20000001818 */
[----:B------:R-:W3:Y:S07]  /*1b5c0*/  LDSM.16.M88.4 R144, [R193+UR5+0x9000] ;  /* 0x00900005c190783b */ /* 0x000eee0008000200 */
[C---:B------:R-:W-:Y:S08]  /*1b5d0*/  HMMA.16816.F32 R28, R160.reuse, R168, R28 ;  /* 0x000000a8a01c723c */ /* 0x040ff0000000181c */
[----:B------:R-:W-:Y:S01]  /*1b5e0*/  HMMA.16816.F32 R32, R160, R170, R32 ;  /* 0x000000aaa020723c */ /* 0x000fe20000001820 */
[----:B------:R-:W5:Y:S05]  /*1b5f0*/  LDSM.16.M88.4 R160, [R193+UR5+0x9800] ;  /* 0x00980005c1a0783b */ /* 0x000f6a0008000200 */
[----:B------:R-:W5:Y:S02]  /*1b600*/  LDSM.16.M88.4 R168, [R192+0x2000] ;  /* 0x00200000c0a8783b */ /* 0x000f640000000200 */
[C---:B------:R-:W-:Y:S08]  /*1b610*/  HMMA.16816.F32 R4, R172.reuse, R176, R4 ;  /* 0x000000b0ac04723c */ /* 0x040ff00000001804 */
[C---:B------:R-:W-:Y:S01]  /*1b620*/  HMMA.16816.F32 R8, R172.reuse, R178, R8 ;  /* 0x000000b2ac08723c */ /* 0x040fe20000001808 */
[----:B------:R-:W-:Y:S07]  /*1b630*/  LDSM.16.M88.4 R176, [R136+0x8000] ;  /* 0x0080000088b0783b */ /* 0x000fee0000000200 */
[C---:B--2---:R-:W-:Y:S08]  /*1b640*/  HMMA.16816.F32 R12, R172.reuse, R132, R12 ;  /* 0x00000084ac0c723c */ /* 0x044ff0000000180c */
[C---:B------:R-:W-:Y:S01]  /*1b650*/  HMMA.16816.F32 R16, R172.reuse, R134, R16 ;  /* 0x00000086ac10723c */ /* 0x040fe20000001810 */
[----:B------:R-:W2:Y:S07]  /*1b660*/  LDSM.16.M88.4 R132, [R191+0x8800] ;  /* 0x00880000bf84783b */ /* 0x000eae0000000200 */
[C---:B------:R-:W-:Y:S08]  /*1b670*/  HMMA.16816.F32 R20, R172.reuse, R148, R20 ;  /* 0x00000094ac14723c */ /* 0x040ff00000001814 */
[C---:B------:R-:W-:Y:S01]  /*1b680*/  HMMA.16816.F32 R24, R172.reuse, R150, R24 ;  /* 0x00000096ac18723c */ /* 0x040fe20000001818 */
[----:B------:R-:W2:Y:S07]  /*1b690*/  LDSM.16.M88.4 R148, [R191+0x9000] ;  /* 0x00900000bf94783b */ /* 0x000eae0000000200 */
[C---:B------:R-:W-:Y:S08]  /*1b6a0*/  HMMA.16816.F32 R28, R172.reuse, R152, R28 ;  /* 0x00000098ac1c723c */ /* 0x040ff0000000181c */
[----:B------:R-:W-:Y:S01]  /*1b6b0*/  HMMA.16816.F32 R32, R172, R154, R32 ;  /* 0x0000009aac20723c */ /* 0x000fe20000001820 */
[----:B------:R-:W2:Y:S05]  /*1b6c0*/  LDSM.16.M88.4 R152, [R191+0x9800] ;  /* 0x00980000bf98783b */ /* 0x000eaa0000000200 */
[----:B------:R-:W2:Y:S02]  /*1b6d0*/  LDSM.16.M88.4 R172, [R190+0x2000] ;  /* 0x00200000beac783b */ /* 0x000ea40000000200 */
[C---:B----4-:R-:W-:Y:S08]  /*1b6e0*/  HMMA.16816.F32 R4, R156.reuse, R164, R4 ;  /* 0x000000a49c04723c */ /* 0x050ff00000001804 */
[C---:B------:R-:W-:Y:S01]  /*1b6f0*/  HMMA.16816.F32 R8, R156.reuse, R166, R8 ;  /* 0x000000a69c08723c */ /* 0x040fe20000001808 */
[----:B------:R-:W-:Y:S07]  /*1b700*/  LDSM.16.M88.4 R164, [R2+0x8000] ;  /* 0x0080000002a4783b */ /* 0x000fee0000000200 */
[C---:B-1----:R-:W-:Y:S08]  /*1b710*/  HMMA.16816.F32 R12, R156.reuse, R140, R12 ;  /* 0x0000008c9c0c723c */ /* 0x042ff0000000180c */
[C---:B------:R-:W-:Y:S01]  /*1b720*/  HMMA.16816.F32 R16, R156.reuse, R142, R16 ;  /* 0x0000008e9c10723c */ /* 0x040fe20000001810 */
[----:B------:R-:W1:Y:S07]  /*1b730*/  LDSM.16.M88.4 R140, [R136+0x8800] ;  /* 0x00880000888c783b */ /* 0x000e6e0000000200 */
[C---:B---3--:R-:W-:Y:S08]  /*1b740*/  HMMA.16816.F32 R20, R156.reuse, R144, R20 ;  /* 0x000000909c14723c */ /* 0x048ff00000001814 */
[C---:B------:R-:W-:Y:S01]  /*1b750*/  HMMA.16816.F32 R24, R156.reuse, R146, R24 ;  /* 0x000000929c18723c */ /* 0x040fe20000001818 */
[----:B------:R-:W3:Y:S07]  /*1b760*/  LDSM.16.M88.4 R144, [R136+0x9000] ;  /* 0x009000008890783b */ /* 0x000eee0000000200 */
[C---:B-----5:R-:W-:Y:S08]  /*1b770*/  HMMA.16816.F32 R28, R156.reuse, R160, R28 ;  /* 0x000000a09c1c723c */ /* 0x060ff0000000181c */
[----:B------:R-:W-:Y:S01]  /*1b780*/  HMMA.16816.F32 R32, R156, R162, R32 ;  /* 0x000000a29c20723c */ /* 0x000fe20000001820 */
[----:B------:R-:W4:Y:S05]  /*1b790*/  LDSM.16.M88.4 R156, [R136+0x9800] ;  /* 0x00980000889c783b */ /* 0x000f2a0000000200 */
        /* <DEDUP_REMOVED lines=13> */
[----:B------:R-:W-:Y:S02]  /*1b870*/  LDSM.16.M88.4 R168, [R194+0x4000] ;  /* 0x00400000c2a8783b */ /* 0x000fe40000000200 */
[C---:B------:R-:W-:Y:S08]  /*1b880*/  HMMA.16816.F32 R4, R172.reuse, R176, R4 ;  /* 0x000000b0ac04723c */ /* 0x040ff00000001804 */
[C---:B------:R-:W-:Y:S01]  /*1b890*/  HMMA.16816.F32 R8, R172.reuse, R178, R8 ;  /* 0x000000b2ac08723c */ /* 0x040fe20000001808 */
[----:B------:R-:W2:Y:S07]  /*1b8a0*/  LDSM.16.M88.4 R176, [R193+UR5+0xa000] ;  /* 0x00a00005c1b0783b */ /* 0x000eae0008000200 */
[C---:B-1----:R-:W-:Y:S08]  /*1b8b0*/  HMMA.16816.F32 R12, R172.reuse, R140, R12 ;  /* 0x0000008cac0c723c */ /* 0x042ff0000000180c */
[C---:B------:R-:W-:Y:S01]  /*1b8c0*/  HMMA.16816.F32 R16, R172.reuse, R142, R16 ;  /* 0x0000008eac10723c */ /* 0x040fe20000001810 */
[----:B------:R-:W1:Y:S07]  /*1b8d0*/  LDSM.16.M88.4 R140, [R193+UR5+0xa800] ;  /* 0x00a80005c18c783b */ /* 0x000e6e0008000200 */
[C---:B---3--:R-:W-:Y:S08]  /*1b8e0*/  HMMA.16816.F32 R20, R172.reuse, R144, R20 ;  /* 0x00000090ac14723c */ /* 0x048ff00000001814 */
[C---:B------:R-:W-:Y:S01]  /*1b8f0*/  HMMA.16816.F32 R24, R172.reuse, R146, R24 ;  /* 0x00000092ac18723c */ /* 0x040fe20000001818 */
[----:B------:R-:W3:Y:S07]  /*1b900*/  LDSM.16.M88.4 R144, [R193+UR5+0xb000] ;  /* 0x00b00005c190783b */ /* 0x000eee0008000200 */
[C---:B----4-:R-:W-:Y:S08]  /*1b910*/  HMMA.16816.F32 R28, R172.reuse, R156, R28 ;  /* 0x0000009cac1c723c */ /* 0x050ff0000000181c */
[----:B------:R-:W-:Y:S01]  /*1b920*/  HMMA.16816.F32 R32, R172, R158, R32 ;  /* 0x0000009eac20723c */ /* 0x000fe20000001820 */
[----:B------:R-:W4:Y:S05]  /*1b930*/  LDSM.16.M88.4 R156, [R193+UR5+0xb800] ;  /* 0x00b80005c19c783b */ /* 0x000f2a0008000200 */
[----:B------:R-:W-:Y:S02]  /*1b940*/  LDSM.16.M88.4 R172, [R191+0xa000] ;  /* 0x00a00000bfac783b */ /* 0x000fe40000000200 */
[C---:B-----5:R-:W-:Y:S08]  /*1b950*/  HMMA.16816.F32 R4, R160.reuse, R164, R4 ;  /* 0x000000a4a004723c */ /* 0x060ff00000001804 */
[C---:B------:R-:W-:Y:S01]  /*1b960*/  HMMA.16816.F32 R8, R160.reuse, R166, R8 ;  /* 0x000000a6a008723c */ /* 0x040fe20000001808 */
[----:B------:R-:W5:Y:S07]  /*1b970*/  LDSM.16.M88.4 R164, [R192+0x4000] ;  /* 0x00400000c0a4783b */ /* 0x000f6e0000000200 */
        /* <DEDUP_REMOVED lines=12> */
[----:B------:R-:W2:Y:S07]  /*1ba40*/  LDSM.16.M88.4 R176, [R136+0xa000] ;  /* 0x00a0000088b0783b */ /* 0x000eae0000000200 */
[C---:B-1----:R-:W-:Y:S08]  /*1ba50*/  HMMA.16816.F32 R12, R168.reuse, R140, R12 ;  /* 0x0000008ca80c723c */ /* 0x042ff0000000180c */
[C---:B------:R-:W-:Y:S01]  /*1ba60*/  HMMA.16816.F32 R16, R168.reuse, R142, R16 ;  /* 0x0000008ea810723c */ /* 0x040fe20000001810 */
[----:B------:R-:W1:Y:S07]  /*1ba70*/  LDSM.16.M88.4 R140, [R136+0xa800] ;  /* 0x00a80000888c783b */ /* 0x000e6e0000000200 */
[C---:B---3--:R-:W-:Y:S08]  /*1ba80*/  HMMA.16816.F32 R20, R168.reuse, R144, R20 ;  /* 0x00000090a814723c */ /* 0x048ff00000001814 */
[C---:B------:R-:W-:Y:S01]  /*1ba90*/  HMMA.16816.F32 R24, R168.reuse, R146, R24 ;  /* 0x00000092a818723c */ /* 0x040fe20000001818 */
[----:B------:R-:W3:Y:S07]  /*1baa0*/  LDSM.16.M88.4 R144, [R136+0xb000] ;  /* 0x00b000008890783b */ /* 0x000eee0000000200 */
[C---:B----4-:R-:W-:Y:S08]  /*1bab0*/  HMMA.16816.F32 R28, R168.reuse, R156, R28 ;  /* 0x0000009ca81c723c */ /* 0x050ff0000000181c */
[----:B------:R-:W-:Y:S01]  /*1bac0*/  HMMA.16816.F32 R32, R168, R158, R32 ;  /* 0x0000009ea820723c */ /* 0x000fe20000001820 */
[----:B------:R-:W4:Y:S05]  /*1bad0*/  LDSM.16.M88.4 R156, [R136+0xb800] ;  /* 0x00b80000889c783b */ /* 0x000f2a0000000200 */
[----:B------:R-:W4:Y:S02]  /*1bae0*/  LDSM.16.M88.4 R168, [R3+0x4000] ;  /* 0x0040000003a8783b */ /* 0x000f240000000200 */
[C---:B-----5:R-:W-:Y:S08]  /*1baf0*/  HMMA.16816.F32 R4, R164.reuse, R172, R4 ;  /* 0x000000aca404723c */ /* 0x060ff00000001804 */
[C---:B------:R-:W-:Y:S08]  /*1bb00*/  HMMA.16816.F32 R8, R164.reuse, R174, R8 ;  /* 0x000000aea408723c */ /* 0x040ff00000001808 */
[C---:B--2---:R-:W-:Y:S08]  /*1bb10*/  HMMA.16816.F32 R12, R164.reuse, R132, R12 ;  /* 0x00000084a40c723c */ /* 0x044ff0000000180c */
[C---:B------:R-:W-:Y:S01]  /*1bb20*/  HMMA.16816.F32 R16, R164.reuse, R134, R16 ;  /* 0x00000086a410723c */ /* 0x040fe20000001810 */
[----:B------:R-:W2:Y:S07]  /*1bb30*/  LDSM.16.M88.4 R132, [R2+0xa800] ;  /* 0x00a800000284783b */ /* 0x000eae0000000200 */
[C---:B------:R-:W-:Y:S08]  /*1bb40*/  HMMA.16816.F32 R20, R164.reuse, R148, R20 ;  /* 0x00000094a414723c */ /* 0x040ff00000001814 */
[C---:B------:R-:W-:Y:S08]  /*1bb50*/  HMMA.16816.F32 R24, R164.reuse, R150, R24 ;  /* 0x00000096a418723c */ /* 0x040ff00000001818 */
[C---:B------:R-:W-:Y:S08]  /*1bb60*/  HMMA.16816.F32 R28, R164.reuse, R152, R28 ;  /* 0x00000098a41c723c */ /* 0x040ff0000000181c */
[----:B------:R-:W-:Y:S08]  /*1bb70*/  HMMA.16816.F32 R32, R164, R154, R32 ;  /* 0x0000009aa420723c */ /* 0x000ff00000001820 */
[C---:B------:R-:W-:Y:S08]  /*1bb80*/  HMMA.16816.F32 R4, R160.reuse, R176, R4 ;  /* 0x000000b0a004723c */ /* 0x040ff00000001804 */
[C---:B------:R-:W-:Y:S08]  /*1bb90*/  HMMA.16816.F32 R8, R160.reuse, R178, R8 ;  /* 0x000000b2a008723c */ /* 0x040ff00000001808 */
[C---:B-1----:R-:W-:Y:S08]  /*1bba0*/  HMMA.16816.F32 R12, R160.reuse, R140, R12 ;  /* 0x0000008ca00c723c */ /* 0x042ff0000000180c */
[C---:B------:R-:W-:Y:S08]  /*1bbb0*/  HMMA.16816.F32 R16, R160.reuse, R142, R16 ;  /* 0x0000008ea010723c */ /* 0x040ff00000001810 */
[C---:B---3--:R-:W-:Y:S08]  /*1bbc0*/  HMMA.16816.F32 R20, R160.reuse, R144, R20 ;  /* 0x00000090a014723c */ /* 0x048ff00000001814 */
[C---:B------:R-:W-:Y:S08]  /*1bbd0*/  HMMA.16816.F32 R24, R160.reuse, R146, R24 ;  /* 0x00000092a018723c */ /* 0x040ff00000001818 */
[C---:B----4-:R-:W-:Y:S08]  /*1bbe0*/  HMMA.16816.F32 R28, R160.reuse, R156, R28 ;  /* 0x0000009ca01c723c */ /* 0x050ff0000000181c */
        /* <DEDUP_REMOVED lines=8> */
[----:B------:R-:W1:Y:S01]  /*1bc70*/  LDSM.16.M88.4 R4, [R2+0xb000] ;  /* 0x00b000000204783b */ /* 0x000e620000000200 */
[----:B------:R-:W2:Y:S01]  /*1bc80*/  MUFU.TANH R148, R148 ;  /* 0x0000009400947308 */ /* 0x000ea20000002400 */
[C---:B------:R-:W-:Y:S03]  /*1bc90*/  HMMA.16816.F32 R16, R168.reuse, R134, R16 ;  /* 0x00000086a810723c */ /* 0x040fe60000001810 */
[----:B------:R-:W-:Y:S01]  /*1bca0*/  FMUL.FTZ R9, R9, UR13 ;  /* 0x0000000d09097c20 */ /* 0x000fe20008410000 */
[----:B------:R-:W-:Y:S01]  /*1bcb0*/  FMUL.FTZ R10, R10, UR13 ;  /* 0x0000000d0a0a7c20 */ /* 0x000fe20008410000 */
[----:B------:R-:W-:Y:S01]  /*1bcc0*/  FMUL.FTZ R11, R11, UR13 ;  /* 0x0000000d0b0b7c20 */ /* 0x000fe20008410000 */
[----:B------:R-:W-:Y:S03]  /*1bcd0*/  FMUL.FTZ R178, R8, UR13 ;  /* 0x0000000d08b27c20 */ /* 0x000fe60008410000 */
[----:B------:R-:W3:Y:S01]  /*1bce0*/  MUFU.TANH R176, R9 ;  /* 0x0000000900b07308 */ /* 0x000ee20000002400 */
[----:B------:R-:W-:Y:S01]  /*1bcf0*/  FMUL.FTZ R164, R12, UR13 ;  /* 0x0000000d0ca47c20 */ /* 0x000fe20008410000 */
[----:B------:R-:W-:Y:S01]  /*1bd00*/  FMUL.FTZ R13, R13, UR13 ;  /* 0x0000000d0d0d7c20 */ /* 0x000fe20008410000 */
[----:B------:R-:W-:Y:S01]  /*1bd10*/  FMUL.FTZ R14, R14, UR13 ;  /* 0x0000000d0e0e7c20 */ /* 0x000fe20008410000 */
[----:B------:R-:W-:Y:S06]  /*1bd20*/  FMUL.FTZ R15, R15, UR13 ;  /* 0x0000000d0f0f7c20 */ /* 0x000fec0008410000 */
[----:B------:R-:W4:Y:S01]  /*1bd30*/  MUFU.TANH R181, R10 ;  /* 0x0000000a00b57308 */ /* 0x000f220000002400 */
[----:B------:R-:W-:Y:S01]  /*1bd40*/  FMUL.FTZ R162, R16, UR13 ;  /* 0x0000000d10a27c20 */ /* 0x000fe20008410000 */
[----:B------:R-:W-:Y:S01]  /*1bd50*/  FMUL.FTZ R17, R17, UR13 ;  /* 0x0000000d11117c20 */ /* 0x000fe20008410000 */
[----:B------:R-:W-:Y:S01]  /*1bd60*/  FMUL.FTZ R18, R18, UR13 ;  /* 0x0000000d12127c20 */ /* 0x000fe20008410000 */
[----:B------:R-:W-:Y:S06]  /*1bd70*/  FMUL.FTZ R19, R19, UR13 ;  /* 0x0000000d13137c20 */ /* 0x000fec0008410000 */
[----:B------:R5:W2:Y:S10]  /*1bd80*/  MUFU.TANH R179, R11 ;  /* 0x0000000b00b37308 */ /* 0x000ab40000002400 */
[----:B------:R-:W2:Y:S01]  /*1bd90*/  MUFU.TANH R172, R172 ;  /* 0x000000ac00ac7308 */ /* 0x000ea20000002400 */
[C---:B-1----:R-:W-:Y:S09]  /*1bda0*/  HMMA.16816.F32 R20, R168.reuse, R4, R20 ;  /* 0x00000004a814723c */ /* 0x042ff20000001814 */
[----:B------:R-:W1:Y:S01]  /*1bdb0*/  MUFU.TANH R167, R167 ;  /* 0x000000a700a77308 */ /* 0x000e620000002400 */
[----:B-----5:R-:W5:Y:S01]  /*1bdc0*/  LDSM.16.M88.4 R8, [R2+0xb800] ;  /* 0x00b800000208783b */ /* 0x020f620000000200 */
[----:B------:R-:W-:Y:S08]  /*1bdd0*/  DEPBAR.LE SB0, 0x0 ;  /* 0x000080000000791a */ /* 0x000ff00000000000 */
[----:B------:R-:W1:Y:S01]  /*1bde0*/  MUFU.TANH R165, R165 ;  /* 0x000000a500a57308 */ /* 0x000e620000002400 */
[----:B------:R-:W-:Y:S01]  /*1bdf0*/  BAR.SYNC.DEFER_BLOCKING 0x0 ;  /* 0x0000000000007b1d */ /* 0x000fe20000010000 */
[C---:B------:R-:W-:Y:S08]  /*1be00*/  HMMA.16816.F32 R24, R168.reuse, R6, R24 ;  /* 0x00000006a818723c */ /* 0x040ff00000001818 */
        /* <DEDUP_REMOVED lines=8> */
[----:B------:R-:W-:Y:S07]  /*1be90*/  FMUL.FTZ R26, R26, UR13 ;  /* 0x0000000d1a1a7c20 */ /* 0x000fee0008410000 */
[----:B------:R1:W1:Y:S01]  /*1bea0*/  MUFU.TANH R166, R13 ;  /* 0x0000000d00a67308 */ /* 0x0002620000002400 */
[----:B------:R-:W-:Y:S09]  /*1beb0*/  FMUL.FTZ R27, R27, UR13 ;  /* 0x0000000d1b1b7c20 */ /* 0x000ff20008410000 */
[----:B------:R1:W1:Y:S01]  /*1bec0*/  MUFU.TANH R163, R14 ;  /* 0x0000000e00a37308 */ /* 0x0002620000002400 */
[C---:B-----5:R-:W-:Y:S09]  /*1bed0*/  HMMA.16816.F32 R28, R168.reuse, R8, R28 ;  /* 0x00000008a81c723c */ /* 0x060ff2000000181c */
[----:B------:R1:W1:Y:S01]  /*1bee0*/  MUFU.TANH R161, R15 ;  /* 0x0000000f00a17308 */ /* 0x0002620000002400 */
[----:B------:R-:W-:Y:S09]  /*1bef0*/  HMMA.16816.F32 R32, R168, R10, R32 ;  /* 0x0000000aa820723c */ /* 0x000ff20000001820 */
[----:B------:R-:W1:Y:S01]  /*1bf00*/  MUFU.TANH R162, R162 ;  /* 0x000000a200a27308 */ /* 0x000e620000002400 */
[----:B------:R-:W-:Y:S01]  /*1bf10*/  FMUL.FTZ R146, R28, UR13 ;  /* 0x0000000d1c927c20 */ /* 0x000fe20008410000 */
[----:B------:R-:W-:Y:S01]  /*1bf20*/  FMUL.FTZ R29, R29, UR13 ;  /* 0x0000000d1d1d7c20 */ /* 0x000fe20008410000 */
[----:B------:R-:W-:Y:S01]  /*1bf30*/  FMUL.FTZ R30, R30, UR13 ;  /* 0x0000000d1e1e7c20 */ /* 0x000fe20008410000 */
[----:B------:R-:W-:Y:S06]  /*1bf40*/  FMUL.FTZ R31, R31, UR13 ;  /* 0x0000000d1f1f7c20 */ /* 0x000fec0008410000 */
[----:B------:R1:W1:Y:S01]  /*1bf50*/  MUFU.TANH R160, R17 ;  /* 0x0000001100a07308 */ /* 0x0002620000002400 */
[----:B------:R-:W-:Y:S01]  /*1bf60*/  FMUL.FTZ R145, R32, UR13 ;  /* 0x0000000d20917c20 */ /* 0x000fe20008410000 */
[----:B------:R-:W-:Y:S01]  /*1bf70*/  FMUL.FTZ R33, R33, UR13 ;  /* 0x0000000d21217c20 */ /* 0x000fe20008410000 */
[----:B------:R-:W-:Y:S01]  /*1bf80*/  FMUL.FTZ R34, R34, UR13 ;  /* 0x0000000d22227c20 */ /* 0x000fe20008410000 */
[----:B------:R-:W-:Y:S06]  /*1bf90*/  FMUL.FTZ R35, R35, UR13 ;  /* 0x0000000d23237c20 */ /* 0x000fec0008410000 */
[----:B------:R1:W1:Y:S10]  /*1bfa0*/  MUFU.TANH R159, R18 ;  /* 0x00000012009f7308 */ /* 0x0002740000002400 */
[----:B------:R1:W1:Y:S10]  /*1bfb0*/  MUFU.TANH R157, R19 ;  /* 0x00000013009d7308 */ /* 0x0002740000002400 */
[----:B------:R1:W1:Y:S10]  /*1bfc0*/  MUFU.TANH R158, R20 ;  /* 0x00000014009e7308 */ /* 0x0002740000002400 */
[----:B------:R1:W1:Y:S10]  /*1bfd0*/  MUFU.TANH R156, R21 ;  /* 0x00000015009c7308 */ /* 0x0002740000002400 */
[----:B------:R1:W1:Y:S10]  /*1bfe0*/  MUFU.TANH R155, R22 ;  /* 0x00000016009b7308 */ /* 0x0002740000002400 */
[----:B------:R1:W1:Y:S10]  /*1bff0*/  MUFU.TANH R153, R23 ;  /* 0x0000001700997308 */ /* 0x0002740000002400 */
[----:B------:R-:W1:Y:S10]  /*1c000*/  MUFU.TANH R154, R154 ;  /* 0x0000009a009a7308 */ /* 0x000e740000002400 */
        /* <DEDUP_REMOVED lines=26> */
[C---:B------:R-:W-:Y:S01]  /*1c1b0*/  VIADD R11, R208.reuse, 0xffffff80 ;  /* 0xffffff80d00b7836 */ /* 0x040fe20000000000 */
        /* <DEDUP_REMOVED lines=8> */
[----:B-1----:R-:W1:Y:S01]  /*1c240*/  F2I.FTZ.U32.TRUNC.NTZ R13, R12 ;  /* 0x0000000c000d7305 */ /* 0x002e62000021f000 */
        /* <DEDUP_REMOVED lines=52> */
.L_x_1052:
        /* <DEDUP_REMOVED lines=72> */
.L_x_1051:
[----:B---3--:R-:W-:Y:S01]  /*1ca10*/  FMNMX3.FTZ R3, R137, R148, R172, !PT ;  /* 0x0000009489037276 */ /* 0x008fe200078100ac */
[----:B-1----:R-:W-:Y:S01]  /*1ca20*/  LDSM.16.MT88.4 R12, [R188+0xc000] ;  /* 0x00c00000bc0c783b */ /* 0x002fe20000004200 */
        /* <DEDUP_REMOVED lines=24> */
[----:B------:R-:W-:Y:S01]  /*1cbb0*/  LDSM.16.MT88.4 R28, [R168] ;  /* 0x00000000a81c783b */ /* 0x000fe20000004200 */
        /* <DEDUP_REMOVED lines=29> */
[----:B------:R-:W-:Y:S01]  /*1cd90*/  LDSM.16.MT88.4 R164, [R188+0x11800] ;  /* 0x01180000bca4783b */ /* 0x000fe20000004200 */
[--C-:B------:R-:W-:Y:S01]  /*1cda0*/  FFMA.FTZ R178, R161, UR4, -R148.reuse ;  /* 0x00000004a1b27c23 */ /* 0x100fe20008010894 */
[--C-:B------:R-:W-:Y:S01]  /*1cdb0*/  FFMA.FTZ R180, R162, UR4, -R147.reuse ;  /* 0x00000004a2b47c23 */ /* 0x100fe20008010893 */
[--C-:B------:R-:W-:Y:S03]  /*1cdc0*/  FFMA.FTZ R183, R160, UR4, -R147.reuse ;  /* 0x00000004a0b77c23 */ /* 0x100fe60008010893 */
[----:B------:R-:W2:Y:S01]  /*1cdd0*/  MUFU.EX2 R0, R6 ;  /* 0x0000000600007308 */ /* 0x000ea20000000800 */
[--C-:B------:R-:W-:Y:S01]  /*1cde0*/  FFMA.FTZ R182, R159, UR4, -R148.reuse ;  /* 0x000000049fb67c23 */ /* 0x100fe20008010894 */
[--C-:B------:R-:W-:Y:S01]  /*1cdf0*/  FFMA.FTZ R191, R157, UR4, -R148.reuse ;  /* 0x000000049dbf7c23 */ /* 0x100fe20008010894 */
[--C-:B------:R-:W-:Y:S01]  /*1ce00*/  FFMA.FTZ R190, R158, UR4, -R147.reuse ;  /* 0x000000049ebe7c23 */ /* 0x100fe20008010893 */
[----:B------:R-:W-:Y:S01]  /*1ce10*/  LDSM.16.MT88.4 R160, [R189+0x3800] ;  /* 0x00380000bda0783b */ /* 0x000fe20000004200 */
[--C-:B------:R-:W-:Y:S01]  /*1ce20*/  FFMA.FTZ R193, R156, UR4, -R147.reuse ;  /* 0x000000049cc17c23 */ /* 0x100fe20008010893 */
[--C-:B------:R-:W-:Y:S01]  /*1ce30*/  FFMA.FTZ R192, R155, UR4, -R148.reuse ;  /* 0x000000049bc07c23 */ /* 0x100fe20008010894 */
[--C-:B------:R-:W-:Y:S03]  /*1ce40*/  FFMA.FTZ R199, R153, UR4, -R148.reuse ;  /* 0x0000000499c77c23 */ /* 0x100fe60008010894 */
[----:B------:R-:W-:Y:S01]  /*1ce50*/  MUFU.EX2 R177, R177 ;  /* 0x000000b100b17308 */ /* 0x000fe20000000800 */
[C---:B-1----:R-:W-:Y:S01]  /*1ce60*/  FMUL.FTZ R4, R2.reuse, R128 ;  /* 0x0000008002047220 */ /* 0x042fe20000410000 */
[C---:B------:R-:W-:Y:S01]  /*1ce70*/  FMUL.FTZ R5, R2.reuse, R129 ;  /* 0x0000008102057220 */ /* 0x040fe20000410000 */
[C---:B------:R-:W-:Y:S01]  /*1ce80*/  FMUL.FTZ R8, R2.reuse, R124 ;  /* 0x0000007c02087220 */ /* 0x040fe20000410000 */
[C---:B------:R-:W-:Y:S01]  /*1ce90*/  FMUL.FTZ R9, R2.reuse, R125 ;  /* 0x0000007d02097220 */ /* 0x040fe20000410000 */
[C---:B------:R-:W-:Y:S01]  /*1cea0*/  FMUL.FTZ R16, R2.reuse, R116 ;  /* 0x0000007402107220 */ /* 0x040fe20000410000 */
[----:B------:R-:W-:Y:S01]  /*1ceb0*/  FMUL.FTZ R17, R2, R117 ;  /* 0x0000007502117220 */ /* 0x000fe20000410000 */
[----:B------:R-:W-:Y:S03]  /*1cec0*/  LDSM.16.MT88.4 R156, [R168+0x3800] ;  /* 0x00380000a89c783b */ /* 0x000fe60000004200 */
        /* <DEDUP_REMOVED lines=16> */
[----:B------:R-:W2:Y:S01]  /*1cfd0*/  MUFU.EX2 R171, R171 ;  /* 0x000000ab00ab7308 */ /* 0x000ea20000000800 */
[----:B-1----:R-:W-:Y:S01]  /*1cfe0*/  F2FP.F16.F32.PACK_AB R128, R174, R177 ;  /* 0x000000b1ae80723e */ /* 0x002fe200000000ff */
[C---:B------:R-:W-:Y:S01]  /*1cff0*/  FMUL.FTZ R34, R0.reuse, R102 ;  /* 0x0000006600227220 */ /* 0x040fe20000410000 */
[----:B------:R-:W-:Y:S01]  /*1d000*/  FMUL.FTZ R35, R0, R103 ;  /* 0x0000006700237220 */ /* 0x000fe20000410000 */
[--C-:B------:R-:W-:Y:S01]  /*1d010*/  FFMA.FTZ R194, R154, UR4, -R147.reuse ;  /* 0x000000049ac27c23 */ /* 0x100fe20008010893 */
[--C-:B------:R-:W-:Y:S01]  /*1d020*/  FFMA.FTZ R215, R152, UR4, -R147.reuse ;  /* 0x0000000498d77c23 */ /* 0x100fe20008010893 */
[--C-:B------:R-:W-:Y:S01]  /*1d030*/  FFMA.FTZ R210, R151, UR4, -R148.reuse ;  /* 0x0000000497d27c23 */ /* 0x100fe20008010894 */
[----:B------:R-:W-:Y:S03]  /*1d040*/  LDSM.16.MT88.4 R100, [R168+0x2000] ;  /* 0x00200000a864783b */ /* 0x000fe60000004200 */
[----:B------:R-:W-:Y:S01]  /*1d050*/  MUFU.EX2 R173, R173 ;  /* 0x000000ad00ad7308 */ /* 0x000fe20000000800 */
[--C-:B------:R-:W-:Y:S01]  /*1d060*/  FFMA.FTZ R217, R149, UR4, -R148.reuse ;  /* 0x0000000495d97c23 */ /* 0x100fe20008010894 */
[--C-:B------:R-:W-:Y:S01]  /*1d070*/  FFMA.FTZ R212, R146, UR4, -R147.reuse ;  /* 0x0000000492d47c23 */ /* 0x100fe20008010893 */
[--C-:B------:R-:W-:Y:S01]  /*1d080*/  FFMA.FTZ R219, R150, UR4, -R147.reuse ;  /* 0x0000000496db7c23 */ /* 0x100fe20008010893 */
[--C-:B------:R-:W-:Y:S01]  /*1d090*/  FFMA.FTZ R136, R136, UR4, -R148.reuse ;  /* 0x0000000488887c23 */ /* 0x100fe20008010894 */
[--C-:B------:R-:W-:Y:S01]  /*1d0a0*/  FFMA.FTZ R135, R135, UR4, -R148.reuse ;  /* 0x0000000487877c23 */ /* 0x100fe20008010894 */
[--C-:B------:R-:W-:Y:S01]  /*1d0b0*/  FFMA.FTZ R214, R145, UR4, -R147.reuse ;  /* 0x0000000491d67c23 */ /* 0x100fe20008010893 */
[----:B------:R-:W-:Y:S03]  /*1d0c0*/  LDSM.16.MT88.4 R116, [R186+0xc800] ;  /* 0x00c80000ba74783b */ /* 0x000fe60000004200 */
[----:B------:R-:W1:Y:S01]  /*1d0d0*/  MUFU.EX2 R172, R172 ;  /* 0x000000ac00ac7308 */ /* 0x000e620000000800 */
[----:B--2---:R-:W-:Y:S01]  /*1d0e0*/  F2FP.F16.F32.PACK_AB R129, R171, R175 ;  /* 0x000000afab81723e */ /* 0x004fe200000000ff */
[--C-:B------:R-:W-:Y:S01]  /*1d0f0*/  FFMA.FTZ R134, R134, UR4, -R148.reuse ;  /* 0x0000000486867c23 */ /* 0x100fe20008010894 */
[----:B------:R-:W-:Y:S01]  /*1d100*/  FFMA.FTZ R133, R133, UR4, -R148 ;  /* 0x0000000485857c23 */ /* 0x000fe20008010894 */
[----:B------:R-:W-:Y:S01]  /*1d110*/  FFMA.FTZ R147, R144, UR4, -R147 ;  /* 0x0000000490937c23 */ /* 0x000fe20008010893 */
        /* <DEDUP_REMOVED lines=15> */
[C---:B------:R-:W-:Y:S01]  /*1d210*/  FMUL.FTZ R46, R0.reuse, R46 ;  /* 0x0000002e002e7220 */ /* 0x040fe20000410000 */
[----:B------:R-:W-:Y:S01]  /*1d220*/  FMUL.FTZ R47, R0, R47 ;  /* 0x0000002f002f7220 */ /* 0x000fe20000410000 */
[C---:B------:R-:W-:Y:S01]  /*1d230*/  FMUL.FTZ R48, R2.reuse, R48 ;  /* 0x0000003002307220 */ /* 0x040fe20000410000 */
[----:B------:R-:W-:Y:S03]  /*1d240*/  FMUL.FTZ R49, R2, R49 ;  /* 0x0000003102317220 */ /* 0x000fe60000410000 */
[----:B------:R1:W-:Y:S01]  /*1d250*/  MUFU.EX2 R221, R147 ;  /* 0x0000009300dd7308 */ /* 0x0003e20000000800 */
        /* <DEDUP_REMOVED lines=16> */
[----:B-1----:R-:W-:Y:S01]  /*1d360*/  LDSM.16.MT88.4 R144, [R189+0x1800] ;  /* 0x00180000bd90783b */ /* 0x002fe20000004200 */
[----:B------:R-:W-:Y:S03]  /*1d370*/  MUFU.EX2 R176, R176 ;  /* 0x000000b000b07308 */ /* 0x000fe60000000800 */
[C---:B------:R-:W-:Y:S01]  /*1d380*/  FMUL.FTZ R12, R2.reuse, R120 ;  /* 0x00000078020c7220 */ /* 0x040fe20000410000 */
[C---:B------:R-:W-:Y:S01]  /*1d390*/  FMUL.FTZ R13, R2.reuse, R121 ;  /* 0x00000079020d7220 */ /* 0x040fe20000410000 */
[----:B------:R-:W-:Y:S01]  /*1d3a0*/  FMUL.FTZ R64, R2, R64 ;  /* 0x0000004002407220 */ /* 0x000fe20000410000 */
[C---:B------:R-:W-:Y:S04]  /*1d3b0*/  HMMA.16816.F32 R8, R128.reuse, R14, R8 ;  /* 0x0000000e8008723c */ /* 0x040fe80000001808 */
[----:B------:R-:W1:Y:S01]  /*1d3c0*/  MUFU.EX2 R179, R179 ;  /* 0x000000b300b37308 */ /* 0x000e620000000800 */
[C---:B------:R-:W-:Y:S01]  /*1d3d0*/  FMUL.FTZ R14, R0.reuse, R122 ;  /* 0x0000007a000e7220 */ /* 0x040fe20000410000 */
[----:B------:R-:W-:Y:S01]  /*1d3e0*/  FMUL.FTZ R15, R0, R123 ;  /* 0x0000007b000f7220 */ /* 0x000fe20000410000 */
[----:B------:R-:W-:Y:S01]  /*1d3f0*/  FMUL.FTZ R65, R2, R65 ;  /* 0x0000004102417220 */ /* 0x000fe20000410000 */
[----:B------:R-:W2:Y:S01]  /*1d400*/  LDSM.16.MT88.4 R120, [R189] ;  /* 0x00000000bd78783b */ /* 0x000ea20000004200 */
        /* <DEDUP_REMOVED lines=12> */
[----:B------:R-:W3:Y:S01]  /*1d4d0*/  MUFU.EX2 R178, R178 ;  /* 0x000000b200b27308 */ /* 0x000ee20000000800 */
[C---:B------:R-:W-:Y:S01]  /*1d4e0*/  FMUL.FTZ R22, R0.reuse, R114 ;  /* 0x0000007200167220 */ /* 0x040fe20000410000 */
[----:B------:R-:W-:Y:S01]  /*1d4f0*/  FMUL.FTZ R23, R0, R115 ;  /* 0x0000007300177220 */ /* 0x000fe20000410000 */
[----:B------:R-:W-:Y:S01]  /*1d500*/  FMUL.FTZ R73, R2, R73 ;  /* 0x0000004902497220 */ /* 0x000fe20000410000 */
[----:B------:R-:W4:Y:S01]  /*1d510*/  LDSM.16.MT88.4 R112, [R188+0xe000] ;  /* 0x00e00000bc70783b */ /* 0x000f220000004200 */
        /* <DEDUP_REMOVED lines=12> */
[----:B------:R-:W5:Y:S01]  /*1d5e0*/  MUFU.EX2 R183, R183 ;  /* 0x000000b700b77308 */ /* 0x000f620000000800 */
[C---:B------:R-:W-:Y:S01]  /*1d5f0*/  FMUL.FTZ R30, R0.reuse, R106 ;  /* 0x0000006a001e7220 */ /* 0x040fe20000410000 */
[----:B------:R-:W-:Y:S01]  /*1d600*/  FMUL.FTZ R31, R0, R107 ;  /* 0x0000006b001f7220 */ /* 0x000fe20000410000 */
[----:B------:R-:W-:Y:S01]  /*1d610*/  FMUL.FTZ R81, R2, R81 ;  /* 0x0000005102517220 */ /* 0x000fe20000410000 */
[----:B------:R-:W1:Y:S01]  /*1d620*/  LDSM.16.MT88.4 R104, [R186+0xe000] ;  /* 0x00e00000ba68783b */ /* 0x000e620000004200 */
[C---:B------:R-:W-:Y:S01]  /*1d630*/  FMUL.FTZ R82, R0.reuse, R82 ;  /* 0x0000005200527220 */ /* 0x040fe20000410000 */
[----:B------:R-:W-:Y:S01]  /*1d640*/  FMUL.FTZ R83, R0, R83 ;  /* 0x0000005300537220 */ /* 0x000fe20000410000 */
[C---:B------:R-:W-:Y:S01]  /*1d650*/  FMUL.FTZ R84, R2.reuse, R84 ;  /* 0x0000005402547220 */ /* 0x040fe20000410000 */
[----:B------:R-:W-:Y:S01]  /*1d660*/  FMUL.FTZ R85, R2, R85 ;  /* 0x0000005502557220 */ /* 0x000fe20000410000 */
[C---:B--2---:R-:W-:Y:S01]  /*1d670*/  HMMA.16816.F32 R28, R128.reuse, R120, R28 ;  /* 0x00000078801c723c */ /* 0x044fe2000000181c */
[----:B------:R-:W-:Y:S02]  /*1d680*/  MUFU.EX2 R182, R182 ;  /* 0x000000b600b67308 */ /* 0x000fe40000000800 */
[C---:B------:R-:W-:Y:S01]  /*1d690*/  FMUL.FTZ R86, R0.reuse, R86 ;  /* 0x0000005600567220 */ /* 0x040fe20000410000 */
[----:B------:R-:W-:Y:S01]  /*1d6a0*/  FMUL.FTZ R87, R0, R87 ;  /* 0x0000005700577220 */ /* 0x000fe20000410000 */
[C---:B------:R-:W-:Y:S01]  /*1d6b0*/  FMUL.FTZ R88, R2.reuse, R88 ;  /* 0x0000005802587220 */ /* 0x040fe20000410000 */
[----:B------:R-:W-:Y:S01]  /*1d6c0*/  FMUL.FTZ R89, R2, R89 ;  /* 0x0000005902597220 */ /* 0x000fe20000410000 */
[C---:B------:R-:W-:Y:S01]  /*1d6d0*/  FMUL.FTZ R90, R0.reuse, R90 ;  /* 0x0000005a005a7220 */ /* 0x040fe20000410000 */
[C---:B------:R-:W-:Y:S01]  /*1d6e0*/  HMMA.16816.F32 R32, R128.reuse, R122, R32 ;  /* 0x0000007a8020723c */ /* 0x040fe20000001820 */
[----:B------:R-:W-:Y:S02]  /*1d6f0*/  LDSM.16.MT88.4 R120, [R189+0x800] ;  /* 0x00080000bd78783b */ /* 0x000fe40000004200 */
[----:B------:R-:W2:Y:S01]  /*1d700*/  MUFU.EX2 R191, R191 ;  /* 0x000000bf00bf7308 */ /* 0x000ea20000000800 */
[----:B------:R-:W-:Y:S01]  /*1d710*/  FMUL.FTZ R91, R0, R91 ;  /* 0x0000005b005b7220 */ /* 0x000fe20000410000 */
[C---:B------:R-:W-:Y:S01]  /*1d720*/  FMUL.FTZ R92, R2.reuse, R92 ;  /* 0x0000005c025c7220 */ /* 0x040fe20000410000 */
[----:B------:R-:W-:Y:S01]  /*1d730*/  FMUL.FTZ R93, R2, R93 ;  /* 0x0000005d025d7220 */ /* 0x000fe20000410000 */
[C---:B------:R-:W-:Y:S01]  /*1d740*/  FMUL.FTZ R94, R0.reuse, R94 ;  /* 0x0000005e005e7220 */ /* 0x040fe20000410000 */
[----:B------:R-:W-:Y:S01]  /*1d750*/  FMUL.FTZ R95, R0, R95 ;  /* 0x0000005f005f7220 */ /* 0x000fe20000410000 */
[C---:B----4-:R-:W-:Y:S04]  /*1d760*/  HMMA.16816.F32 R36, R128.reuse, R112, R36 ;  /* 0x000000708024723c */ /* 0x050fe80000001824 */
[----:B------:R-:W-:Y:S01]  /*1d770*/  MUFU.EX2 R190, R190 ;  /* 0x000000be00be7308 */ /* 0x000fe20000000800 */
[C---:B------:R-:W-:Y:S01]  /*1d780*/  FMUL.FTZ R96, R2.reuse, R96 ;  /* 0x0000006002607220 */ /* 0x040fe20000410000 */
[----:B------:R-:W-:Y:S01]  /*1d790*/  FMUL.FTZ R97, R2, R97 ;  /* 0x0000006102617220 */ /* 0x000fe20000410000 */
[C---:B------:R-:W-:Y:S01]  /*1d7a0*/  FMUL.FTZ R98, R0.reuse, R98 ;  /* 0x0000006200627220 */ /* 0x040fe20000410000 */
[----:B------:R-:W-:Y:S01]  /*1d7b0*/  FMUL.FTZ R99, R0, R99 ;  /* 0x0000006300637220 */ /* 0x000fe20000410000 */
[----:B------:R-:W-:Y:S01]  /*1d7c0*/  FFMA.FTZ R177, R2, R211, R177 ;  /* 0x000000d302b17223 */ /* 0x000fe200000100b1 */
[C---:B------:R-:W-:Y:S01]  /*1d7d0*/  HMMA.16816.F32 R40, R128.reuse, R114, R40 ;  /* 0x000000728028723c */ /* 0x040fe20000001828 */
[----:B------:R-:W-:Y:S03]  /*1d7e0*/  LDSM.16.MT88.4 R112, [R188+0xc800] ;  /* 0x00c80000bc70783b */ /* 0x000fe60000004200 */
[----:B------:R-:W4:Y:S01]  /*1d7f0*/  MUFU.EX2 R193, R193 ;  /* 0x000000c100c17308 */ /* 0x000f220000000800 */
[----:B------:R-:W-:Y:S01]  /*1d800*/  ISETP.NE.AND P1, PT, R207, RZ, PT ;  /* 0x000000ffcf00720c */ /* 0x000fe20003f25270 */
[----:B------:R-:W-:Y:S01]  /*1d810*/  FFMA.FTZ R175, R0, R209, R175 ;  /* 0x000000d100af7223 */ /* 0x000fe200000100af */
[----:B------:R-:W-:Y:S01]  /*1d820*/  FADD.FTZ R174, R174, R177 ;  /* 0x000000b1aeae7221 */ /* 0x000fe20000010000 */
[----:B------:R-:W-:Y:S02]  /*1d830*/  MOV R0, R3 ;  /* 0x0000000300007202 */ /* 0x000fe40000000f00 */
[----:B------:R-:W-:Y:S04]  /*1d840*/  FADD.FTZ R175, R171, R175 ;  /* 0x000000afabaf7221 */ /* 0x000fe80000010000 */
[----:B------:R-:W-:Y:S01]  /*1d850*/  MUFU.EX2 R192, R192 ;  /* 0x000000c000c07308 */ /* 0x000fe20000000800 */
[C---:B-1----:R-:W-:Y:S03]  /*1d860*/  HMMA.16816.F32 R44, R128.reuse, R104, R44 ;  /* 0x00000068802c723c */ /* 0x042fe6000000182c */
[----:B------:R-:W-:Y:S06]  /*1d870*/  FADD.FTZ R170, R170, R175 ;  /* 0x000000afaaaa7221 */ /* 0x000fec0000010000 */
[----:B------:R-:W1:Y:S01]  /*1d880*/  MUFU.EX2 R199, R199 ;  /* 0x000000c700c77308 */ /* 0x000e620000000800 */
[C---:B------:R-:W-:Y:S01]  /*1d890*/  HMMA.16816.F32 R48, R128.reuse, R106, R48 ;  /* 0x0000006a8030723c */ /* 0x040fe20000001830 */
[----:B------:R-:W3:Y:S02]  /*1d8a0*/  LDSM.16.MT88.4 R104, [R188+0x10000] ;  /* 0x01000000bc68783b */ /* 0x000ee40000004200 */
[----:B------:R-:W-:Y:S06]  /*1d8b0*/  FADD.FTZ R170, R169, R170 ;  /* 0x000000aaa9aa7221 */ /* 0x000fec0000010000 */
[----:B------:R-:W-:Y:S01]  /*1d8c0*/  MUFU.EX2 R194, R194 ;  /* 0x000000c200c27308 */ /* 0x000fe20000000800 */
[C---:B------:R-:W-:Y:S09]  /*1d8d0*/  HMMA.16816.F32 R52, R128.reuse, R100, R52 ;  /* 0x000000648034723c */ /* 0x040ff20000001834 */
[----:B------:R-:W1:Y:S01]  /*1d8e0*/  MUFU.EX2 R215, R215 ;  /* 0x000000d700d77308 */ /* 0x000e620000000800 */
[C---:B------:R-:W-:Y:S01]  /*1d8f0*/  HMMA.16816.F32 R56, R128.reuse, R102, R56 ;  /* 0x000000668038723c */ /* 0x040fe20000001838 */
[----:B------:R-:W5:Y:S08]  /*1d900*/  LDSM.16.MT88.4 R100, [R186+0x10000] ;  /* 0x01000000ba64783b */ /* 0x000f700000004200 */
[----:B------:R-:W-:Y:S01]  /*1d910*/  MUFU.EX2 R210, R210 ;  /* 0x000000d200d27308 */ /* 0x000fe20000000800 */
[C---:B------:R-:W-:Y:S09]  /*1d920*/  HMMA.16816.F32 R60, R128.reuse, R108, R60 ;  /* 0x0000006c803c723c */ /* 0x040ff2000000183c */
[----:B------:R-:W1:Y:S01]  /*1d930*/  MUFU.EX2 R217, R217 ;  /* 0x000000d900d97308 */ /* 0x000e620000000800 */
[C---:B------:R-:W-:Y:S01]  /*1d940*/  HMMA.16816.F32 R64, R128.reuse, R110, R64 ;  /* 0x0000006e8040723c */ /* 0x040fe20000001840 */
[----:B------:R-:W4:Y:S08]  /*1d950*/  LDSM.16.MT88.4 R108, [R168+0x4000] ;  /* 0x00400000a86c783b */ /* 0x000f300000004200 */
[----:B------:R-:W-:Y:S01]  /*1d960*/  MUFU.EX2 R212, R212 ;  /* 0x000000d400d47308 */ /* 0x000fe20000000800 */
[C---:B---3--:R-:W-:Y:S09]  /*1d970*/  HMMA.16816.F32 R68, R128.reuse, R104, R68 ;  /* 0x000000688044723c */ /* 0x048ff20000001844 */
[----:B------:R-:W3:Y:S01]  /*1d980*/  MUFU.EX2 R219, R219 ;  /* 0x000000db00db7308 */ /* 0x000ee20000000800 */
[C---:B------:R-:W-:Y:S01]  /*1d990*/  HMMA.16816.F32 R72, R128.reuse, R106, R72 ;  /* 0x0000006a8048723c */ /* 0x040fe20000001848 */
[----:B------:R-:W1:Y:S08]  /*1d9a0*/  LDSM.16.MT88.4 R104, [R189+0x4000] ;  /* 0x00400000bd68783b */ /* 0x000e700000004200 */
[----:B------:R-:W-:Y:S01]  /*1d9b0*/  MUFU.EX2 R136, R136 ;  /* 0x0000008800887308 */ /* 0x000fe20000000800 */
[C---:B-----5:R-:W-:Y:S03]  /*1d9c0*/  HMMA.16816.F32 R76, R128.reuse, R100, R76 ;  /* 0x00000064804c723c */ /* 0x060fe6000000184c */
[----:B------:R-:W-:Y:S02]  /*1d9d0*/  F2FP.F16.F32.PACK_AB R100, R179, R176 ;  /* 0x000000b0b364723e */ /* 0x000fe400000000ff */
[C---:B------:R-:W-:Y:S04]  /*1d9e0*/  F2FP.F16.F32.PACK_AB R101, R178.reuse, R181 ;  /* 0x000000b5b265723e */ /* 0x040fe800000000ff */
[----:B------:R-:W5:Y:S01]  /*1d9f0*/  MUFU.EX2 R135, R135 ;  /* 0x0000008700877308 */ /* 0x000f620000000800 */
[----:B------:R-:W-:Y:S01]  /*1da00*/  FADD.FTZ R181, R181, R170 ;  /* 0x000000aab5b57221 */ /* 0x000fe20000010000 */
[C---:B------:R-:W-:Y:S03]  /*1da10*/  HMMA.16816.F32 R80, R128.reuse, R102, R80 ;  /* 0x000000668050723c */ /* 0x040fe60000001850 */
[----:B------:R-:W-:Y:S01]  /*1da20*/  F2FP.F16.F32.PACK_AB R102, R183, R180 ;  /* 0x000000b4b766723e */ /* 0x000fe200000000ff */
[----:B------:R-:W-:Y:S01]  /*1da30*/  FADD.FTZ R181, R178, R181 ;  /* 0x000000b5b2b57221 */ /* 0x000fe20000010000 */
[C---:B--2---:R-:W-:Y:S03]  /*1da40*/  F2FP.F16.F32.PACK_AB R103, R191.reuse, R182 ;  /* 0x000000b6bf67723e */ /* 0x044fe600000000ff */
[----:B------:R-:W2:Y:S01]  /*1da50*/  MUFU.EX2 R214, R214 ;  /* 0x000000d600d67308 */ /* 0x000ea20000000800 */
[C---:B----4-:R-:W-:Y:S03]  /*1da60*/  HMMA.16816.F32 R84, R128.reuse, R108, R84 ;  /* 0x0000006c8054723c */ /* 0x050fe60000001854 */
[----:B------:R-:W-:Y:S06]  /*1da70*/  FADD.FTZ R182, R182, R181 ;  /* 0x000000b5b6b67221 */ /* 0x000fec0000010000 */
[----:B------:R-:W-:Y:S01]  /*1da80*/  MUFU.EX2 R134, R134 ;  /* 0x0000008600867308 */ /* 0x000fe20000000800 */
[----:B------:R-:W-:Y:S01]  /*1da90*/  FADD.FTZ R191, R191, R182 ;  /* 0x000000b6bfbf7221 */ /* 0x000fe20000010000 */
[C---:B------:R-:W-:Y:S01]  /*1daa0*/  HMMA.16816.F32 R88, R128.reuse, R110, R88 ;  /* 0x0000006e8058723c */ /* 0x040fe20000001858 */
[----:B------:R-:W4:Y:S07]  /*1dab0*/  LDSM.16.MT88.4 R108, [R168+0x800] ;  /* 0x00080000a86c783b */ /* 0x000f2e0000004200 */
[----:B------:R-:W2:Y:S01]  /*1dac0*/  MUFU.EX2 R133, R133 ;  /* 0x0000008500857308 */ /* 0x000ea20000000800 */
[C---:B-1----:R-:W-:Y:S08]  /*1dad0*/  HMMA.16816.F32 R92, R128.reuse, R104, R92 ;  /* 0x00000068805c723c */ /* 0x042ff0000000185c */
[----:B------:R-:W-:Y:S01]  /*1dae0*/  HMMA.16816.F32 R96, R128, R106, R96 ;  /* 0x0000006a8060723c */ /* 0x000fe20000001860 */
[----:B------:R-:W1:Y:S07]  /*1daf0*/  LDSM.16.MT88.4 R104, [R168+0x2800] ;  /* 0x00280000a868783b */ /* 0x000e6e0000004200 */
[C---:B------:R-:W-:Y:S01]  /*1db00*/  HMMA.16816.F32 R4, R100.reuse, R112, R4 ;  /* 0x000000706404723c */ /* 0x040fe20000001804 */
[----:B------:R-:W3:Y:S07]  /*1db10*/  LDSM.16.MT88.4 R128, [R189+0x2800] ;  /* 0x00280000bd80783b */ /* 0x000eee0000004200 */
[C---:B------:R-:W-:Y:S01]  /*1db20*/  HMMA.16816.F32 R8, R100.reuse, R114, R8 ;  /* 0x000000726408723c */ /* 0x040fe20000001808 */
[----:B------:R-:W5:Y:S07]  /*1db30*/  LDSM.16.MT88.4 R112, [R188+0x10800] ;  /* 0x01080000bc70783b */ /* 0x000f6e0000004200 */
[C---:B------:R-:W-:Y:S08]  /*1db40*/  HMMA.16816.F32 R12, R100.reuse, R116, R12 ;  /* 0x00000074640c723c */ /* 0x040ff0000000180c */
[C---:B------:R-:W-:Y:S01]  /*1db50*/  HMMA.16816.F32 R16, R100.reuse, R118, R16 ;  /* 0x000000766410723c */ /* 0x040fe20000001810 */
[----:B------:R-:W-:Y:S07]  /*1db60*/  LDSM.16.MT88.4 R116, [R189+0x4800] ;  /* 0x00480000bd74783b */ /* 0x000fee0000004200 */
[C---:B----4-:R-:W-:Y:S08]  /*1db70*/  HMMA.16816.F32 R20, R100.reuse, R108, R20 ;  /* 0x0000006c6414723c */ /* 0x050ff00000001814 */
[C---:B------:R-:W-:Y:S01]  /*1db80*/  HMMA.16816.F32 R24, R100.reuse, R110, R24 ;  /* 0x0000006e6418723c */ /* 0x040fe20000001818 */
[----:B------:R-:W4:Y:S07]  /*1db90*/  LDSM.16.MT88.4 R108, [R186+0x10800] ;  /* 0x01080000ba6c783b */ /* 0x000f2e0000004200 */
        /* <DEDUP_REMOVED lines=11> */
[----:B------:R-:W1:Y:S07]  /*1dc50*/  LDSM.16.MT88.4 R104, [R168+0x4800] ;  /* 0x00480000a868783b */ /* 0x000e6e0000004200 */
[C---:B---3--:R-:W-:Y:S08]  /*1dc60*/  HMMA.16816.F32 R60, R100.reuse, R128, R60 ;  /* 0x00000080643c723c */ /* 0x048ff0000000183c */
[C---:B------:R-:W-:Y:S01]  /*1dc70*/  HMMA.16816.F32 R64, R100.reuse, R130, R64 ;  /* 0x000000826440723c */ /* 0x040fe20000001840 */
[----:B------:R-:W-:Y:S07]  /*1dc80*/  LDSM.16.MT88.4 R128, [R168+0x3000] ;  /* 0x00300000a880783b */ /* 0x000fee0000004200 */
[C---:B-----5:R-:W-:Y:S08]  /*1dc90*/  HMMA.16816.F32 R68, R100.reuse, R112, R68 ;  /* 0x000000706444723c */ /* 0x060ff00000001844 */
[C---:B------:R-:W-:Y:S01]  /*1dca0*/  HMMA.16816.F32 R72, R100.reuse, R114, R72 ;  /* 0x000000726448723c */ /* 0x040fe20000001848 */
[----:B------:R-:W-:Y:S07]  /*1dcb0*/  LDSM.16.MT88.4 R112, [R186+0xd000] ;  /* 0x00d00000ba70783b */ /* 0x000fee0000004200 */
[C---:B----4-:R-:W-:Y:S08]  /*1dcc0*/  HMMA.16816.F32 R76, R100.reuse, R108, R76 ;  /* 0x0000006c644c723c */ /* 0x050ff0000000184c */
[C---:B------:R-:W-:Y:S01]  /*1dcd0*/  HMMA.16816.F32 R80, R100.reuse, R110, R80 ;  /* 0x0000006e6450723c */ /* 0x040fe20000001850 */
[----:B------:R-:W3:Y:S07]  /*1dce0*/  LDSM.16.MT88.4 R108, [R188+0xd000] ;  /* 0x00d00000bc6c783b */ /* 0x000eee0000004200 */
[C---:B-1----:R-:W-:Y:S08]  /*1dcf0*/  HMMA.16816.F32 R84, R100.reuse, R104, R84 ;  /* 0x000000686454723c */ /* 0x042ff00000001854 */
[C---:B------:R-:W-:Y:S01]  /*1dd00*/  HMMA.16816.F32 R88, R100.reuse, R106, R88 ;  /* 0x0000006a6458723c */ /* 0x040fe20000001858 */
[----:B------:R-:W1:Y:S07]  /*1dd10*/  LDSM.16.MT88.4 R104, [R189+0x1000] ;  /* 0x00100000bd68783b */ /* 0x000e6e0000004200 */
        /* <DEDUP_REMOVED lines=10> */
[C---:B---3--:R-:W-:Y:S03]  /*1ddc0*/  HMMA.16816.F32 R4, R100.reuse, R108, R4 ;  /* 0x0000006c6404723c */ /* 0x048fe60000001804 */
[----:B------:R-:W-:Y:S05]  /*1ddd0*/  FADD.FTZ R217, R217, R210 ;  /* 0x000000d2d9d97221 */ /* 0x000fea0000010000 */
[C---:B------:R-:W-:Y:S01]  /*1dde0*/  HMMA.16816.F32 R8, R100.reuse, R110, R8 ;  /* 0x0000006e6408723c */ /* 0x040fe20000001808 */
[----:B------:R-:W3:Y:S07]  /*1ddf0*/  LDSM.16.MT88.4 R108, [R188+0x11000] ;  /* 0x01100000bc6c783b */ /* 0x000eee0000004200 */
[C---:B------:R-:W-:Y:S08]  /*1de00*/  HMMA.16816.F32 R12, R100.reuse, R112, R12 ;  /* 0x00000070640c723c */ /* 0x040ff0000000180c */
[C---:B------:R-:W-:Y:S01]  /*1de10*/  HMMA.16816.F32 R16, R100.reuse, R114, R16 ;  /* 0x000000726410723c */ /* 0x040fe20000001810 */
[----:B------:R-:W-:Y:S07]  /*1de20*/  LDSM.16.MT88.4 R112, [R168+0x5000] ;  /* 0x00500000a870783b */ /* 0x000fee0000004200 */
[C---:B------:R-:W-:Y:S08]  /*1de30*/  HMMA.16816.F32 R20, R100.reuse, R120, R20 ;  /* 0x000000786414723c */ /* 0x040ff00000001814 */
[C---:B------:R-:W-:Y:S08]  /*1de40*/  HMMA.16816.F32 R24, R100.reuse, R122, R24 ;  /* 0x0000007a6418723c */ /* 0x040ff00000001818 */
[C---:B-1----:R-:W-:Y:S08]  /*1de50*/  HMMA.16816.F32 R28, R100.reuse, R104, R28 ;  /* 0x00000068641c723c */ /* 0x042ff0000000181c */
[C---:B------:R-:W-:Y:S01]  /*1de60*/  HMMA.16816.F32 R32, R100.reuse, R106, R32 ;  /* 0x0000006a6420723c */ /* 0x040fe20000001820 */
[----:B------:R-:W1:Y:S07]  /*1de70*/  LDSM.16.MT88.4 R104, [R186+0x11000] ;  /* 0x01100000ba68783b */ /* 0x000e6e0000004200 */
        /* <DEDUP_REMOVED lines=13> */
[----:B--2---:R-:W-:Y:S01]  /*1df50*/  F2FP.F16.F32.PACK_AB R142, R221, R214 ;  /* 0x000000d6dd8e723e */ /* 0x004fe200000000ff */
[----:B------:R-:W-:Y:S01]  /*1df60*/  FADD.FTZ R135, R135, R136 ;  /* 0x0000008887877221 */ /* 0x000fe20000010000 */
[C---:B------:R-:W-:Y:S03]  /*1df70*/  F2FP.F16.F32.PACK_AB R143, R133.reuse, R134 ;  /* 0x00000086858f723e */ /* 0x040fe600000000ff */
[C---:B---3--:R-:W-:Y:S03]  /*1df80*/  HMMA.16816.F32 R68, R100.reuse, R108, R68 ;  /* 0x0000006c6444723c */ /* 0x048fe60000001844 */
[----:B------:R-:W-:Y:S04]  /*1df90*/  FADD.FTZ R134, R134, R135 ;  /* 0x0000008786867221 */ /* 0x000fe80000010000 */
[----:B------:R-:W-:Y:S01]  /*1dfa0*/  FADD.FTZ R209, R133, R134 ;  /* 0x0000008685d17221 */ /* 0x000fe20000010000 */
[C---:B------:R-:W-:Y:S01]  /*1dfb0*/  HMMA.16816.F32 R72, R100.reuse, R110, R72 ;  /* 0x0000006e6448723c */ /* 0x040fe20000001848 */
[----:B------:R-:W-:Y:S07]  /*1dfc0*/  LDSM.16.MT88.4 R108, [R168+0x1800] ;  /* 0x00180000a86c783b */ /* 0x000fee0000004200 */
[C---:B-1----:R-:W-:Y:S08]  /*1dfd0*/  HMMA.16816.F32 R76, R100.reuse, R104, R76 ;  /* 0x00000068644c723c */ /* 0x042ff0000000184c */
        /* <DEDUP_REMOVED lines=49> */
.L_x_1049:
        /* <DEDUP_REMOVED lines=277> */
.L_x_1055:
[----:B------:R-:W-:Y:S05]  /*1f440*/  BSYNC.RECONVERGENT B0 ;  /* 0x0000000000007941 */ /* 0x000fea0003800200 */
.L_x_1054:
        /* <DEDUP_REMOVED lines=38> */
.L_x_1057:
[----:B------:R-:W-:Y:S05]  /*1f6b0*/  BSYNC.RECONVERGENT B0 ;  /* 0x0000000000007941 */ /* 0x000fea0003800200 */
.L_x_1056:
        /* <DEDUP_REMOVED lines=23> */
.L_x_1059:
[----:B------:R-:W-:Y:S05]  /*1f830*/  BSYNC.RECONVERGENT B0 ;  /* 0x0000000000007941 */ /* 0x000fea0003800200 */
.L_x_1058:
        /* <DEDUP_REMOVED lines=23> */
.L_x_1061:
[----:B------:R-:W-:Y:S05]  /*1f9b0*/  BSYNC.RECONVERGENT B0 ;  /* 0x0000000000007941 */ /* 0x000fea0003800200 */
.L_x_1060:
        /* <DEDUP_REMOVED lines=23> */
.L_x_1062:
        /* <DEDUP_REMOVED lines=13> */
.L_x_3748:


//--------------------- .text._ZN5flash24flash_fwd_splitkv_kernelI23Flash_fwd_kernel_traitsILi192ELi64ELi64ELi4ELb0ELb0EN7cutlass6half_tE19Flash_kernel_traitsILi192ELi64ELi64ELi4ES3_EELb1ELb0ELb0ELb0ELb0ELb0ELb1ELb0EEEvNS_16Flash_fwd_paramsE --------------------------
	.section	.text._ZN5flash24flash_fwd_splitkv_kernelI23Flash_fwd_kernel_traitsILi192ELi64ELi64ELi4ELb0ELb0EN7cutlass6half_tE19Flash_kernel_traitsILi192ELi64ELi64ELi4ES3_EELb1ELb0ELb0ELb0ELb0ELb0ELb1ELb0EEEvNS_16Flash_fwd_paramsE,"ax",@progbits
	.align	128
        .global         _ZN5flash24flash_fwd_splitkv_kernelI23Flash_fwd_kernel_traitsILi192ELi64ELi64ELi4ELb0ELb0EN7cutlass6half_tE19Flash_kernel_traitsILi192ELi64ELi64ELi4ES3_EELb1ELb0ELb0ELb0ELb0ELb0ELb1ELb0EEEvNS_16Flash_fwd_paramsE
        .type           _ZN5flash24flash_fwd_splitkv_kernelI23Flash_fwd_kernel_traitsILi192ELi64ELi64ELi4ELb0ELb0EN7cutlass6half_tE19Flash_kernel_traitsILi192ELi64ELi64ELi4ES3_EELb1ELb0ELb0ELb0ELb0ELb0ELb1ELb0EEEvNS_16Flash_fwd_paramsE,@function
        .size           _ZN5flash24flash_fwd_splitkv_kernelI23Flash_fwd_kernel_traitsILi192ELi64ELi64ELi4ELb0ELb0EN7cutlass6half_tE19Flash_kernel_traitsILi192ELi64ELi64ELi4ES3_EELb1ELb0ELb0ELb0ELb0ELb0ELb1ELb0EEEvNS_16Flash_fwd_paramsE,(.L_x_3749 - _ZN5flash24flash_fwd_splitkv_kernelI23Flash_fwd_kernel_traitsILi192ELi64ELi64ELi4ELb0ELb0EN7cutlass6half_tE19Flash_kernel_traitsILi192ELi64ELi64ELi4ES3_EELb1ELb0ELb0ELb0ELb0ELb0ELb1ELb0EEEvNS_16Flash_fwd_paramsE)
        .other          _ZN5flash24flash_fwd_splitkv_kernelI23Flash_fwd_kernel_traitsILi192ELi64ELi64ELi4ELb0ELb0EN7cutlass6half_tE19Flash_kernel_traitsILi192ELi64ELi64ELi4ES3_EELb1ELb0ELb0ELb0ELb0ELb0ELb1ELb0EEEvNS_16Flash_fwd_paramsE,@"STO_CUDA_ENTRY STV_DEFAULT"
_ZN5flash24flash_fwd_splitkv_kernelI23Flash_fwd_kernel_traitsILi192ELi64ELi64ELi4ELb0ELb0EN7cutlass6half_tE19Flash_kernel_traitsILi192ELi64ELi64ELi4ES3_EELb1ELb0ELb0ELb0ELb0ELb0ELb1ELb0EEEvNS_16Flash_fwd_paramsE:
.text._ZN5flash24flash_fwd_splitkv_kernelI23Flash_fwd_kernel_traitsILi192ELi64ELi64ELi4ELb0ELb0EN7cutlass6half_tE19Flash_kernel_traitsILi192ELi64ELi64ELi4ES3_EELb1ELb0ELb0ELb0ELb0ELb0ELb1ELb0EEEvNS_16Flash_fwd_paramsE:
[----:B------:R-:W-:Y:S01]  /*0000*/  LDC R1, c[0x0][0x37c] ;  /* 0x0000df00ff017b82 */ /* 0x000fe20000000800 */
[----:B------:R-:W1:Y:S07]  /*0010*/  LDCU UR12, c[0x0][0x3e0] ;  /* 0x00007c00ff0c77ac */ /* 0x000e6e0008000800 */
[----:B------:R-:W2:Y:S01]  /*0020*/  S2UR UR23, SR_CTAID.Z ;  /* 0x00000000001779c3 */ /* 0x000ea20000002700 */
[----:B------:R-:W3:Y:S01]  /*0030*/  LDCU.64 UR16, c[0x0][0x460] ;  /* 0x00008c00ff1077ac */ /* 0x000ee20008000a00 */
[----:B------:R-:W4:Y:S01]  /*0040*/  LDCU.64 UR18, c[0x0][0x358] ;  /* 0x00006b00ff1277ac */ /* 0x000f220008000a00 */
[----:B------:R-:W4:Y:S01]  /*0050*/  LDCU.64 UR8, c[0x0][0x478] ;  /* 0x00008f00ff0877ac */ /* 0x000f220008000a00 */
[----:B------:R-:W4:Y:S01]  /*0060*/  LDCU.64 UR10, c[0x0][0x470] ;  /* 0x00008e00ff0a77ac */ /* 0x000f220008000a00 */
[----:B-1----:R-:W1:Y:S01]  /*0070*/  I2F.U32.RP R2, UR12 ;  /* 0x0000000c00027d06 */ /* 0x002e620008209000 */
[----:B------:R-:W-:-:S07]  /*0080*/  UISETP.NE.U32.AND UP0, UPT, UR12, URZ, UPT ;  /* 0x000000ff0c00728c */ /* 0x000fce000bf05070 */
[----:B-1----:R-:W1:Y:S02]  /*0090*/  MUFU.RCP R0, R2 ;  /* 0x0000000200007308 */ /* 0x002e640000001000 */
[----:B-1----:R-:W-:Y:S01]  /*00a0*/  VIADD R0, R0, 0xffffffe ;  /* 0x0ffffffe00007836 */ /* 0x002fe20000000000 */
[----:B------:R-:W1:Y:S05]  /*00b0*/  LDC.64 R2, c[0x0][0x460] ;  /* 0x00011800ff027b82 */ /* 0x000e6a0000000a00 */
[----:B------:R-:W3:Y:S02]  /*00c0*/  F2I.FTZ.U32.TRUNC.NTZ R0, R0 ;  /* 0x0000000000007305 */ /* 0x000ee4000021f000 */
[----:B---3--:R-:W-:Y:S01]  /*00d0*/  R2UR UR5, R0 ;  /* 0x00000000000572ca */ /* 0x008fe200000e0000 */
[----:B------:R-:W-:Y:S01]  /*00e0*/  IMAD.MOV.U32 R0, RZ, RZ, -0x1 ;  /* 0xffffffffff007424 */ /* 0x000fe200078e00ff */
[----:B-1----:R-:W-:-:S02]  /*00f0*/  ISETP.NE.U32.AND P0, PT, R2, RZ, PT ;  /* 0x000000ff0200720c */ /* 0x002fc40003f05070 */
[----:B------:R-:W-:Y:S02]  /*0100*/  ISETP.NE.U32.AND P1, PT, R2, RZ, PT ;  /* 0x000000ff0200720c */ /* 0x000fe40003f25070 */
[----:B------:R-:W-:-:S07]  /*0110*/  ISETP.NE.AND.EX P0, PT, R3, RZ, PT, P0 ;  /* 0x000000ff0300720c */ /* 0x000fce0003f05300 */
[----:B------:R-:W-:-:S04]  /*0120*/  UIADD3 UR4, UPT, UPT, URZ, -UR5, URZ ;  /* 0x80000005ff047290 */ /* 0x000fc8000fffe0ff */
[----:B------:R-:W-:-:S03]  /*0130*/  UIMAD UR6, UR4, UR12, URZ ;  /* 0x0000000c040672a4 */ /* 0x000fc6000f8e02ff */
[----:B------:R-:W-:Y:S02]  /*0140*/  UMOV UR4, URZ ;  /* 0x000000ff00047c82 */ /* 0x000fe40008000000 */
[----:B------:R-:W-:-:S04]  /*0150*/  UIMAD.WIDE.U32 UR6, UR5, UR6, UR4 ;  /* 0x00000006050672a5 */ /* 0x000fc8000f8e0004 */
[----:B--2---:R-:W-:-:S04]  /*0160*/  UIMAD.WIDE.U32 UR14, UR7, UR23, URZ ;  /* 0x00000017070e72a5 */ /* 0x004fc8000f8e00ff */
[----:B------:R-:W-:-:S03]  /*0170*/  UIADD3 UR4, UPT, UPT, -UR15, URZ, URZ ;  /* 0x000000ff0f047290 */ /* 0x000fc6000fffe1ff */
[----:B------:R-:W1:Y:S01]  /*0180*/  LDCU.U8 UR6, c[0x0][0x532] ;  /* 0x0000a640ff0677ac */ /* 0x000e620008000000 */
[----:B------:R-:W-:-:S04]  /*0190*/  UIMAD UR4, UR12, UR4, UR23 ;  /* 0x000000040c0472a4 */ /* 0x000fc8000f8e0217 */
[----:B------:R-:W-:-:S11]  /*01a0*/  UISETP.GE.U32.AND UP2, UPT, UR4, UR12, UPT ;  /* 0x0000000c0400728c */ /* 0x000fd6000bf46070 */
[----:B------:R-:W-:Y:S02]  /*01b0*/  @UP2 UIADD3 UR4, UPT, UPT, UR4, -UR12, URZ ;  /* 0x8000000c04042290 */ /* 0x000fe4000fffe0ff */
[----:B------:R-:W-:Y:S02]  /*01c0*/  @UP2 UIADD3 UR15, UPT, UPT, UR15, 0x1, URZ ;  /* 0x000000010f0f2890 */ /* 0x000fe4000fffe0ff */
[----:B------:R-:W-:Y:S01]  /*01d0*/  UISETP.GE.U32.AND UP1, UPT, UR4, UR12, UPT ;  /* 0x0000000c0400728c */ /* 0x000fe2000bf26070 */
[----:B------:R-:W-:Y:S01]  /*01e0*/  VOTEU.ANY UP2, P0 ;  /* 0x0000000000ff7886 */ /* 0x000fe20000040100 */
[----:B------:R-:W-:Y:S02]  /*01f0*/  ISETP.NE.AND.EX P0, PT, R3, RZ, PT, P1 ;  /* 0x000000ff0300720c */ /* 0x000fe40003f05310 */
[----:B------:R-:W-:-:S03]  /*0200*/  PLOP3.LUT P1, PT, PT, PT, UP2, 0x80, 0x8 ;  /* 0x000000000008781c */ /* 0x000fc60003f2f028 */
[----:B------:R-:W2:Y:S04]  /*0210*/  LDCU.64 UR4, c[0x0][0x468] ;  /* 0x00008d00ff0477ac */ /* 0x000ea80008000a00 */
[----:B------:R-:W-:Y:S02]  /*0220*/  @UP1 UIADD3 UR15, UPT, UPT, UR15, 0x1, URZ ;  /* 0x000000010f0f1890 */ /* 0x000fe4000fffe0ff */
[----:B------:R-:W-:-:S04]  /*0230*/  @!UP0 ULOP3.LUT UR15, URZ, UR12, URZ, 0x33, !UPT ;  /* 0x0000000cff0f8292 */ /* 0x000fc8000f8e33ff */
[----:B------:R-:W-:Y:S02]  /*0240*/  UIMAD.WIDE.U32 UR16, UR15, 0x4, UR16 ;  /* 0x000000040f1078a5 */ /* 0x000fe4000f8e0010 */
[----:B-1----:R-:W-:-:S04]  /*0250*/  UISETP.NE.AND UP3, UPT, UR6, URZ, UPT ;  /* 0x000000ff0600728c */ /* 0x002fc8000bf65270 */
[----:B------:R-:W-:Y:S01]  /*0260*/  IMAD.U32 R4, RZ, RZ, UR16 ;  /* 0x00000010ff047e24 */ /* 0x000fe2000f8e00ff */
[----:B--2---:R-:W-:Y:S01]  /*0270*/  UISETP.EQ.U32.AND UP4, UPT, UR4, URZ, UPT ;  /* 0x000000ff0400728c */ /* 0x004fe2000bf82070 */
[----:B------:R-:W-:Y:S01]  /*0280*/  IMAD.U32 R5, RZ, RZ, UR17 ;  /* 0x00000011ff057e24 */ /* 0x000fe2000f8e00ff */
[----:B------:R-:W-:Y:S02]  /*0290*/  USHF.L.U32 UR7, UR15, 0x2, URZ ;  /* 0x000000020f077899 */ /* 0x000fe400080006ff */
[----:B------:R-:W-:Y:S02]  /*02a0*/  UISETP.EQ.OR.EX UP4, UPT, UR5, URZ, !UP3, UP4 ;  /* 0x000000ff0500728c */ /* 0x000fe4000df82740 */
[----:B----4-:R-:W2:Y:S01]  /*02b0*/  @P0 LDG.E R0, desc[UR18][R4.64] ;  /* 0x0000001204000981 */ /* 0x010ea2000c1e1900 */
[----:B------:R-:W-:-:S03]  /*02c0*/  UISETP.NE.U32.AND UP1, UPT, UR8, URZ, UPT ;  /* 0x000000ff0800728c */ /* 0x000fc6000bf25070 */
[----:B------:R-:W2:Y:S01]  /*02d0*/  @P1 LDG.E R3, desc[UR18][R4.64+0x4] ;  /* 0x0000041204031981 */ /* 0x000ea2000c1e1900 */
[----:B------:R-:W-:Y:S01]  /*02e0*/  USHF.R.U32.HI UR6, URZ, 0x1e, UR15 ;  /* 0x0000001eff067899 */ /* 0x000fe2000801160f */
[----:B------:R-:W-:Y:S01]  /*02f0*/  ISETP.NE.U32.AND P4, PT, RZ, UR10, PT ;  /* 0x0000000aff007c0c */ /* 0x000fe2000bf85070 */
[----:B------:R-:W-:Y:S01]  /*0300*/  UIADD3 UR13, UP0, UPT, UR7, UR4, URZ ;  /* 0x00000004070d7290 */ /* 0x000fe2000ff1e0ff */
[----:B------:R-:W-:Y:S01]  /*0310*/  PLOP3.LUT P2, PT, PT, PT, UP4, 0x80, 0x8 ;  /* 0x000000000008781c */ /* 0x000fe20003f4f048 */
[----:B------:R-:W-:Y:S01]  /*0320*/  UISETP.NE.AND.EX UP1, UPT, UR9, URZ, UPT, UP1 ;  /* 0x000000ff0900728c */ /* 0x000fe2000bf25310 */
[----:B------:R-:W-:Y:S01]  /*0330*/  IMAD.U32 R10, RZ, RZ, UR10 ;  /* 0x0000000aff0a7e24 */ /* 0x000fe2000f8e00ff */
[----:B------:R-:W-:Y:S01]  /*0340*/  UIADD3.X UR10, UPT, UPT, UR6, UR5, URZ, UP0, !UPT ;  /* 0x00000005060a7290 */ /* 0x000fe200087fe4ff */
[----:B------:R-:W-:Y:S01]  /*0350*/  ISETP.NE.AND.EX P4, PT, RZ, UR11, PT, P4 ;  /* 0x0000000bff007c0c */ /* 0x000fe2000bf85340 */
[----:B------:R-:W-:Y:S02]  /*0360*/  IMAD.U32 R6, RZ, RZ, UR13 ;  /* 0x0000000dff067e24 */ /* 0x000fe4000f8e00ff */
[----:B------:R-:W-:Y:S01]  /*0370*/  PLOP3.LUT P0, PT, PT, PT, UP1, 0x80, 0x8 ;  /* 0x000000000008781c */ /* 0x000fe20003f0f018 */
[----:B------:R-:W-:-:S02]  /*0380*/  IMAD.U32 R2, RZ, RZ, UR11 ;  /* 0x0000000bff027e24 */ /* 0x000fc4000f8e00ff */
[----:B------:R-:W-:Y:S02]  /*0390*/  IMAD.U32 R7, RZ, RZ, UR10 ;  /* 0x0000000aff077e24 */ /* 0x000fe4000f8e00ff */
[----:B------:R-:W-:-:S04]  /*03a0*/  @UP1 UIADD3 UR8, UP0, UPT, UR7, UR8, URZ ;  /* 0x0000000807081290 */ /* 0x000fc8000ff1e0ff */
[----:B------:R-:W-:Y:S01]  /*03b0*/  @UP1 UIADD3.X UR9, UPT, UPT, UR6, UR9, URZ, UP0, !UPT ;  /* 0x0000000906091290 */ /* 0x000fe200087fe4ff */
[----:B------:R-:W-:Y:S01]  /*03c0*/  @P4 IADD3 R10, P3, PT, R10, UR7, RZ ;  /* 0x000000070a0a4c10 */ /* 0x000fe2000ff7e0ff */
[----:B------:R-:W3:Y:S03]  /*03d0*/  @!P2 LDG.E R5, desc[UR18][R6.64] ;  /* 0x000000120605a981 */ /* 0x000ee6000c1e1900 */
[----:B------:R-:W-:Y:S01]  /*03e0*/  @P4 IADD3.X R11, PT, PT, R2, UR6, RZ, P3, !PT ;  /* 0x00000006020b4c10 */ /* 0x000fe20009ffe4ff */
[----:B------:R-:W-:Y:S02]  /*03f0*/  IMAD.U32 R8, RZ, RZ, UR8 ;  /* 0x00000008ff087e24 */ /* 0x000fe4000f8e00ff */
[----:B------:R-:W-:Y:S02]  /*0400*/  IMAD.U32 R9, RZ, RZ, UR9 ;  /* 0x00000009ff097e24 */ /* 0x000fe4000f8e00ff */
[----:B------:R1:W5:Y:S04]  /*0410*/  @P4 LDG.E R4, desc[UR18][R10.64] ;  /* 0x000000120a044981 */ /* 0x000368000c1e1900 */
[----:B------:R1:W5:Y:S01]  /*0420*/  @P0 LDG.E R2, desc[UR18][R8.64] ;  /* 0x0000001208020981 */ /* 0x000362000c1e1900 */
[----:B------:R-:W4:Y:S01]  /*0430*/  S2UR UR8, SR_CTAID.X ;  /* 0x00000000000879c3 */ /* 0x000f220000002500 */
[----:B------:R-:W1:Y:S01]  /*0440*/  @!UP2 LDCU UR22, c[0x0][0x434] ;  /* 0x00008680ff16a7ac */ /* 0x000e620008000800 */
[----:B------:R-:W-:Y:S01]  /*0450*/  UISETP.NE.U32.AND UP0, UPT, UR4, URZ, UPT ;  /* 0x000000ff0400728c */ /* 0x000fe2000bf05070 */
[----:B------:R-:W-:-:S03]  /*0460*/  UMOV UR11, 0xffffffff ;  /* 0xffffffff000b7882 */ /* 0x000fc60000000000 */
[----:B------:R-:W-:Y:S02]  /*0470*/  UISETP.NE.AND.EX UP0, UPT, UR5, URZ, UPT, UP0 ;  /* 0x000000ff0500728c */ /* 0x000fe4000bf05300 */
[----:B----4-:R-:W-:-:S09]  /*0480*/  USHF.L.U32 UR20, UR8, 0x6, URZ ;  /* 0x0000000608147899 */ /* 0x010fd200080006ff */
[----:B------:R-:W4:Y:S01]  /*0490*/  @!UP0 LDCU UR17, c[0x0][0x438] ;  /* 0x00008700ff1187ac */ /* 0x000f220008000800 */
[----:B--2---:R-:W-:-:S05]  /*04a0*/  @P1 IMAD.IADD R3, R3, 0x1, -R0 ;  /* 0x0000000103031824 */ /* 0x004fca00078e0a00 */
[----:B------:R-:W-:-:S13]  /*04b0*/  @P1 R2UR UR9, R3 ;  /* 0x00000000030912ca */ /* 0x000fda00000e0000 */
[----:B-1----:R-:W-:Y:S02]  /*04c0*/  @UP2 UMOV UR22, UR9 ;  /* 0x0000000900162c82 */ /* 0x002fe40008000000 */
[----:B------:R-:W-:Y:S01]  /*04d0*/  UISETP.GT.AND UP2, UPT, UR22, UR20, UPT ;  /* 0x000000141600728c */ /* 0x000fe2000bf44270 */
[----:B---3--:R-:W-:-:S05]  /*04e0*/  @!P2 R2UR UR11, R5 ;  /* 0x00000000050ba2ca */ /* 0x008fca00000e0000 */
[----:B------:R-:W-:Y:S01]  /*04f0*/  PLOP3.LUT P1, PT, PT, PT, UP2, 0x80, 0x8 ;  /* 0x000000000008781c */ /* 0x000fe20003f2f028 */
[----:B----4-:R-:W-:-:S12]  /*0500*/  BRA.U !UP0, `(.L_x_1063) ;  /* 0x0000000108187547 */ /* 0x010fd8000b800000 */
[----:B------:R-:W-:-:S13]  /*0510*/  PLOP3.LUT P2, PT, PT, PT, UP3, 0x80, 0x8 ;  /* 0x000000000008781c */ /* 0x000fda0003f4f038 */
[----:B------:R-:W2:Y:S04]  /*0520*/  @P2 LDG.E R3, desc[UR18][R6.64+0x4] ;  /* 0x0000041206032981 */ /* 0x000ea8000c1e1900 */
[----:B------:R-:W3:Y:S01]  /*0530*/  @!P2 LDG.E R5, desc[UR18][R6.64] ;  /* 0x000000120605a981 */ /* 0x000ee2000c1e1900 */
[----:B--2---:R-:W-:-:S13]  /*0540*/  @P2 R2UR UR17, R3 ;  /* 0x00000000031122ca */ /* 0x004fda00000e0000 */
[----:B------:R-:W-:-:S07]  /*0550*/  @UP3 UIADD3 UR17, UPT, UPT, UR17, -UR11, URZ ;  /* 0x8000000b11113290 */ /* 0x000fce000fffe0ff */
[----:B---3--:R-:W-:-:S15]  /*0560*/  @!P2 R2UR UR17, R5 ;  /* 0x000000000511a2ca */ /* 0x008fde00000e0000 */
.L_x_1063:
[----:B------:R-:W-:Y:S05]  /*0570*/  @!P1 EXIT ;  /* 0x000000000000994d */ /* 0x000fea0003800000 */
[----:B------:R-:W1:Y:S01]  /*0580*/  LDCU UR9, c[0x0][0x374] ;  /* 0x00006e80ff0977ac */ /* 0x000e620008000800 */
[----:B------:R-:W2:Y:S01]  /*0590*/  LDC R3, c[0x0][0x374] ;  /* 0x0000dd00ff037b82 */ /* 0x000ea20000000800 */
[----:B------:R-:W3:Y:S01]  /*05a0*/  S2R R160, SR_TID.X ;  /* 0x0000000000a07919 */ /* 0x000ee20000002100 */
[----:B------:R-:W4:Y:S01]  /*05b0*/  LDCU UR5, c[0x0][0x438] ;  /* 0x00008700ff0577ac */ /* 0x000f220008000800 */
[----:B------:R-:W-:Y:S01]  /*05c0*/  UMOV UR26, URZ ;  /* 0x000000ff001a7c82 */ /* 0x000fe20008000000 */
[----:B------:R-:W3:Y:S01]  /*05d0*/  @!UP1 LDCU UR25, c[0x0][0x43c] ;  /* 0x00008780ff1997ac */ /* 0x000ee20008000800 */
[----:B------:R-:W-:Y:S01]  /*05e0*/  UMOV UR10, URZ ;  /* 0x000000ff000a7c82 */ /* 0x000fe20008000000 */
[----:B-----5:R-:W-:Y:S01]  /*05f0*/  @P4 R2UR UR10, R4 ;  /* 0x00000000040a42ca */ /* 0x020fe200000e0000 */
[----:B------:R-:W-:-:S04]  /*0600*/  UIADD3 UR8, UPT, UPT, UR8, 0x1, URZ ;  /* 0x0000000108087890 */ /* 0x000fc8000fffe0ff */
[----:B------:R-:W-:Y:S02]  /*0610*/  ULEA UR8, UR8, -UR22, 0x6 ;  /* 0x8000001608087291 */ /* 0x000fe4000f8e30ff */
[----:B----4-:R-:W-:Y:S01]  /*0620*/  UIADD3 UR5, UPT, UPT, UR5, 0x3f, URZ ;  /* 0x0000003f05057890 */ /* 0x010fe2000fffe0ff */
[----:B--2---:R-:W-:-:S03]  /*0630*/  IABS R5, R3 ;  /* 0x0000000300057213 */ /* 0x004fc60000000000 */
[----:B------:R-:W-:Y:S01]  /*0640*/  USHF.R.S32.HI UR4, URZ, 0x1f, UR5 ;  /* 0x0000001fff047899 */ /* 0x000fe20008011405 */
[----:B------:R-:W-:Y:S02]  /*0650*/  IABS R3, R3 ;  /* 0x0000000300037213 */ /* 0x000fe40000000000 */
[----:B------:R-:W-:Y:S01]  /*0660*/  R2UR UR14, R5 ;  /* 0x00000000050e72ca */ /* 0x000fe200000e0000 */
[----:B------:R-:W-:Y:S02]  /*0670*/  ULEA.HI UR4, UR4, UR5, URZ, 0x6 ;  /* 0x0000000504047291 */ /* 0x000fe4000f8f30ff */
[----:B------:R-:W-:Y:S02]  /*0680*/  IMAD.MOV R3, RZ, RZ, -R3 ;  /* 0x000000ffff037224 */ /* 0x000fe400078e0a03 */
[----:B-1----:R-:W-:-:S03]  /*0690*/  ULEA.HI.SX32 UR16, UR4, UR9, 0x1a ;  /* 0x0000000904107291 */ /* 0x002fc6000f8fd2ff */
[----:B------:R-:W-:Y:S01]  /*06a0*/  R2UR UR21, R3 ;  /* 0x00000000031572ca */ /* 0x000fe200000e0000 */
[----:B------:R-:W-:-:S04]  /*06b0*/  UIADD3 UR16, UPT, UPT, UR16, -0x1, URZ ;  /* 0xffffffff10107890 */ /* 0x000fc8000fffe0ff */
[----:B------:R-:W1:Y:S08]  /*06c0*/  I2F.RP R7, UR14 ;  /* 0x0000000e00077d06 */ /* 0x000e700008209400 */
[----:B-1----:R-:W1:Y:S02]  /*06d0*/  MUFU.RCP R6, R7 ;  /* 0x0000000700067308 */ /* 0x002e640000001000 */
[----:B-1----:R-:W-:-:S06]  /*06e0*/  VIADD R6, R6, 0xffffffe ;  /* 0x0ffffffe06067836 */ /* 0x002fcc0000000000 */
[----:B------:R-:W1:Y:S02]  /*06f0*/  F2I.FTZ.U32.TRUNC.NTZ R5, R6 ;  /* 0x0000000600057305 */ /* 0x000e64000021f000 */
[----:B-1----:R-:W-:Y:S01]  /*0700*/  R2UR UR27, R5 ;  /* 0x00000000051b72ca */ /* 0x002fe200000e0000 */
[----:B------:R-:W-:Y:S01]  /*0710*/  IMAD.U32 R5, RZ, RZ, UR16 ;  /* 0x00000010ff057e24 */ /* 0x000fe2000f8e00ff */
[----:B------:R-:W-:-:S04]  /*0720*/  ULOP3.LUT UR16, UR16, UR9, URZ, 0x3c, !UPT ;  /* 0x0000000910107292 */ /* 0x000fc8000f8e3cff */
[----:B------:R-:W-:-:S04]  /*0730*/  IABS R5, R5 ;  /* 0x0000000500057213 */ /* 0x000fc80000000000 */
[----:B------:R-:W-:-:S03]  /*0740*/  R2UR UR24, R5 ;  /* 0x00000000051872ca */ /* 0x000fc600000e0000 */
[----:B------:R-:W-:-:S04]  /*0750*/  UIADD3 UR4, UPT, UPT, URZ, -UR27, URZ ;  /* 0x8000001bff047290 */ /* 0x000fc8000fffe0ff */
[----:B------:R-:W-:-:S04]  /*0760*/  UIMAD UR28, UR4, UR14, URZ ;  /* 0x0000000e041c72a4 */ /* 0x000fc8000f8e02ff */
[----:B------:R-:W-:Y:S01]  /*0770*/  UIMAD.WIDE.U32 UR28, UR27, UR28, UR26 ;  /* 0x0000001c1b1c72a5 */ /* 0x000fe2000f8e001a */
[----:B------:R-:W-:Y:S02]  /*0780*/  @P0 R2UR UR26, R2 ;  /* 0x00000000021a02ca */ /* 0x000fe400000e0000 */
[----:B------:R-:W1:Y:S01]  /*0790*/  @!UP1 LDCU.64 UR4, c[0x0][0x488] ;  /* 0x00009100ff0497ac */ /* 0x000e620008000a00 */
[----:B------:R-:W-:-:S07]  /*07a0*/  UIMAD.WIDE.U32 UR28, UR29, UR24, URZ ;  /* 0x000000181d1c72a5 */ /* 0x000fce000f8e00ff */
[----:B------:R-:W-:Y:S02]  /*07b0*/  UMOV UR13, UR29 ;  /* 0x0000001d000d7c82 */ /* 0x000fe40008000000 */
[----:B------:R-:W-:Y:S02]  /*07c0*/  UIMAD UR24, UR13, UR21, UR24 ;  /* 0x000000150d1872a4 */ /* 0x000fe4000f8e0218 */
[----:B------:R-:W-:Y:S02]  /*07d0*/  @UP1 UIADD3 UR21, UPT, UPT, UR26, -UR10, URZ ;  /* 0x8000000a1a151290 */ /* 0x000fe4000fffe0ff */
[----:B------:R-:W-:Y:S02]  /*07e0*/  UISETP.GT.U32.AND UP2, UPT, UR14, UR24, UPT ;  /* 0x000000180e00728c */ /* 0x000fe4000bf44070 */
[----:B-1----:R-:W-:Y:S01]  /*07f0*/  @!UP1 UISETP.NE.U32.AND UP0, UPT, UR4, URZ, UPT ;  /* 0x000000ff0400928c */ /* 0x002fe2000bf05070 */
[----:B------:R-:W1:Y:S03]  /*0800*/  S2UR UR4, SR_CTAID.Y ;  /* 0x00000000000479c3 */ /* 0x000e660000002600 */
[----:B------:R-:W-:-:S04]  /*0810*/  @!UP1 UISETP.NE.AND.EX UP0, UPT, UR5, URZ, UPT, UP0 ;  /* 0x000000ff0500928c */ /* 0x000fc8000bf05300 */
[----:B---3--:R-:W-:Y:S02]  /*0820*/  @!UP1 USEL UR25, UR25, URZ, UP0 ;  /* 0x000000ff19199287 */ /* 0x008fe40008000000 */
[----:B------:R-:W-:Y:S02]  /*0830*/  @!UP2 UIADD3 UR24, UPT, UPT, UR24, -UR14, URZ ;  /* 0x8000000e1818a290 */ /* 0x000fe4000fffe0ff */
[----:B------:R-:W-:Y:S02]  /*0840*/  @!UP1 UIADD3 UR21, UPT, UPT, UR25, UR17, -UR10 ;  /* 0x0000001119159290 */ /* 0x000fe4000fffe80a */
[----:B------:R-:W-:Y:S02]  /*0850*/  UISETP.GE.U32.AND UP1, UPT, UR24, UR14, UPT ;  /* 0x0000000e1800728c */ /* 0x000fe4000bf26070 */
[----:B------:R-:W-:Y:S02]  /*0860*/  @!UP2 UIADD3 UR13, UPT, UPT, UR13, 0x1, URZ ;  /* 0x000000010d0da890 */ /* 0x000fe4000fffe0ff */
[----:B------:R-:W-:-:S02]  /*0870*/  UIADD3 UR5, UPT, UPT, UR21, 0x3f, URZ ;  /* 0x0000003f15057890 */ /* 0x000fc4000fffe0ff */
[----:B------:R-:W-:Y:S02]  /*0880*/  UISETP.GE.AND UP2, UPT, UR16, URZ, UPT ;  /* 0x000000ff1000728c */ /* 0x000fe4000bf46270 */
[----:B------:R-:W-:Y:S02]  /*0890*/  UISETP.NE.AND UP0, UPT, UR9, URZ, UPT ;  /* 0x000000ff0900728c */ /* 0x000fe4000bf05270 */
[----:B------:R-:W-:Y:S01]  /*08a0*/  USHF.R.S32.HI UR14, URZ, 0x1f, UR5 ;  /* 0x0000001fff0e7899 */ /* 0x000fe20008011405 */
[----:B------:R-:W2:Y:S01]  /*08b0*/  LDCU UR17, c[0x0][0x508] ;  /* 0x0000a100ff1177ac */ /* 0x000ea20008000800 */
[----:B------:R-:W-:Y:S02]  /*08c0*/  @UP1 UIADD3 UR13, UPT, UPT, UR13, 0x1, URZ ;  /* 0x000000010d0d1890 */ /* 0x000fe4000fffe0ff */
[----:B------:R-:W-:-:S03]  /*08d0*/  ULEA.HI UR14, UR14, UR5, URZ, 0x6 ;  /* 0x000000050e0e7291 */ /* 0x000fc6000f8f30ff */
[----:B------:R-:W-:Y:S02]  /*08e0*/  @!UP2 UIADD3 UR13, UPT, UPT, -UR13, URZ, URZ ;  /* 0x000000ff0d0da290 */ /* 0x000fe4000fffe1ff */
[----:B------:R-:W-:Y:S01]  /*08f0*/  @!UP0 ULOP3.LUT UR13, URZ, UR9, URZ, 0x33, !UPT ;  /* 0x00000009ff0d8292 */ /* 0x000fe2000f8e33ff */
[----:B------:R-:W-:-:S03]  /*0900*/  IMAD.U32 R3, RZ, RZ, UR14 ;  /* 0x0000000eff037e24 */ /* 0x000fc6000f8e00ff */
[----:B-1----:R-:W-:Y:S02]  /*0910*/  UIMAD UR14, UR13, UR4, URZ ;  /* 0x000000040d0e72a4 */ /* 0x002fe4000f8e02ff */
[----:B------:R-:W-:Y:S01]  /*0920*/  IMAD.U32 R2, RZ, RZ, UR13 ;  /* 0x0000000dff027e24 */ /* 0x000fe2000f8e00ff */
[----:B------:R-:W-:Y:S01]  /*0930*/  SHF.R.S32.HI R3, RZ, 0x6, R3 ;  /* 0x00000006ff037819 */ /* 0x000fe20000011403 */
[----:B--2---:R-:W-:-:S03]  /*0940*/  UIADD3 UR9, UPT, UPT, UR5, UR17, UR8 ;  /* 0x0000001105097290 */ /* 0x004fc6000fffe008 */
[----:B------:R-:W-:Y:S01]  /*0950*/  VIADDMNMX R2, R2, UR14, R3, PT ;  /* 0x0000000e02027c46 */ /* 0x000fe2000b800103 */
[----:B------:R-:W-:-:S03]  /*0960*/  USHF.R.S32.HI UR5, URZ, 0x1f, UR9 ;  /* 0x0000001fff057899 */ /* 0x000fc60008011409 */
[----:B------:R-:W-:Y:S01]  /*0970*/  R2UR UR8, R2 ;  /* 0x00000000020872ca */ /* 0x000fe200000e0000 */
[----:B------:R-:W-:-:S04]  /*0980*/  ULEA.HI UR5, UR5, UR9, URZ, 0x6 ;  /* 0x0000000905057291 */ /* 0x000fc8000f8f30ff */
[----:B------:R-:W-:Y:S02]  /*0990*/  USHF.R.S32.HI UR16, URZ, 0x6, UR5 ;  /* 0x00000006ff107899 */ /* 0x000fe40008011405 */
[----:B------:R-:W-:-:S04]  /*09a0*/  UIADD3 UR5, UPT, UPT, -UR15, URZ, URZ ;  /* 0x000000ff0f057290 */ /* 0x000fc8000fffe1ff */
[----:B------:R-:W-:Y:S02]  /*09b0*/  UIMAD UR23, UR12, UR5, UR23 ;  /* 0x000000050c1772a4 */ /* 0x000fe4000f8e0217 */
[----:B------:R-:W-:-:S04]  /*09c0*/  UISETP.LT.AND UP0, UPT, UR8, UR16, UPT ;  /* 0x000000100800728c */ /* 0x000fc8000bf01270 */
[----:B------:R-:W-:-:S04]  /*09d0*/  USEL UR16, UR8, UR16, UP0 ;  /* 0x0000001008107287 */ /* 0x000fc80008000000 */
[----:B------:R-:W-:-:S09]  /*09e0*/  UISETP.GE.AND UP0, UPT, UR14, UR16, UPT ;  /* 0x000000100e00728c */ /* 0x000fd2000bf06270 */
[----:B------:R-:W-:Y:S05]  /*09f0*/  BRA.U !UP0, `(.L_x_1064) ;  /* 0x0000000d08487547 */ /* 0x000fea000b800000 */
[----:B------:R-:W1:Y:S01]  /*0a00*/  LDCU.64 UR6, c[0x0][0x430] ;  /* 0x00008600ff0677ac */ /* 0x000e620008000a00 */
[----:B------:R-:W-:Y:S01]  /*0a10*/  IMAD.SHL.U32 R18, R160, 0x4, RZ ;  /* 0x00000004a0127824 */ /* 0x000fe200078e00ff */
[----:B------:R-:W-:Y:S01]  /*0a20*/  SHF.R.U32.HI R19, RZ, 0x4, R160 ;  /* 0x00000004ff137819 */ /* 0x000fe200000116a0 */
[----:B------:R-:W-:Y:S01]  /*0a30*/  BSSY.RECONVERGENT B0, `(.L_x_1065) ;  /* 0x0000021000007945 */ /* 0x000fe20003800200 */
[----:B------:R-:W2:Y:S02]  /*0a40*/  LDCU UR5, c[0x0][0x44c] ;  /* 0x00008980ff0577ac */ /* 0x000ea40008000800 */
[----:B------:R-:W-:Y:S01]  /*0a50*/  LOP3.LUT R18, R18, 0x3c, RZ, 0xc0, !PT ;  /* 0x0000003c12127812 */ /* 0x000fe200078ec0ff */
[C---:B------:R-:W-:Y:S01]  /*0a60*/  VIADD R15, R19.reuse, 0x8 ;  /* 0x00000008130f7836 */ /* 0x040fe20000000000 */
[----:B------:R-:W-:Y:S01]  /*0a70*/  UIADD3 UR22, UPT, UPT, -UR20, UR22, URZ ;  /* 0x0000001614167290 */ /* 0x000fe2000fffe1ff */
[C---:B------:R-:W-:Y:S01]  /*0a80*/  VIADD R14, R19.reuse, 0x10 ;  /* 0x00000010130e7836 */ /* 0x040fe20000000000 */
[C---:B------:R-:W-:Y:S01]  /*0a90*/  LOP3.LUT R17, R18.reuse, 0x40, RZ, 0xfc, !PT ;  /* 0x0000004012117812 */ /* 0x040fe200078efcff */
[C---:B------:R-:W-:Y:S01]  /*0aa0*/  IMAD R9, R19.reuse, 0xc0, R18 ;  /* 0x000000c013097824 */ /* 0x040fe200078e0212 */
[----:B------:R-:W-:Y:S01]  /*0ab0*/  LOP3.LUT R16, R18, 0x80, RZ, 0xfc, !PT ;  /* 0x0000008012107812 */ /* 0x000fe200078efcff */
[C---:B------:R-:W-:Y:S01]  /*0ac0*/  VIADD R13, R19.reuse, 0x18 ;  /* 0x00000018130d7836 */ /* 0x040fe20000000000 */
[C---:B------:R-:W-:Y:S01]  /*0ad0*/  ISETP.GE.AND P4, PT, R19.reuse, UR22, PT ;  /* 0x0000001613007c0c */ /* 0x040fe2000bf86270 */
[----:B------:R-:W-:Y:S01]  /*0ae0*/  VIADD R12, R19, 0x20 ;  /* 0x00000020130c7836 */ /* 0x000fe20000000000 */
[----:B------:R-:W-:Y:S01]  /*0af0*/  ISETP.GE.AND P3, PT, R15, UR22, PT ;  /* 0x000000160f007c0c */ /* 0x000fe2000bf66270 */
[----:B-1----:R-:W-:Y:S01]  /*0b00*/  UIMAD UR6, UR4, UR6, UR15 ;  /* 0x00000006040672a4 */ /* 0x002fe2000f8e020f */
[----:B------:R-:W-:-:S02]  /*0b10*/  ISETP.GE.AND P2, PT, R14, UR22, PT ;  /* 0x000000160e007c0c */ /* 0x000fc4000bf46270 */
[----:B------:R-:W-:Y:S01]  /*0b20*/  ISETP.GE.AND P1, PT, R13, UR22, PT ;  /* 0x000000160d007c0c */ /* 0x000fe2000bf26270 */
[----:B------:R-:W-:Y:S01]  /*0b30*/  UIMAD UR6, UR6, UR12, UR23 ;  /* 0x0000000c060672a4 */ /* 0x000fe2000f8e0217 */
[----:B--2---:R-:W-:-:S03]  /*0b40*/  IMAD.U32 R0, RZ, RZ, UR5 ;  /* 0x00000005ff007e24 */ /* 0x004fc6000f8e00ff */
[----:B------:R-:W-:-:S06]  /*0b50*/  UIMAD UR7, UR6, UR7, UR20 ;  /* 0x00000007060772a4 */ /* 0x000fcc000f8e0214 */
[----:B------:R-:W-:-:S05]  /*0b60*/  IMAD R0, R0, UR7, RZ ;  /* 0x0000000700007c24 */ /* 0x000fca000f8e02ff */
[----:B------:R-:W-:-:S04]  /*0b70*/  IADD3 R9, P0, PT, R0, R9, RZ ;  /* 0x0000000900097210 */ /* 0x000fc80007f1e0ff */
[----:B------:R-:W-:Y:S01]  /*0b80*/  LEA.HI.X.SX32 R0, R0, RZ, 0x1, P0 ;  /* 0x000000ff00007211 */ /* 0x000fe200000f0eff */
[----:B------:R-:W-:Y:S08]  /*0b90*/  @P4 BRA `(.L_x_1066) ;  /* 0x0000000000284947 */ /* 0x000ff00003800000 */
[----:B------:R-:W1:Y:S01]  /*0ba0*/  LDCU UR6, c[0x0][0x440] ;  /* 0x00008800ff0677ac */ /* 0x000e620008000800 */
[----:B------:R-:W2:Y:S01]  /*0bb0*/  LDCU.64 UR4, c[0x0][0x3f8] ;  /* 0x00007f00ff0477ac */ /* 0x000ea20008000a00 */
        /* <DEDUP_REMOVED lines=8> */
.L_x_1066:
[----:B------:R-:W-:Y:S05]  /*0c40*/  BSYNC.RECONVERGENT B0 ;  /* 0x0000000000007941 */ /* 0x000fea0003800200 */
.L_x_1065:
[----:B------:R-:W-:Y:S01]  /*0c50*/  BSSY.RECONVERGENT B0, `(.L_x_1067) ;  /* 0x0000014000007945 */ /* 0x000fe20003800200 */
[----:B------:R-:W-:Y:S02]  /*0c60*/  ISETP.GE.AND P0, PT, R12, UR22, PT ;  /* 0x000000160c007c0c */ /* 0x000fe4000bf06270 */
[----:B------:R-:W-:Y:S01]  /*0c70*/  IADD3 R11, PT, PT, R19, 0x28, RZ ;  /* 0x00000028130b7810 */ /* 0x000fe20007ffe0ff */
[----:B------:R-:W-:Y:S05]  /*0c80*/  @P3 BRA `(.L_x_1068) ;  /* 0x0000000000403947 */ /* 0x000fea0003800000 */
[----:B------:R-:W2:Y:S02]  /*0c90*/  LDCU UR4, c[0x0][0x440] ;  /* 0x00008800ff0477ac */ /* 0x000ea40008000800 */
[----:B--2---:R-:W-:Y:S02]  /*0ca0*/  ISETP.GE.AND P6, PT, R18, UR4, PT ;  /* 0x0000000412007c0c */ /* 0x004fe4000bfc6270 */
[----:B------:R-:W-:Y:S02]  /*0cb0*/  ISETP.GE.AND P5, PT, R17, UR4, PT ;  /* 0x0000000411007c0c */ /* 0x000fe4000bfa6270 */
[----:B------:R-:W-:-:S09]  /*0cc0*/  ISETP.GE.AND P4, PT, R16, UR4, PT ;  /* 0x0000000410007c0c */ /* 0x000fd2000bf86270 */
[----:B------:R-:W2:Y:S08]  /*0cd0*/  @!P6 LDC.64 R6, c[0x0][0x3f8] ;  /* 0x0000fe00ff06eb82 */ /* 0x000eb00000000a00 */
[----:B------:R-:W3:Y:S08]  /*0ce0*/  @!P5 LDC.64 R4, c[0x0][0x3f8] ;  /* 0x0000fe00ff04db82 */ /* 0x000ef00000000a00 */
[----:B-1----:R-:W1:Y:S01]  /*0cf0*/  @!P4 LDC.64 R2, c[0x0][0x3f8] ;  /* 0x0000fe00ff02cb82 */ /* 0x002e620000000a00 */
[----:B--2---:R-:W-:-:S04]  /*0d00*/  @!P6 LEA R6, P3, R9, R6, 0x2 ;  /* 0x000000060906e211 */ /* 0x004fc800078610ff */
[C---:B------:R-:W-:Y:S02]  /*0d10*/  @!P6 LEA.HI.X R7, R9.reuse, R7, R0, 0x2, P3 ;  /* 0x000000070907e211 */ /* 0x040fe400018f1400 */
[----:B---3--:R-:W-:-:S03]  /*0d20*/  @!P5 LEA R4, P3, R9, R4, 0x2 ;  /* 0x000000040904d211 */ /* 0x008fc600078610ff */
[----:B------:R2:W-:Y:S01]  /*0d30*/  @!P6 STG.E.128 desc[UR18][R6.64+0x1800], RZ ;  /* 0x001800ff0600e986 */ /* 0x0005e2000c101d12 */
[C---:B------:R-:W-:Y:S02]  /*0d40*/  @!P5 LEA.HI.X R5, R9.reuse, R5, R0, 0x2, P3 ;  /* 0x000000050905d211 */ /* 0x040fe400018f1400 */
[----:B-1----:R-:W-:-:S03]  /*0d50*/  @!P4 LEA R2, P3, R9, R2, 0x2 ;  /* 0x000000020902c211 */ /* 0x002fc600078610ff */
[----:B------:R2:W-:Y:S01]  /*0d60*/  @!P5 STG.E.128 desc[UR18][R4.64+0x1900], RZ ;  /* 0x001900ff0400d986 */ /* 0x0005e2000c101d12 */
[----:B------:R-:W-:-:S05]  /*0d70*/  @!P4 LEA.HI.X R3, R9, R3, R0, 0x2, P3 ;  /* 0x000000030903c211 */ /* 0x000fca00018f1400 */
[----:B------:R2:W-:Y:S04]  /*0d80*/  @!P4 STG.E.128 desc[UR18][R2.64+0x1a00], RZ ;  /* 0x001a00ff0200c986 */ /* 0x0005e8000c101d12 */
.L_x_1068:
[----:B------:R-:W-:Y:S05]  /*0d90*/  BSYNC.RECONVERGENT B0 ;  /* 0x0000000000007941 */ /* 0x000fea0003800200 */
.L_x_1067:
[----:B------:R-:W-:Y:S01]  /*0da0*/  BSSY.RECONVERGENT B0, `(.L_x_1069) ;  /* 0x0000014000007945 */ /* 0x000fe20003800200 */
[----:B------:R-:W-:Y:S02]  /*0db0*/  ISETP.GE.AND P4, PT, R11, UR22, PT ;  /* 0x000000160b007c0c */ /* 0x000fe4000bf86270 */
[----:B------:R-:W-:Y:S01]  /*0dc0*/  IADD3 R10, PT, PT, R19, 0x30, RZ ;  /* 0x00000030130a7810 */ /* 0x000fe20007ffe0ff */
[----:B------:R-:W-:Y:S05]  /*0dd0*/  @P2 BRA `(.L_x_1070) ;  /* 0x0000000000402947 */ /* 0x000fea0003800000 */
[----:B------:R-:W3:Y:S02]  /*0de0*/  LDCU UR4, c[0x0][0x440] ;  /* 0x00008800ff0477ac */ /* 0x000ee40008000800 */
[----:B---3--:R-:W-:Y:S02]  /*0df0*/  ISETP.GE.AND P6, PT, R18, UR4, PT ;  /* 0x0000000412007c0c */ /* 0x008fe4000bfc6270 */
[----:B------:R-:W-:Y:S02]  /*0e00*/  ISETP.GE.AND P5, PT, R17, UR4, PT ;  /* 0x0000000411007c0c */ /* 0x000fe4000bfa6270 */
[----:B------:R-:W-:-:S09]  /*0e10*/  ISETP.GE.AND P3, PT, R16, UR4, PT ;  /* 0x0000000410007c0c */ /* 0x000fd2000bf66270 */
[----:B--2---:R-:W2:Y:S08]  /*0e20*/  @!P6 LDC.64 R6, c[0x0][0x3f8] ;  /* 0x0000fe00ff06eb82 */ /* 0x004eb00000000a00 */
        /* <DEDUP_REMOVED lines=11> */
.L_x_1070:
[----:B------:R-:W-:Y:S05]  /*0ee0*/  BSYNC.RECONVERGENT B0 ;  /* 0x0000000000007941 */ /* 0x000fea0003800200 */
.L_x_1069:
[----:B------:R-:W-:Y:S01]  /*0ef0*/  BSSY.RECONVERGENT B0, `(.L_x_1071) ;  /* 0x0000014000007945 */ /* 0x000fe20003800200 */
[----:B------:R-:W-:Y:S02]  /*0f00*/  ISETP.GE.AND P5, PT, R10, UR22, PT ;  /* 0x000000160a007c0c */ /* 0x000fe4000bfa6270 */
[----:B------:R-:W-:Y:S01]  /*0f10*/  IADD3 R8, PT, PT, R19, 0x38, RZ ;  /* 0x0000003813087810 */ /* 0x000fe20007ffe0ff */
[----:B------:R-:W-:Y:S05]  /*0f20*/  @P1 BRA `(.L_x_1072) ;  /* 0x0000000000401947 */ /* 0x000fea0003800000 */
[----:B------:R-:W4:Y:S02]  /*0f30*/  LDCU UR4, c[0x0][0x440] ;  /* 0x00008800ff0477ac */ /* 0x000f240008000800 */
[----:B----4-:R-:W-:Y:S02]  /*0f40*/  ISETP.GE.AND P6, PT, R18, UR4, PT ;  /* 0x0000000412007c0c */ /* 0x010fe4000bfc6270 */
[----:B------:R-:W-:Y:S02]  /*0f50*/  ISETP.GE.AND P3, PT, R17, UR4, PT ;  /* 0x0000000411007c0c */ /* 0x000fe4000bf66270 */
[----:B------:R-:W-:-:S09]  /*0f60*/  ISETP.GE.AND P2, PT, R16, UR4, PT ;  /* 0x0000000410007c0c */ /* 0x000fd2000bf46270 */
[----:B--23--:R-:W2:Y:S08]  /*0f70*/  @!P6 LDC.64 R6, c[0x0][0x3f8] ;  /* 0x0000fe00ff06eb82 */ /* 0x00ceb00000000a00 */
        /* <DEDUP_REMOVED lines=11> */
.L_x_1072:
[----:B------:R-:W-:Y:S05]  /*1030*/  BSYNC.RECONVERGENT B0 ;  /* 0x0000000000007941 */ /* 0x000fea0003800200 */
.L_x_1071:
[----:B------:R-:W-:Y:S01]  /*1040*/  BSSY.RECONVERGENT B0, `(.L_x_1073) ;  /* 0x0000013000007945 */ /* 0x000fe20003800200 */
[----:B------:R-:W-:-:S03]  /*1050*/  ISETP.GE.AND P6, PT, R8, UR22, PT ;  /* 0x0000001608007c0c */ /* 0x000fc6000bfc6270 */
[----:B------:R-:W-:Y:S10]  /*1060*/  @P0 BRA `(.L_x_1074) ;  /* 0x0000000000400947 */ /* 0x000ff40003800000 */
[----:B------:R-:W5:Y:S02]  /*1070*/  LDCU UR4, c[0x0][0x440] ;  /* 0x00008800ff0477ac */ /* 0x000f640008000800 */
[----:B-----5:R-:W-:Y:S02]  /*1080*/  ISETP.GE.AND P3, PT, R18, UR4, PT ;  /* 0x0000000412007c0c */ /* 0x020fe4000bf66270 */
[----:B------:R-:W-:Y:S02]  /*1090*/  ISETP.GE.AND P2, PT, R17, UR4, PT ;  /* 0x0000000411007c0c */ /* 0x000fe4000bf46270 */
[----:B------:R-:W-:-:S09]  /*10a0*/  ISETP.GE.AND P1, PT, R16, UR4, PT ;  /* 0x0000000410007c0c */ /* 0x000fd2000bf26270 */
[----:B--234-:R-:W2:Y:S08]  /*10b0*/  @!P3 LDC.64 R6, c[0x0][0x3f8] ;  /* 0x0000fe00ff06bb82 */ /* 0x01ceb00000000a00 */
        /* <DEDUP_REMOVED lines=11> */
.L_x_1074:
[----:B------:R-:W-:Y:S05]  /*1170*/  BSYNC.RECONVERGENT B0 ;  /* 0x0000000000007941 */ /* 0x000fea0003800200 */
.L_x_1073:
[----:B------:R-:W-:Y:S04]  /*1180*/  BSSY.RECONVERGENT B0, `(.L_x_1075) ;  /* 0x0000012000007945 */ /* 0x000fe80003800200 */
[----:B------:R-:W-:Y:S05]  /*1190*/  @P4 BRA `(.L_x_1076) ;  /* 0x0000000000404947 */ /* 0x000fea0003800000 */
        /* <DEDUP_REMOVED lines=16> */
.L_x_1076:
[----:B------:R-:W-:Y:S05]  /*12a0*/  BSYNC.RECONVERGENT B0 ;  /* 0x0000000000007941 */ /* 0x000fea0003800200 */
.L_x_1075:
        /* <DEDUP_REMOVED lines=18> */
.L_x_1078:
[----:B------:R-:W-:Y:S05]  /*13d0*/  BSYNC.RECONVERGENT B0 ;  /* 0x0000000000007941 */ /* 0x000fea0003800200 */
.L_x_1077:
        /* <DEDUP_REMOVED lines=18> */
.L_x_1080:
[----:B------:R-:W-:Y:S05]  /*1500*/  BSYNC.RECONVERGENT B0 ;  /* 0x0000000000007941 */ /* 0x000fea0003800200 */
.L_x_1079:
[----:B------:R-:W1:Y:S01]  /*1510*/  LDCU.64 UR4, c[0x0][0x428] ;  /* 0x00008500ff0477ac */ /* 0x000e620008000a00 */
[----:B------:R-:W-:Y:S01]  /*1520*/  ISETP.NE.AND P0, PT, R18, RZ, PT ;  /* 0x000000ff1200720c */ /* 0x000fe20003f05270 */
[----:B------:R-:W-:-:S03]  /*1530*/  IMAD.U32 R0, RZ, RZ, UR7 ;  /* 0x00000007ff007e24 */ /* 0x000fc6000f8e00ff */
[C---:B------:R-:W-:Y:S02]  /*1540*/  ISETP.GE.OR P1, PT, R19.reuse, UR22, P0 ;  /* 0x0000001613007c0c */ /* 0x040fe40008726670 */
[----:B------:R-:W-:Y:S02]  /*1550*/  IADD3 R19, P2, PT, R19, UR7, RZ ;  /* 0x0000000713137c10 */ /* 0x000fe4000ff5e0ff */
[----:B------:R-:W-:Y:S02]  /*1560*/  ISETP.GE.OR P6, PT, R15, UR22, P0 ;  /* 0x000000160f007c0c */ /* 0x000fe400087c6670 */
[----:B------:R-:W-:Y:S02]  /*1570*/  LEA.HI.X.SX32 R0, R0, RZ, 0x1, P2 ;  /* 0x000000ff00007211 */ /* 0x000fe400010f0eff */
[----:B------:R-:W-:Y:S02]  /*1580*/  ISETP.GE.OR P5, PT, R14, UR22, P0 ;  /* 0x000000160e007c0c */ /* 0x000fe400087a6670 */
[----:B------:R-:W-:-:S02]  /*1590*/  ISETP.GE.OR P4, PT, R13, UR22, P0 ;  /* 0x000000160d007c0c */ /* 0x000fc40008786670 */
[----:B------:R-:W-:Y:S01]  /*15a0*/  ISETP.GE.OR P3, PT, R12, UR22, P0 ;  /* 0x000000160c007c0c */ /* 0x000fe20008766670 */
[----:B--234-:R-:W-:Y:S01]  /*15b0*/  @!P1 IMAD.MOV.U32 R5, RZ, RZ, -0x800000 ;  /* 0xff800000ff059424 */ /* 0x01cfe200078e00ff */
[----:B-1----:R-:W-:-:S03]  /*15c0*/  LEA R2, P2, R19, UR4, 0x2 ;  /* 0x0000000413027c11 */ /* 0x002fc6000f8410ff */
[----:B------:R-:W-:Y:S01]  /*15d0*/  @!P6 IMAD.MOV.U32 R17, RZ, RZ, -0x800000 ;  /* 0xff800000ff11e424 */ /* 0x000fe200078e00ff */
[----:B------:R-:W-:Y:S02]  /*15e0*/  LEA.HI.X R3, R19, UR5, R0, 0x2, P2 ;  /* 0x0000000513037c11 */ /* 0x000fe400090f1400 */
[----:B------:R-:W-:Y:S01]  /*15f0*/  ISETP.GE.OR P2, PT, R11, UR22, P0 ;  /* 0x000000160b007c0c */ /* 0x000fe20008746670 */
[----:B------:R-:W-:Y:S02]  /*1600*/  @!P5 IMAD.MOV.U32 R15, RZ, RZ, -0x800000 ;  /* 0xff800000ff0fd424 */ /* 0x000fe400078e00ff */
[----:B------:R1:W-:Y:S01]  /*1610*/  @!P1 STG.E desc[UR18][R2.64], R5 ;  /* 0x0000000502009986 */ /* 0x0003e2000c101912 */
[----:B------:R-:W-:Y:S01]  /*1620*/  ISETP.GE.OR P1, PT, R10, UR22, P0 ;  /* 0x000000160a007c0c */ /* 0x000fe20008726670 */
[----:B------:R-:W-:Y:S01]  /*1630*/  @!P4 IMAD.MOV.U32 R13, RZ, RZ, -0x800000 ;  /* 0xff800000ff0dc424 */ /* 0x000fe200078e00ff */
[----:B------:R-:W-:Y:S01]  /*1640*/  ISETP.GE.OR P0, PT, R8, UR22, P0 ;  /* 0x0000001608007c0c */ /* 0x000fe20008706670 */
[----:B------:R-:W-:Y:S01]  /*1650*/  @!P3 IMAD.MOV.U32 R11, RZ, RZ, -0x800000 ;  /* 0xff800000ff0bb424 */ /* 0x000fe200078e00ff */
[----:B------:R1:W-:Y:S04]  /*1660*/  @!P6 STG.E desc[UR18][R2.64+0x20], R17 ;  /* 0x000020110200e986 */ /* 0x0003e8000c101912 */
[----:B------:R1:W-:Y:S01]  /*1670*/  @!P5 STG.E desc[UR18][R2.64+0x40], R15 ;  /* 0x0000400f0200d986 */ /* 0x0003e2000c101912 */
[----:B------:R-:W-:-:S03]  /*1680*/  @!P2 IMAD.MOV.U32 R9, RZ, RZ, -0x800000 ;  /* 0xff800000ff09a424 */ /* 0x000fc600078e00ff */
[----:B------:R1:W-:Y:S01]  /*1690*/  @!P4 STG.E desc[UR18][R2.64+0x60], R13 ;  /* 0x0000600d0200c986 */ /* 0x0003e2000c101912 */
[----:B------:R-:W-:-:S03]  /*16a0*/  @!P1 IMAD.MOV.U32 R7, RZ, RZ, -0x800000 ;  /* 0xff800000ff079424 */ /* 0x000fc600078e00ff */
[----:B------:R1:W-:Y:S04]  /*16b0*/  @!P3 STG.E desc[UR18][R2.64+0x80], R11 ;  /* 0x0000800b0200b986 */ /* 0x0003e8000c101912 */
[----:B------:R1:W-:Y:S04]  /*16c0*/  @!P2 STG.E desc[UR18][R2.64+0xa0], R9 ;  /* 0x0000a0090200a986 */ /* 0x0003e8000c101912 */
[----:B------:R1:W-:Y:S01]  /*16d0*/  @!P1 STG.E desc[UR18][R2.64+0xc0], R7 ;  /* 0x0000c00702009986 */ /* 0x0003e2000c101912 */
[----:B------:R-:W-:Y:S05]  /*16e0*/  @P0 EXIT ;  /* 0x000000000000094d */ /* 0x000fea0003800000 */
[----:B-1----:R-:W-:-:S05]  /*16f0*/  MOV R5, 0xff800000 ;  /* 0xff80000000057802 */ /* 0x002fca0000000f00 */
[----:B------:R-:W-:Y:S01]  /*1700*/  STG.E desc[UR18][R2.64+0xe0], R5 ;  /* 0x0000e00502007986 */ /* 0x000fe2000c101912 */
[----:B------:R-:W-:Y:S05]  /*1710*/  EXIT ;  /* 0x000000000000794d */ /* 0x000fea0003800000 */
.L_x_1064:
[----:B------:R-:W1:Y:S01]  /*1720*/  LDCU.64 UR4, c[0x0][0x4d8] ;  /* 0x00009b00ff0477ac */ /* 0x000e620008000a00 */
[----:B------:R-:W-:Y:S01]  /*1730*/  MOV R4, UR15 ;  /* 0x0000000f00047c02 */ /* 0x000fe20008000f00 */
[----:B------:R-:W2:Y:S01]  /*1740*/  LDCU.64 UR8, c[0x0][0x4e0] ;  /* 0x00009c00ff0877ac */ /* 0x000ea20008000a00 */
[----:B-1----:R-:W-:-:S04]  /*1750*/  UISETP.NE.U32.AND UP0, UPT, UR4, URZ, UPT ;  /* 0x000000ff0400728c */ /* 0x002fc8000bf05070 */
[----:B------:R-:W-:Y:S02]  /*1760*/  UISETP.NE.AND.EX UP0, UPT, UR5, URZ, UPT, UP0 ;  /* 0x000000ff0500728c */ /* 0x000fe4000bf05300 */
[----:B--2---:R-:W-:-:S04]  /*1770*/  UISETP.NE.U32.AND UP1, UPT, UR8, URZ, UPT ;  /* 0x000000ff0800728c */ /* 0x004fc8000bf25070 */
[----:B------:R-:W-:-:S03]  /*1780*/  UISETP.NE.AND.EX UP1, UPT, UR9, URZ, UPT, UP1 ;  /* 0x000000ff0900728c */ /* 0x000fc6000bf25310 */
[----:B------:R-:W-:Y:S08]  /*1790*/  BRA.U !UP0, `(.L_x_1081) ;  /* 0x0000000108147547 */ /* 0x000ff0000b800000 */
[----:B------:R-:W-:-:S04]  /*17a0*/  UIADD3 UR4, UP0, UPT, UR7, UR4, URZ ;  /* 0x0000000407047290 */ /* 0x000fc8000ff1e0ff */
[----:B------:R-:W-:Y:S02]  /*17b0*/  UIADD3.X UR5, UPT, UPT, UR6, UR5, URZ, UP0, !UPT ;  /* 0x0000000506057290 */ /* 0x000fe400087fe4ff */
[----:B------:R-:W-:-:S04]  /*17c0*/  MOV R4, UR4 ;  /* 0x0000000400047c02 */ /* 0x000fc80008000f00 */
[----:B------:R-:W-:-:S05]  /*17d0*/  MOV R5, UR5 ;  /* 0x0000000500057c02 */ /* 0x000fca0008000f00 */
[----:B------:R1:W5:Y:S02]  /*17e0*/  LDG.E R4, desc[UR18][R4.64] ;  /* 0x0000001204047981 */ /* 0x000364000c1e1900 */
.L_x_1081:
[----:B------:R-:W-:Y:S05]  /*17f0*/  BRA.U !UP1, `(.L_x_1082) ;  /* 0x00000005099c7547 */ /* 0x000fea000b800000 */
[----:B-----5:R-:W1:Y:S01]  /*1800*/  LDC R4, c[0x0][0x4f0] ;  /* 0x00013c00ff047b82 */ /* 0x020e620000000800 */
[----:B------:R-:W-:Y:S01]  /*1810*/  ULEA UR24, UR16, 0xffffffc0, 0x6 ;  /* 0xffffffc010187891 */ /* 0x000fe2000f8e30ff */
[----:B------:R-:W2:Y:S05]  /*1820*/  LDCU.64 UR4, c[0x0][0x4e8] ;  /* 0x00009d00ff0477ac */ /* 0x000eaa0008000a00 */
[----:B------:R-:W-:Y:S01]  /*1830*/  MOV R2, UR24 ;  /* 0x0000001800027c02 */ /* 0x000fe20008000f00 */
[----:B------:R-:W3:Y:S03]  /*1840*/  LDCU.64 UR12, c[0x0][0x3b8] ;  /* 0x00007700ff0c77ac */ /* 0x000ee60008000a00 */
[----:B------:R-:W-:Y:S01]  /*1850*/  IABS R2, R2 ;  /* 0x0000000200027213 */ /* 0x000fe20000000000 */
[----:B------:R-:W4:Y:S01]  /*1860*/  LDCU.64 UR10, c[0x0][0x3c0] ;  /* 0x00007800ff0a77ac */ /* 0x000f220008000a00 */
[----:B--2---:R-:W-:Y:S01]  /*1870*/  UIMAD.WIDE.U32 UR6, UR15, UR4, URZ ;  /* 0x000000040f0672a5 */ /* 0x004fe2000f8e00ff */
[----:B-1----:R-:W-:-:S03]  /*1880*/  IABS R5, R4 ;  /* 0x0000000400057213 */ /* 0x002fc60000000000 */
[----:B------:R-:W-:Y:S02]  /*1890*/  UIMAD UR5, UR15, UR5, UR7 ;  /* 0x000000050f0572a4 */ /* 0x000fe4000f8e0207 */
[----:B------:R-:W-:Y:S01]  /*18a0*/  ULEA UR4, UP0, UR6, UR8, 0x2 ;  /* 0x0000000806047291 */ /* 0x000fe2000f8010ff */
[----:B------:R-:W1:Y:S03]  /*18b0*/  I2F.RP R8, R5 ;  /* 0x0000000500087306 */ /* 0x000e660000209400 */
[----:B------:R-:W-:Y:S02]  /*18c0*/  ULEA.HI.X UR5, UR6, UR9, UR5, 0x2, UP0 ;  /* 0x0000000906057291 */ /* 0x000fe400080f1405 */
[----:B------:R-:W-:Y:S01]  /*18d0*/  IMAD.U32 R172, RZ, RZ, UR4 ;  /* 0x00000004ffac7e24 */ /* 0x000fe2000f8e00ff */
[----:B------:R-:W-:Y:S01]  /*18e0*/  MOV R10, RZ ;  /* 0x000000ff000a7202 */ /* 0x000fe20000000f00 */
[----:B------:R-:W2:Y:S02]  /*18f0*/  LDCU.64 UR6, c[0x0][0x3a0] ;  /* 0x00007400ff0677ac */ /* 0x000ea40008000a00 */
[----:B------:R-:W-:-:S05]  /*1900*/  MOV R173, UR5 ;  /* 0x0000000500ad7c02 */ /* 0x000fca0008000f00 */
[----:B------:R-:W2:Y:S01]  /*1910*/  LDCU.64 UR4, c[0x0][0x3a8] ;  /* 0x00007500ff0477ac */ /* 0x000ea20008000a00 */
[----:B-1----:R-:W1:Y:S02]  /*1920*/  MUFU.RCP R7, R8 ;  /* 0x0000000800077308 */ /* 0x002e640000001000 */
[----:B-1----:R-:W-:-:S06]  /*1930*/  IADD3 R7, PT, PT, R7, 0xffffffe, RZ ;  /* 0x0ffffffe07077810 */ /* 0x002fcc0007ffe0ff */
[----:B------:R-:W1:Y:S02]  /*1940*/  F2I.FTZ.U32.TRUNC.NTZ R7, R7 ;  /* 0x0000000700077305 */ /* 0x000e64000021f000 */
[----:B-1----:R-:W-:-:S04]  /*1950*/  IMAD.MOV R6, RZ, RZ, -R7 ;  /* 0x000000ffff067224 */ /* 0x002fc800078e0a07 */
[----:B------:R-:W-:Y:S02]  /*1960*/  IMAD R3, R6, R5, RZ ;  /* 0x0000000506037224 */ /* 0x000fe400078e02ff */
[----:B------:R-:W-:-:S04]  /*1970*/  IMAD.MOV.U32 R6, RZ, RZ, RZ ;  /* 0x000000ffff067224 */ /* 0x000fc800078e00ff */
[----:B------:R-:W-:Y:S01]  /*1980*/  IMAD.HI.U32 R6, R7, R3, R6 ;  /* 0x0000000307067227 */ /* 0x000fe200078e0006 */
[----:B------:R-:W-:-:S05]  /*1990*/  MOV R3, R2 ;  /* 0x0000000200037202 */ /* 0x000fca0000000f00 */
[----:B------:R-:W-:-:S04]  /*19a0*/  IMAD.HI.U32 R6, R6, R3, RZ ;  /* 0x0000000306067227 */ /* 0x000fc800078e00ff */
[----:B------:R-:W-:-:S04]  /*19b0*/  IMAD.MOV R2, RZ, RZ, -R6 ;  /* 0x000000ffff027224 */ /* 0x000fc800078e0a06 */
[----:B------:R-:W-:-:S05]  /*19c0*/  IMAD R2, R5, R2, R3 ;  /* 0x0000000205027224 */ /* 0x000fca00078e0203 */
[----:B------:R-:W-:-:S13]  /*19d0*/  ISETP.GT.U32.AND P1, PT, R5, R2, PT ;  /* 0x000000020500720c */ /* 0x000fda0003f24070 */
[-C--:B------:R-:W-:Y:S01]  /*19e0*/  @!P1 IADD3 R2, PT, PT, R2, -R5.reuse, RZ ;  /* 0x8000000502029210 */ /* 0x080fe20007ffe0ff */
[----:B------:R-:W-:Y:S01]  /*19f0*/  @!P1 VIADD R6, R6, 0x1 ;  /* 0x0000000106069836 */ /* 0x000fe20000000000 */
[----:B------:R-:W-:Y:S02]  /*1a00*/  ISETP.NE.AND P1, PT, R4, RZ, PT ;  /* 0x000000ff0400720c */ /* 0x000fe40003f25270 */
[----:B------:R-:W-:Y:S02]  /*1a10*/  ISETP.GE.U32.AND P2, PT, R2, R5, PT ;  /* 0x000000050200720c */ /* 0x000fe40003f46070 */
[----:B------:R-:W-:-:S04]  /*1a20*/  LOP3.LUT R2, R4, UR24, RZ, 0x3c, !PT ;  /* 0x0000001804027c12 */ /* 0x000fc8000f8e3cff */
[----:B------:R-:W-:Y:S02]  /*1a30*/  ISETP.GE.AND P0, PT, R2, RZ, PT ;  /* 0x000000ff0200720c */ /* 0x000fe40003f06270 */
[----:B------:R-:W1:Y:S05]  /*1a40*/  LDC R2, c[0x0][0x3e8] ;  /* 0x0000fa00ff027b82 */ /* 0x000e6a0000000800 */
[----:B------:R-:W-:-:S05]  /*1a50*/  @P2 IADD3 R6, PT, PT, R6, 0x1, RZ ;  /* 0x0000000106062810 */ /* 0x000fca0007ffe0ff */
[----:B------:R-:W-:-:S05]  /*1a60*/  IMAD.MOV.U32 R3, RZ, RZ, R6 ;  /* 0x000000ffff037224 */ /* 0x000fca00078e0006 */
[----:B------:R-:W-:Y:S02]  /*1a70*/  @!P0 IADD3 R3, PT, PT, -R3, RZ, RZ ;  /* 0x000000ff03038210 */ /* 0x000fe40007ffe1ff */
[----:B------:R-:W-:-:S05]  /*1a80*/  @!P1 LOP3.LUT R3, RZ, R4, RZ, 0x33, !PT ;  /* 0x00000004ff039212 */ /* 0x000fca00078e33ff */
[----:B------:R-:W-:-:S05]  /*1a90*/  IMAD.WIDE R14, R3, 0x4, R172 ;  /* 0x00000004030e7825 */ /* 0x000fca00078e02ac */
[----:B------:R-:W2:Y:S01]  /*1aa0*/  LDG.E R6, desc[UR18][R14.64] ;  /* 0x000000120e067981 */ /* 0x000ea2000c1e1900 */
[----:B-1----:R-:W-:Y:S01]  /*1ab0*/  IABS R8, R2 ;  /* 0x0000000200087213 */ /* 0x002fe20000000000 */
[----:B------:R-:W-:Y:S01]  /*1ac0*/  IMAD.MOV R3, RZ, RZ, -R3 ;  /* 0x000000ffff037224 */ /* 0x000fe200078e0a03 */
[----:B------:R-:W-:Y:S01]  /*1ad0*/  MOV R5, UR23 ;  /* 0x0000001700057c02 */ /* 0x000fe20008000f00 */
[----:B----4-:R-:W-:Y:S01]  /*1ae0*/  IMAD.U32 R24, RZ, RZ, UR10 ;  /* 0x0000000aff187e24 */ /* 0x010fe2000f8e00ff */
[----:B------:R-:W1:Y:S01]  /*1af0*/  I2F.RP R12, R8 ;  /* 0x00000008000c7306 */ /* 0x000e620000209400 */
[----:B---3--:R-:W-:Y:S01]  /*1b00*/  MOV R144, UR12 ;  /* 0x0000000c00907c02 */ /* 0x008fe20008000f00 */
[----:B------:R-:W-:Y:S01]  /*1b10*/  IMAD.U32 R25, RZ, RZ, UR11 ;  /* 0x0000000bff197e24 */ /* 0x000fe2000f8e00ff */
[----:B------:R-:W-:Y:S02]  /*1b20*/  IABS R5, R5 ;  /* 0x0000000500057213 */ /* 0x000fe40000000000 */
[----:B------:R-:W-:-:S03]  /*1b30*/  MOV R145, UR13 ;  /* 0x0000000d00917c02 */ /* 0x000fc60008000f00 */
[----:B------:R-:W-:Y:S01]  /*1b40*/  IMAD.MOV.U32 R9, RZ, RZ, R5 ;  /* 0x000000ffff097224 */ /* 0x000fe200078e0005 */
[----:B-1----:R-:W1:Y:S02]  /*1b50*/  MUFU.RCP R11, R12 ;  /* 0x0000000c000b7308 */ /* 0x002e640000001000 */
[----:B-1----:R-:W-:-:S06]  /*1b60*/  IADD3 R11, PT, PT, R11, 0xffffffe, RZ ;  /* 0x0ffffffe0b0b7810 */ /* 0x002fcc0007ffe0ff */
[----:B------:R-:W1:Y:S02]  /*1b70*/  F2I.FTZ.U32.TRUNC.NTZ R11, R11 ;  /* 0x0000000b000b7305 */ /* 0x000e64000021f000 */
[----:B-1----:R-:W-:-:S04]  /*1b80*/  IMAD.MOV R7, RZ, RZ, -R11 ;  /* 0x000000ffff077224 */ /* 0x002fc800078e0a0b */
[----:B------:R-:W-:-:S04]  /*1b90*/  IMAD R7, R7, R8, RZ ;  /* 0x0000000807077224 */ /* 0x000fc800078e02ff */
[----:B------:R-:W-:-:S06]  /*1ba0*/  IMAD.HI.U32 R10, R11, R7, R10 ;  /* 0x000000070b0a7227 */ /* 0x000fcc00078e000a */
[----:B------:R-:W-:-:S05]  /*1bb0*/  IMAD.HI.U32 R5, R10, R9, RZ ;  /* 0x000000090a057227 */ /* 0x000fca00078e00ff */
[----:B------:R-:W-:-:S05]  /*1bc0*/  IADD3 R7, PT, PT, -R5, RZ, RZ ;  /* 0x000000ff05077210 */ /* 0x000fca0007ffe1ff */
[----:B------:R-:W-:-:S05]  /*1bd0*/  IMAD R7, R8, R7, R9 ;  /* 0x0000000708077224 */ /* 0x000fca00078e0209 */
[----:B------:R-:W-:-:S13]  /*1be0*/  ISETP.GT.U32.AND P1, PT, R8, R7, PT ;  /* 0x000000070800720c */ /* 0x000fda0003f24070 */
[-C--:B------:R-:W-:Y:S01]  /*1bf0*/  @!P1 IADD3 R7, PT, PT, R7, -R8.reuse, RZ ;  /* 0x8000000807079210 */ /* 0x080fe20007ffe0ff */
[----:B------:R-:W-:Y:S01]  /*1c00*/  @!P1 VIADD R5, R5, 0x1 ;  /* 0x0000000105059836 */ /* 0x000fe20000000000 */
[C---:B------:R-:W-:Y:S02]  /*1c10*/  ISETP.NE.AND P1, PT, R2.reuse, RZ, PT ;  /* 0x000000ff0200720c */ /* 0x040fe40003f25270 */
[----:B------:R-:W-:Y:S02]  /*1c20*/  ISETP.GE.U32.AND P2, PT, R7, R8, PT ;  /* 0x000000080700720c */ /* 0x000fe40003f46070 */
[----:B------:R-:W-:-:S04]  /*1c30*/  LOP3.LUT R7, R2, UR23, RZ, 0x3c, !PT ;  /* 0x0000001702077c12 */ /* 0x000fc8000f8e3cff */
[----:B------:R-:W-:-:S07]  /*1c40*/  ISETP.GE.AND P0, PT, R7, RZ, PT ;  /* 0x000000ff0700720c */ /* 0x000fce0003f06270 */
[----:B------:R-:W-:-:S06]  /*1c50*/  @P2 IADD3 R5, PT, PT, R5, 0x1, RZ ;  /* 0x0000000105052810 */ /* 0x000fcc0007ffe0ff */
[----:B------:R-:W-:Y:S02]  /*1c60*/  @!P0 IADD3 R5, PT, PT, -R5, RZ, RZ ;  /* 0x000000ff05058210 */ /* 0x000fe40007ffe1ff */
[----:B------:R-:W-:Y:S01]  /*1c70*/  @!P1 LOP3.LUT R5, RZ, R2, RZ, 0x33, !PT ;  /* 0x00000002ff059212 */ /* 0x000fe200078e33ff */
[----:B------:R-:W-:-:S05]  /*1c80*/  IMAD R2, R4, R3, UR24 ;  /* 0x0000001804027e24 */ /* 0x000fca000f8e0203 */
[----:B------:R-:W-:-:S05]  /*1c90*/  SHF.R.S32.HI R3, RZ, 0x1f, R2 ;  /* 0x0000001fff037819 */ /* 0x000fca0000011402 */
        /* <DEDUP_REMOVED lines=9> */
[----:B------:R-:W-:-:S03]  /*1d30*/  IMAD R11, R6, UR5, R11 ;  /* 0x00000005060b7c24 */ /* 0x000fc6000f8e020b */
[----:B------:R-:W-:Y:S01]  /*1d40*/  IADD3 R9, PT, PT, R9, R7, RZ ;  /* 0x0000000709097210 */ /* 0x000fe20007ffe0ff */
[----:B------:R-:W-:Y:S01]  /*1d50*/  IMAD.WIDE.U32 R6, R6, UR4, RZ ;  /* 0x0000000406067c25 */ /* 0x000fe2000f8e00ff */
[----:B------:R-:W1:Y:S03]  /*1d60*/  LDCU.128 UR4, c[0x0][0x3d0] ;  /* 0x00007a00ff0477ac */ /* 0x000e660008000c00 */
[----:B------:R-:W-:Y:S01]  /*1d70*/  IMAD.WIDE.U32 R8, R2, R144, R8 ;  /* 0x0000009002087225 */ /* 0x000fe200078e0008 */
[----:B------:R-:W-:-:S04]  /*1d80*/  IADD3 R7, PT, PT, R7, R11, RZ ;  /* 0x0000000b07077210 */ /* 0x000fc80007ffe0ff */
[----:B------:R-:W-:Y:S01]  /*1d90*/  IADD3 R9, PT, PT, R9, R4, RZ ;  /* 0x0000000409097210 */ /* 0x000fe20007ffe0ff */
[----:B------:R-:W-:Y:S01]  /*1da0*/  IMAD.WIDE.U32 R6, R2, R24, R6 ;  /* 0x0000001802067225 */ /* 0x000fe200078e0006 */
[----:B------:R-:W-:-:S04]  /*1db0*/  SHF.R.S32.HI R2, RZ, 0x1f, R5 ;  /* 0x0000001fff027819 */ /* 0x000fc80000011405 */
[----:B------:R-:W-:Y:S01]  /*1dc0*/  IADD3 R7, PT, PT, R7, R3, RZ ;  /* 0x0000000307077210 */ /* 0x000fe20007ffe0ff */
[C---:B-1----:R-:W-:Y:S02]  /*1dd0*/  IMAD R4, R2.reuse, UR4, RZ ;  /* 0x0000000402047c24 */ /* 0x042fe4000f8e02ff */
[----:B------:R-:W-:Y:S02]  /*1de0*/  IMAD R2, R2, UR6, RZ ;  /* 0x0000000602027c24 */ /* 0x000fe4000f8e02ff */
[----:B------:R-:W-:-:S04]  /*1df0*/  IMAD.WIDE.U32 R6, R5, UR6, R6 ;  /* 0x0000000605067c25 */ /* 0x000fc8000f8e0006 */
[C---:B------:R-:W-:Y:S01]  /*1e00*/  IMAD R2, R5.reuse, UR7, R2 ;  /* 0x0000000705027c24 */ /* 0x040fe2000f8e0202 */
[----:B------:R-:W-:Y:S01]  /*1e10*/  MOV R12, R6 ;  /* 0x00000006000c7202 */ /* 0x000fe20000000f00 */
[C---:B------:R-:W-:Y:S02]  /*1e20*/  IMAD R4, R5.reuse, UR5, R4 ;  /* 0x0000000505047c24 */ /* 0x040fe4000f8e0204 */
[----:B------:R-:W-:Y:S01]  /*1e30*/  IMAD.WIDE.U32 R14, R5, UR4, R8 ;  /* 0x00000004050e7c25 */ /* 0x000fe2000f8e0008 */
[----:B------:R-:W-:-:S03]  /*1e40*/  IADD3 R10, PT, PT, R7, R2, RZ ;  /* 0x00000002070a7210 */ /* 0x000fc60007ffe0ff */
[----:B------:R-:W-:Y:S01]  /*1e50*/  IMAD.IADD R13, R15, 0x1, R4 ;  /* 0x000000010f0d7824 */ /* 0x000fe200078e0204 */
[----:B------:R-:W-:Y:S06]  /*1e60*/  BRA `(.L_x_1083) ;  /* 0x0000000400607947 */ /* 0x000fec0003800000 */
.L_x_1082:
[----:B------:R-:W-:-:S09]  /*1e70*/  UISETP.NE.AND UP0, UPT, UR11, -0x1, UPT ;  /* 0xffffffff0b00788c */ /* 0x000fd2000bf05270 */
[----:B------:R-:W-:Y:S05]  /*1e80*/  BRA.U UP0, `(.L_x_1084) ;  /* 0x0000000100347547 */ /* 0x000fea000b800000 */
[----:B------:R-:W2:Y:S01]  /*1e90*/  LDC.64 R144, c[0x0][0x3b8] ;  /* 0x0000ee00ff907b82 */ /* 0x000ea20000000a00 */
[----:B------:R-:W3:Y:S01]  /*1ea0*/  LDCU.64 UR4, c[0x0][0x3a0] ;  /* 0x00007400ff0477ac */ /* 0x000ee20008000a00 */
[----:B-----5:R-:W-:Y:S01]  /*1eb0*/  SHF.R.S32.HI R3, RZ, 0x1f, R4 ;  /* 0x0000001fff037819 */ /* 0x020fe20000011404 */
[----:B------:R-:W-:-:S04]  /*1ec0*/  USHF.R.S32.HI UR6, URZ, 0x1f, UR10 ;  /* 0x0000001fff067899 */ /* 0x000fc8000801140a */
[----:B---3--:R-:W-:-:S04]  /*1ed0*/  IMAD R3, R3, UR4, RZ ;  /* 0x0000000403037c24 */ /* 0x008fc8000f8e02ff */
[----:B------:R-:W-:Y:S02]  /*1ee0*/  IMAD R3, R4, UR5, R3 ;  /* 0x0000000504037c24 */ /* 0x000fe4000f8e0203 */
[C---:B--2---:R-:W-:Y:S02]  /*1ef0*/  IMAD R2, R144.reuse, UR6, RZ ;  /* 0x0000000690027c24 */ /* 0x044fe4000f8e02ff */
[----:B------:R-:W-:-:S04]  /*1f00*/  IMAD.WIDE.U32 R6, R144, UR10, RZ ;  /* 0x0000000a90067c25 */ /* 0x000fc8000f8e00ff */
[----:B------:R-:W-:-:S05]  /*1f10*/  IMAD R2, R145, UR10, R2 ;  /* 0x0000000a91027c24 */ /* 0x000fca000f8e0202 */
[----:B------:R-:W-:-:S03]  /*1f20*/  IADD3 R7, PT, PT, R7, R2, RZ ;  /* 0x0000000207077210 */ /* 0x000fc60007ffe0ff */
[----:B------:R-:W-:-:S05]  /*1f30*/  IMAD.WIDE.U32 R14, R4, UR4, R6 ;  /* 0x00000004040e7c25 */ /* 0x000fca000f8e0006 */
[----:B------:R-:W-:Y:S01]  /*1f40*/  IADD3 R15, PT, PT, R15, R3, RZ ;  /* 0x000000030f0f7210 */ /* 0x000fe20007ffe0ff */
[----:B------:R-:W-:Y:S05]  /*1f50*/  BRA `(.L_x_1085) ;  /* 0x0000000000187947 */ /* 0x000fea0003800000 */
.L_x_1084:
[----:B------:R-:W2:Y:S01]  /*1f60*/  LDC.64 R144, c[0x0][0x3b8] ;  /* 0x0000ee00ff907b82 */ /* 0x000ea20000000a00 */
[----:B------:R-:W-:-:S06]  /*1f70*/  UIADD3 UR4, UPT, UPT, UR10, UR11, URZ ;  /* 0x0000000b0a047290 */ /* 0x000fcc000fffe0ff */
[----:B--2---:R-:W-:Y:S02]  /*1f80*/  IMAD R15, R145, UR4, RZ ;  /* 0x00000004910f7c24 */ /* 0x004fe4000f8e02ff */
[----:B------:R-:W-:-:S05]  /*1f90*/  IMAD.WIDE.U32 R2, R144, UR4, RZ ;  /* 0x0000000490027c25 */ /* 0x000fca000f8e00ff */
[----:B------:R-:W-:Y:S02]  /*1fa0*/  IADD3 R15, PT, PT, R3, R15, RZ ;  /* 0x0000000f030f7210 */ /* 0x000fe40007ffe0ff */
[----:B------:R-:W-:Y:S02]  /*1fb0*/  MOV R14, R2 ;  /* 0x00000002000e7202 */ /* 0x000fe40000000f00 */
.L_x_1085:
[----:B------:R-:W-:Y:S05]  /*1fc0*/  BRA.U UP0, `(.L_x_1086) ;  /* 0x0000000100347547 */ /* 0x000fea000b800000 */
[----:B------:R-:W2:Y:S01]  /*1fd0*/  LDC.64 R24, c[0x0][0x3c0] ;  /* 0x0000f000ff187b82 */ /* 0x000ea20000000a00 */
[----:B------:R-:W1:Y:S01]  /*1fe0*/  LDCU.64 UR4, c[0x0][0x3a8] ;  /* 0x00007500ff0477ac */ /* 0x000e620008000a00 */
[----:B-----5:R-:W-:Y:S01]  /*1ff0*/  SHF.R.S32.HI R2, RZ, 0x1f, R4 ;  /* 0x0000001fff027819 */ /* 0x020fe20000011404 */
[----:B------:R-:W-:-:S04]  /*2000*/  USHF.R.S32.HI UR6, URZ, 0x1f, UR10 ;  /* 0x0000001fff067899 */ /* 0x000fc8000801140a */
[----:B-1----:R-:W-:-:S04]  /*2010*/  IMAD R5, R2, UR4, RZ ;  /* 0x0000000402057c24 */ /* 0x002fc8000f8e02ff */
[----:B------:R-:W-:Y:S02]  /*2020*/  IMAD R5, R4, UR5, R5 ;  /* 0x0000000504057c24 */ /* 0x000fe4000f8e0205 */
[C---:B--2---:R-:W-:Y:S02]  /*2030*/  IMAD R8, R24.reuse, UR6, RZ ;  /* 0x0000000618087c24 */ /* 0x044fe4000f8e02ff */
[----:B------:R-:W-:-:S04]  /*2040*/  IMAD.WIDE.U32 R6, R24, UR10, RZ ;  /* 0x0000000a18067c25 */ /* 0x000fc8000f8e00ff */
[----:B------:R-:W-:-:S05]  /*2050*/  IMAD R3, R25, UR10, R8 ;  /* 0x0000000a19037c24 */ /* 0x000fca000f8e0208 */
[----:B------:R-:W-:-:S03]  /*2060*/  IADD3 R7, PT, PT, R7, R3, RZ ;  /* 0x0000000307077210 */ /* 0x000fc60007ffe0ff */
[----:B------:R-:W-:-:S05]  /*2070*/  IMAD.WIDE.U32 R12, R4, UR4, R6 ;  /* 0x00000004040c7c25 */ /* 0x000fca000f8e0006 */
[----:B------:R-:W-:Y:S01]  /*2080*/  IADD3 R13, PT, PT, R13, R5, RZ ;  /* 0x000000050d0d7210 */ /* 0x000fe20007ffe0ff */
[----:B------:R-:W-:Y:S06]  /*2090*/  BRA `(.L_x_1087) ;  /* 0x0000000000187947 */ /* 0x000fec0003800000 */
.L_x_1086:
[----:B------:R-:W2:Y:S01]  /*20a0*/  LDC.64 R24, c[0x0][0x3c0] ;  /* 0x0000f000ff187b82 */ /* 0x000ea20000000a00 */
[----:B------:R-:W-:-:S06]  /*20b0*/  UIADD3 UR10, UPT, UPT, UR10, UR11, URZ ;  /* 0x0000000b0a0a7290 */ /* 0x000fcc000fffe0ff */
[----:B--2---:R-:W-:Y:S02]  /*20c0*/  IMAD R13, R25, UR10, RZ ;  /* 0x0000000a190d7c24 */ /* 0x004fe4000f8e02ff */
[----:B------:R-:W-:-:S05]  /*20d0*/  IMAD.WIDE.U32 R2, R24, UR10, RZ ;  /* 0x0000000a18027c25 */ /* 0x000fca000f8e00ff */
[----:B------:R-:W-:Y:S02]  /*20e0*/  IADD3 R13, PT, PT, R3, R13, RZ ;  /* 0x0000000d030d7210 */ /* 0x000fe40007ffe0ff */
[----:B------:R-:W-:-:S07]  /*20f0*/  MOV R12, R2 ;  /* 0x00000002000c7202 */ /* 0x000fce0000000f00 */
.L_x_1087:
[----:B------:R-:W2:Y:S01]  /*2100*/  LDC R6, c[0x0][0x3e8] ;  /* 0x0000fa00ff067b82 */ /* 0x000ea20000000800 */
[----:B------:R-:W-:Y:S01]  /*2110*/  IMAD.MOV.U32 R8, RZ, RZ, RZ ;  /* 0x000000ffff087224 */ /* 0x000fe200078e00ff */
[----:B------:R-:W-:Y:S01]  /*2120*/  MOV R2, UR23 ;  /* 0x0000001700027c02 */ /* 0x000fe20008000f00 */
[----:B------:R-:W-:Y:S01]  /*2130*/  ULEA UR4, UR16, 0xffffffc0, 0x6 ;  /* 0xffffffc010047891 */ /* 0x000fe2000f8e30ff */
[----:B------:R-:W-:Y:S02]  /*2140*/  CS2R R172, SRZ ;  /* 0x0000000000ac7805 */ /* 0x000fe4000001ff00 */
[----:B------:R-:W-:Y:S01]  /*2150*/  IABS R2, R2 ;  /* 0x0000000200027213 */ /* 0x000fe20000000000 */
[----:B------:R-:W-:Y:S02]  /*2160*/  USHF.R.S32.HI UR5, URZ, 0x1f, UR4 ;  /* 0x0000001fff057899 */ /* 0x000fe40008011404 */
[----:B------:R-:W-:-:S04]  /*2170*/  IMAD.WIDE.U32 R12, R24, UR4, R12 ;  /* 0x00000004180c7c25 */ /* 0x000fc8000f8e000c */
[----:B------:R-:W-:-:S04]  /*2180*/  IMAD R10, R24, UR5, RZ ;  /* 0x00000005180a7c24 */ /* 0x000fc8000f8e02ff */
[----:B------:R-:W-:Y:S02]  /*2190*/  IMAD R7, R25, UR4, R10 ;  /* 0x0000000419077c24 */ /* 0x000fe4000f8e020a */
[----:B------:R-:W-:-:S04]  /*21a0*/  IMAD.WIDE.U32 R10, R144, UR4, R14 ;  /* 0x00000004900a7c25 */ /* 0x000fc8000f8e000e */
[----:B------:R-:W-:Y:S01]  /*21b0*/  IMAD.IADD R13, R13, 0x1, R7 ;  /* 0x000000010d0d7824 */ /* 0x000fe200078e0207 */
[----:B--2--5:R-:W-:-:S04]  /*21c0*/  IABS R4, R6 ;  /* 0x0000000600047213 */ /* 0x024fc80000000000 */
[----:B-1----:R-:W1:Y:S08]  /*21d0*/  I2F.RP R5, R4 ;  /* 0x0000000400057306 */ /* 0x002e700000209400 */
[----:B-1----:R-:W1:Y:S02]  /*21e0*/  MUFU.RCP R9, R5 ;  /* 0x0000000500097308 */ /* 0x002e640000001000 */
[----:B-1----:R-:W-:-:S06]  /*21f0*/  IADD3 R9, PT, PT, R9, 0xffffffe, RZ ;  /* 0x0ffffffe09097810 */ /* 0x002fcc0007ffe0ff */
[----:B------:R-:W1:Y:S02]  /*2200*/  F2I.FTZ.U32.TRUNC.NTZ R9, R9 ;  /* 0x0000000900097305 */ /* 0x000e64000021f000 */
[----:B-1----:R-:W-:-:S05]  /*2210*/  IADD3 R3, PT, PT, RZ, -R9, RZ ;  /* 0x80000009ff037210 */ /* 0x002fca0007ffe0ff */
[----:B------:R-:W-:-:S04]  /*2220*/  IMAD R3, R3, R4, RZ ;  /* 0x0000000403037224 */ /* 0x000fc800078e02ff */
[----:B------:R-:W-:-:S06]  /*2230*/  IMAD.HI.U32 R3, R9, R3, R8 ;  /* 0x0000000309037227 */ /* 0x000fcc00078e0008 */
[----:B------:R-:W-:-:S05]  /*2240*/  IMAD.HI.U32 R8, R3, R2, RZ ;  /* 0x0000000203087227 */ /* 0x000fca00078e00ff */
[----:B------:R-:W-:-:S05]  /*2250*/  IADD3 R3, PT, PT, -R8, RZ, RZ ;  /* 0x000000ff08037210 */ /* 0x000fca0007ffe1ff */
[----:B------:R-:W-:Y:S01]  /*2260*/  IMAD R3, R4, R3, R2 ;  /* 0x0000000304037224 */ /* 0x000fe200078e0202 */
[----:B------:R-:W-:-:S04]  /*2270*/  LOP3.LUT R2, R6, UR23, RZ, 0x3c, !PT ;  /* 0x0000001706027c12 */ /* 0x000fc8000f8e3cff */
[----:B------:R-:W-:Y:S02]  /*2280*/  ISETP.GT.U32.AND P0, PT, R4, R3, PT ;  /* 0x000000030400720c */ /* 0x000fe40003f04070 */
[----:B------:R-:W-:-:S11]  /*2290*/  ISETP.GE.AND P1, PT, R2, RZ, PT ;  /* 0x000000ff0200720c */ /* 0x000fd60003f26270 */
[-C--:B------:R-:W-:Y:S01]  /*22a0*/  @!P0 IADD3 R3, PT, PT, R3, -R4.reuse, RZ ;  /* 0x8000000403038210 */ /* 0x080fe20007ffe0ff */
[----:B------:R-:W-:Y:S01]  /*22b0*/  @!P0 VIADD R8, R8, 0x1 ;  /* 0x0000000108088836 */ /* 0x000fe20000000000 */
[----:B------:R-:W-:Y:S02]  /*22c0*/  ISETP.NE.AND P0, PT, R6, RZ, PT ;  /* 0x000000ff0600720c */ /* 0x000fe40003f05270 */
[----:B------:R-:W-:Y:S02]  /*22d0*/  ISETP.GE.U32.AND P2, PT, R3, R4, PT ;  /* 0x000000040300720c */ /* 0x000fe40003f46070 */
[----:B------:R-:W1:Y:S08]  /*22e0*/  LDC.64 R4, c[0x0][0x3d8] ;  /* 0x0000f600ff047b82 */ /* 0x000e700000000a00 */
[----:B------:R-:W2:Y:S03]  /*22f0*/  LDC.64 R2, c[0x0][0x3d0] ;  /* 0x0000f400ff027b82 */ /* 0x000ea60000000a00 */
[----:B------:R-:W-:-:S04]  /*2300*/  @P2 IADD3 R8, PT, PT, R8, 0x1, RZ ;  /* 0x0000000108082810 */ /* 0x000fc80007ffe0ff */
[----:B------:R-:W-:Y:S02]  /*2310*/  @!P1 IADD3 R8, PT, PT, -R8, RZ, RZ ;  /* 0x000000ff08089210 */ /* 0x000fe40007ffe1ff */
[----:B------:R-:W-:Y:S01]  /*2320*/  @!P0 LOP3.LUT R8, RZ, R6, RZ, 0x33, !PT ;  /* 0x00000006ff088212 */ /* 0x000fe200078e33ff */
[----:B------:R-:W-:-:S03]  /*2330*/  IMAD R6, R144, UR5, RZ ;  /* 0x0000000590067c24 */ /* 0x000fc6000f8e02ff */
[----:B------:R-:W-:Y:S01]  /*2340*/  SHF.R.S32.HI R7, RZ, 0x1f, R8 ;  /* 0x0000001fff077819 */ /* 0x000fe20000011408 */
[----:B------:R-:W-:Y:S02]  /*2350*/  IMAD R6, R145, UR4, R6 ;  /* 0x0000000491067c24 */ /* 0x000fe4000f8e0206 */
[----:B-1----:R-:W-:-:S03]  /*2360*/  IMAD.WIDE.U32 R12, R8, R4, R12 ;  /* 0x00000004080c7225 */ /* 0x002fc600078e000c */
[----:B------:R-:W-:Y:S01]  /*2370*/  IADD3 R11, PT, PT, R11, R6, RZ ;  /* 0x000000060b0b7210 */ /* 0x000fe20007ffe0ff */
[C---:B------:R-:W-:Y:S02]  /*2380*/  IMAD R6, R7.reuse, R4, RZ ;  /* 0x0000000407067224 */ /* 0x040fe400078e02ff */
[-C--:B--2---:R-:W-:Y:S02]  /*2390*/  IMAD R7, R7, R2.reuse, RZ ;  /* 0x0000000207077224 */ /* 0x084fe400078e02ff */
[C---:B------:R-:W-:Y:S02]  /*23a0*/  IMAD R5, R8.reuse, R5, R6 ;  /* 0x0000000508057224 */ /* 0x040fe400078e0206 */
[----:B------:R-:W-:-:S03]  /*23b0*/  IMAD.WIDE.U32 R14, R8, R2, R10 ;  /* 0x00000002080e7225 */ /* 0x000fc600078e000a */
[----:B------:R-:W-:Y:S01]  /*23c0*/  IADD3 R10, PT, PT, R13, R5, RZ ;  /* 0x000000050d0a7210 */ /* 0x000fe20007ffe0ff */
[----:B------:R-:W-:-:S05]  /*23d0*/  IMAD R3, R8, R3, R7 ;  /* 0x0000000308037224 */ /* 0x000fca00078e0207 */
[----:B------:R-:W-:-:S07]  /*23e0*/  IADD3 R13, PT, PT, R15, R3, RZ ;  /* 0x000000030f0d7210 */ /* 0x000fce0007ffe0ff */
.L_x_1083:
[----:B------:R-:W-:Y:S01]  /*23f0*/  ISETP.NE.AND P2, PT, R0, -0x1, PT ;  /* 0xffffffff0000780c */ /* 0x000fe20003f45270 */
[C---:B------:R-:W-:Y:S01]  /*2400*/  IMAD.SHL.U32 R11, R160.reuse, 0x8, RZ ;  /* 0x00000008a00b7824 */ /* 0x040fe200078e00ff */
[----:B------:R-:W1:Y:S01]  /*2410*/  LDCU.64 UR10, c[0x0][0x388] ;  /* 0x00007100ff0a77ac */ /* 0x000e620008000a00 */
[--C-:B------:R-:W-:Y:S01]  /*2420*/  SHF.R.U32.HI R6, RZ, 0x3, R160.reuse ;  /* 0x00000003ff067819 */ /* 0x100fe200000116a0 */
[----:B------:R-:W-:Y:S01]  /*2430*/  IMAD.SHL.U32 R32, R160, 0x40, RZ ;  /* 0x00000040a0207824 */ /* 0x000fe200078e00ff */
[----:B------:R-:W2:Y:S01]  /*2440*/  S2R R9, SR_CTAID.X ;  /* 0x0000000000097919 */ /* 0x000ea20000002500 */
[C---:B------:R-:W-:Y:S01]  /*2450*/  LOP3.LUT R35, R11.reuse, 0x38, RZ, 0xc0, !PT ;  /* 0x000000380b237812 */ /* 0x040fe200078ec0ff */
[----:B------:R-:W3:Y:S01]  /*2460*/  LDCU.64 UR6, c[0x0][0x390] ;  /* 0x00007200ff0677ac */ /* 0x000ee20008000a00 */
[----:B------:R-:W-:Y:S01]  /*2470*/  LOP3.LUT R15, R11, 0x1f8, RZ, 0xc0, !PT ;  /* 0x000001f80b0f7812 */ /* 0x000fe200078ec0ff */
[----:B------:R-:W4:Y:S01]  /*2480*/  S2UR UR13, SR_CgaCtaId ;  /* 0x00000000000d79c3 */ /* 0x000f220000008800 */
[----:B------:R-:W-:Y:S01]  /*2490*/  IADD3 R14, P1, PT, R35, R14, RZ ;  /* 0x0000000e230e7210 */ /* 0x000fe20007f3e0ff */
[----:B------:R-:W5:Y:S01]  /*24a0*/  LDCU.64 UR4, c[0x0][0x3c8] ;  /* 0x00007900ff0477ac */ /* 0x000f620008000a00 */
[----:B------:R-:W-:Y:S01]  /*24b0*/  LOP3.LUT R148, R15, 0x38, R160, 0x78, !PT ;  /* 0x000000380f947812 */ /* 0x000fe200078e78a0 */
[----:B------:R-:W-:Y:S01]  /*24c0*/  IMAD.MOV.U32 R7, RZ, RZ, RZ ;  /* 0x000000ffff077224 */ /* 0x000fe200078e00ff */
[C---:B------:R-:W-:Y:S01]  /*24d0*/  IADD3 R12, P0, PT, R35.reuse, R12, RZ ;  /* 0x0000000c230c7210 */ /* 0x040fe20007f1e0ff */
[----:B------:R-:W-:Y:S01]  /*24e0*/  IMAD.X R15, RZ, RZ, R13, P1 ;  /* 0x000000ffff0f7224 */ /* 0x000fe200008e060d */
[----:B------:R-:W-:Y:S01]  /*24f0*/  LOP3.LUT R26, R32, 0x1c0, RZ, 0xc0, !PT ;  /* 0x000001c0201a7812 */ /* 0x000fe200078ec0ff */
[----:B------:R-:W4:Y:S01]  /*2500*/  @!P2 LDC.64 R4, c[0x0][0x398] ;  /* 0x0000e600ff04ab82 */ /* 0x000f220000000a00 */
[----:B------:R-:W-:Y:S01]  /*2510*/  LOP3.LUT R148, R148, 0x1e00, R11, 0xf8, !PT ;  /* 0x00001e0094947812 */ /* 0x000fe200078ef80b */
[----:B------:R-:W-:Y:S01]  /*2520*/  IMAD.WIDE.U32 R14, R6, R144, R14 ;  /* 0x00000090060e7225 */ /* 0x000fe200078e000e */
[----:B------:R-:W-:Y:S01]  /*2530*/  LOP3.LUT R26, R26, 0x38, R11, 0xf8, !PT ;  /* 0x000000381a1a7812 */ /* 0x000fe200078ef80b */
[----:B------:R-:W-:Y:S01]  /*2540*/  UIADD3 UR12, UPT, UPT, -UR20, UR22, URZ ;  /* 0x00000016140c7290 */ /* 0x000fe2000fffe1ff */
[----:B------:R-:W-:Y:S01]  /*2550*/  SHF.R.U32.HI R162, RZ, 0x1, R160 ;  /* 0x00000001ffa27819 */ /* 0x000fe200000116a0 */
[----:B------:R-:W-:Y:S01]  /*2560*/  IMAD.X R13, RZ, RZ, R10, P0 ;  /* 0x000000ffff0d7224 */ /* 0x000fe200000e060a */
[----:B-1----:R-:W-:Y:S01]  /*2570*/  LEA R166, P1, R14, UR10, 0x1 ;  /* 0x0000000a0ea67c11 */ /* 0x002fe2000f8208ff */
[----:B------:R-:W1:Y:S01]  /*2580*/  @P2 LDC.64 R2, c[0x0][0x3b0] ;  /* 0x0000ec00ff022b82 */ /* 0x000e620000000a00 */
[----:B------:R-:W-:Y:S01]  /*2590*/  IMAD R165, R6, R145, R15 ;  /* 0x0000009106a57224 */ /* 0x000fe200078e020f */
[----:B------:R-:W-:Y:S01]  /*25a0*/  LOP3.LUT R93, R162, 0x8, RZ, 0xc0, !PT ;  /* 0x00000008a25d7812 */ /* 0x000fe200078ec0ff */
[----:B------:R-:W-:Y:S01]  /*25b0*/  IMAD.WIDE.U32 R10, R6, R24, R12 ;  /* 0x00000018060a7225 */ /* 0x000fe200078e000c */
[----:B------:R-:W-:Y:S01]  /*25c0*/  BSSY.RECONVERGENT B0, `(.L_x_1088) ;  /* 0x000003a000007945 */ /* 0x000fe20003800200 */
[----:B------:R-:W-:-:S02]  /*25d0*/  LOP3.LUT R34, R35, 0x40, RZ, 0xfc, !PT ;  /* 0x0000004023227812 */ /* 0x000fc400078efcff */
[----:B------:R-:W-:Y:S01]  /*25e0*/  LEA.HI.X R165, R14, UR11, R165, 0x1, P1 ;  /* 0x0000000b0ea57c11 */ /* 0x000fe200088f0ca5 */
[----:B------:R-:W-:Y:S01]  /*25f0*/  IMAD R169, R6, R25, R11 ;  /* 0x0000001906a97224 */ /* 0x000fe200078e020b */
[C---:B---3--:R-:W-:Y:S01]  /*2600*/  LEA R168, P0, R10.reuse, UR6, 0x1 ;  /* 0x000000060aa87c11 */ /* 0x048fe2000f8008ff */
[----:B------:R-:W-:Y:S01]  /*2610*/  USHF.R.S32.HI UR6, URZ, 0x1f, UR23 ;  /* 0x0000001fff067899 */ /* 0x000fe20008011417 */
[----:B------:R-:W-:Y:S01]  /*2620*/  LOP3.LUT R33, R35, 0x80, RZ, 0xfc, !PT ;  /* 0x0000008023217812 */ /* 0x000fe200078efcff */
[----:B--2---:R-:W-:Y:S01]  /*2630*/  IMAD.WIDE.U32 R8, R9, 0x40, R6 ;  /* 0x0000004009087825 */ /* 0x004fe200078e0006 */
[----:B------:R-:W-:Y:S01]  /*2640*/  LEA.HI.X R169, R10, UR7, R169, 0x1, P0 ;  /* 0x000000070aa97c11 */ /* 0x000fe200080f0ca9 */
[----:B-----5:R-:W-:Y:S01]  /*2650*/  UIMAD UR6, UR6, UR4, URZ ;  /* 0x00000004060672a4 */ /* 0x020fe2000f8e02ff */
[----:B------:R-:W-:Y:S01]  /*2660*/  LOP3.LUT R93, R26, R93, RZ, 0x3c, !PT ;  /* 0x0000005d1a5d7212 */ /* 0x000fe200078e3cff */
[----:B----4-:R-:W-:Y:S01]  /*2670*/  @!P2 IMAD.WIDE.U32 R12, R4, UR15, RZ ;  /* 0x0000000f040cac25 */ /* 0x010fe2000f8e00ff */
[----:B------:R-:W-:Y:S01]  /*2680*/  UMOV UR7, 0x400 ;  /* 0x0000040000077882 */ /* 0x000fe20000000000 */
[----:B------:R-:W-:-:S02]  /*2690*/  UIMAD UR6, UR23, UR5, UR6 ;  /* 0x00000005170672a4 */ /* 0x000fc4000f8e0206 */
[----:B------:R-:W-:Y:S01]  /*26a0*/  @!P2 IMAD R5, R5, UR15, R13 ;  /* 0x0000000f0505ac24 */ /* 0x000fe2000f8e020d */
[----:B------:R-:W-:Y:S01]  /*26b0*/  ULEA UR5, UR13, UR7, 0x18 ;  /* 0x000000070d057291 */ /* 0x000fe2000f8ec0ff */
[----:B------:R-:W-:Y:S02]  /*26c0*/  IMAD.U32 R10, RZ, RZ, UR4 ;  /* 0x00000004ff0a7e24 */ /* 0x000fe4000f8e00ff */
[----:B-1----:R-:W-:-:S03]  /*26d0*/  @P2 IMAD.WIDE.U32 R14, R0, R2, RZ ;  /* 0x00000002000e2225 */ /* 0x002fc600078e00ff */
[----:B------:R-:W-:Y:S01]  /*26e0*/  LEA R148, R148, UR5, 0x1 ;  /* 0x0000000594947c11 */ /* 0x000fe2000f8e08ff */
[----:B------:R-:W-:Y:S02]  /*26f0*/  @!P2 IMAD.MOV.U32 R2, RZ, RZ, R12 ;  /* 0x000000ffff02a224 */ /* 0x000fe400078e000c */
[----:B------:R-:W-:Y:S02]  /*2700*/  @P2 IMAD.MOV.U32 R2, RZ, RZ, R14 ;  /* 0x000000ffff022224 */ /* 0x000fe400078e000e */
[----:B------:R-:W-:-:S03]  /*2710*/  @P2 IMAD R5, R0, R3, R15 ;  /* 0x0000000300052224 */ /* 0x000fc600078e020f */
[----:B------:R-:W-:-:S05]  /*2720*/  IADD3 R2, P0, PT, R35, R2, RZ ;  /* 0x0000000223027210 */ /* 0x000fca0007f1e0ff */
[----:B------:R-:W-:Y:S01]  /*2730*/  IMAD.X R3, RZ, RZ, R5, P0 ;  /* 0x000000ffff037224 */ /* 0x000fe200000e0605 */
[----:B------:R-:W-:Y:S01]  /*2740*/  ISETP.GE.AND P0, PT, R6, UR12, PT ;  /* 0x0000000c06007c0c */ /* 0x000fe2000bf06270 */
[----:B------:R-:W-:-:S04]  /*2750*/  IMAD.WIDE.U32 R10, R10, UR23, R2 ;  /* 0x000000170a0a7c25 */ /* 0x000fc8000f8e0002 */
[----:B------:R-:W-:-:S08]  /*2760*/  VIADD R13, R11, UR6 ;  /* 0x000000060b0d7c36 */ /* 0x000fd00008000000 */
[----:B------:R-:W-:Y:S05]  /*2770*/  @P0 BRA `(.L_x_1089) ;  /* 0x0000000000780947 */ /* 0x000fea0003800000 */
        /* <DEDUP_REMOVED lines=11> */
[----:B------:R-:W-:Y:S02]  /*2830*/  LEA.HI.X R3, R4, UR11, R0, 0x1, P0 ;  /* 0x0000000b04037c11 */ /* 0x000fe400080f0c00 */
[----:B------:R-:W-:-:S03]  /*2840*/  ISETP.GE.AND P0, PT, R33, UR4, PT ;  /* 0x0000000421007c0c */ /* 0x000fc6000bf06270 */
        /* <DEDUP_REMOVED lines=10> */
[----:B------:R-:W-:Y:S05]  /*28f0*/  @P0 BRA `(.L_x_1090) ;  /* 0x0000000000140947 */ /* 0x000fea0003800000 */
[----:B------:R-:W-:Y:S01]  /*2900*/  @!PT LDS RZ, [RZ] ;  /* 0x00000000fffff984 */ /* 0x000fe20000000800 */
[----:B------:R-:W-:Y:S01]  /*2910*/  @!PT LDS RZ, [RZ] ;  /* 0x00000000fffff984 */ /* 0x000fe20000000800 */
[----:B------:R-:W-:Y:S01]  /*2920*/  @!PT LDS RZ, [RZ] ;  /* 0x00000000fffff984 */ /* 0x000fe20000000800 */
[----:B------:R2:W-:Y:S01]  /*2930*/  LDGSTS.E.BYPASS.LTC128B.128 [R148+0x4000], desc[UR18][R2.64+0x100] ;  /* 0x0400010002947fae */ /* 0x0005e2000b981a12 */
[----:B------:R-:W-:Y:S05]  /*2940*/  BRA `(.L_x_1089) ;  /* 0x0000000000047947 */ /* 0x000fea0003800000 */
.L_x_1090:
[----:B------:R3:W-:Y:S02]  /*2950*/  STS.128 [R148+0x4000], RZ ;  /* 0x004000ff94007388 */ /* 0x0007e40000000c00 */
.L_x_1089:
[----:B------:R-:W-:Y:S05]  /*2960*/  BSYNC.RECONVERGENT B0 ;  /* 0x0000000000007941 */ /* 0x000fea0003800200 */
.L_x_1088:
[----:B------:R-:W-:Y:S01]  /*2970*/  IADD3 R5, PT, PT, R6, 0x10, RZ ;  /* 0x0000001006057810 */ /* 0x000fe20007ffe0ff */
[----:B------:R-:W-:Y:S03]  /*2980*/  BSSY.RECONVERGENT B0, `(.L_x_1091) ;  /* 0x0000024000007945 */ /* 0x000fe60003800200 */
[----:B------:R-:W-:-:S13]  /*2990*/  ISETP.GE.AND P0, PT, R5, UR12, PT ;  /* 0x0000000c05007c0c */ /* 0x000fda000bf06270 */
[----:B------:R-:W-:Y:S05]  /*29a0*/  @P0 BRA `(.L_x_1092) ;  /* 0x0000000000840947 */ /* 0x000fea0003800000 */
[----:B------:R-:W4:Y:S01]  /*29b0*/  LDCU.64 UR10, c[0x0][0x3b0] ;  /* 0x00007600ff0a77ac */ /* 0x000f220008000a00 */
[----:B-12---:R-:W-:Y:S01]  /*29c0*/  IADD3 R3, P0, PT, R8, 0x10, RZ ;  /* 0x0000001008037810 */ /* 0x006fe20007f1e0ff */
[----:B------:R-:W-:Y:S01]  /*29d0*/  IMAD.MOV.U32 R14, RZ, RZ, R10 ;  /* 0x000000ffff0e7224 */ /* 0x000fe200078e000a */
[----:B------:R-:W-:Y:S01]  /*29e0*/  MOV R15, R13 ;  /* 0x0000000d000f7202 */ /* 0x000fe20000000f00 */
[----:B------:R-:W1:Y:S02]  /*29f0*/  LDCU UR4, c[0x0][0x440] ;  /* 0x00008800ff0477ac */ /* 0x000e640008000800 */
[----:B------:R-:W-:Y:S01]  /*2a00*/  IMAD.X R0, RZ, RZ, R9, P0 ;  /* 0x000000ffff007224 */ /* 0x000fe200000e0609 */
[----:B------:R-:W2:Y:S03]  /*2a10*/  LDCU.64 UR6, c[0x0][0x380] ;  /* 0x00007000ff0677ac */ /* 0x000ea60008000a00 */
[----:B----4-:R-:W-:-:S02]  /*2a20*/  IMAD R0, R0, UR10, RZ ;  /* 0x0000000a00007c24 */ /* 0x010fc4000f8e02ff */
[----:B------:R-:W-:Y:S01]  /*2a30*/  IMAD.WIDE.U32 R14, R3, UR10, R14 ;  /* 0x0000000a030e7c25 */ /* 0x000fe2000f8e000e */
[----:B-1----:R-:W-:-:S03]  /*2a40*/  ISETP.GE.AND P1, PT, R35, UR4, PT ;  /* 0x0000000423007c0c */ /* 0x002fc6000bf26270 */
[----:B------:R-:W-:Y:S01]  /*2a50*/  IMAD R0, R3, UR11, R0 ;  /* 0x0000000b03007c24 */ /* 0x000fe2000f8e0200 */
[----:B------:R-:W-:Y:S02]  /*2a60*/  ISETP.GE.AND P0, PT, R34, UR4, PT ;  /* 0x0000000422007c0c */ /* 0x000fe4000bf06270 */
[----:B--2---:R-:W-:Y:S01]  /*2a70*/  LEA R2, P2, R14, UR6, 0x1 ;  /* 0x000000060e027c11 */ /* 0x004fe2000f8408ff */
        /* <DEDUP_REMOVED lines=19> */
.L_x_1093:
[----:B------:R2:W-:Y:S02]  /*2bb0*/  STS.128 [R148+0x4800], RZ ;  /* 0x004800ff94007388 */ /* 0x0005e40000000c00 */
.L_x_1092:
[----:B------:R-:W-:Y:S05]  /*2bc0*/  BSYNC.RECONVERGENT B0 ;  /* 0x0000000000007941 */ /* 0x000fea0003800200 */
.L_x_1091:
[----:B------:R-:W-:Y:S01]  /*2bd0*/  IADD3 R4, PT, PT, R6, 0x20, RZ ;  /* 0x0000002006047810 */ /* 0x000fe20007ffe0ff */
[----:B------:R-:W-:Y:S03]  /*2be0*/  BSSY.RECONVERGENT B0, `(.L_x_1094) ;  /* 0x0000024000007945 */ /* 0x000fe60003800200 */
[----:B------:R-:W-:-:S13]  /*2bf0*/  ISETP.GE.AND P0, PT, R4, UR12, PT ;  /* 0x0000000c04007c0c */ /* 0x000fda000bf06270 */
[----:B------:R-:W-:Y:S05]  /*2c00*/  @P0 BRA `(.L_x_1095) ;  /* 0x0000000000840947 */ /* 0x000fea0003800000 */
[----:B------:R-:W5:Y:S01]  /*2c10*/  LDCU.64 UR10, c[0x0][0x3b0] ;  /* 0x00007600ff0a77ac */ /* 0x000f620008000a00 */
[----:B-12-4-:R-:W-:Y:S01]  /*2c20*/  IADD3 R3, P0, PT, R8, 0x20, RZ ;  /* 0x0000002008037810 */ /* 0x016fe20007f1e0ff */
[----:B------:R-:W-:Y:S01]  /*2c30*/  IMAD.MOV.U32 R14, RZ, RZ, R10 ;  /* 0x000000ffff0e7224 */ /* 0x000fe200078e000a */
[----:B------:R-:W-:Y:S01]  /*2c40*/  MOV R15, R13 ;  /* 0x0000000d000f7202 */ /* 0x000fe20000000f00 */
[----:B------:R-:W1:Y:S02]  /*2c50*/  LDCU UR4, c[0x0][0x440] ;  /* 0x00008800ff0477ac */ /* 0x000e640008000800 */
[----:B------:R-:W-:Y:S01]  /*2c60*/  IMAD.X R0, RZ, RZ, R9, P0 ;  /* 0x000000ffff007224 */ /* 0x000fe200000e0609 */
[----:B------:R-:W2:Y:S03]  /*2c70*/  LDCU.64 UR6, c[0x0][0x380] ;  /* 0x00007000ff0677ac */ /* 0x000ea60008000a00 */
[----:B-----5:R-:W-:-:S02]  /*2c80*/  IMAD R0, R0, UR10, RZ ;  /* 0x0000000a00007c24 */ /* 0x020fc4000f8e02ff */
        /* <DEDUP_REMOVED lines=24> */
.L_x_1096:
[----:B------:R2:W-:Y:S02]  /*2e10*/  STS.128 [R148+0x5000], RZ ;  /* 0x005000ff94007388 */ /* 0x0005e40000000c00 */
.L_x_1095:
[----:B------:R-:W-:Y:S05]  /*2e20*/  BSYNC.RECONVERGENT B0 ;  /* 0x0000000000007941 */ /* 0x000fea0003800200 */
.L_x_1094:
[----:B-12-4-:R-:W-:Y:S01]  /*2e30*/  IADD3 R3, PT, PT, R6, 0x30, RZ ;  /* 0x0000003006037810 */ /* 0x016fe20007ffe0ff */
[----:B------:R-:W-:Y:S03]  /*2e40*/  BSSY.RECONVERGENT B0, `(.L_x_1097) ;  /* 0x0000023000007945 */ /* 0x000fe60003800200 */
[----:B------:R-:W-:-:S13]  /*2e50*/  ISETP.GE.AND P0, PT, R3, UR12, PT ;  /* 0x0000000c03007c0c */ /* 0x000fda000bf06270 */
[----:B------:R-:W-:Y:S05]  /*2e60*/  @P0 BRA `(.L_x_1098) ;  /* 0x0000000000800947 */ /* 0x000fea0003800000 */
[----:B------:R-:W1:Y:S01]  /*2e70*/  LDCU.64 UR10, c[0x0][0x3b0] ;  /* 0x00007600ff0a77ac */ /* 0x000e620008000a00 */
[----:B------:R-:W-:Y:S01]  /*2e80*/  IADD3 R0, P0, PT, R8, 0x30, RZ ;  /* 0x0000003008007810 */ /* 0x000fe20007f1e0ff */
[----:B------:R-:W-:Y:S01]  /*2e90*/  IMAD.MOV.U32 R11, RZ, RZ, R13 ;  /* 0x000000ffff0b7224 */ /* 0x000fe200078e000d */
[----:B------:R-:W2:Y:S03]  /*2ea0*/  LDCU UR4, c[0x0][0x440] ;  /* 0x00008800ff0477ac */ /* 0x000ea60008000800 */
[----:B------:R-:W-:Y:S01]  /*2eb0*/  IMAD.X R9, RZ, RZ, R9, P0 ;  /* 0x000000ffff097224 */ /* 0x000fe200000e0609 */
[----:B------:R-:W4:Y:S03]  /*2ec0*/  LDCU.64 UR6, c[0x0][0x380] ;  /* 0x00007000ff0677ac */ /* 0x000f260008000a00 */
[----:B-1----:R-:W-:-:S02]  /*2ed0*/  IMAD R9, R9, UR10, RZ ;  /* 0x0000000a09097c24 */ /* 0x002fc4000f8e02ff */
[----:B------:R-:W-:Y:S01]  /*2ee0*/  IMAD.WIDE.U32 R10, R0, UR10, R10 ;  /* 0x0000000a000a7c25 */ /* 0x000fe2000f8e000a */
[----:B--2---:R-:W-:-:S03]  /*2ef0*/  ISETP.GE.AND P1, PT, R35, UR4, PT ;  /* 0x0000000423007c0c */ /* 0x004fc6000bf26270 */
        /* <DEDUP_REMOVED lines=22> */
.L_x_1099:
[----:B------:R4:W-:Y:S02]  /*3060*/  STS.128 [R148+0x5800], RZ ;  /* 0x005800ff94007388 */ /* 0x0009e40000000c00 */
.L_x_1098:
[----:B------:R-:W-:Y:S05]  /*3070*/  BSYNC.RECONVERGENT B0 ;  /* 0x0000000000007941 */ /* 0x000fea0003800200 */
.L_x_1097:
[----:B------:R-:W-:Y:S01]  /*3080*/  UIADD3 UR10, UPT, UPT, UR16, -0x1, URZ ;  /* 0xffffffff100a7890 */ /* 0x000fe2000fffe0ff */
[----:B------:R-:W-:Y:S03]  /*3090*/  BSSY.RECONVERGENT B0, `(.L_x_1100) ;  /* 0x000001d000007945 */ /* 0x000fe60003800200 */
[----:B------:R-:W-:-:S04]  /*30a0*/  USHF.L.U32 UR4, UR10, 0x6, URZ ;  /* 0x000000060a047899 */ /* 0x000fc800080006ff */
[----:B------:R-:W-:-:S06]  /*30b0*/  UIADD3 UR7, UPT, UPT, -UR4, UR21, URZ ;  /* 0x0000001504077290 */ /* 0x000fcc000fffe1ff */
[----:B------:R-:W-:-:S13]  /*30c0*/  ISETP.GE.AND P3, PT, R6, UR7, PT ;  /* 0x0000000706007c0c */ /* 0x000fda000bf66270 */
[----:B------:R-:W-:Y:S05]  /*30d0*/  @P3 BRA `(.L_x_1101) ;  /* 0x0000000000603947 */ /* 0x000fea0003800000 */
[----:B------:R-:W5:Y:S02]  /*30e0*/  LDCU UR6, c[0x0][0x440] ;  /* 0x00008800ff0677ac */ /* 0x000f640008000800 */
[----:B-----5:R-:W-:Y:S02]  /*30f0*/  ISETP.GE.AND P1, PT, R35, UR6, PT ;  /* 0x0000000623007c0c */ /* 0x020fe4000bf26270 */
[----:B------:R-:W-:-:S11]  /*3100*/  ISETP.GE.AND P0, PT, R34, UR6, PT ;  /* 0x0000000622007c0c */ /* 0x000fd6000bf06270 */
        /* <DEDUP_REMOVED lines=20> */
.L_x_1102:
[----:B------:R1:W-:Y:S02]  /*3250*/  STS.128 [R148+0xa000], RZ ;  /* 0x00a000ff94007388 */ /* 0x0003e40000000c00 */
.L_x_1101:
[----:B------:R-:W-:Y:S05]  /*3260*/  BSYNC.RECONVERGENT B0 ;  /* 0x0000000000007941 */ /* 0x000fea0003800200 */
.L_x_1100:
[----:B------:R-:W-:Y:S01]  /*3270*/  ISETP.GE.AND P0, PT, R5, UR7, PT ;  /* 0x0000000705007c0c */ /* 0x000fe2000bf06270 */
[----:B------:R-:W-:Y:S01]  /*3280*/  BSSY.RECONVERGENT B0, `(.L_x_1103) ;  /* 0x000001b000007945 */ /* 0x000fe20003800200 */
[C---:B------:R-:W-:Y:S01]  /*3290*/  SHF.L.U64.HI R0, R144.reuse, 0x4, R145 ;  /* 0x0000000490007819 */ /* 0x040fe20000010291 */
[----:B------:R-:W-:-:S10]  /*32a0*/  IMAD.SHL.U32 R95, R144, 0x10, RZ ;  /* 0x00000010905f7824 */ /* 0x000fd400078e00ff */
        /* <DEDUP_REMOVED lines=23> */
.L_x_1105:
[----:B------:R1:W-:Y:S02]  /*3420*/  STS.128 [R148+0xa800], RZ ;  /* 0x00a800ff94007388 */ /* 0x0003e40000000c00 */
.L_x_1104:
[----:B------:R-:W-:Y:S05]  /*3430*/  BSYNC.RECONVERGENT B0 ;  /* 0x0000000000007941 */ /* 0x000fea0003800200 */
.L_x_1103:
[----:B------:R-:W-:Y:S01]  /*3440*/  ISETP.GE.AND P0, PT, R4, UR7, PT ;  /* 0x0000000704007c0c */ /* 0x000fe2000bf06270 */
        /* <DEDUP_REMOVED lines=24> */
.L_x_1108:
[----:B------:R1:W-:Y:S02]  /*35d0*/  STS.128 [R148+0xb000], RZ ;  /* 0x00b000ff94007388 */ /* 0x0003e40000000c00 */
.L_x_1107:
[----:B------:R-:W-:Y:S05]  /*35e0*/  BSYNC.RECONVERGENT B0 ;  /* 0x0000000000007941 */ /* 0x000fea0003800200 */
.L_x_1106:
[----:B------:R-:W-:Y:S01]  /*35f0*/  ISETP.GE.AND P0, PT, R3, UR7, PT ;  /* 0x0000000703007c0c */ /* 0x000fe2000bf06270 */
        /* <DEDUP_REMOVED lines=8> */
[----:B--2---:R-:W-:-:S05]  /*3680*/  IMAD.WIDE.U32 R8, R144, 0x60, R164 ;  /* 0x0000006090087825 */ /* 0x004fca00078e00a4 */
        /* <DEDUP_REMOVED lines=20> */
.L_x_1111:
[----:B------:R2:W-:Y:S02]  /*37d0*/  STS.128 [R148+0xb800], RZ ;  /* 0x00b800ff94007388 */ /* 0x0005e40000000c00 */
.L_x_1110:
[----:B------:R-:W-:Y:S05]  /*37e0*/  BSYNC.RECONVERGENT B0 ;  /* 0x0000000000007941 */ /* 0x000fea0003800200 */
.L_x_1109:
[----:B------:R-:W0:Y:S01]  /*37f0*/  LDGDEPBAR ;  /* 0x00000000000079af */ /* 0x000e220000000000 */
[----:B------:R-:W-:Y:S01]  /*3800*/  IMAD.U32 R7, RZ, RZ, UR20 ;  /* 0x00000014ff077e24 */ /* 0x000fe2000f8e00ff */
[----:B------:R-:W-:Y:S01]  /*3810*/  LOP3.LUT R2, R162, 0x1f0, RZ, 0xc0, !PT ;  /* 0x000001f0a2027812 */ /* 0x000fe200078ec0ff */
[----:B------:R-:W-:Y:S01]  /*3820*/  BSSY.RECONVERGENT B0, `(.L_x_1112) ;  /* 0x0000025000007945 */ /* 0x000fe20003800200 */
[----:B-12---:R-:W-:Y:S02]  /*3830*/  SHF.R.U32.HI R8, RZ, 0x2, R160 ;  /* 0x00000002ff087819 */ /* 0x006fe400000116a0 */
[----:B------:R-:W-:Y:S01]  /*3840*/  IADD3 R7, PT, PT, R2, 0x1, R7 ;  /* 0x0000000102077810 */ /* 0x000fe20007ffe007 */
[----:B------:R-:W-:Y:S01]  /*3850*/  IMAD.U32 R2, RZ, RZ, UR21 ;  /* 0x00000015ff027e24 */ /* 0x000fe2000f8e00ff */
[----:B------:R-:W-:-:S04]  /*3860*/  LOP3.LUT R8, R8, 0x7, RZ, 0xc0, !PT ;  /* 0x0000000708087812 */ /* 0x000fc800078ec0ff */
[----:B------:R-:W-:-:S04]  /*3870*/  IADD3 R7, PT, PT, R7, -UR22, R8 ;  /* 0x8000001607077c10 */ /* 0x000fc8000fffe008 */
        /* <DEDUP_REMOVED lines=26> */
.L_x_1114:
[----:B------:R2:W-:Y:S01]  /*3a20*/  STS.128 [R148+0x10000], RZ ;  /* 0x010000ff94007388 */ /* 0x0005e20000000c00 */
[----:B------:R-:W-:Y:S05]  /*3a30*/  BRA `(.L_x_1115) ;  /* 0x00000000000c7947 */ /* 0x000fea0003800000 */
.L_x_1113:
[----:B------:R1:W-:Y:S04]  /*3a40*/  STS.128 [R148+0xc000], RZ ;  /* 0x00c000ff94007388 */ /* 0x0003e80000000c00 */
[----:B------:R1:W-:Y:S04]  /*3a50*/  STS.128 [R148+0xe000], RZ ;  /* 0x00e000ff94007388 */ /* 0x0003e80000000c00 */
[----:B------:R1:W-:Y:S02]  /*3a60*/  STS.128 [R148+0x10000], RZ ;  /* 0x010000ff94007388 */ /* 0x0003e40000000c00 */
.L_x_1115:
[----:B------:R-:W-:Y:S05]  /*3a70*/  BSYNC.RECONVERGENT B0 ;  /* 0x0000000000007941 */ /* 0x000fea0003800200 */
.L_x_1112:
[----:B------:R-:W-:Y:S01]  /*3a80*/  ISETP.GE.AND P0, PT, R5, UR7, PT ;  /* 0x0000000705007c0c */ /* 0x000fe2000bf06270 */
[----:B------:R-:W-:-:S12]  /*3a90*/  BSSY.RECONVERGENT B0, `(.L_x_1116) ;  /* 0x000001e000007945 */ /* 0x000fd80003800200 */
[----:B------:R1:W-:Y:S04]  /*3aa0*/  @P0 STS.128 [R148+0xc800], RZ ;  /* 0x00c800ff94000388 */ /* 0x0003e80000000c00 */
[----:B------:R1:W-:Y:S04]  /*3ab0*/  @P0 STS.128 [R148+0xe800], RZ ;  /* 0x00e800ff94000388 */ /* 0x0003e80000000c00 */
[----:B------:R1:W-:Y:S01]  /*3ac0*/  @P0 STS.128 [R148+0x10800], RZ ;  /* 0x010800ff94000388 */ /* 0x0003e20000000c00 */
[----:B------:R-:W-:Y:S05]  /*3ad0*/  @P0 BRA `(.L_x_1117) ;  /* 0x0000000000640947 */ /* 0x000fea0003800000 */
[----:B------:R-:W5:Y:S01]  /*3ae0*/  LDCU UR6, c[0x0][0x440] ;  /* 0x00008800ff0677ac */ /* 0x000f620008000800 */
[C---:B------:R-:W-:Y:S01]  /*3af0*/  IMAD.SHL.U32 R5, R24.reuse, 0x10, RZ ;  /* 0x0000001018057824 */ /* 0x040fe200078e00ff */
[----:B-1----:R-:W-:-:S04]  /*3b00*/  SHF.L.U64.HI R8, R24, 0x4, R25 ;  /* 0x0000000418087819 */ /* 0x002fc80000010219 */
        /* <DEDUP_REMOVED lines=21> */
.L_x_1118:
[----:B------:R1:W-:Y:S02]  /*3c60*/  STS.128 [R148+0x10800], RZ ;  /* 0x010800ff94007388 */ /* 0x0003e40000000c00 */
.L_x_1117:
[----:B------:R-:W-:Y:S05]  /*3c70*/  BSYNC.RECONVERGENT B0 ;  /* 0x0000000000007941 */ /* 0x000fea0003800200 */
.L_x_1116:
[----:B------:R-:W-:Y:S01]  /*3c80*/  ISETP.GE.AND P0, PT, R4, UR7, PT ;  /* 0x0000000704007c0c */ /* 0x000fe2000bf06270 */
        /* <DEDUP_REMOVED lines=27> */
.L_x_1121:
[----:B------:R1:W-:Y:S02]  /*3e40*/  STS.128 [R148+0x11000], RZ ;  /* 0x011000ff94007388 */ /* 0x0003e40000000c00 */
.L_x_1120:
[----:B------:R-:W-:Y:S05]  /*3e50*/  BSYNC.RECONVERGENT B0 ;  /* 0x0000000000007941 */ /* 0x000fea0003800200 */
.L_x_1119:
[----:B------:R-:W-:Y:S01]  /*3e60*/  ISETP.GE.AND P0, PT, R3, UR7, PT ;  /* 0x0000000703007c0c */ /* 0x000fe2000bf06270 */
[----:B------:R-:W-:Y:S01]  /*3e70*/  BSSY.RECONVERGENT B0, `(.L_x_1122) ;  /* 0x0000020000007945 */ /* 0x000fe20003800200 */
[----:B------:R-:W-:Y:S01]  /*3e80*/  IMAD.IADD R6, R93, 0x1, R6 ;  /* 0x000000015d067824 */ /* 0x000fe200078e0206 */
[----:B------:R-:W-:Y:S02]  /*3e90*/  SHF.R.U32.HI R3, RZ, 0x4, R160 ;  /* 0x00000004ff037819 */ /* 0x000fe400000116a0 */
[----:B------:R-:W-:-:S08]  /*3ea0*/  LOP3.LUT R27, R160, 0x8, RZ, 0xc0, !PT ;  /* 0x00000008a01b7812 */ /* 0x000fd000078ec0ff */
[----:B------:R1:W-:Y:S04]  /*3eb0*/  @P0 STS.128 [R148+0xd800], RZ ;  /* 0x00d800ff94000388 */ /* 0x0003e80000000c00 */
[----:B------:R1:W-:Y:S04]  /*3ec0*/  @P0 STS.128 [R148+0xf800], RZ ;  /* 0x00f800ff94000388 */ /* 0x0003e80000000c00 */
[----:B------:R1:W-:Y:S01]  /*3ed0*/  @P0 STS.128 [R148+0x11800], RZ ;  /* 0x011800ff94000388 */ /* 0x0003e20000000c00 */
[----:B------:R-:W-:Y:S05]  /*3ee0*/  @P0 BRA `(.L_x_1123) ;  /* 0x0000000000600947 */ /* 0x000fea0003800000 */
[----:B------:R-:W5:Y:S01]  /*3ef0*/  LDCU UR6, c[0x0][0x440] ;  /* 0x00008800ff0677ac */ /* 0x000f620008000800 */
[----:B-1----:R-:W-:Y:S02]  /*3f00*/  IMAD R4, R25, 0x60, RZ ;  /* 0x0000006019047824 */ /* 0x002fe400078e02ff */
        /* <DEDUP_REMOVED lines=21> */
.L_x_1124:
[----:B------:R1:W-:Y:S02]  /*4060*/  STS.128 [R148+0x11800], RZ ;  /* 0x011800ff94007388 */ /* 0x0003e40000000c00 */
.L_x_1123:
[----:B------:R-:W-:Y:S05]  /*4070*/  BSYNC.RECONVERGENT B0 ;  /* 0x0000000000007941 */ /* 0x000fea0003800200 */
.L_x_1122:
[----:B------:R-:W-:Y:S01]  /*4080*/  IMAD.SHL.U32 R3, R3, 0x400, RZ ;  /* 0x0000040003037824 */ /* 0x000fe200078e00ff */
[----:B------:R-:W-:Y:S01]  /*4090*/  LOP3.LUT R27, R26, R27, RZ, 0x3c, !PT ;  /* 0x0000001b1a1b7212 */ /* 0x000fe200078e3cff */
[----:B------:R-:W-:Y:S01]  /*40a0*/  IMAD.MOV.U32 R158, RZ, RZ, 0x20 ;  /* 0x00000020ff9e7424 */ /* 0x000fe200078e00ff */
[----:B------:R-:W-:Y:S01]  /*40b0*/  LEA R100, R6, UR5, 0x1 ;  /* 0x0000000506647c11 */ /* 0x000fe2000f8e08ff */
[----:B------:R-:W-:Y:S01]  /*40c0*/  IMAD.MOV.U32 R143, RZ, RZ, 0x40 ;  /* 0x00000040ff8f7424 */ /* 0x000fe200078e00ff */
[----:B------:R-:W-:Y:S01]  /*40d0*/  LOP3.LUT R98, R3, 0x400, RZ, 0xc0, !PT ;  /* 0x0000040003627812 */ /* 0x000fe200078ec0ff */
[----:B------:R-:W0:Y:S01]  /*40e0*/  LDGDEPBAR ;  /* 0x00000000000079af */ /* 0x000e220000000000 */
[C---:B------:R-:W-:Y:S01]  /*40f0*/  LOP3.LUT P1, RZ, R160.reuse, 0x2, RZ, 0xc0, !PT ;  /* 0x00000002a0ff7812 */ /* 0x040fe2000782c0ff */
[----:B------:R-:W-:Y:S01]  /*4100*/  UISETP.GT.AND UP0, UPT, UR10, UR14, UPT ;  /* 0x0000000e0a00728c */ /* 0x000fe2000bf04270 */
[----:B------:R-:W-:Y:S01]  /*4110*/  LOP3.LUT P0, RZ, R160, 0x4, RZ, 0xc0, !PT ;  /* 0x00000004a0ff7812 */ /* 0x000fe2000780c0ff */
[----:B------:R-:W-:Y:S01]  /*4120*/  IMAD R98, R27, 0x2, R98 ;  /* 0x000000021b627824 */ /* 0x000fe200078e0262 */
[----:B------:R-:W-:Y:S01]  /*4130*/  LDSM.16.M88.4 R80, [R100] ;  /* 0x000000006450783b */ /* 0x000fe20000000200 */
[----:B------:R-:W-:-:S02]  /*4140*/  SEL R150, R158, 0xffffffe0, !P1 ;  /* 0xffffffe09e967807 */ /* 0x000fc40004800000 */
[----:B------:R-:W-:Y:S01]  /*4150*/  VIADD R97, R98, UR5 ;  /* 0x0000000562617c36 */ /* 0x000fe20008000000 */
[----:B------:R-:W5:Y:S01]  /*4160*/  LDSM.16.M88.4 R52, [R98+UR5+0x6000] ;  /* 0x006000056234783b */ /* 0x000f620008000200 */
[----:B------:R-:W-:Y:S02]  /*4170*/  IADD3 R96, PT, PT, R100, R150, RZ ;  /* 0x0000009664607210 */ /* 0x000fe40007ffe0ff */
[----:B------:R-:W-:Y:S01]  /*4180*/  IMAD.IADD R94, R97, 0x1, R150 ;  /* 0x00000001615e7824 */ /* 0x000fe200078e0296 */
[----:B------:R-:W2:Y:S01]  /*4190*/  LDSM.16.M88.4 R44, [R98+UR5+0x6800] ;  /* 0x00680005622c783b */ /* 0x000ea20008000200 */
[----:B------:R-:W-:Y:S02]  /*41a0*/  SEL R143, R143, 0xffffffc0, !P0 ;  /* 0xffffffc08f8f7807 */ /* 0x000fe40004000000 */
[----:B------:R-:W-:Y:S01]  /*41b0*/  VIMNMX R146, PT, PT, R2, UR21, PT ;  /* 0x0000001502927c48 */ /* 0x000fe2000bfe0100 */
[----:B------:R-:W3:Y:S01]  /*41c0*/  LDSM.16.M88.4 R36, [R98+UR5+0x7000] ;  /* 0x007000056224783b */ /* 0x000ee20008000200 */
[----:B------:R-:W-:Y:S01]  /*41d0*/  IADD3 R99, PT, PT, R100, R143, RZ ;  /* 0x0000008f64637210 */ /* 0x000fe20007ffe0ff */
[----:B------:R-:W-:-:S02]  /*41e0*/  IMAD.IADD R97, R97, 0x1, R143 ;  /* 0x0000000161617824 */ /* 0x000fc400078e028f */
[----:B------:R-:W4:Y:S02]  /*41f0*/  LDSM.16.M88.4 R20, [R98+UR5+0x7800] ;  /* 0x007800056214783b */ /* 0x000f240008000200 */
[C---:B------:R-:W-:Y:S01]  /*4200*/  IMAD.IADD R92, R150.reuse, 0x1, R99 ;  /* 0x00000001965c7824 */ /* 0x040fe200078e0263 */
[----:B------:R-:W-:Y:S01]  /*4210*/  IADD3 R3, PT, PT, R150, R97, RZ ;  /* 0x0000006196037210 */ /* 0x000fe20007ffe0ff */
        /* <DEDUP_REMOVED lines=14> */
[C---:B---3--:R-:W-:Y:S08]  /*4300*/  HMMA.16816.F32 R40, R80.reuse, R36, RZ ;  /* 0x000000245028723c */ /* 0x048ff000000018ff */
[C---:B------:R-:W-:Y:S08]  /*4310*/  HMMA.16816.F32 R44, R80.reuse, R46, RZ ;  /* 0x0000002e502c723c */ /* 0x040ff000000018ff */
[C---:B------:R-:W-:Y:S08]  /*4320*/  HMMA.16816.F32 R36, R80.reuse, R38, RZ ;  /* 0x000000265024723c */ /* 0x040ff000000018ff */
[C---:B----4-:R-:W-:Y:S08]  /*4330*/  HMMA.16816.F32 R28, R80.reuse, R20, RZ ;  /* 0x00000014501c723c */ /* 0x050ff000000018ff */
        /* <DEDUP_REMOVED lines=119> */
[----:B----4-:R-:W-:-:S05]  /*4ab0*/  IMAD.U32 R3, RZ, RZ, UR21 ;  /* 0x00000015ff037e24 */ /* 0x010fca000f8e00ff */
[----:B------:R-:W-:Y:S02]  /*4ac0*/  VIADDMNMX R3, R2, 0x8, R3, PT ;  /* 0x0000000802037846 */ /* 0x000fe40003800103 */
        /* <DEDUP_REMOVED lines=16> */
[----:B------:R-:W-:-:S13]  /*4bd0*/  BRA.U !UP0, `(.L_x_1125) ;  /* 0x00000009084c7547 */ /* 0x000fda000b800000 */
        /* <DEDUP_REMOVED lines=11> */
.L_x_1126:
[----:B------:R-:W1:Y:S01]  /*4c90*/  LDC R4, c[0x0][0x4f0] ;  /* 0x00013c00ff047b82 */ /* 0x000e620000000800 */
[----:B------:R-:W-:Y:S01]  /*4ca0*/  UIADD3 UR6, UPT, UPT, UR4, -0x40, URZ ;  /* 0xffffffc004067890 */ /* 0x000fe2000fffe0ff */
[----:B------:R-:W-:-:S05]  /*4cb0*/  IABS R8, UR4 ;  /* 0x0000000400087c13 */ /* 0x000fca0008000000 */
[----:B------:R-:W-:-:S04]  /*4cc0*/  MOV R6, UR6 ;  /* 0x0000000600067c02 */ /* 0x000fc80008000f00 */
[----:B------:R-:W-:Y:S02]  /*4cd0*/  IABS R6, R6 ;  /* 0x0000000600067213 */ /* 0x000fe40000000000 */
[----:B-1----:R-:W-:-:S04]  /*4ce0*/  IABS R2, R4 ;  /* 0x0000000400027213 */ /* 0x002fc80000000000 */
        /* <DEDUP_REMOVED lines=12> */
[C---:B------:R-:W-:Y:S02]  /*4db0*/  IMAD R7, R2.reuse, R7, R8 ;  /* 0x0000000702077224 */ /* 0x040fe400078e0208 */
        /* <DEDUP_REMOVED lines=8> */
[C---:B------:R-:W-:Y:S02]  /*4e40*/  ISETP.NE.AND P3, PT, R4.reuse, RZ, PT ;  /* 0x000000ff0400720c */ /* 0x040fe40003f65270 */
[----:B------:R-:W-:Y:S02]  /*4e50*/  ISETP.GE.U32.AND P5, PT, R5, R2, PT ;  /* 0x000000020500720c */ /* 0x000fe40003fa6070 */
[C---:B------:R-:W-:Y:S01]  /*4e60*/  LOP3.LUT R2, R4.reuse, UR6, RZ, 0x3c, !PT ;  /* 0x0000000604027c12 */ /* 0x040fe2000f8e3cff */
[----:B------:R-:W1:Y:S01]  /*4e70*/  LDCU.64 UR6, c[0x0][0x3a0] ;  /* 0x00007400ff0677ac */ /* 0x000e620008000a00 */
[----:B------:R-:W-:-:S02]  /*4e80*/  LOP3.LUT R5, R4, UR4, RZ, 0x3c, !PT ;  /* 0x0000000404057c12 */ /* 0x000fc4000f8e3cff */
[----:B------:R-:W-:Y:S02]  /*4e90*/  ISETP.GE.AND P2, PT, R2, RZ, PT ;  /* 0x000000ff0200720c */ /* 0x000fe40003f46270 */
[----:B------:R-:W-:Y:S02]  /*4ea0*/  ISETP.GE.AND P4, PT, R5, RZ, PT ;  /* 0x000000ff0500720c */ /* 0x000fe40003f86270 */
[----:B------:R-:W-:Y:S02]  /*4eb0*/  @P6 IADD3 R10, PT, PT, R10, 0x1, RZ ;  /* 0x000000010a0a6810 */ /* 0x000fe40007ffe0ff */
[----:B------:R-:W-:Y:S01]  /*4ec0*/  LOP3.LUT R5, RZ, R4, RZ, 0x33, !PT ;  /* 0x00000004ff057212 */ /* 0x000fe200078e33ff */
[----:B------:R-:W-:-:S06]  /*4ed0*/  @P5 VIADD R9, R9, 0x1 ;  /* 0x0000000109095836 */ /* 0x000fcc0000000000 */
        /* <DEDUP_REMOVED lines=17> */
[----:B-1----:R-:W-:Y:S02]  /*4ff0*/  IMAD R5, R5, UR6, RZ ;  /* 0x0000000605057c24 */ /* 0x002fe4000f8e02ff */
[----:B------:R-:W-:-:S04]  /*5000*/  IMAD.WIDE.U32 R6, R2, UR6, R6 ;  /* 0x0000000602067c25 */ /* 0x000fc8000f8e0006 */
[----:B------:R-:W-:Y:S01]  /*5010*/  IMAD R5, R2, UR7, R5 ;  /* 0x0000000702057c24 */ /* 0x000fe2000f8e0205 */
[----:B------:R-:W-:-:S04]  /*5020*/  LEA R166, P2, R6, R166, 0x1 ;  /* 0x000000a606a67211 */ /* 0x000fc800078408ff */
[----:B------:R-:W-:-:S04]  /*5030*/  IADD3 R5, PT, PT, R7, R5, RZ ;  /* 0x0000000507057210 */ /* 0x000fc80007ffe0ff */
[----:B------:R-:W-:-:S07]  /*5040*/  LEA.HI.X R165, R6, R165, R5, 0x1, P2 ;  /* 0x000000a506a57211 */ /* 0x000fce00010f0c05 */
.L_x_1127:
[----:B------:R-:W1:Y:S01]  /*5050*/  LDCU UR6, c[0x0][0x440] ;  /* 0x00008800ff0677ac */ /* 0x000e620008000800 */
[C---:B------:R-:W-:Y:S01]  /*5060*/  LEA R4, P5, R95.reuse, R166, 0x1 ;  /* 0x000000a65f047211 */ /* 0x040fe200078a08ff */
[C---:B------:R-:W-:Y:S01]  /*5070*/  IMAD.SHL.U32 R2, R144.reuse, 0x20, RZ ;  /* 0x0000002090027824 */ /* 0x040fe200078e00ff */
[----:B------:R-:W-:Y:S02]  /*5080*/  SHF.L.U64.HI R7, R144, 0x5, R145 ;  /* 0x0000000590077819 */ /* 0x000fe40000010291 */
[----:B------:R-:W-:Y:S02]  /*5090*/  LEA.HI.X R5, R95, R165, R0, 0x1, P5 ;  /* 0x000000a55f057211 */ /* 0x000fe400028f0c00 */
[----:B------:R-:W-:-:S04]  /*50a0*/  IADD3 R8, P6, PT, R2, R4, RZ ;  /* 0x0000000402087210 */ /* 0x000fc80007fde0ff */
[----:B------:R-:W-:Y:S01]  /*50b0*/  IADD3 R6, P5, PT, R2, R8, RZ ;  /* 0x0000000802067210 */ /* 0x000fe20007fbe0ff */
[----:B------:R-:W-:-:S04]  /*50c0*/  IMAD.X R9, R7, 0x1, R5, P6 ;  /* 0x0000000107097824 */ /* 0x000fc800030e0605 */
[----:B------:R-:W-:Y:S01]  /*50d0*/  IMAD.X R7, R7, 0x1, R9, P5 ;  /* 0x0000000107077824 */ /* 0x000fe200028e0609 */
[----:B-1----:R-:W-:Y:S02]  /*50e0*/  ISETP.GE.AND P4, PT, R35, UR6, PT ;  /* 0x0000000623007c0c */ /* 0x002fe4000bf86270 */
[----:B------:R-:W-:Y:S02]  /*50f0*/  ISETP.GE.AND P3, PT, R34, UR6, PT ;  /* 0x0000000622007c0c */ /* 0x000fe4000bf66270 */
        /* <DEDUP_REMOVED lines=65> */
.L_x_1125:
[----:B--2---:R-:W-:Y:S01]  /*5510*/  IMAD.SHL.U32 R5, R160, 0x2, RZ ;  /* 0x00000002a0057824 */ /* 0x004fe200078e00ff */
[----:B------:R-:W1:Y:S01]  /*5520*/  LDCU UR6, c[0x0][0x45c] ;  /* 0x00008b80ff0677ac */ /* 0x000e620008000800 */
[----:B------:R-:W-:Y:S01]  /*5530*/  IMAD.U32 R2, RZ, RZ, UR4 ;  /* 0x00000004ff027e24 */ /* 0x000fe2000f8e00ff */
[----:B------:R-:W-:Y:S01]  /*5540*/  LOP3.LUT R147, R93, 0x200, R32, 0xf8, !PT ;  /* 0x000002005d937812 */ /* 0x000fe200078ef820 */
[----:B------:R-:W-:-:S03]  /*5550*/  UISETP.GT.AND UP0, UPT, UR10, UR14, UPT ;  /* 0x0000000e0a00728c */ /* 0x000fc6000bf04270 */
[----:B------:R-:W-:Y:S02]  /*5560*/  LOP3.LUT R2, R2, 0x6, R5, 0xf8, !PT ;  /* 0x0000000602027812 */ /* 0x000fe400078ef805 */
[----:B------:R-:W-:Y:S02]  /*5570*/  LEA R161, R147, UR5, 0x1 ;  /* 0x0000000593a17c11 */ /* 0x000fe4000f8e08ff */
[C---:B------:R-:W-:Y:S02]  /*5580*/  LOP3.LUT R22, R2.reuse, 0x8, RZ, 0xfc, !PT ;  /* 0x0000000802167812 */ /* 0x040fe400078efcff */
[----:B------:R-:W-:Y:S01]  /*5590*/  LOP3.LUT R0, R2, 0x1, RZ, 0xfc, !PT ;  /* 0x0000000102007812 */ /* 0x000fe200078efcff */
[----:B------:R-:W-:Y:S01]  /*55a0*/  IMAD.IADD R155, R143, 0x1, R161 ;  /* 0x000000018f9b7824 */ /* 0x000fe200078e02a1 */
[-C--:B------:R-:W-:Y:S01]  /*55b0*/  ISETP.GE.AND P4, PT, R22, R146.reuse, PT ;  /* 0x000000921600720c */ /* 0x080fe20003f86270 */
[----:B------:R-:W-:Y:S01]  /*55c0*/  LDSM.16.MT88.4 R100, [R161+0x10000] ;  /* 0x01000000a164783b */ /* 0x000fe20000004200 */
[----:B------:R-:W-:Y:S01]  /*55d0*/  LOP3.LUT R21, R2, 0x10, RZ, 0xfc, !PT ;  /* 0x0000001002157812 */ /* 0x000fe200078efcff */
[----:B------:R-:W-:Y:S01]  /*55e0*/  IMAD.IADD R154, R150, 0x1, R155 ;  /* 0x00000001969a7824 */ /* 0x000fe200078e029b */
[----:B------:R-:W-:-:S02]  /*55f0*/  ISETP.GE.AND P5, PT, R0, R146, PT ;  /* 0x000000920000720c */ /* 0x000fc40003fa6270 */
[----:B------:R-:W-:Y:S02]  /*5600*/  FSEL R13, R52, -INF , !P4 ;  /* 0xff800000340d7808 */ /* 0x000fe40006000000 */
[C---:B------:R-:W-:Y:S01]  /*5610*/  LOP3.LUT R12, R2.reuse, 0x9, RZ, 0xfc, !PT ;  /* 0x00000009020c7812 */ /* 0x040fe200078efcff */
[----:B------:R-:W-:Y:S01]  /*5620*/  LDSM.16.MT88.4 R60, [R154+0xc000] ;  /* 0x00c000009a3c783b */ /* 0x000fe20000004200 */
[-C--:B------:R-:W-:Y:S02]  /*5630*/  ISETP.GE.AND P4, PT, R21, R146.reuse, PT ;  /* 0x000000921500720c */ /* 0x080fe40003f86270 */
[C---:B------:R-:W-:Y:S01]  /*5640*/  LOP3.LUT R10, R2.reuse, 0x18, RZ, 0xfc, !PT ;  /* 0x00000018020a7812 */ /* 0x040fe200078efcff */
[----:B------:R-:W-:Y:S01]  /*5650*/  LDSM.16.MT88.4 R92, [R154+0xe800] ;  /* 0x00e800009a5c783b */ /* 0x000fe20000004200 */
[----:B------:R-:W-:Y:S02]  /*5660*/  ISETP.GE.AND P6, PT, R2, R146, PT ;  /* 0x000000920200720c */ /* 0x000fe40003fc6270 */
[----:B------:R-:W-:-:S02]  /*5670*/  FSEL R15, R57, -INF , !P5 ;  /* 0xff800000390f7808 */ /* 0x000fc40006800000 */
[-C--:B------:R-:W-:Y:S02]  /*5680*/  ISETP.GE.AND P5, PT, R12, R146.reuse, PT ;  /* 0x000000920c00720c */ /* 0x080fe40003fa6270 */
[----:B------:R-:W-:Y:S02]  /*5690*/  FSEL R11, R48, -INF , !P4 ;  /* 0xff800000300b7808 */ /* 0x000fe40006000000 */
[----:B------:R-:W-:Y:S02]  /*56a0*/  LOP3.LUT R20, R2, 0x11, RZ, 0xfc, !PT ;  /* 0x0000001102147812 */ /* 0x000fe400078efcff */
[----:B------:R-:W-:Y:S02]  /*56b0*/  ISETP.GE.AND P4, PT, R10, R146, PT ;  /* 0x000000920a00720c */ /* 0x000fe40003f86270 */
[----:B------:R-:W-:Y:S02]  /*56c0*/  FSEL R17, R56, -INF , !P6 ;  /* 0xff80000038117808 */ /* 0x000fe40007000000 */
[----:B------:R-:W-:-:S02]  /*56d0*/  LOP3.LUT R19, R2, 0x19, RZ, 0xfc, !PT ;  /* 0x0000001902137812 */ /* 0x000fc400078efcff */
[----:B------:R-:W-:Y:S02]  /*56e0*/  FSEL R53, R53, -INF , !P5 ;  /* 0xff80000035357808 */ /* 0x000fe40006800000 */
[----:B------:R-:W-:Y:S02]  /*56f0*/  ISETP.GE.AND P5, PT, R20, R146, PT ;  /* 0x000000921400720c */ /* 0x000fe40003fa6270 */
[----:B------:R-:W-:Y:S02]  /*5700*/  FSEL R7, R44, -INF , !P4 ;  /* 0xff8000002c077808 */ /* 0x000fe40006000000 */
[C---:B------:R-:W-:Y:S02]  /*5710*/  LOP3.LUT R6, R2.reuse, 0x20, RZ, 0xfc, !PT ;  /* 0x0000002002067812 */ /* 0x040fe400078efcff */
[----:B------:R-:W-:Y:S02]  /*5720*/  FMNMX3.FTZ R44, R17, R15, R13, !PT ;  /* 0x0000000f112c7276 */ /* 0x000fe4000781000d */
[----:B------:R-:W-:-:S02]  /*5730*/  LOP3.LUT R18, R2, 0x21, RZ, 0xfc, !PT ;  /* 0x0000002102127812 */ /* 0x000fc400078efcff */
[-C--:B------:R-:W-:Y:S02]  /*5740*/  ISETP.GE.AND P6, PT, R19, R146.reuse, PT ;  /* 0x000000921300720c */ /* 0x080fe40003fc6270 */
[----:B------:R-:W-:Y:S02]  /*5750*/  LOP3.LUT R4, R2, 0x28, RZ, 0xfc, !PT ;  /* 0x0000002802047812 */ /* 0x000fe400078efcff */
[----:B------:R-:W-:Y:S02]  /*5760*/  FSEL R9, R49, -INF , !P5 ;  /* 0xff80000031097808 */ /* 0x000fe40006800000 */
[-C--:B------:R-:W-:Y:S02]  /*5770*/  ISETP.GE.AND P5, PT, R6, R146.reuse, PT ;  /* 0x000000920600720c */ /* 0x080fe40003fa6270 */
[----:B------:R-:W-:Y:S02]  /*5780*/  FMNMX3.FTZ R44, R44, R53, R11, !PT ;  /* 0x000000352c2c7276 */ /* 0x000fe4000781000b */
[----:B------:R-:W-:-:S02]  /*5790*/  ISETP.GE.AND P4, PT, R18, R146, PT ;  /* 0x000000921200720c */ /* 0x000fc40003f86270 */
[----:B------:R-:W-:Y:S02]  /*57a0*/  FSEL R5, R45, -INF , !P6 ;  /* 0xff8000002d057808 */ /* 0x000fe40007000000 */
[C---:B------:R-:W-:Y:S02]  /*57b0*/  LOP3.LUT R8, R2.reuse, 0x29, RZ, 0xfc, !PT ;  /* 0x0000002902087812 */ /* 0x040fe400078efcff */
[----:B------:R-:W-:Y:S02]  /*57c0*/  LOP3.LUT R16, R2, 0x30, RZ, 0xfc, !PT ;  /* 0x0000003002107812 */ /* 0x000fe400078efcff */
[----:B------:R-:W-:Y:S02]  /*57d0*/  ISETP.GE.AND P6, PT, R4, R146, PT ;  /* 0x000000920400720c */ /* 0x000fe40003fc6270 */
[----:B------:R-:W-:Y:S02]  /*57e0*/  FSEL R49, R40, -INF , !P5 ;  /* 0xff80000028317808 */ /* 0x000fe40006800000 */
[----:B------:R-:W-:-:S02]  /*57f0*/  FMNMX3.FTZ R44, R44, R9, R7, !PT ;  /* 0x000000092c2c7276 */ /* 0x000fc40007810007 */
[----:B------:R-:W-:Y:S02]  /*5800*/  FSEL R85, R41, -INF , !P4 ;  /* 0xff80000029557808 */ /* 0x000fe40006000000 */
[----:B------:R-:W-:Y:S02]  /*5810*/  ISETP.GE.AND P2, PT, R0, R3, PT ;  /* 0x000000030000720c */ /* 0x000fe40003f46270 */
[-C--:B------:R-:W-:Y:S02]  /*5820*/  ISETP.GE.AND P5, PT, R8, R146.reuse, PT ;  /* 0x000000920800720c */ /* 0x080fe40003fa6270 */
[----:B------:R-:W-:Y:S02]  /*5830*/  ISETP.GE.AND P4, PT, R16, R146, PT ;  /* 0x000000921000720c */ /* 0x000fe40003f86270 */
[----:B------:R-:W-:Y:S02]  /*5840*/  FSEL R71, R36, -INF , !P6 ;  /* 0xff80000024477808 */ /* 0x000fe40007000000 */
[----:B------:R-:W-:-:S02]  /*5850*/  LOP3.LUT R14, R2, 0x31, RZ, 0xfc, !PT ;  /* 0x00000031020e7812 */ /* 0x000fc400078efcff */
[----:B------:R-:W-:Y:S02]  /*5860*/  LOP3.LUT R0, R2, 0x38, RZ, 0xfc, !PT ;  /* 0x0000003802007812 */ /* 0x000fe400078efcff */
[----:B------:R-:W-:Y:S02]  /*5870*/  FMNMX3.FTZ R36, R44, R5, R49, !PT ;  /* 0x000000052c247276 */ /* 0x000fe40007810031 */
[----:B------:R-:W-:Y:S02]  /*5880*/  ISETP.GE.AND P3, PT, R2, R3, PT ;  /* 0x000000030200720c */ /* 0x000fe40003f66270 */
[----:B------:R-:W-:Y:S02]  /*5890*/  FSEL R69, R37, -INF , !P5 ;  /* 0xff80000025457808 */ /* 0x000fe40006800000 */
[----:B------:R-:W-:Y:S02]  /*58a0*/  FSEL R57, R28, -INF , !P4 ;  /* 0xff8000001c397808 */ /* 0x000fe40006000000 */
[----:B------:R-:W-:-:S02]  /*58b0*/  LOP3.LUT R2, R2, 0x39, RZ, 0xfc, !PT ;  /* 0x0000003902027812 */ /* 0x000fc400078efcff */
[-C--:B------:R-:W-:Y:S02]  /*58c0*/  ISETP.GE.AND P6, PT, R14, R146.reuse, PT ;  /* 0x000000920e00720c */ /* 0x080fe40003fc6270 */
[-C--:B------:R-:W-:Y:S02]  /*58d0*/  ISETP.GE.AND P5, PT, R0, R146.reuse, PT ;  /* 0x000000920000720c */ /* 0x080fe40003fa6270 */
[----:B------:R-:W-:Y:S02]  /*58e0*/  FMNMX3.FTZ R28, R36, R85, R71, !PT ;  /* 0x00000055241c7276 */ /* 0x000fe40007810047 */
[----:B------:R-:W-:Y:S02]  /*58f0*/  ISETP.GE.AND P4, PT, R2, R146, PT ;  /* 0x000000920200720c */ /* 0x000fe40003f86270 */
[----:B------:R-:W-:Y:S02]  /*5900*/  FSEL R68, R29, -INF , !P6 ;  /* 0xff8000001d447808 */ /* 0x000fe40007000000 */
[----:B------:R-:W-:Y:S01]  /*5910*/  FSEL R67, R80, -INF , !P5 ;  /* 0xff80000050437808 */ /* 0x000fe20006800000 */
[----:B------:R-:W-:Y:S01]  /*5920*/  IMAD.IADD R80, R150, 0x1, R161 ;  /* 0x0000000196507824 */ /* 0x000fe200078e02a1 */
[----:B------:R-:W-:-:S02]  /*5930*/  FMNMX3.FTZ R28, R28, R69, R57, !PT ;  /* 0x000000451c1c7276 */ /* 0x000fc40007810039 */
[----:B------:R-:W-:Y:S02]  /*5940*/  FSEL R65, R81, -INF , !P4 ;  /* 0xff80000051417808 */ /* 0x000fe40006000000 */
[----:B------:R-:W-:Y:S01]  /*5950*/  FMNMX3.FTZ R28, R28, R68, R67, !PT ;  /* 0x000000441c1c7276 */ /* 0x000fe20007810043 */
[----:B------:R-:W-:Y:S01]  /*5960*/  LDSM.16.MT88.4 R108, [R80+0x10000] ;  /* 0x01000000506c783b */ /* 0x000fe20000004200 */
[-C--:B------:R-:W-:Y:S02]  /*5970*/  ISETP.GE.AND P6, PT, R22, R3.reuse, PT ;  /* 0x000000031600720c */ /* 0x080fe40003fc6270 */
[-C--:B------:R-:W-:Y:S01]  /*5980*/  ISETP.GE.AND P5, PT, R12, R3.reuse, PT ;  /* 0x000000030c00720c */ /* 0x080fe20003fa6270 */
[----:B------:R-:W-:Y:S01]  /*5990*/  LDSM.16.MT88.4 R76, [R80+0xe000] ;  /* 0x00e00000504c783b */ /* 0x000fe20000004200 */
[----:B------:R-:W-:Y:S02]  /*59a0*/  FSEL R12, R59, -INF , !P2 ;  /* 0xff8000003b0c7808 */ /* 0x000fe40005000000 */
[----:B------:R-:W-:-:S02]  /*59b0*/  ISETP.GE.AND P2, PT, R20, R3, PT ;  /* 0x000000031400720c */ /* 0x000fc40003f46270 */
[----:B------:R-:W-:Y:S02]  /*59c0*/  FMNMX.FTZ R20, R65, R28, !PT ;  /* 0x0000001c41147209 */ /* 0x000fe40007810000 */
[----:B------:R-:W-:Y:S02]  /*59d0*/  FSEL R54, R54, -INF , !P6 ;  /* 0xff80000036367808 */ /* 0x000fe40007000000 */
[-C--:B------:R-:W-:Y:S02]  /*59e0*/  ISETP.GE.AND P6, PT, R10, R3.reuse, PT ;  /* 0x000000030a00720c */ /* 0x080fe40003fc6270 */
[----:B------:R-:W-:Y:S02]  /*59f0*/  FSEL R10, R55, -INF , !P5 ;  /* 0xff800000370a7808 */ /* 0x000fe40006800000 */
[-C--:B------:R-:W-:Y:S02]  /*5a00*/  ISETP.GE.AND P5, PT, R19, R3.reuse, PT ;  /* 0x000000031300720c */ /* 0x080fe40003fa6270 */
[----:B------:R-:W2:Y:S01]  /*5a10*/  SHFL.BFLY PT, R19, R20, 0x2, 0x1f ;  /* 0x0c401f0014137f89 */ /* 0x000ea200000e0000 */
[----:B------:R-:W-:-:S02]  /*5a20*/  ISETP.GE.AND P4, PT, R21, R3, PT ;  /* 0x000000031500720c */ /* 0x000fc40003f86270 */
[----:B------:R-:W-:Y:S02]  /*5a30*/  FSEL R58, R58, -INF , !P3 ;  /* 0xff8000003a3a7808 */ /* 0x000fe40005800000 */
[----:B------:R-:W-:Y:S02]  /*5a40*/  FSEL R50, R50, -INF , !P4 ;  /* 0xff80000032327808 */ /* 0x000fe40006000000 */
[----:B------:R-:W-:Y:S02]  /*5a50*/  FMNMX3.FTZ R21, R58, R12, R54, !PT ;  /* 0x0000000c3a157276 */ /* 0x000fe40007810036 */
[-C--:B------:R-:W-:Y:S02]  /*5a60*/  ISETP.GE.AND P4, PT, R6, R3.reuse, PT ;  /* 0x000000030600720c */ /* 0x080fe40003f86270 */
[----:B------:R-:W-:Y:S02]  /*5a70*/  FSEL R6, R51, -INF , !P2 ;  /* 0xff80000033067808 */ /* 0x000fe40005000000 */
[----:B------:R-:W-:-:S02]  /*5a80*/  ISETP.GE.AND P2, PT, R4, R3, PT ;  /* 0x000000030400720c */ /* 0x000fc40003f46270 */
[----:B------:R-:W-:Y:S02]  /*5a90*/  FSEL R4, R46, -INF , !P6 ;  /* 0xff8000002e047808 */ /* 0x000fe40007000000 */
[----:B------:R-:W-:Y:S02]  /*5aa0*/  FMNMX3.FTZ R21, R21, R10, R50, !PT ;  /* 0x0000000a15157276 */ /* 0x000fe40007810032 */
[-C--:B------:R-:W-:Y:S02]  /*5ab0*/  ISETP.GE.AND P6, PT, R8, R3.reuse, PT ;  /* 0x000000030800720c */ /* 0x080fe40003fc6270 */
[----:B------:R-:W-:Y:S02]  /*5ac0*/  ISETP.GE.AND P3, PT, R18, R3, PT ;  /* 0x000000031200720c */ /* 0x000fe40003f66270 */
[----:B------:R-:W-:Y:S02]  /*5ad0*/  FSEL R8, R47, -INF , !P5 ;  /* 0xff8000002f087808 */ /* 0x000fe40006800000 */
[----:B------:R-:W-:Y:S01]  /*5ae0*/  FSEL R56, R42, -INF , !P4 ;  /* 0xff8000002a387808 */ /* 0x000fe20006000000 */
[----:B------:R-:W-:Y:S01]  /*5af0*/  LDSM.16.MT88.4 R44, [R80+0xc000] ;  /* 0x00c00000502c783b */ /* 0x000fe20000004200 */
[----:B------:R-:W-:-:S02]  /*5b00*/  FMNMX3.FTZ R21, R21, R6, R4, !PT ;  /* 0x0000000615157276 */ /* 0x000fc40007810004 */
[-C--:B------:R-:W-:Y:S02]  /*5b10*/  ISETP.GE.AND P5, PT, R16, R3.reuse, PT ;  /* 0x000000031000720c */ /* 0x080fe40003fa6270 */
[----:B------:R-:W-:Y:S02]  /*5b20*/  FSEL R88, R43, -INF , !P3 ;  /* 0xff8000002b587808 */ /* 0x000fe40005800000 */
[----:B------:R-:W-:Y:S02]  /*5b30*/  FSEL R86, R38, -INF , !P2 ;  /* 0xff80000026567808 */ /* 0x000fe40005000000 */
[----:B------:R-:W-:Y:S02]  /*5b40*/  FMNMX3.FTZ R21, R21, R8, R56, !PT ;  /* 0x0000000815157276 */ /* 0x000fe40007810038 */
[-C--:B------:R-:W-:Y:S02]  /*5b50*/  ISETP.GE.AND P4, PT, R14, R3.reuse, PT ;  /* 0x000000030e00720c */ /* 0x080fe40003f86270 */
[----:B------:R-:W-:-:S02]  /*5b60*/  ISETP.GE.AND P3, PT, R0, R3, PT ;  /* 0x000000030000720c */ /* 0x000fc40003f66270 */
[----:B------:R-:W-:Y:S02]  /*5b70*/  FSEL R84, R39, -INF , !P6 ;  /* 0xff80000027547808 */ /* 0x000fe40007000000 */
[----:B------:R-:W-:Y:S01]  /*5b80*/  FSEL R66, R30, -INF , !P5 ;  /* 0xff8000001e427808 */ /* 0x000fe20006800000 */
[----:B------:R-:W-:Y:S01]  /*5b90*/  LDSM.16.MT88.4 R36, [R161+0xc000] ;  /* 0x00c00000a124783b */ /* 0x000fe20000004200 */
[----:B------:R-:W-:Y:S02]  /*5ba0*/  FMNMX3.FTZ R21, R21, R88, R86, !PT ;  /* 0x0000005815157276 */ /* 0x000fe40007810056 */
[----:B--2---:R-:W-:Y:S02]  /*5bb0*/  FMNMX.FTZ R19, R20, R19, !PT ;  /* 0x0000001314137209 */ /* 0x004fe40007810000 */
[----:B------:R-:W-:Y:S02]  /*5bc0*/  ISETP.GE.AND P2, PT, R2, R3, PT ;  /* 0x000000030200720c */ /* 0x000fe40003f46270 */
[----:B------:R-:W-:Y:S01]  /*5bd0*/  FSEL R64, R31, -INF , !P4 ;  /* 0xff8000001f407808 */ /* 0x000fe20006000000 */
[----:B------:R-:W2:Y:S01]  /*5be0*/  SHFL.BFLY PT, R2, R19, 0x1, 0x1f ;  /* 0x0c201f0013027f89 */ /* 0x000ea200000e0000 */
[----:B------:R-:W-:-:S02]  /*5bf0*/  FSEL R30, R82, -INF , !P3 ;  /* 0xff800000521e7808 */ /* 0x000fc40005800000 */
[----:B------:R-:W-:Y:S02]  /*5c00*/  FMNMX3.FTZ R21, R21, R84, R66, !PT ;  /* 0x0000005415157276 */ /* 0x000fe40007810042 */
[----:B------:R-:W-:Y:S02]  /*5c10*/  FSEL R28, R83, -INF , !P2 ;  /* 0xff800000531c7808 */ /* 0x000fe40005000000 */
[----:B------:R-:W-:-:S04]  /*5c20*/  FMNMX3.FTZ R21, R21, R64, R30, !PT ;  /* 0x0000004015157276 */ /* 0x000fc8000781001e */
[----:B------:R-:W-:-:S05]  /*5c30*/  FMNMX.FTZ R21, R28, R21, !PT ;  /* 0x000000151c157209 */ /* 0x000fca0007810000 */
[----:B------:R-:W3:Y:S01]  /*5c40*/  SHFL.BFLY PT, R14, R21, 0x2, 0x1f ;  /* 0x0c401f00150e7f89 */ /* 0x000ee200000e0000 */
[----:B--2---:R-:W-:-:S04]  /*5c50*/  FMNMX.FTZ R2, R19, R2, !PT ;  /* 0x0000000213027209 */ /* 0x004fc80007810000 */
[C---:B------:R-:W-:Y:S01]  /*5c60*/  FSETP.NEU.FTZ.AND P2, PT, R2.reuse, -INF , PT ;  /* 0xff8000000200780b */ /* 0x040fe20003f5d000 */
[----:B-1----:R-:W-:-:S05]  /*5c70*/  FMUL.FTZ R70, R2, UR6 ;  /* 0x0000000602467c20 */ /* 0x002fca0008410000 */
[----:B------:R-:W-:-:S05]  /*5c80*/  FSEL R70, R70, RZ, P2 ;  /* 0x000000ff46467208 */ /* 0x000fca0001000000 */
[--C-:B------:R-:W-:Y:S01]  /*5c90*/  FFMA.FTZ R97, R17, UR6, -R70.reuse ;  /* 0x0000000611617c23 */ /* 0x100fe20008010846 */
[----:B---3--:R-:W-:Y:S01]  /*5ca0*/  FMNMX.FTZ R14, R21, R14, !PT ;  /* 0x0000000e150e7209 */ /* 0x008fe20007810000 */
[--C-:B------:R-:W-:Y:S01]  /*5cb0*/  FFMA.FTZ R96, R15, UR6, -R70.reuse ;  /* 0x000000060f607c23 */ /* 0x100fe20008010846 */
[--C-:B------:R-:W-:Y:S01]  /*5cc0*/  FFMA.FTZ R117, R13, UR6, -R70.reuse ;  /* 0x000000060d757c23 */ /* 0x100fe20008010846 */
[--C-:B------:R-:W-:Y:S01]  /*5cd0*/  FFMA.FTZ R116, R53, UR6, -R70.reuse ;  /* 0x0000000635747c23 */ /* 0x100fe20008010846 */
[--C-:B------:R-:W-:Y:S01]  /*5ce0*/  FFMA.FTZ R164, R7, UR6, -R70.reuse ;  /* 0x0000000607a47c23 */ /* 0x100fe20008010846 */
[----:B------:R-:W1:Y:S01]  /*5cf0*/  SHFL.BFLY PT, R17, R14, 0x1, 0x1f ;  /* 0x0c201f000e117f89 */ /* 0x000e6200000e0000 */
[----:B------:R-:W-:Y:S01]  /*5d00*/  MUFU.EX2 R97, R97 ;  /* 0x0000006100617308 */ /* 0x000fe20000000800 */
[--C-:B------:R-:W-:Y:S01]  /*5d10*/  FFMA.FTZ R121, R5, UR6, -R70.reuse ;  /* 0x0000000605797c23 */ /* 0x100fe20008010846 */
[--C-:B------:R-:W-:Y:S01]  /*5d20*/  FFMA.FTZ R115, R11, UR6, -R70.reuse ;  /* 0x000000060b737c23 */ /* 0x100fe20008010846 */
[--C-:B------:R-:W-:Y:S01]  /*5d30*/  FFMA.FTZ R112, R9, UR6, -R70.reuse ;  /* 0x0000000609707c23 */ /* 0x100fe20008010846 */
[----:B------:R-:W-:Y:S01]  /*5d40*/  LDSM.16.MT88.4 R20, [R80+0xc800] ;  /* 0x00c800005014783b */ /* 0x000fe20000004200 */
[--C-:B------:R-:W-:Y:S01]  /*5d50*/  FFMA.FTZ R156, R49, UR6, -R70.reuse ;  /* 0x00000006319c7c23 */ /* 0x100fe20008010846 */
[--C-:B------:R-:W-:Y:S01]  /*5d60*/  FFMA.FTZ R153, R85, UR6, -R70.reuse ;  /* 0x0000000655997c23 */ /* 0x100fe20008010846 */
[--C-:B------:R-:W-:Y:S01]  /*5d70*/  FFMA.FTZ R149, R71, UR6, -R70.reuse ;  /* 0x0000000647957c23 */ /* 0x100fe20008010846 */
[----:B------:R-:W2:Y:S01]  /*5d80*/  MUFU.EX2 R96, R96 ;  /* 0x0000006000607308 */ /* 0x000ea20000000800 */
[--C-:B------:R-:W-:Y:S01]  /*5d90*/  FFMA.FTZ R142, R69, UR6, -R70.reuse ;  /* 0x00000006458e7c23 */ /* 0x100fe20008010846 */
[--C-:B------:R-:W-:Y:S01]  /*5da0*/  FFMA.FTZ R139, R57, UR6, -R70.reuse ;  /* 0x00000006398b7c23 */ /* 0x100fe20008010846 */
[--C-:B------:R-:W-:Y:S01]  /*5db0*/  FFMA.FTZ R138, R68, UR6, -R70.reuse ;  /* 0x00000006448a7c23 */ /* 0x100fe20008010846 */
[--C-:B------:R-:W-:Y:S01]  /*5dc0*/  FFMA.FTZ R137, R67, UR6, -R70.reuse ;  /* 0x0000000643897c23 */ /* 0x100fe20008010846 */
[----:B------:R-:W-:-:S02]  /*5dd0*/  FFMA.FTZ R136, R65, UR6, -R70 ;  /* 0x0000000641887c23 */ /* 0x000fc40008010846 */
[----:B------:R-:W-:Y:S01]  /*5de0*/  LDSM.16.MT88.4 R68, [R161+0xe000] ;  /* 0x00e00000a144783b */ /* 0x000fe20000004200 */
[----:B------:R-:W-:Y:S01]  /*5df0*/  MUFU.EX2 R117, R117 ;  /* 0x0000007500757308 */ /* 0x000fe20000000800 */
[----:B-1----:R-:W-:-:S07]  /*5e00*/  FMNMX.FTZ R0, R14, R17, !PT ;  /* 0x000000110e007209 */ /* 0x002fce0007810000 */
[----:B------:R-:W1:Y:S01]  /*5e10*/  MUFU.EX2 R116, R116 ;  /* 0x0000007400747308 */ /* 0x000e620000000800 */
[----:B--2---:R-:W-:Y:S01]  /*5e20*/  F2FP.F16.F32.PACK_AB R124, R96, R97 ;  /* 0x00000061607c723e */ /* 0x004fe200000000ff */
[----:B------:R-:W-:Y:S01]  /*5e30*/  LDSM.16.MT88.4 R16, [R80+0xe800] ;  /* 0x00e800005010783b */ /* 0x000fe20000004200 */
[C---:B------:R-:W-:Y:S01]  /*5e40*/  FSETP.NEU.FTZ.AND P2, PT, R0.reuse, -INF , PT ;  /* 0xff8000000000780b */ /* 0x040fe20003f5d000 */
[----:B------:R-:W-:-:S04]  /*5e50*/  FMUL.FTZ R29, R0, UR6 ;  /* 0x00000006001d7c20 */ /* 0x000fc80008410000 */
[----:B------:R-:W-:Y:S01]  /*5e60*/  MUFU.EX2 R115, R115 ;  /* 0x0000007300737308 */ /* 0x000fe20000000800 */
        /* <DEDUP_REMOVED lines=8> */
[----:B------:R-:W2:Y:S01]  /*5ef0*/  LDSM.16.MT88.4 R4, [R80+0x10800] ;  /* 0x010800005004783b */ /* 0x000ea20000004200 */
[--C-:B------:R-:W-:Y:S01]  /*5f00*/  FFMA.FTZ R157, R8, UR6, -R29.reuse ;  /* 0x00000006089d7c23 */ /* 0x100fe2000801081d */
[--C-:B------:R-:W-:Y:S01]  /*5f10*/  FFMA.FTZ R113, R50, UR6, -R29.reuse ;  /* 0x0000000632717c23 */ /* 0x100fe2000801081d */
[----:B-1----:R-:W-:Y:S01]  /*5f20*/  F2FP.F16.F32.PACK_AB R126, R116, R117 ;  /* 0x00000075747e723e */ /* 0x002fe200000000ff */
[----:B------:R-:W1:Y:S01]  /*5f30*/  LDSM.16.MT88.4 R8, [R161+0xc800] ;  /* 0x00c80000a108783b */ /* 0x000e620000004200 */
[--C-:B------:R-:W-:Y:S01]  /*5f40*/  FFMA.FTZ R152, R56, UR6, -R29.reuse ;  /* 0x0000000638987c23 */ /* 0x100fe2000801081d */
[--C-:B------:R-:W-:Y:S01]  /*5f50*/  FFMA.FTZ R151, R88, UR6, -R29.reuse ;  /* 0x0000000658977c23 */ /* 0x100fe2000801081d */
[----:B------:R-:W3:Y:S01]  /*5f60*/  MUFU.EX2 R118, R118 ;  /* 0x0000007600767308 */ /* 0x000ee20000000800 */
[----:B------:R-:W4:Y:S01]  /*5f70*/  LDSM.16.MT88.4 R52, [R155+0xc000] ;  /* 0x00c000009b34783b */ /* 0x000f220000004200 */
[--C-:B------:R-:W-:Y:S01]  /*5f80*/  FFMA.FTZ R141, R86, UR6, -R29.reuse ;  /* 0x00000006568d7c23 */ /* 0x100fe2000801081d */
[--C-:B------:R-:W-:Y:S01]  /*5f90*/  FFMA.FTZ R140, R84, UR6, -R29.reuse ;  /* 0x00000006548c7c23 */ /* 0x100fe2000801081d */
[--C-:B------:R-:W-:Y:S01]  /*5fa0*/  FFMA.FTZ R135, R66, UR6, -R29.reuse ;  /* 0x0000000642877c23 */ /* 0x100fe2000801081d */
[--C-:B------:R-:W-:Y:S01]  /*5fb0*/  FFMA.FTZ R134, R64, UR6, -R29.reuse ;  /* 0x0000000640867c23 */ /* 0x100fe2000801081d */
[--C-:B------:R-:W-:Y:S01]  /*5fc0*/  FFMA.FTZ R133, R30, UR6, -R29.reuse ;  /* 0x000000061e857c23 */ /* 0x100fe2000801081d */
[----:B------:R-:W-:Y:S01]  /*5fd0*/  FFMA.FTZ R132, R28, UR6, -R29 ;  /* 0x000000061c847c23 */ /* 0x000fe2000801081d */
[----:B------:R-:W-:Y:S01]  /*5fe0*/  MUFU.EX2 R119, R119 ;  /* 0x0000007700777308 */ /* 0x000fe20000000800 */
[----:B------:R-:W-:Y:S04]  /*5ff0*/  LDSM.16.MT88.4 R84, [R155+0xe000] ;  /* 0x00e000009b54783b */ /* 0x000fe80000004200 */
[----:B------:R-:W-:Y:S03]  /*6000*/  LDSM.16.MT88.4 R64, [R80+0xf800] ;  /* 0x00f800005040783b */ /* 0x000fe60000004200 */
[----:B------:R-:W5:Y:S01]  /*6010*/  MUFU.EX2 R114, R114 ;  /* 0x0000007200727308 */ /* 0x000f620000000800 */
[----:B---3--:R-:W-:Y:S01]  /*6020*/  F2FP.F16.F32.PACK_AB R125, R118, R123 ;  /* 0x0000007b767d723e */ /* 0x008fe200000000ff */
[----:B------:R-:W-:Y:S01]  /*6030*/  FADD.FTZ R118, R123, R118 ;  /* 0x000000767b767221 */ /* 0x000fe20000010000 */
[----:B------:R-:W-:Y:S05]  /*6040*/  LDSM.16.MT88.4 R28, [R161+0xe800] ;  /* 0x00e80000a11c783b */ /* 0x000fea0000004200 */
[----:B------:R-:W3:Y:S08]  /*6050*/  MUFU.EX2 R112, R112 ;  /* 0x0000007000707308 */ /* 0x000ef00000000800 */
[----:B------:R-:W-:Y:S01]  /*6060*/  MUFU.EX2 R164, R164 ;  /* 0x000000a400a47308 */ /* 0x000fe20000000800 */
[----:B-----5:R-:W-:-:S07]  /*6070*/  F2FP.F16.F32.PACK_AB R127, R114, R119 ;  /* 0x00000077727f723e */ /* 0x020fce00000000ff */
[----:B------:R-:W5:Y:S01]  /*6080*/  MUFU.EX2 R121, R121 ;  /* 0x0000007900797308 */ /* 0x000f620000000800 */
[----:B------:R-:W-:Y:S01]  /*6090*/  HMMA.16816.F32 R104, R124, R108, RZ ;  /* 0x0000006c7c68723c */ /* 0x000fe200000018ff */
[----:B---3--:R-:W-:-:S06]  /*60a0*/  F2FP.F16.F32.PACK_AB R12, R112, R115 ;  /* 0x00000073700c723e */ /* 0x008fcc00000000ff */
[----:B------:R-:W-:Y:S01]  /*60b0*/  MUFU.EX2 R113, R113 ;  /* 0x0000007100717308 */ /* 0x000fe20000000800 */
[C---:B------:R-:W-:Y:S07]  /*60c0*/  HMMA.16816.F32 R108, R124.reuse, R110, RZ ;  /* 0x0000006e7c6c723c */ /* 0x040fee00000018ff */
[----:B------:R-:W3:Y:S01]  /*60d0*/  MUFU.EX2 R122, R122 ;  /* 0x0000007a007a7308 */ /* 0x000ee20000000800 */
[----:B------:R-:W-:Y:S01]  /*60e0*/  HMMA.16816.F32 R128, R124, R36, RZ ;  /* 0x000000247c80723c */ /* 0x000fe200000018ff */
[----:B-----5:R-:W-:-:S06]  /*60f0*/  F2FP.F16.F32.PACK_AB R14, R121, R164 ;  /* 0x000000a4790e723e */ /* 0x020fcc00000000ff */
[----:B------:R-:W-:Y:S01]  /*6100*/  MUFU.EX2 R120, R120 ;  /* 0x0000007800787308 */ /* 0x000fe20000000800 */
[C---:B------:R-:W-:Y:S07]  /*6110*/  HMMA.16816.F32 R36, R124.reuse, R38, RZ ;  /* 0x000000267c24723c */ /* 0x040fee00000018ff */
[----:B------:R-:W5:Y:S01]  /*6120*/  MUFU.EX2 R157, R157 ;  /* 0x0000009d009d7308 */ /* 0x000f620000000800 */
[----:B---3--:R-:W-:Y:S01]  /*6130*/  F2FP.F16.F32.PACK_AB R13, R122, R113 ;  /* 0x000000717a0d723e */ /* 0x008fe200000000ff */
[C---:B------:R-:W-:Y:S06]  /*6140*/  HMMA.16816.F32 R40, R124.reuse, R44, RZ ;  /* 0x0000002c7c28723c */ /* 0x040fec00000018ff */
[----:B------:R-:W-:Y:S02]  /*6150*/  MUFU.EX2 R156, R156 ;  /* 0x0000009c009c7308 */ /* 0x000fe40000000800 */
[C---:B------:R-:W-:Y:S06]  /*6160*/  HMMA.16816.F32 R44, R124.reuse, R46, RZ ;  /* 0x0000002e7c2c723c */ /* 0x040fec00000018ff */
[----:B------:R-:W3:Y:S01]  /*6170*/  MUFU.EX2 R153, R153 ;  /* 0x0000009900997308 */ /* 0x000ee20000000800 */
[----:B-----5:R-:W-:Y:S01]  /*6180*/  F2FP.F16.F32.PACK_AB R15, R157, R120 ;  /* 0x000000789d0f723e */ /* 0x020fe200000000ff */
[C---:B------:R-:W-:Y:S06]  /*6190*/  HMMA.16816.F32 R72, R124.reuse, R76, RZ ;  /* 0x0000004c7c48723c */ /* 0x040fec00000018ff */
[----:B------:R-:W-:Y:S02]  /*61a0*/  MUFU.EX2 R149, R149 ;  /* 0x0000009500957308 */ /* 0x000fe40000000800 */
[----:B------:R-:W-:Y:S06]  /*61b0*/  HMMA.16816.F32 R76, R124, R78, RZ ;  /* 0x0000004e7c4c723c */ /* 0x000fec00000018ff */
[----:B------:R-:W-:Y:S02]  /*61c0*/  MUFU.EX2 R142, R142 ;  /* 0x0000008e008e7308 */ /* 0x000fe40000000800 */
[C---:B--2---:R-:W-:Y:S06]  /*61d0*/  HMMA.16816.F32 R104, R12.reuse, R4, R104 ;  /* 0x000000040c68723c */ /* 0x044fec0000001868 */
[----:B------:R-:W-:Y:S02]  /*61e0*/  MUFU.EX2 R152, R152 ;  /* 0x0000009800987308 */ /* 0x000fe40000000800 */
[C---:B------:R-:W-:Y:S01]  /*61f0*/  HMMA.16816.F32 R108, R12.reuse, R6, R108 ;  /* 0x000000060c6c723c */ /* 0x040fe2000000186c */
[----:B------:R-:W2:Y:S05]  /*6200*/  LDSM.16.MT88.4 R4, [R155+0xc800] ;  /* 0x00c800009b04783b */ /* 0x000eaa0000004200 */
[----:B------:R-:W5:Y:S02]  /*6210*/  MUFU.EX2 R151, R151 ;  /* 0x0000009700977308 */ /* 0x000f640000000800 */
[C---:B-1----:R-:W-:Y:S06]  /*6220*/  HMMA.16816.F32 R128, R12.reuse, R8, R128 ;  /* 0x000000080c80723c */ /* 0x042fec0000001880 */
[----:B------:R-:W-:Y:S02]  /*6230*/  MUFU.EX2 R141, R141 ;  /* 0x0000008d008d7308 */ /* 0x000fe40000000800 */
[C---:B------:R-:W-:Y:S01]  /*6240*/  HMMA.16816.F32 R36, R12.reuse, R10, R36 ;  /* 0x0000000a0c24723c */ /* 0x040fe20000001824 */
[----:B------:R-:W1:Y:S05]  /*6250*/  LDSM.16.MT88.4 R8, [R154+0xc800] ;  /* 0x00c800009a08783b */ /* 0x000e6a0000004200 */
[----:B------:R-:W5:Y:S02]  /*6260*/  MUFU.EX2 R140, R140 ;  /* 0x0000008c008c7308 */ /* 0x000f640000000800 */
[C---:B------:R-:W-:Y:S06]  /*6270*/  HMMA.16816.F32 R40, R12.reuse, R20, R40 ;  /* 0x000000140c28723c */ /* 0x040fec0000001828 */
[----:B------:R-:W-:Y:S02]  /*6280*/  MUFU.EX2 R139, R139 ;  /* 0x0000008b008b7308 */ /* 0x000fe40000000800 */
[C---:B------:R-:W-:Y:S01]  /*6290*/  HMMA.16816.F32 R44, R12.reuse, R22, R44 ;  /* 0x000000160c2c723c */ /* 0x040fe2000000182c */
[----:B------:R-:W5:Y:S05]  /*62a0*/  LDSM.16.MT88.4 R20, [R80+0xd000] ;  /* 0x00d000005014783b */ /* 0x000f6a0000004200 */
[----:B------:R-:W5:Y:S02]  /*62b0*/  MUFU.EX2 R138, R138 ;  /* 0x0000008a008a7308 */ /* 0x000f640000000800 */
[C---:B------:R-:W-:Y:S06]  /*62c0*/  HMMA.16816.F32 R72, R12.reuse, R16, R72 ;  /* 0x000000100c48723c */ /* 0x040fec0000001848 */
[----:B------:R-:W-:Y:S02]  /*62d0*/  MUFU.EX2 R137, R137 ;  /* 0x0000008900897308 */ /* 0x000fe40000000800 */
[----:B------:R-:W-:Y:S01]  /*62e0*/  HMMA.16816.F32 R76, R12, R18, R76 ;  /* 0x000000120c4c723c */ /* 0x000fe2000000184c */
[----:B------:R-:W5:Y:S05]  /*62f0*/  LDSM.16.MT88.4 R16, [R80+0xf000] ;  /* 0x00f000005010783b */ /* 0x000f6a0000004200 */
[----:B------:R-:W-:Y:S02]  /*6300*/  MUFU.EX2 R136, R136 ;  /* 0x0000008800887308 */ /* 0x000fe40000000800 */
[C---:B----4-:R-:W-:Y:S06]  /*6310*/  HMMA.16816.F32 R48, R124.reuse, R52, RZ ;  /* 0x000000347c30723c */ /* 0x050fec00000018ff */
[----:B------:R-:W-:Y:S02]  /*6320*/  MUFU.EX2 R135, R135 ;  /* 0x0000008700877308 */ /* 0x000fe40000000800 */
[C---:B------:R-:W-:Y:S06]  /*6330*/  HMMA.16816.F32 R52, R124.reuse, R54, RZ ;  /* 0x000000367c34723c */ /* 0x040fec00000018ff */
[----:B------:R-:W4:Y:S02]  /*6340*/  MUFU.EX2 R134, R134 ;  /* 0x0000008600867308 */ /* 0x000f240000000800 */
[C---:B------:R-:W-:Y:S06]  /*6350*/  HMMA.16816.F32 R56, R124.reuse, R60, RZ ;  /* 0x0000003c7c38723c */ /* 0x040fec00000018ff */
[----:B------:R-:W-:Y:S02]  /*6360*/  MUFU.EX2 R133, R133 ;  /* 0x0000008500857308 */ /* 0x000fe40000000800 */
[----:B------:R-:W-:Y:S06]  /*6370*/  HMMA.16816.F32 R60, R124, R62, RZ ;  /* 0x0000003e7c3c723c */ /* 0x000fec00000018ff */
[----:B------:R-:W4:Y:S02]  /*6380*/  MUFU.EX2 R132, R132 ;  /* 0x0000008400847308 */ /* 0x000f240000000800 */
[C---:B--2---:R-:W-:Y:S08]  /*6390*/  HMMA.16816.F32 R48, R12.reuse, R4, R48 ;  /* 0x000000040c30723c */ /* 0x044ff00000001830 */
[C---:B------:R-:W-:Y:S01]  /*63a0*/  HMMA.16816.F32 R52, R12.reuse, R6, R52 ;  /* 0x000000060c34723c */ /* 0x040fe20000001834 */
[----:B------:R-:W2:Y:S07]  /*63b0*/  LDSM.16.MT88.4 R4, [R80+0x11000] ;  /* 0x011000005004783b */ /* 0x000eae0000004200 */
[----:B-1----:R-:W-:Y:S01]  /*63c0*/  HMMA.16816.F32 R56, R12, R8, R56 ;  /* 0x000000080c38723c */ /* 0x002fe20000001838 */
[----:B---3--:R-:W-:-:S02]  /*63d0*/  F2FP.F16.F32.PACK_AB R8, R153, R156 ;  /* 0x0000009c9908723e */ /* 0x008fc400000000ff */
[----:B-----5:R-:W-:-:S05]  /*63e0*/  F2FP.F16.F32.PACK_AB R9, R151, R152 ;  /* 0x000000989709723e */ /* 0x020fca00000000ff */
[----:B------:R-:W-:Y:S01]  /*63f0*/  HMMA.16816.F32 R60, R12, R10, R60 ;  /* 0x0000000a0c3c723c */ /* 0x000fe2000000183c */
[----:B------:R-:W-:Y:S02]  /*6400*/  F2FP.F16.F32.PACK_AB R10, R142, R149 ;  /* 0x000000958e0a723e */ /* 0x000fe400000000ff */
[----:B------:R-:W-:-:S07]  /*6410*/  F2FP.F16.F32.PACK_AB R11, R140, R141 ;  /* 0x0000008d8c0b723e */ /* 0x000fce00000000ff */
[C---:B------:R-:W-:Y:S08]  /*6420*/  HMMA.16816.F32 R40, R8.reuse, R20, R40 ;  /* 0x000000140828723c */ /* 0x040ff00000001828 */
[C---:B------:R-:W-:Y:S01]  /*6430*/  HMMA.16816.F32 R44, R8.reuse, R22, R44 ;  /* 0x00000016082c723c */ /* 0x040fe2000000182c */
[----:B------:R-:W1:Y:S07]  /*6440*/  LDSM.16.MT88.4 R20, [R80+0xd800] ;  /* 0x00d800005014783b */ /* 0x000e6e0000004200 */
[C---:B------:R-:W-:Y:S08]  /*6450*/  HMMA.16816.F32 R72, R8.reuse, R16, R72 ;  /* 0x000000100848723c */ /* 0x040ff00000001848 */
[C---:B------:R-:W-:Y:S01]  /*6460*/  HMMA.16816.F32 R76, R8.reuse, R18, R76 ;  /* 0x00000012084c723c */ /* 0x040fe2000000184c */
[----:B------:R3:W5:Y:S07]  /*6470*/  LDSM.16.MT88.4 R16, [R80+0x11800] ;  /* 0x011800005010783b */ /* 0x00076e0000004200 */
[----:B--2---:R-:W-:Y:S01]  /*6480*/  HMMA.16816.F32 R104, R8, R4, R104 ;  /* 0x000000040868723c */ /* 0x004fe20000001868 */
[----:B------:R-:W-:-:S02]  /*6490*/  F2FP.F16.F32.PACK_AB R4, R138, R139 ;  /* 0x0000008b8a04723e */ /* 0x000fc400000000ff */
[----:B----4-:R-:W-:-:S05]  /*64a0*/  F2FP.F16.F32.PACK_AB R5, R134, R135 ;  /* 0x000000878605723e */ /* 0x010fca00000000ff */
[----:B------:R-:W-:Y:S01]  /*64b0*/  HMMA.16816.F32 R108, R8, R6, R108 ;  /* 0x00000006086c723c */ /* 0x000fe2000000186c */
[----:B------:R-:W-:Y:S02]  /*64c0*/  F2FP.F16.F32.PACK_AB R6, R136, R137 ;  /* 0x000000898806723e */ /* 0x000fe400000000ff */
[----:B------:R-:W-:-:S05]  /*64d0*/  F2FP.F16.F32.PACK_AB R7, R132, R133 ;  /* 0x000000858407723e */ /* 0x000fca00000000ff */
[----:B---3--:R-:W-:Y:S08]  /*64e0*/  HMMA.16816.F32 R80, R124, R84, RZ ;  /* 0x000000547c50723c */ /* 0x008ff000000018ff */
[C---:B-1----:R-:W-:Y:S08]  /*64f0*/  HMMA.16816.F32 R40, R4.reuse, R20, R40 ;  /* 0x000000140428723c */ /* 0x042ff00000001828 */
[C---:B------:R-:W-:Y:S01]  /*6500*/  HMMA.16816.F32 R44, R4.reuse, R22, R44 ;  /* 0x00000016042c723c */ /* 0x040fe2000000182c */
[----:B------:R-:W1:Y:S07]  /*6510*/  LDSM.16.MT88.4 R20, [R154+0xe000] ;  /* 0x00e000009a14783b */ /* 0x000e6e0000004200 */
[C---:B-----5:R-:W-:Y:S08]  /*6520*/  HMMA.16816.F32 R104, R4.reuse, R16, R104 ;  /* 0x000000100468723c */ /* 0x060ff00000001868 */
[----:B------:R-:W-:Y:S01]  /*6530*/  HMMA.16816.F32 R108, R4, R18, R108 ;  /* 0x00000012046c723c */ /* 0x000fe2000000186c */
[----:B------:R-:W2:Y:S07]  /*6540*/  LDSM.16.MT88.4 R16, [R155+0xe800] ;  /* 0x00e800009b10783b */ /* 0x000eae0000004200 */
[----:B------:R-:W-:Y:S08]  /*6550*/  HMMA.16816.F32 R84, R124, R86, RZ ;  /* 0x000000567c54723c */ /* 0x000ff000000018ff */
[C---:B------:R-:W-:Y:S08]  /*6560*/  HMMA.16816.F32 R72, R4.reuse, R64, R72 ;  /* 0x000000400448723c */ /* 0x040ff00000001848 */
[----:B------:R-:W-:Y:S08]  /*6570*/  HMMA.16816.F32 R76, R4, R66, R76 ;  /* 0x00000042044c723c */ /* 0x000ff0000000184c */
[C---:B-1----:R-:W-:Y:S08]  /*6580*/  HMMA.16816.F32 R88, R124.reuse, R20, RZ ;  /* 0x000000147c58723c */ /* 0x042ff000000018ff */
[----:B------:R-:W-:Y:S08]  /*6590*/  HMMA.16816.F32 R20, R124, R22, RZ ;  /* 0x000000167c14723c */ /* 0x000ff000000018ff */
[C---:B--2---:R-:W-:Y:S08]  /*65a0*/  HMMA.16816.F32 R80, R12.reuse, R16, R80 ;  /* 0x000000100c50723c */ /* 0x044ff00000001850 */
[C---:B------:R-:W-:Y:S01]  /*65b0*/  HMMA.16816.F32 R84, R12.reuse, R18, R84 ;  /* 0x000000120c54723c */ /* 0x040fe20000001854 */
[----:B------:R-:W1:Y:S07]  /*65c0*/  LDSM.16.MT88.4 R16, [R161+0x10800] ;  /* 0x01080000a110783b */ /* 0x000e6e0000004200 */
[C---:B------:R-:W-:Y:S08]  /*65d0*/  HMMA.16816.F32 R88, R12.reuse, R92, R88 ;  /* 0x0000005c0c58723c */ /* 0x040ff00000001858 */
[----:B------:R-:W-:Y:S01]  /*65e0*/  HMMA.16816.F32 R92, R12, R94, R20 ;  /* 0x0000005e0c5c723c */ /* 0x000fe20000001814 */
[----:B------:R-:W-:-:S04]  /*65f0*/  FADD.FTZ R20, R97, R96 ;  /* 0x0000006061147221 */ /* 0x000fc80000010000 */
[----:B------:R-:W-:-:S03]  /*6600*/  FADD.FTZ R117, R117, R20 ;  /* 0x0000001475757221 */ /* 0x000fc60000010000 */
[C---:B------:R-:W-:Y:S08]  /*6610*/  HMMA.16816.F32 R96, R124.reuse, R100, RZ ;  /* 0x000000647c60723c */ /* 0x040ff000000018ff */
[C---:B------:R-:W-:Y:S08]  /*6620*/  HMMA.16816.F32 R100, R124.reuse, R102, RZ ;  /* 0x000000667c64723c */ /* 0x040ff000000018ff */
[----:B------:R-:W-:Y:S08]  /*6630*/  HMMA.16816.F32 R64, R124, R68, RZ ;  /* 0x000000447c40723c */ /* 0x000ff000000018ff */
[----:B-1----:R-:W-:Y:S01]  /*6640*/  HMMA.16816.F32 R96, R12, R16, R96 ;  /* 0x000000100c60723c */ /* 0x002fe20000001860 */
[----:B------:R-:W-:Y:S01]  /*6650*/  FADD.FTZ R17, R119, R118 ;  /* 0x0000007677117221 */ /* 0x000fe20000010000 */
[----:B------:R-:W-:-:S02]  /*6660*/  FADD.FTZ R16, R116, R117 ;  /* 0x0000007574107221 */ /* 0x000fc40000010000 */
[----:B------:R-:W1:Y:S01]  /*6670*/  LDSM.16.MT88.4 R116, [R155+0x10000] ;  /* 0x010000009b74783b */ /* 0x000e620000004200 */
[----:B------:R-:W-:Y:S01]  /*6680*/  FADD.FTZ R114, R114, R17 ;  /* 0x0000001172727221 */ /* 0x000fe20000010000 */
[----:B------:R-:W-:Y:S02]  /*6690*/  FADD.FTZ R23, R115, R16 ;  /* 0x0000001073177221 */ /* 0x000fe40000010000 */
[----:B------:R-:W-:Y:S01]  /*66a0*/  HMMA.16816.F32 R100, R12, R18, R100 ;  /* 0x000000120c64723c */ /* 0x000fe20000001864 */
[----:B------:R-:W2:Y:S01]  /*66b0*/  LDSM.16.MT88.4 R16, [R155+0x10800] ;  /* 0x010800009b10783b */ /* 0x000ea20000004200 */
[----:B------:R-:W-:Y:S01]  /*66c0*/  FADD.FTZ R21, R113, R114 ;  /* 0x0000007271157221 */ /* 0x000fe20000010000 */
[----:B------:R-:W-:-:S03]  /*66d0*/  FADD.FTZ R23, R112, R23 ;  /* 0x0000001770177221 */ /* 0x000fc60000010000 */
[----:B------:R-:W-:Y:S01]  /*66e0*/  FADD.FTZ R21, R122, R21 ;  /* 0x000000157a157221 */ /* 0x000fe20000010000 */
[----:B------:R-:W-:Y:S01]  /*66f0*/  FADD.FTZ R164, R164, R23 ;  /* 0x00000017a4a47221 */ /* 0x000fe20000010000 */
[----:B------:R-:W-:Y:S02]  /*6700*/  HMMA.16816.F32 R68, R124, R70, RZ ;  /* 0x000000467c44723c */ /* 0x000fe400000018ff */
[----:B------:R-:W-:Y:S01]  /*6710*/  FADD.FTZ R20, R120, R21 ;  /* 0x0000001578147221 */ /* 0x000fe20000010000 */
[----:B------:R-:W-:-:S05]  /*6720*/  FADD.FTZ R21, R121, R164 ;  /* 0x000000a479157221 */ /* 0x000fca0000010000 */
[----:B------:R-:W-:Y:S01]  /*6730*/  HMMA.16816.F32 R64, R12, R28, R64 ;  /* 0x0000001c0c40723c */ /* 0x000fe20000001840 */
[----:B------:R-:W-:Y:S01]  /*6740*/  FADD.FTZ R29, R157, R20 ;  /* 0x000000149d1d7221 */ /* 0x000fe20000010000 */
[----:B------:R-:W-:Y:S02]  /*6750*/  FADD.FTZ R28, R156, R21 ;  /* 0x000000159c1c7221 */ /* 0x000fe40000010000 */
[----:B------:R-:W-:Y:S02]  /*6760*/  LDSM.16.MT88.4 R20, [R161+0xf800] ;  /* 0x00f80000a114783b */ /* 0x000fe40000004200 */
[----:B------:R-:W-:-:S04]  /*6770*/  FADD.FTZ R28, R153, R28 ;  /* 0x0000001c991c7221 */ /* 0x000fc80000010000 */
[----:B------:R-:W-:Y:S02]  /*6780*/  FADD.FTZ R149, R149, R28 ;  /* 0x0000001c95957221 */ /* 0x000fe40000010000 */
[----:B------:R-:W-:Y:S02]  /*6790*/  HMMA.16816.F32 R68, R12, R30, R68 ;  /* 0x0000001e0c44723c */ /* 0x000fe40000001844 */
[----:B------:R-:W-:-:S04]  /*67a0*/  FADD.FTZ R142, R142, R149 ;  /* 0x000000958e8e7221 */ /* 0x000fc80000010000 */
[----:B------:R-:W-:Y:S02]  /*67b0*/  FADD.FTZ R139, R139, R142 ;  /* 0x0000008e8b8b7221 */ /* 0x000fe40000010000 */
[----:B-1----:R-:W-:Y:S02]  /*67c0*/  HMMA.16816.F32 R112, R124, R116, RZ ;  /* 0x000000747c70723c */ /* 0x002fe400000018ff */
[----:B------:R-:W-:-:S04]  /*67d0*/  FADD.FTZ R138, R138, R139 ;  /* 0x0000008b8a8a7221 */ /* 0x000fc80000010000 */
[----:B------:R-:W-:Y:S02]  /*67e0*/  FADD.FTZ R137, R137, R138 ;  /* 0x0000008a89897221 */ /* 0x000fe40000010000 */
[----:B------:R-:W-:Y:S02]  /*67f0*/  HMMA.16816.F32 R116, R124, R118, RZ ;  /* 0x000000767c74723c */ /* 0x000fe400000018ff */
[----:B------:R-:W-:-:S10]  /*6800*/  FADD.FTZ R171, R136, R137 ;  /* 0x0000008988ab7221 */ /* 0x000fd40000010000 */
[C---:B--2---:R-:W-:Y:S08]  /*6810*/  HMMA.16816.F32 R112, R12.reuse, R16, R112 ;  /* 0x000000100c70723c */ /* 0x044ff00000001870 */
[----:B------:R-:W-:Y:S01]  /*6820*/  HMMA.16816.F32 R116, R12, R18, R116 ;  /* 0x000000120c74723c */ /* 0x000fe20000001874 */
[----:B------:R-:W1:Y:S07]  /*6830*/  LDSM.16.MT88.4 R16, [R154+0x10000] ;  /* 0x010000009a10783b */ /* 0x000e6e0000004200 */
[C---:B-1----:R-:W-:Y:S08]  /*6840*/  HMMA.16816.F32 R120, R124.reuse, R16, RZ ;  /* 0x000000107c78723c */ /* 0x042ff000000018ff */
[----:B------:R-:W-:Y:S01]  /*6850*/  HMMA.16816.F32 R124, R124, R18, RZ ;  /* 0x000000127c7c723c */ /* 0x000fe200000018ff */
[----:B------:R-:W1:Y:S11]  /*6860*/  LDSM.16.MT88.4 R16, [R154+0x10800] ;  /* 0x010800009a10783b */ /* 0x000e760000004200 */
[C---:B-1----:R-:W-:Y:S08]  /*6870*/  HMMA.16816.F32 R120, R12.reuse, R16, R120 ;  /* 0x000000100c78723c */ /* 0x042ff00000001878 */
[----:B------:R-:W-:Y:S01]  /*6880*/  HMMA.16816.F32 R124, R12, R18, R124 ;  /* 0x000000120c7c723c */ /* 0x000fe2000000187c */
[----:B------:R-:W1:Y:S04]  /*6890*/  LDSM.16.MT88.4 R12, [R161+0xd000] ;  /* 0x00d00000a10c783b */ /* 0x000e680000004200 */
[----:B------:R-:W2:Y:S03]  /*68a0*/  LDSM.16.MT88.4 R16, [R155+0xd000] ;  /* 0x00d000009b10783b */ /* 0x000ea60000004200 */
[C---:B-1----:R-:W-:Y:S08]  /*68b0*/  HMMA.16816.F32 R128, R8.reuse, R12, R128 ;  /* 0x0000000c0880723c */ /* 0x042ff00000001880 */
[C---:B------:R-:W-:Y:S01]  /*68c0*/  HMMA.16816.F32 R36, R8.reuse, R14, R36 ;  /* 0x0000000e0824723c */ /* 0x040fe20000001824 */
[----:B------:R-:W1:Y:S07]  /*68d0*/  LDSM.16.MT88.4 R12, [R154+0xd000] ;  /* 0x00d000009a0c783b */ /* 0x000e6e0000004200 */
[C---:B--2---:R-:W-:Y:S08]  /*68e0*/  HMMA.16816.F32 R48, R8.reuse, R16, R48 ;  /* 0x000000100830723c */ /* 0x044ff00000001830 */
[C---:B------:R-:W-:Y:S01]  /*68f0*/  HMMA.16816.F32 R52, R8.reuse, R18, R52 ;  /* 0x000000120834723c */ /* 0x040fe20000001834 */
[----:B------:R-:W2:Y:S07]  /*6900*/  LDSM.16.MT88.4 R16, [R161+0xf000] ;  /* 0x00f00000a110783b */ /* 0x000eae0000004200 */
[C---:B-1----:R-:W-:Y:S08]  /*6910*/  HMMA.16816.F32 R56, R8.reuse, R12, R56 ;  /* 0x0000000c0838723c */ /* 0x042ff00000001838 */
[C---:B------:R-:W-:Y:S01]  /*6920*/  HMMA.16816.F32 R60, R8.reuse, R14, R60 ;  /* 0x0000000e083c723c */ /* 0x040fe2000000183c */
[----:B------:R-:W1:Y:S07]  /*6930*/  LDSM.16.MT88.4 R12, [R155+0xf000] ;  /* 0x00f000009b0c783b */ /* 0x000e6e0000004200 */
[C---:B--2---:R-:W-:Y:S08]  /*6940*/  HMMA.16816.F32 R64, R8.reuse, R16, R64 ;  /* 0x000000100840723c */ /* 0x044ff00000001840 */
[----:B------:R-:W-:Y:S01]  /*6950*/  HMMA.16816.F32 R68, R8, R18, R68 ;  /* 0x000000120844723c */ /* 0x000fe20000001844 */
[----:B------:R-:W2:Y:S11]  /*6960*/  LDSM.16.MT88.4 R16, [R154+0xf000] ;  /* 0x00f000009a10783b */ /* 0x000eb60000004200 */
[C---:B------:R-:W-:Y:S08]  /*6970*/  HMMA.16816.F32 R64, R4.reuse, R20, R64 ;  /* 0x000000140440723c */ /* 0x040ff00000001840 */
[----:B------:R-:W-:Y:S08]  /*6980*/  HMMA.16816.F32 R68, R4, R22, R68 ;  /* 0x000000160444723c */ /* 0x000ff00000001844 */
        /* <DEDUP_REMOVED lines=10> */
[C---:B------:R-:W-:Y:S01]  /*6a30*/  HMMA.16816.F32 R116, R8.reuse, R18, R116 ;  /* 0x000000120874723c */ /* 0x040fe20000001874 */
[----:B------:R-:W2:Y:S07]  /*6a40*/  LDSM.16.MT88.4 R16, [R155+0xd800] ;  /* 0x00d800009b10783b */ /* 0x000eae0000004200 */
[C---:B-1----:R-:W-:Y:S08]  /*6a50*/  HMMA.16816.F32 R120, R8.reuse, R12, R120 ;  /* 0x0000000c0878723c */ /* 0x042ff00000001878 */
[----:B------:R-:W-:Y:S01]  /*6a60*/  HMMA.16816.F32 R124, R8, R14, R124 ;  /* 0x0000000e087c723c */ /* 0x000fe2000000187c */
[----:B------:R-:W1:Y:S04]  /*6a70*/  LDSM.16.MT88.4 R12, [R155+0xf800] ;  /* 0x00f800009b0c783b */ /* 0x000e680000004200 */
[----:B------:R-:W3:Y:S03]  /*6a80*/  LDSM.16.MT88.4 R8, [R155+0x11800] ;  /* 0x011800009b08783b */ /* 0x000ee60000004200 */
[C---:B--2---:R-:W-:Y:S08]  /*6a90*/  HMMA.16816.F32 R48, R4.reuse, R16, R48 ;  /* 0x000000100430723c */ /* 0x044ff00000001830 */
        /* <DEDUP_REMOVED lines=8> */
[C---:B--2---:R-:W-:Y:S08]  /*6b20*/  HMMA.16816.F32 R88, R4.reuse, R16, R88 ;  /* 0x000000100458723c */ /* 0x044ff00000001858 */
[C---:B------:R-:W-:Y:S08]  /*6b30*/  HMMA.16816.F32 R92, R4.reuse, R18, R92 ;  /* 0x00000012045c723c */ /* 0x040ff0000000185c */
[C---:B-1----:R-:W-:Y:S08]  /*6b40*/  HMMA.16816.F32 R128, R4.reuse, R12, R128 ;  /* 0x0000000c0480723c */ /* 0x042ff00000001880 */
[C---:B------:R-:W-:Y:S01]  /*6b50*/  HMMA.16816.F32 R36, R4.reuse, R14, R36 ;  /* 0x0000000e0424723c */ /* 0x040fe20000001824 */
[----:B------:R-:W1:Y:S07]  /*6b60*/  LDSM.16.MT88.4 R12, [R161+0x11800] ;  /* 0x01180000a10c783b */ /* 0x000e6e0000004200 */
[C---:B---3--:R-:W-:Y:S08]  /*6b70*/  HMMA.16816.F32 R56, R4.reuse, R8, R56 ;  /* 0x000000080438723c */ /* 0x048ff00000001838 */
[C---:B------:R-:W-:Y:S01]  /*6b80*/  HMMA.16816.F32 R60, R4.reuse, R10, R60 ;  /* 0x0000000a043c723c */ /* 0x040fe2000000183c */
[----:B------:R-:W2:Y:S07]  /*6b90*/  LDSM.16.MT88.4 R8, [R154+0x11800] ;  /* 0x011800009a08783b */ /* 0x000eae0000004200 */
[----:B-1----:R-:W-:Y:S01]  /*6ba0*/  HMMA.16816.F32 R96, R4, R12, R96 ;  /* 0x0000000c0460723c */ /* 0x002fe20000001860 */
[----:B------:R-:W-:-:S04]  /*6bb0*/  FADD.FTZ R12, R152, R29 ;  /* 0x0000001d980c7221 */ /* 0x000fc80000010000 */
[----:B------:R-:W-:-:S03]  /*6bc0*/  FADD.FTZ R12, R151, R12 ;  /* 0x0000000c970c7221 */ /* 0x000fc60000010000 */
[----:B------:R-:W-:Y:S01]  /*6bd0*/  HMMA.16816.F32 R100, R4, R14, R100 ;  /* 0x0000000e0464723c */ /* 0x000fe20000001864 */
[----:B------:R-:W-:-:S04]  /*6be0*/  FADD.FTZ R141, R141, R12 ;  /* 0x0000000c8d8d7221 */ /* 0x000fc80000010000 */
[----:B------:R-:W-:-:S03]  /*6bf0*/  FADD.FTZ R140, R140, R141 ;  /* 0x0000008d8c8c7221 */ /* 0x000fc60000010000 */
[----:B--2---:R-:W-:Y:S01]  /*6c00*/  HMMA.16816.F32 R120, R4, R8, R120 ;  /* 0x000000080478723c */ /* 0x004fe20000001878 */
[----:B------:R-:W-:-:S04]  /*6c10*/  FADD.FTZ R135, R135, R140 ;  /* 0x0000008c87877221 */ /* 0x000fc80000010000 */
[----:B------:R-:W-:-:S03]  /*6c20*/  FADD.FTZ R134, R134, R135 ;  /* 0x0000008786867221 */ /* 0x000fc60000010000 */
[----:B------:R-:W-:Y:S01]  /*6c30*/  HMMA.16816.F32 R124, R4, R10, R124 ;  /* 0x0000000a047c723c */ /* 0x000fe2000000187c */
[----:B------:R-:W-:-:S04]  /*6c40*/  FADD.FTZ R133, R133, R134 ;  /* 0x0000008685857221 */ /* 0x000fc80000010000 */
[----:B------:R-:W-:Y:S01]  /*6c50*/  FADD.FTZ R174, R132, R133 ;  /* 0x0000008584ae7221 */ /* 0x000fe20000010000 */
[----:B------:R-:W-:Y:S05]  /*6c60*/  BRA.U !UP0, `(.L_x_1128) ;  /* 0x0000003908f47547 */ /* 0x000fea000b800000 */
[----:B------:R-:W-:-:S04]  /*6c70*/  DEPBAR.LE SB0, 0x0 ;  /* 0x000080000000791a */ /* 0x000fc80000000000 */
[----:B------:R-:W-:Y:S06]  /*6c80*/  BAR.SYNC.DEFER_BLOCKING 0x0 ;  /* 0x0000000000007b1d */ /* 0x000fec0000010000 */
[----:B------:R-:W-:Y:S05]  /*6c90*/  BRA.U !UP1, `(.L_x_1129) ;  /* 0x0000000109f87547 */ /* 0x000fea000b800000 */
        /* <DEDUP_REMOVED lines=19> */
[----:B------:R-:W-:Y:S01]  /*6dd0*/  IMAD R7, R6, R4, R7 ;  /* 0x0000000406077224 */ /* 0x000fe200078e0207 */
[----:B------:R-:W-:Y:S02]  /*6de0*/  LOP3.LUT R4, R8, UR4, RZ, 0x3c, !PT ;  /* 0x0000000408047c12 */ /* 0x000fe4000f8e3cff */
[C---:B------:R-:W-:Y:S02]  /*6df0*/  ISETP.GT.U32.AND P5, PT, R6.reuse, R9, PT ;  /* 0x000000090600720c */ /* 0x040fe40003fa4070 */
[----:B------:R-:W-:Y:S02]  /*6e00*/  ISETP.GT.U32.AND P4, PT, R6, R7, PT ;  /* 0x000000070600720c */ /* 0x000fe40003f84070 */
[----:B------:R-:W-:-:S09]  /*6e10*/  ISETP.GE.AND P2, PT, R4, RZ, PT ;  /* 0x000000ff0400720c */ /* 0x000fd20003f46270 */
[-C--:B------:R-:W-:Y:S01]  /*6e20*/  @!P5 IADD3 R9, PT, PT, R9, -R6.reuse, RZ ;  /* 0x800000060909d210 */ /* 0x080fe20007ffe0ff */
[----:B------:R-:W-:Y:S01]  /*6e30*/  @!P5 VIADD R11, R11, 0x1 ;  /* 0x000000010b0bd836 */ /* 0x000fe20000000000 */
[----:B------:R-:W-:Y:S01]  /*6e40*/  @!P4 IADD3 R5, PT, PT, R5, 0x1, RZ ;  /* 0x000000010505c810 */ /* 0x000fe20007ffe0ff */
[----:B------:R-:W-:Y:S01]  /*6e50*/  @!P4 IMAD.IADD R7, R7, 0x1, -R6 ;  /* 0x000000010707c824 */ /* 0x000fe200078e0a06 */
[----:B------:R-:W-:-:S04]  /*6e60*/  ISETP.GE.U32.AND P6, PT, R9, R6, PT ;  /* 0x000000060900720c */ /* 0x000fc80003fc6070 */
[----:B------:R-:W-:Y:S02]  /*6e70*/  ISETP.GE.U32.AND P3, PT, R7, R6, PT ;  /* 0x000000060700720c */ /* 0x000fe40003f66070 */
[----:B------:R-:W-:Y:S01]  /*6e80*/  LOP3.LUT R6, R8, UR6, RZ, 0x3c, !PT ;  /* 0x0000000608067c12 */ /* 0x000fe2000f8e3cff */
[----:B------:R-:W1:Y:S03]  /*6e90*/  LDCU.64 UR6, c[0x0][0x3a8] ;  /* 0x00007500ff0677ac */ /* 0x000e660008000a00 */
[----:B------:R-:W-:-:S03]  /*6ea0*/  ISETP.GE.AND P4, PT, R6, RZ, PT ;  /* 0x000000ff0600720c */ /* 0x000fc60003f86270 */
[----:B------:R-:W-:-:S04]  /*6eb0*/  @P6 IADD3 R11, PT, PT, R11, 0x1, RZ ;  /* 0x000000010b0b6810 */ /* 0x000fc80007ffe0ff */
[----:B------:R-:W-:Y:S01]  /*6ec0*/  @P3 VIADD R5, R5, 0x1 ;  /* 0x0000000105053836 */ /* 0x000fe20000000000 */
[----:B------:R-:W-:-:S04]  /*6ed0*/  ISETP.NE.AND P3, PT, R8, RZ, PT ;  /* 0x000000ff0800720c */ /* 0x000fc80003f65270 */
[----:B------:R-:W-:Y:S01]  /*6ee0*/  MOV R4, R5 ;  /* 0x0000000500047202 */ /* 0x000fe20000000f00 */
[----:B------:R-:W-:Y:S01]  /*6ef0*/  @!P4 IMAD.MOV R11, RZ, RZ, -R11 ;  /* 0x000000ffff0bc224 */ /* 0x000fe200078e0a0b */
[----:B------:R-:W-:Y:S02]  /*6f00*/  LOP3.LUT R5, RZ, R8, RZ, 0x33, !PT ;  /* 0x00000008ff057212 */ /* 0x000fe400078e33ff */
[----:B------:R-:W-:Y:S02]  /*6f10*/  @!P2 IADD3 R4, PT, PT, -R4, RZ, RZ ;  /* 0x000000ff0404a210 */ /* 0x000fe40007ffe1ff */
        /* <DEDUP_REMOVED lines=9> */
[-C--:B------:R-:W-:Y:S02]  /*6fb0*/  IMAD R6, R9, R24.reuse, RZ ;  /* 0x0000001809067224 */ /* 0x080fe400078e02ff */
[----:B------:R-:W-:-:S04]  /*6fc0*/  IMAD.WIDE.U32 R8, R5, R24, RZ ;  /* 0x0000001805087225 */ /* 0x000fc800078e00ff */
[----:B------:R-:W-:-:S04]  /*6fd0*/  IMAD R6, R5, R25, R6 ;  /* 0x0000001905067224 */ /* 0x000fc800078e0206 */
[----:B------:R-:W-:Y:S01]  /*6fe0*/  IMAD.IADD R9, R9, 0x1, R6 ;  /* 0x0000000109097824 */ /* 0x000fe200078e0206 */
[----:B--2---:R-:W-:-:S04]  /*6ff0*/  IADD3 R4, PT, PT, R7, -R4, RZ ;  /* 0x8000000407047210 */ /* 0x004fc80007ffe0ff */
[----:B------:R-:W-:Y:S01]  /*7000*/  SHF.R.S32.HI R5, RZ, 0x1f, R4 ;  /* 0x0000001fff057819 */ /* 0x000fe20000011404 */
[----:B-1----:R-:W-:-:S04]  /*7010*/  IMAD.WIDE.U32 R8, R4, UR6, R8 ;  /* 0x0000000604087c25 */ /* 0x002fc8000f8e0008 */
[----:B------:R-:W-:Y:S01]  /*7020*/  IMAD R5, R5, UR6, RZ ;  /* 0x0000000605057c24 */ /* 0x000fe2000f8e02ff */
[----:B------:R-:W-:-:S03]  /*7030*/  LEA R168, P2, R8, R168, 0x1 ;  /* 0x000000a808a87211 */ /* 0x000fc600078408ff */
[----:B------:R-:W-:-:S05]  /*7040*/  IMAD R5, R4, UR7, R5 ;  /* 0x0000000704057c24 */ /* 0x000fca000f8e0205 */
[----:B------:R-:W-:-:S04]  /*7050*/  IADD3 R5, PT, PT, R9, R5, RZ ;  /* 0x0000000509057210 */ /* 0x000fc80007ffe0ff */
[----:B------:R-:W-:Y:S01]  /*7060*/  LEA.HI.X R169, R8, R169, R5, 0x1, P2 ;  /* 0x000000a908a97211 */ /* 0x000fe200010f0c05 */
[----:B------:R-:W-:Y:S06]  /*7070*/  BRA `(.L_x_1130) ;  /* 0x00000000001c7947 */ /* 0x000fec0003800000 */
.L_x_1129:
[----:B------:R-:W-:Y:S01]  /*7080*/  UMOV UR6, URZ ;  /* 0x000000ff00067c82 */ /* 0x000fe20008000000 */
[----:B------:R-:W-:Y:S01]  /*7090*/  IMAD.SHL.U32 R4, R24, 0x40, RZ ;  /* 0x0000004018047824 */ /* 0x000fe200078e00ff */
[----:B------:R-:W-:-:S05]  /*70a0*/  IADD3 R5, P2, PT, RZ, -UR6, RZ ;  /* 0x80000006ff057c10 */ /* 0x000fca000ff5e0ff */
[----:B------:R-:W-:-:S05]  /*70b0*/  IMAD.X R4, RZ, RZ, ~R4, P2 ;  /* 0x000000ffff047224 */ /* 0x000fca00010e0e04 */
[----:B------:R-:W-:-:S04]  /*70c0*/  SHF.R.S64 R5, R5, 0x1f, R4 ;  /* 0x0000001f05057819 */ /* 0x000fc80000001004 */
[----:B------:R-:W-:-:S04]  /*70d0*/  IADD3 R168, P2, PT, R5, R168, RZ ;  /* 0x000000a805a87210 */ /* 0x000fc80007f5e0ff */
[----:B------:R-:W-:-:S09]  /*70e0*/  LEA.HI.X.SX32 R169, R4, R169, 0x1, P2 ;  /* 0x000000a904a97211 */ /* 0x000fd200010f0eff */
.L_x_1130:
[----:B------:R-:W1:Y:S01]  /*70f0*/  LDCU UR6, c[0x0][0x440] ;  /* 0x00008800ff0677ac */ /* 0x000e620008000800 */
[----:B------:R-:W-:Y:S01]  /*7100*/  IMAD.SHL.U32 R159, R160, 0x20, RZ ;  /* 0x00000020a09f7824 */ /* 0x000fe200078e00ff */
[----:B------:R-:W-:Y:S01]  /*7110*/  LOP3.LUT R4, R32, 0x400, RZ, 0xc0, !PT ;  /* 0x0000040020047812 */ /* 0x000fe200078ec0ff */
[----:B------:R-:W-:Y:S01]  /*7120*/  IMAD.SHL.U32 R9, R24, 0x20, RZ ;  /* 0x0000002018097824 */ /* 0x000fe200078e00ff */
[----:B------:R-:W-:Y:S01]  /*7130*/  SHF.R.U32.HI R162, RZ, 0x1, R160 ;  /* 0x00000001ffa27819 */ /* 0x000fe200000116a0 */
[----:B------:R-:W-:Y:S01]  /*7140*/  UIADD3 UR10, UPT, UPT, UR16, -0x2, URZ ;  /* 0xfffffffe100a7890 */ /* 0x000fe2000fffe0ff */
[----:B------:R-:W-:Y:S01]  /*7150*/  LOP3.LUT R159, R159, 0x7c00, RZ, 0xc0, !PT ;  /* 0x00007c009f9f7812 */ /* 0x000fe200078ec0ff */
[----:B------:R-:W-:Y:S01]  /*7160*/  IMAD R141, R27, 0x2, R4 ;  /* 0x000000021b8d7824 */ /* 0x000fe200078e0204 */
[----:B------:R-:W-:Y:S01]  /*7170*/  LOP3.LUT R5, R162, 0x8, RZ, 0xc0, !PT ;  /* 0x00000008a2057812 */ /* 0x000fe200078ec0ff */
[----:B------:R-:W-:Y:S01]  /*7180*/  UISETP.GT.AND UP0, UPT, UR10, UR14, UPT ;  /* 0x0000000e0a00728c */ /* 0x000fe2000bf04270 */
[----:B------:R-:W-:Y:S01]  /*7190*/  LOP3.LUT R32, R159, 0x200, R32, 0xf8, !PT ;  /* 0x000002009f207812 */ /* 0x000fe200078ef820 */
[----:B------:R-:W-:Y:S01]  /*71a0*/  VIADD R149, R141, UR5 ;  /* 0x000000058d957c36 */ /* 0x000fe20008000000 */
[----:B------:R-:W-:-:S02]  /*71b0*/  LEA R4, P2, R24, R168, 0x5 ;  /* 0x000000a818047211 */ /* 0x000fc400078428ff */
[----:B------:R-:W-:Y:S01]  /*71c0*/  LOP3.LUT R32, R32, R26, R5, 0xf6, !PT ;  /* 0x0000001a20207212 */ /* 0x000fe200078ef605 */
[----:B------:R-:W-:Y:S01]  /*71d0*/  IMAD.IADD R151, R150, 0x1, R149 ;  /* 0x0000000196977824 */ /* 0x000fe200078e0295 */
[----:B------:R-:W-:Y:S01]  /*71e0*/  LEA.HI.X R5, R24, R169, R25, 0x5, P2 ;  /* 0x000000a918057211 */ /* 0x000fe200010f2c19 */
[----:B------:R-:W-:Y:S01]  /*71f0*/  IMAD.IADD R149, R143, 0x1, R149 ;  /* 0x000000018f957824 */ /* 0x000fe200078e0295 */
[----:B-1----:R-:W-:Y:S02]  /*7200*/  ISETP.GE.AND P5, PT, R35, UR6, PT ;  /* 0x0000000623007c0c */ /* 0x002fe4000bfa6270 */
[----:B------:R-:W-:Y:S02]  /*7210*/  ISETP.GE.AND P4, PT, R34, UR6, PT ;  /* 0x0000000622007c0c */ /* 0x000fe4000bf86270 */
[----:B------:R-:W-:Y:S02]  /*7220*/  ISETP.GE.AND P3, PT, R33, UR6, PT ;  /* 0x0000000621007c0c */ /* 0x000fe4000bf66270 */
[----:B------:R-:W-:-:S02]  /*7230*/  SHF.L.U64.HI R7, R24, 0x5, R25 ;  /* 0x0000000518077819 */ /* 0x000fc40000010219 */
[----:B------:R-:W-:Y:S02]  /*7240*/  IADD3 R10, P2, PT, R9, R4, RZ ;  /* 0x00000004090a7210 */ /* 0x000fe40007f5e0ff */
[----:B------:R-:W-:-:S03]  /*7250*/  LEA R142, R32, UR5, 0x1 ;  /* 0x00000005208e7c11 */ /* 0x000fc6000f8e08ff */
[----:B------:R-:W-:Y:S01]  /*7260*/  @!PT LDS RZ, [RZ] ;  /* 0x00000000fffff984 */ /* 0x000fe20000000800 */
[----:B------:R-:W-:Y:S01]  /*7270*/  @!PT LDS RZ, [RZ] ;  /* 0x00000000fffff984 */ /* 0x000fe20000000800 */
[----:B------:R-:W-:Y:S01]  /*7280*/  @!PT LDS RZ, [RZ] ;  /* 0x00000000fffff984 */ /* 0x000fe20000000800 */
[----:B------:R-:W-:Y:S01]  /*7290*/  @!P5 LDGSTS.E.BYPASS.LTC128B.128 [R148+0xc000], desc[UR18][R168.64] ;  /* 0x0c000000a894dfae */ /* 0x000fe2000b981a12 */
[----:B------:R-:W-:Y:S01]  /*72a0*/  IMAD.X R11, R7, 0x1, R5, P2 ;  /* 0x00000001070b7824 */ /* 0x000fe200010e0605 */
[----:B------:R-:W-:Y:S01]  /*72b0*/  IADD3 R12, P2, PT, R9, R10, RZ ;  /* 0x0000000a090c7210 */ /* 0x000fe20007f5e0ff */
[C-C-:B------:R-:W-:Y:S01]  /*72c0*/  IMAD.IADD R140, R150.reuse, 0x1, R142.reuse ;  /* 0x00000001968c7824 */ /* 0x140fe200078e028e */
[----:B------:R-:W-:Y:S01]  /*72d0*/  @P5 STS.128 [R148+0xc000], RZ ;  /* 0x00c000ff94005388 */ /* 0x000fe20000000c00 */
[----:B------:R-:W-:Y:S02]  /*72e0*/  IMAD.IADD R153, R143, 0x1, R142 ;  /* 0x000000018f997824 */ /* 0x000fe400078e028e */
[----:B------:R-:W-:Y:S01]  /*72f0*/  IMAD.X R13, R7, 0x1, R11, P2 ;  /* 0x00000001070d7824 */ /* 0x000fe200010e060b */
        /* <DEDUP_REMOVED lines=57> */
[----:B-1----:R-:W-:Y:S04]  /*7690*/  LDSM.16.M88.4 R4, [R142] ;  /* 0x000000008e04783b */ /* 0x002fe80000000200 */
[----:B------:R-:W1:Y:S04]  /*76a0*/  LDSM.16.M88.4 R28, [R141+UR5+0x6000] ;  /* 0x006000058d1c783b */ /* 0x000e680008000200 */
[----:B------:R-:W4:Y:S04]  /*76b0*/  LDSM.16.M88.4 R20, [R141+UR5+0x6800] ;  /* 0x006800058d14783b */ /* 0x000f280008000200 */
[----:B------:R-:W-:Y:S04]  /*76c0*/  LDSM.16.M88.4 R132, [R140] ;  /* 0x000000008c84783b */ /* 0x000fe80000000200 */
[----:B--2---:R-:W2:Y:S04]  /*76d0*/  LDSM.16.M88.4 R8, [R151+0x6000] ;  /* 0x006000009708783b */ /* 0x004ea80000000200 */
[----:B------:R-:W5:Y:S04]  /*76e0*/  LDSM.16.M88.4 R16, [R151+0x6800] ;  /* 0x006800009710783b */ /* 0x000f680000000200 */
[----:B---3--:R-:W3:Y:S04]  /*76f0*/  LDSM.16.M88.4 R12, [R141+UR5+0x7000] ;  /* 0x007000058d0c783b */ /* 0x008ee80008000200 */
[----:B------:R-:W-:Y:S04]  /*7700*/  LDSM.16.M88.4 R136, [R141+UR5+0x7800] ;  /* 0x007800058d88783b */ /* 0x000fe80008000200 */
[----:B------:R-:W0:Y:S01]  /*7710*/  LDGDEPBAR ;  /* 0x00000000000079af */ /* 0x000e220000000000 */
[C---:B-1----:R-:W-:Y:S08]  /*7720*/  HMMA.16816.F32 R32, R4.reuse, R28, RZ ;  /* 0x0000001c0420723c */ /* 0x042ff000000018ff */
[C---:B------:R-:W-:Y:S08]  /*7730*/  HMMA.16816.F32 R28, R4.reuse, R30, RZ ;  /* 0x0000001e041c723c */ /* 0x040ff000000018ff */
[C---:B----4-:R-:W-:Y:S08]  /*7740*/  HMMA.16816.F32 R24, R4.reuse, R20, RZ ;  /* 0x000000140418723c */ /* 0x050ff000000018ff */
[----:B------:R-:W-:Y:S08]  /*7750*/  HMMA.16816.F32 R20, R4, R22, RZ ;  /* 0x000000160414723c */ /* 0x000ff000000018ff */
[C---:B--2---:R-:W-:Y:S08]  /*7760*/  HMMA.16816.F32 R32, R132.reuse, R8, R32 ;  /* 0x000000088420723c */ /* 0x044ff00000001820 */
[C---:B------:R-:W-:Y:S01]  /*7770*/  HMMA.16816.F32 R28, R132.reuse, R10, R28 ;  /* 0x0000000a841c723c */ /* 0x040fe2000000181c */
[----:B------:R-:W1:Y:S07]  /*7780*/  LDSM.16.M88.4 R8, [R151+0x7000] ;  /* 0x007000009708783b */ /* 0x000e6e0000000200 */
[C---:B-----5:R-:W-:Y:S08]  /*7790*/  HMMA.16816.F32 R24, R132.reuse, R16, R24 ;  /* 0x000000108418723c */ /* 0x060ff00000001818 */
[----:B------:R-:W-:Y:S08]  /*77a0*/  HMMA.16816.F32 R20, R132, R18, R20 ;  /* 0x000000128414723c */ /* 0x000ff00000001814 */
[C---:B---3--:R-:W-:Y:S08]  /*77b0*/  HMMA.16816.F32 R16, R4.reuse, R12, RZ ;  /* 0x0000000c0410723c */ /* 0x048ff000000018ff */
[----:B------:R-:W-:-:S12]  /*77c0*/  HMMA.16816.F32 R12, R4, R14, RZ ;  /* 0x0000000e040c723c */ /* 0x000fd800000018ff */
[C---:B-1----:R-:W-:Y:S08]  /*77d0*/  HMMA.16816.F32 R16, R132.reuse, R8, R16 ;  /* 0x000000088410723c */ /* 0x042ff00000001810 */
[----:B------:R-:W-:Y:S08]  /*77e0*/  HMMA.16816.F32 R12, R132, R10, R12 ;  /* 0x0000000a840c723c */ /* 0x000ff0000000180c */
[C---:B------:R-:W-:Y:S08]  /*77f0*/  HMMA.16816.F32 R8, R4.reuse, R136, RZ ;  /* 0x000000880408723c */ /* 0x040ff000000018ff */
[----:B------:R-:W-:Y:S01]  /*7800*/  HMMA.16816.F32 R4, R4, R138, RZ ;  /* 0x0000008a0404723c */ /* 0x000fe200000018ff */
[----:B------:R-:W1:Y:S11]  /*7810*/  LDSM.16.M88.4 R136, [R151+0x7800] ;  /* 0x007800009788783b */ /* 0x000e760000000200 */
[C---:B-1----:R-:W-:Y:S08]  /*7820*/  HMMA.16816.F32 R8, R132.reuse, R136, R8 ;  /* 0x000000888408723c */ /* 0x042ff00000001808 */
[----:B------:R-:W-:Y:S01]  /*7830*/  HMMA.16816.F32 R4, R132, R138, R4 ;  /* 0x0000008a8404723c */ /* 0x000fe20000001804 */
[----:B------:R-:W-:Y:S04]  /*7840*/  LDSM.16.M88.4 R132, [R153] ;  /* 0x000000009984783b */ /* 0x000fe80000000200 */
[----:B------:R-:W1:Y:S03]  /*7850*/  LDSM.16.M88.4 R136, [R149+0x6000] ;  /* 0x006000009588783b */ /* 0x000e660000000200 */
[C---:B-1----:R-:W-:Y:S08]  /*7860*/  HMMA.16816.F32 R32, R132.reuse, R136, R32 ;  /* 0x000000888420723c */ /* 0x042ff00000001820 */
[C---:B------:R-:W-:Y:S01]  /*7870*/  HMMA.16816.F32 R28, R132.reuse, R138, R28 ;  /* 0x0000008a841c723c */ /* 0x040fe2000000181c */
[----:B------:R-:W1:Y:S07]  /*7880*/  LDSM.16.M88.4 R136, [R149+0x6800] ;  /* 0x006800009588783b */ /* 0x000e6e0000000200 */
[C---:B-1----:R-:W-:Y:S08]  /*7890*/  HMMA.16816.F32 R24, R132.reuse, R136, R24 ;  /* 0x000000888418723c */ /* 0x042ff00000001818 */
[C---:B------:R-:W-:Y:S01]  /*78a0*/  HMMA.16816.F32 R20, R132.reuse, R138, R20 ;  /* 0x0000008a8414723c */ /* 0x040fe20000001814 */
[----:B------:R-:W1:Y:S07]  /*78b0*/  LDSM.16.M88.4 R136, [R149+0x7000] ;  /* 0x007000009588783b */ /* 0x000e6e0000000200 */
[C---:B-1----:R-:W-:Y:S08]  /*78c0*/  HMMA.16816.F32 R16, R132.reuse, R136, R16 ;  /* 0x000000888410723c */ /* 0x042ff00000001810 */
[C---:B------:R-:W-:Y:S01]  /*78d0*/  HMMA.16816.F32 R12, R132.reuse, R138, R12 ;  /* 0x0000008a840c723c */ /* 0x040fe2000000180c */
[----:B------:R-:W1:Y:S07]  /*78e0*/  LDSM.16.M88.4 R136, [R149+0x7800] ;  /* 0x007800009588783b */ /* 0x000e6e0000000200 */
        /* <DEDUP_REMOVED lines=15> */
[----:B------:R-:W-:Y:S04]  /*79e0*/  LDSM.16.M88.4 R132, [R142+0x2000] ;  /* 0x002000008e84783b */ /* 0x000fe80000000200 */
[----:B------:R-:W1:Y:S03]  /*79f0*/  LDSM.16.M88.4 R136, [R141+UR5+0x8000] ;  /* 0x008000058d88783b */ /* 0x000e660008000200 */
[C---:B-1----:R-:W-:Y:S08]  /*7a00*/  HMMA.16816.F32 R32, R132.reuse, R136, R32 ;  /* 0x000000888420723c */ /* 0x042ff00000001820 */
[C---:B------:R-:W-:Y:S01]  /*7a10*/  HMMA.16816.F32 R28, R132.reuse, R138, R28 ;  /* 0x0000008a841c723c */ /* 0x040fe2000000181c */
[----:B------:R-:W1:Y:S07]  /*7a20*/  LDSM.16.M88.4 R136, [R141+UR5+0x8800] ;  /* 0x008800058d88783b */ /* 0x000e6e0008000200 */
[C---:B-1----:R-:W-:Y:S08]  /*7a30*/  HMMA.16816.F32 R24, R132.reuse, R136, R24 ;  /* 0x000000888418723c */ /* 0x042ff00000001818 */
[C---:B------:R-:W-:Y:S01]  /*7a40*/  HMMA.16816.F32 R20, R132.reuse, R138, R20 ;  /* 0x0000008a8414723c */ /* 0x040fe20000001814 */
[----:B------:R-:W1:Y:S07]  /*7a50*/  LDSM.16.M88.4 R136, [R141+UR5+0x9000] ;  /* 0x009000058d88783b */ /* 0x000e6e0008000200 */
[C---:B-1----:R-:W-:Y:S08]  /*7a60*/  HMMA.16816.F32 R16, R132.reuse, R136, R16 ;  /* 0x000000888410723c */ /* 0x042ff00000001810 */
[C---:B------:R-:W-:Y:S01]  /*7a70*/  HMMA.16816.F32 R12, R132.reuse, R138, R12 ;  /* 0x0000008a840c723c */ /* 0x040fe2000000180c */
[----:B------:R-:W1:Y:S07]  /*7a80*/  LDSM.16.M88.4 R136, [R141+UR5+0x9800] ;  /* 0x009800058d88783b */ /* 0x000e6e0008000200 */
[C---:B-1----:R-:W-:Y:S08]  /*7a90*/  HMMA.16816.F32 R8, R132.reuse, R136, R8 ;  /* 0x000000888408723c */ /* 0x042ff00000001808 */
[----:B------:R-:W-:Y:S01]  /*7aa0*/  HMMA.16816.F32 R4, R132, R138, R4 ;  /* 0x0000008a8404723c */ /* 0x000fe20000001804 */
[----:B------:R-:W-:Y:S04]  /*7ab0*/  LDSM.16.M88.4 R132, [R140+0x2000] ;  /* 0x002000008c84783b */ /* 0x000fe80000000200 */
        /* <DEDUP_REMOVED lines=52> */
[----:B------:R-:W1:Y:S04]  /*7e00*/  LDSM.16.M88.4 R136, [R151+0xa000] ;  /* 0x00a000009788783b */ /* 0x000e680000000200 */
[----:B------:R-:W-:Y:S01]  /*7e10*/  LDSM.16.M88.4 R140, [R149+0xb000] ;  /* 0x00b00000958c783b */ /* 0x000fe20000000200 */
        /* <DEDUP_REMOVED lines=11> */
[----:B------:R-:W1:Y:S04]  /*7ed0*/  LDSM.16.M88.4 R132, [R153+0x4000] ;  /* 0x004000009984783b */ /* 0x000e680000000200 */
[----:B------:R-:W2:Y:S03]  /*7ee0*/  LDSM.16.M88.4 R136, [R149+0xa000] ;  /* 0x00a000009588783b */ /* 0x000ea60000000200 */
[C---:B-1----:R-:W-:Y:S08]  /*7ef0*/  HMMA.16816.F32 R16, R132.reuse, R140, R16 ;  /* 0x0000008c8410723c */ /* 0x042ff00000001810 */
[C---:B--2---:R-:W-:Y:S08]  /*7f00*/  HMMA.16816.F32 R32, R132.reuse, R136, R32 ;  /* 0x000000888420723c */ /* 0x044ff00000001820 */
[C---:B------:R-:W-:Y:S01]  /*7f10*/  HMMA.16816.F32 R28, R132.reuse, R138, R28 ;  /* 0x0000008a841c723c */ /* 0x040fe2000000181c */
[----:B------:R-:W1:Y:S07]  /*7f20*/  LDSM.16.M88.4 R136, [R149+0xa800] ;  /* 0x00a800009588783b */ /* 0x000e6e0000000200 */
[C---:B------:R-:W-:Y:S01]  /*7f30*/  HMMA.16816.F32 R12, R132.reuse, R142, R12 ;  /* 0x0000008e840c723c */ /* 0x040fe2000000180c */
[----:B------:R-:W-:Y:S07]  /*7f40*/  LDSM.16.M88.4 R140, [R152+0x4000] ;  /* 0x00400000988c783b */ /* 0x000fee0000000200 */
        /* <DEDUP_REMOVED lines=8> */
[C---:B------:R-:W-:Y:S01]  /*7fd0*/  HMMA.16816.F32 R20, R140.reuse, R134, R20 ;  /* 0x000000868c14723c */ /* 0x040fe20000001814 */
[----:B------:R-:W1:Y:S07]  /*7fe0*/  LDSM.16.M88.4 R132, [R150+0xb800] ;  /* 0x00b800009684783b */ /* 0x000e6e0000000200 */
[C---:B--2---:R-:W-:Y:S08]  /*7ff0*/  HMMA.16816.F32 R32, R140.reuse, R136, R32 ;  /* 0x000000888c20723c */ /* 0x044ff00000001820 */
[----:B------:R-:W-:Y:S01]  /*8000*/  HMMA.16816.F32 R28, R140, R138, R28 ;  /* 0x0000008a8c1c723c */ /* 0x000fe2000000181c */
[----:B------:R-:W2:Y:S01]  /*8010*/  LDSM.16.M88.4 R136, [R150+0xb000] ;  /* 0x00b000009688783b */ /* 0x000ea20000000200 */
[----:B------:R-:W-:-:S06]  /*8020*/  DEPBAR.LE SB0, 0x0 ;  /* 0x000080000000791a */ /* 0x000fcc0000000000 */
[----:B-1----:R-:W-:Y:S01]  /*8030*/  HMMA.16816.F32 R8, R140, R132, R8 ;  /* 0x000000848c08723c */ /* 0x002fe20000001808 */
[----:B------:R-:W-:-:S05]  /*8040*/  IMAD.SHL.U32 R133, R160, 0x2, RZ ;  /* 0x00000002a0857824 */ /* 0x000fca00078e00ff */
[----:B------:R-:W-:Y:S02]  /*8050*/  LOP3.LUT R133, R133, 0x6, RZ, 0xc0, !PT ;  /* 0x0000000685857812 */ /* 0x000fe400078ec0ff */
[C---:B------:R-:W-:Y:S08]  /*8060*/  HMMA.16816.F32 R4, R140.reuse, R134, R4 ;  /* 0x000000868c04723c */ /* 0x040ff00000001804 */
[----:B--2---:R-:W-:Y:S01]  /*8070*/  HMMA.16816.F32 R16, R140, R136, R16 ;  /* 0x000000888c10723c */ /* 0x004fe20000001810 */
[----:B------:R-:W-:-:S04]  /*8080*/  IMAD.U32 R136, RZ, RZ, UR16 ;  /* 0x00000010ff887e24 */ /* 0x000fc8000f8e00ff */
[----:B------:R-:W-:-:S03]  /*8090*/  IMAD R136, R136, 0x40, R133 ;  /* 0x0000004088887824 */ /* 0x000fc600078e0285 */
[----:B------:R-:W-:Y:S01]  /*80a0*/  HMMA.16816.F32 R12, R140, R138, R12 ;  /* 0x0000008a8c0c723c */ /* 0x000fe2000000180c */
[----:B------:R-:W-:Y:S01]  /*80b0*/  VIADD R132, R136, 0xffffff80 ;  /* 0xffffff8088847836 */ /* 0x000fe20000000000 */
[----:B------:R-:W-:Y:S04]  /*80c0*/  BAR.SYNC.DEFER_BLOCKING 0x0 ;  /* 0x0000000000007b1d */ /* 0x000fe80000010000 */
        /* <DEDUP_REMOVED lines=19> */
[----:B------:R-:W-:Y:S01]  /*8200*/  FSEL R28, R31, -INF , !P2 ;  /* 0xff8000001f1c7808 */ /* 0x000fe20005000000 */
[----:B------:R-:W-:Y:S01]  /*8210*/  VIADD R31, R136, 0xffffff91 ;  /* 0xffffff91881f7836 */ /* 0x000fe20000000000 */
[CC--:B------:R-:W-:Y:S02]  /*8220*/  ISETP.GE.AND P6, PT, R132.reuse, R146.reuse, PT ;  /* 0x000000928400720c */ /* 0x0c0fe40003fc6270 */
[----:B------:R-:W-:Y:S02]  /*8230*/  ISETP.GE.AND P2, PT, R132, R3, PT ;  /* 0x000000038400720c */ /* 0x000fe40003f46270 */
[----:B------:R-:W-:Y:S01]  /*8240*/  FSEL R153, R24, -INF , !P6 ;  /* 0xff80000018997808 */ /* 0x000fe20007000000 */
[----:B------:R-:W-:Y:S01]  /*8250*/  VIADD R24, R136, 0xffffff98 ;  /* 0xffffff9888187836 */ /* 0x000fe20000000000 */
[----:B------:R-:W-:Y:S02]  /*8260*/  FSEL R156, R26, -INF , !P2 ;  /* 0xff8000001a9c7808 */ /* 0x000fe40005000000 */
[----:B------:R-:W-:-:S02]  /*8270*/  ISETP.GE.AND P6, PT, R31, R146, PT ;  /* 0x000000921f00720c */ /* 0x000fc40003fc6270 */
[-C--:B------:R-:W-:Y:S02]  /*8280*/  ISETP.GE.AND P2, PT, R31, R3.reuse, PT ;  /* 0x000000031f00720c */ /* 0x080fe40003f46270 */
[----:B------:R-:W-:Y:S02]  /*8290*/  FSEL R155, R25, -INF , !P6 ;  /* 0xff800000199b7808 */ /* 0x000fe40007000000 */
[----:B------:R-:W-:Y:S02]  /*82a0*/  FSEL R184, R27, -INF , !P2 ;  /* 0xff8000001bb87808 */ /* 0x000fe40005000000 */
[C---:B------:R-:W-:Y:S02]  /*82b0*/  ISETP.GE.AND P6, PT, R24.reuse, R146, PT ;  /* 0x000000921800720c */ /* 0x040fe40003fc6270 */
[----:B------:R-:W-:Y:S01]  /*82c0*/  ISETP.GE.AND P2, PT, R24, R3, PT ;  /* 0x000000031800720c */ /* 0x000fe20003f46270 */
[----:B------:R-:W-:Y:S01]  /*82d0*/  VIADD R24, R136, 0xffffff99 ;  /* 0xffffff9988187836 */ /* 0x000fe20000000000 */
[----:B------:R-:W-:Y:S01]  /*82e0*/  FSEL R157, R20, -INF , !P6 ;  /* 0xff800000149d7808 */ /* 0x000fe20007000000 */
[----:B------:R-:W-:Y:S01]  /*82f0*/  VIADD R20, R136, 0xffffffa0 ;  /* 0xffffffa088147836 */ /* 0x000fe20000000000 */
[----:B------:R-:W-:-:S02]  /*8300*/  FSEL R186, R22, -INF , !P2 ;  /* 0xff80000016ba7808 */ /* 0x000fc40005000000 */
[CC--:B------:R-:W-:Y:S02]  /*8310*/  ISETP.GE.AND P6, PT, R24.reuse, R146.reuse, PT ;  /* 0x000000921800720c */ /* 0x0c0fe40003fc6270 */
        /* <DEDUP_REMOVED lines=23> */
[CC--:B------:R-:W-:Y:S02]  /*8490*/  ISETP.GE.AND P6, PT, R12.reuse, R146.reuse, PT ;  /* 0x000000920c00720c */ /* 0x0c0fe40003fc6270 */
[----:B------:R-:W-:Y:S01]  /*84a0*/  ISETP.GE.AND P2, PT, R12, R3, PT ;  /* 0x000000030c00720c */ /* 0x000fe20003f46270 */
[----:B------:R-:W-:Y:S01]  /*84b0*/  VIADD R12, R136, 0xffffffb1 ;  /* 0xffffffb1880c7836 */ /* 0x000fe20000000000 */
[----:B------:R-:W-:Y:S01]  /*84c0*/  FSEL R133, R8, -INF , !P6 ;  /* 0xff80000008857808 */ /* 0x000fe20007000000 */
[----:B------:R-:W-:Y:S01]  /*84d0*/  VIADD R8, R136, 0xffffffb8 ;  /* 0xffffffb888087836 */ /* 0x000fe20000000000 */
[----:B------:R-:W-:Y:S01]  /*84e0*/  FSEL R135, R10, -INF , !P2 ;  /* 0xff8000000a877808 */ /* 0x000fe20005000000 */
[----:B------:R-:W-:Y:S01]  /*84f0*/  VIADD R136, R136, 0xffffffb9 ;  /* 0xffffffb988887836 */ /* 0x000fe20000000000 */
[----:B------:R-:W-:-:S02]  /*8500*/  ISETP.GE.AND P6, PT, R12, R146, PT ;  /* 0x000000920c00720c */ /* 0x000fc40003fc6270 */
[----:B------:R-:W-:Y:S02]  /*8510*/  ISETP.GE.AND P2, PT, R12, R3, PT ;  /* 0x000000030c00720c */ /* 0x000fe40003f46270 */
[----:B------:R-:W-:Y:S02]  /*8520*/  FSEL R142, R9, -INF , !P6 ;  /* 0xff800000098e7808 */ /* 0x000fe40007000000 */
[----:B------:R-:W-:Y:S02]  /*8530*/  FSEL R170, R11, -INF , !P2 ;  /* 0xff8000000baa7808 */ /* 0x000fe40005000000 */
[-C--:B------:R-:W-:Y:S02]  /*8540*/  ISETP.GE.AND P6, PT, R8, R146.reuse, PT ;  /* 0x000000920800720c */ /* 0x080fe40003fc6270 */
[----:B------:R-:W-:Y:S02]  /*8550*/  ISETP.GE.AND P2, PT, R136, R146, PT ;  /* 0x000000928800720c */ /* 0x000fe40003f46270 */
[----:B------:R-:W-:-:S02]  /*8560*/  FSEL R176, R4, -INF , !P6 ;  /* 0xff80000004b07808 */ /* 0x000fc40007000000 */
[----:B------:R-:W-:Y:S02]  /*8570*/  FSEL R177, R5, -INF , !P2 ;  /* 0xff80000005b17808 */ /* 0x000fe40005000000 */
[-C--:B------:R-:W-:Y:S02]  /*8580*/  ISETP.GE.AND P6, PT, R8, R3.reuse, PT ;  /* 0x000000030800720c */ /* 0x080fe40003fc6270 */
[----:B------:R-:W-:Y:S02]  /*8590*/  ISETP.GE.AND P2, PT, R136, R3, PT ;  /* 0x000000038800720c */ /* 0x000fe40003f46270 */
[----:B------:R-:W-:Y:S02]  /*85a0*/  FSEL R179, R6, -INF , !P6 ;  /* 0xff80000006b37808 */ /* 0x000fe40007000000 */
[----:B------:R-:W-:Y:S01]  /*85b0*/  FSEL R180, R7, -INF , !P2 ;  /* 0xff80000007b47808 */ /* 0x000fe20005000000 */
[----:B------:R-:W-:Y:S08]  /*85c0*/  BRA.U !UP0, `(.L_x_1131) ;  /* 0x0000000908407547 */ /* 0x000ff0000b800000 */
[----:B------:R-:W-:Y:S05]  /*85d0*/  BRA.U !UP1, `(.L_x_1132) ;  /* 0x0000000509007547 */ /* 0x000fea000b800000 */
[----:B------:R-:W1:Y:S01]  /*85e0*/  LDC R9, c[0x0][0x4f0] ;  /* 0x00013c00ff097b82 */ /* 0x000e620000000800 */
[----:B------:R-:W-:Y:S01]  /*85f0*/  MOV R6, RZ ;  /* 0x000000ff00067202 */ /* 0x000fe20000000f00 */
[----:B------:R-:W-:Y:S02]  /*8600*/  UIADD3 UR6, UPT, UPT, UR4, -0x40, URZ ;  /* 0xffffffc004067890 */ /* 0x000fe4000fffe0ff */
[----:B------:R-:W-:Y:S01]  /*8610*/  UIADD3 UR4, UPT, UPT, UR4, -0x80, URZ ;  /* 0xffffff8004047890 */ /* 0x000fe2000fffe0ff */
[----:B-1----:R-:W-:-:S04]  /*8620*/  IABS R8, R9 ;  /* 0x0000000900087213 */ /* 0x002fc80000000000 */
[----:B------:R-:W1:Y:S08]  /*8630*/  I2F.RP R5, R8 ;  /* 0x0000000800057306 */ /* 0x000e700000209400 */
[----:B-1----:R-:W1:Y:S02]  /*8640*/  MUFU.RCP R4, R5 ;  /* 0x0000000500047308 */ /* 0x002e640000001000 */
[----:B-1----:R-:W-:-:S06]  /*8650*/  VIADD R4, R4, 0xffffffe ;  /* 0x0ffffffe04047836 */ /* 0x002fcc0000000000 */
[----:B------:R-:W1:Y:S02]  /*8660*/  F2I.FTZ.U32.TRUNC.NTZ R7, R4 ;  /* 0x0000000400077305 */ /* 0x000e64000021f000 */
[----:B-1----:R-:W-:-:S04]  /*8670*/  IMAD.MOV R3, RZ, RZ, -R7 ;  /* 0x000000ffff037224 */ /* 0x002fc800078e0a07 */
[----:B------:R-:W-:-:S04]  /*8680*/  IMAD R3, R3, R8, RZ ;  /* 0x0000000803037224 */ /* 0x000fc800078e02ff */
[----:B------:R-:W-:-:S04]  /*8690*/  IMAD.HI.U32 R6, R7, R3, R6 ;  /* 0x0000000307067227 */ /* 0x000fc800078e0006 */
[----:B------:R-:W-:Y:S02]  /*86a0*/  IMAD.U32 R7, RZ, RZ, UR6 ;  /* 0x00000006ff077e24 */ /* 0x000fe4000f8e00ff */
[----:B------:R-:W-:-:S03]  /*86b0*/  IMAD.U32 R3, RZ, RZ, UR4 ;  /* 0x00000004ff037e24 */ /* 0x000fc6000f8e00ff */
[----:B------:R-:W-:Y:S02]  /*86c0*/  IABS R7, R7 ;  /* 0x0000000700077213 */ /* 0x000fe40000000000 */
[----:B------:R-:W-:-:S03]  /*86d0*/  IABS R3, R3 ;  /* 0x0000000300037213 */ /* 0x000fc60000000000 */
[----:B------:R-:W-:-:S04]  /*86e0*/  IMAD.HI.U32 R5, R6, R7, RZ ;  /* 0x0000000706057227 */ /* 0x000fc800078e00ff */
[----:B------:R-:W-:Y:S01]  /*86f0*/  IMAD.HI.U32 R6, R6, R3, RZ ;  /* 0x0000000306067227 */ /* 0x000fe200078e00ff */
[----:B------:R-:W-:-:S05]  /*8700*/  IADD3 R4, PT, PT, -R5, RZ, RZ ;  /* 0x000000ff05047210 */ /* 0x000fca0007ffe1ff */
[----:B------:R-:W-:Y:S02]  /*8710*/  IMAD R7, R8, R4, R7 ;  /* 0x0000000408077224 */ /* 0x000fe400078e0207 */
[----:B------:R-:W-:-:S03]  /*8720*/  IMAD.MOV R4, RZ, RZ, -R6 ;  /* 0x000000ffff047224 */ /* 0x000fc600078e0a06 */
[C---:B------:R-:W-:Y:S01]  /*8730*/  ISETP.GT.U32.AND P2, PT, R8.reuse, R7, PT ;  /* 0x000000070800720c */ /* 0x040fe20003f44070 */
[----:B------:R-:W-:Y:S01]  /*8740*/  IMAD R3, R8, R4, R3 ;  /* 0x0000000408037224 */ /* 0x000fe200078e0203 */
[----:B------:R-:W-:-:S11]  /*8750*/  LOP3.LUT R4, RZ, R9, RZ, 0x33, !PT ;  /* 0x00000009ff047212 */ /* 0x000fd600078e33ff */
        /* <DEDUP_REMOVED lines=8> */
[----:B------:R-:W-:Y:S01]  /*87e0*/  LOP3.LUT R3, R9, UR6, RZ, 0x3c, !PT ;  /* 0x0000000609037c12 */ /* 0x000fe2000f8e3cff */
[----:B------:R-:W1:Y:S03]  /*87f0*/  LDCU.64 UR6, c[0x0][0x3a0] ;  /* 0x00007400ff0677ac */ /* 0x000e660008000a00 */
[----:B------:R-:W-:-:S02]  /*8800*/  ISETP.GE.AND P2, PT, R3, RZ, PT ;  /* 0x000000ff0300720c */ /* 0x000fc40003f46270 */
[----:B------:R-:W-:-:S05]  /*8810*/  LOP3.LUT R3, R9, UR4, RZ, 0x3c, !PT ;  /* 0x0000000409037c12 */ /* 0x000fca000f8e3cff */
[----:B------:R-:W-:Y:S01]  /*8820*/  @P6 VIADD R6, R6, 0x1 ;  /* 0x0000000106066836 */ /* 0x000fe20000000000 */
[----:B------:R-:W-:-:S05]  /*8830*/  ISETP.GE.AND P6, PT, R3, RZ, PT ;  /* 0x000000ff0300720c */ /* 0x000fca0003fc6270 */
[----:B------:R-:W-:Y:S02]  /*8840*/  @!P2 IADD3 R5, PT, PT, -R5, RZ, RZ ;  /* 0x000000ff0505a210 */ /* 0x000fe40007ffe1ff */
[----:B------:R-:W-:-:S04]  /*8850*/  ISETP.NE.AND P2, PT, R9, RZ, PT ;  /* 0x000000ff0900720c */ /* 0x000fc80003f45270 */
[----:B------:R-:W-:Y:S02]  /*8860*/  SEL R3, R4, R5, !P2 ;  /* 0x0000000504037207 */ /* 0x000fe40005000000 */
[----:B------:R-:W-:-:S05]  /*8870*/  @!P6 IMAD.MOV R6, RZ, RZ, -R6 ;  /* 0x000000ffff06e224 */ /* 0x000fca00078e0a06 */
[----:B------:R-:W-:Y:S01]  /*8880*/  SEL R6, R4, R6, !P2 ;  /* 0x0000000604067207 */ /* 0x000fe20005000000 */
[----:B------:R-:W-:-:S04]  /*8890*/  IMAD.WIDE R10, R3, 0x4, R172 ;  /* 0x00000004030a7825 */ /* 0x000fc800078e02ac */
[----:B------:R-:W-:Y:S01]  /*88a0*/  IMAD.WIDE R12, R6, 0x4, R172 ;  /* 0x00000004060c7825 */ /* 0x000fe200078e02ac */
[----:B------:R-:W2:Y:S04]  /*88b0*/  LDG.E R4, desc[UR18][R10.64] ;  /* 0x000000120a047981 */ /* 0x000ea8000c1e1900 */
[----:B------:R-:W2:Y:S01]  /*88c0*/  LDG.E R5, desc[UR18][R12.64] ;  /* 0x000000120c057981 */ /* 0x000ea2000c1e1900 */
[----:B------:R-:W-:-:S05]  /*88d0*/  IADD3 R6, PT, PT, R3, -R6, RZ ;  /* 0x8000000603067210 */ /* 0x000fca0007ffe0ff */
[----:B------:R-:W-:-:S05]  /*88e0*/  IMAD R9, R6, R9, -0x40 ;  /* 0xffffffc006097424 */ /* 0x000fca00078e0209 */
[----:B------:R-:W-:-:S05]  /*88f0*/  SHF.R.S32.HI R3, RZ, 0x1f, R9 ;  /* 0x0000001fff037819 */ /* 0x000fca0000011409 */
[----:B------:R-:W-:-:S04]  /*8900*/  IMAD R6, R3, R144, RZ ;  /* 0x0000009003067224 */ /* 0x000fc800078e02ff */
[C---:B------:R-:W-:Y:S02]  /*8910*/  IMAD R6, R9.reuse, R145, R6 ;  /* 0x0000009109067224 */ /* 0x040fe400078e0206 */
[----:B------:R-:W-:-:S05]  /*8920*/  IMAD.WIDE.U32 R8, R9, R144, RZ ;  /* 0x0000009009087225 */ /* 0x000fca00078e00ff */
[----:B------:R-:W-:Y:S01]  /*8930*/  IADD3 R7, PT, PT, R9, R6, RZ ;  /* 0x0000000609077210 */ /* 0x000fe20007ffe0ff */
[----:B------:R-:W-:Y:S02]  /*8940*/  IMAD.MOV.U32 R6, RZ, RZ, R8 ;  /* 0x000000ffff067224 */ /* 0x000fe400078e0008 */
[----:B--2---:R-:W-:-:S05]  /*8950*/  IMAD.IADD R4, R5, 0x1, -R4 ;  /* 0x0000000105047824 */ /* 0x004fca00078e0a04 */
[----:B------:R-:W-:Y:S01]  /*8960*/  SHF.R.S32.HI R3, RZ, 0x1f, R4 ;  /* 0x0000001fff037819 */ /* 0x000fe20000011404 */
[----:B-1----:R-:W-:-:S04]  /*8970*/  IMAD.WIDE.U32 R6, R4, UR6, R6 ;  /* 0x0000000604067c25 */ /* 0x002fc8000f8e0006 */
[----:B------:R-:W-:-:S04]  /*8980*/  IMAD R3, R3, UR6, RZ ;  /* 0x0000000603037c24 */ /* 0x000fc8000f8e02ff */
[----:B------:R-:W-:Y:S01]  /*8990*/  IMAD R3, R4, UR7, R3 ;  /* 0x0000000704037c24 */ /* 0x000fe2000f8e0203 */
[----:B------:R-:W-:-:S04]  /*89a0*/  LEA R166, P2, R6, R166, 0x1 ;  /* 0x000000a606a67211 */ /* 0x000fc800078408ff */
[----:B------:R-:W-:-:S04]  /*89b0*/  IADD3 R3, PT, PT, R7, R3, RZ ;  /* 0x0000000307037210 */ /* 0x000fc80007ffe0ff */
[----:B------:R-:W-:Y:S01]  /*89c0*/  LEA.HI.X R165, R6, R165, R3, 0x1, P2 ;  /* 0x000000a506a57211 */ /* 0x000fe200010f0c03 */
[----:B------:R-:W-:Y:S06]  /*89d0*/  BRA `(.L_x_1133) ;  /* 0x00000000001c7947 */ /* 0x000fec0003800000 */
.L_x_1132:
[----:B------:R-:W-:Y:S01]  /*89e0*/  UMOV UR4, URZ ;  /* 0x000000ff00047c82 */ /* 0x000fe20008000000 */
[----:B------:R-:W-:Y:S01]  /*89f0*/  IMAD.SHL.U32 R3, R144, 0x40, RZ ;  /* 0x0000004090037824 */ /* 0x000fe200078e00ff */
[----:B------:R-:W-:-:S05]  /*8a00*/  IADD3 R4, P2, PT, RZ, -UR4, RZ ;  /* 0x80000004ff047c10 */ /* 0x000fca000ff5e0ff */
[----:B------:R-:W-:-:S05]  /*8a10*/  IMAD.X R3, RZ, RZ, ~R3, P2 ;  /* 0x000000ffff037224 */ /* 0x000fca00010e0e03 */
[----:B------:R-:W-:-:S04]  /*8a20*/  SHF.R.S64 R5, R4, 0x1f, R3 ;  /* 0x0000001f04057819 */ /* 0x000fc80000001003 */
[----:B------:R-:W-:-:S04]  /*8a30*/  IADD3 R166, P2, PT, R5, R166, RZ ;  /* 0x000000a605a67210 */ /* 0x000fc80007f5e0ff */
[----:B------:R-:W-:-:S09]  /*8a40*/  LEA.HI.X.SX32 R165, R3, R165, 0x1, P2 ;  /* 0x000000a503a57211 */ /* 0x000fd200010f0eff */
.L_x_1133:
        /* <DEDUP_REMOVED lines=11> */
[----:B------:R-:W-:Y:S01]  /*8b00*/  IADD3 R10, P2, PT, R3, R8, RZ ;  /* 0x00000008030a7210 */ /* 0x000fe20007f5e0ff */
[----:B------:R-:W-:-:S05]  /*8b10*/  IMAD.X R9, R4, 0x1, R7, P6 ;  /* 0x0000000104097824 */ /* 0x000fca00030e0607 */
[----:B------:R-:W-:Y:S01]  /*8b20*/  IADD3.X R11, PT, PT, R4, R9, RZ, P2, !PT ;  /* 0x00000009040b7210 */ /* 0x000fe200017fe4ff */
[----:B-1----:R-:W-:-:S05]  /*8b30*/  @!P4 IMAD.MOV.U32 R164, RZ, RZ, R166 ;  /* 0x000000ffffa4c224 */ /* 0x002fca00078e00a6 */
[----:B------:R-:W-:Y:S01]  /*8b40*/  @!PT LDS RZ, [RZ] ;  /* 0x00000000fffff984 */ /* 0x000fe20000000800 */
[----:B------:R-:W-:Y:S01]  /*8b50*/  @!PT LDS RZ, [RZ] ;  /* 0x00000000fffff984 */ /* 0x000fe20000000800 */
[----:B------:R-:W-:Y:S01]  /*8b60*/  @!PT LDS RZ, [RZ] ;  /* 0x00000000fffff984 */ /* 0x000fe20000000800 */
[----:B------:R1:W-:Y:S04]  /*8b70*/  @!P4 LDGSTS.E.BYPASS.LTC128B.128 [R148+0x8000], desc[UR18][R164.64+0x80] ;  /* 0x08000080a494cfae */ /* 0x0003e8000b981a12 */
[----:B------:R2:W-:Y:S01]  /*8b80*/  @P4 STS.128 [R148+0x8000], RZ ;  /* 0x008000ff94004388 */ /* 0x0005e20000000c00 */
[----:B-1----:R-:W-:-:S05]  /*8b90*/  @!P3 MOV R164, R166 ;  /* 0x000000a600a4b202 */ /* 0x002fca0000000f00 */
        /* <DEDUP_REMOVED lines=51> */
.L_x_1131:
[----:B--2---:R-:W-:Y:S01]  /*8ed0*/  FMNMX3.FTZ R7, R0, R34, R32, !PT ;  /* 0x0000002200077276 */ /* 0x004fe20007810020 */
[----:B------:R-:W1:Y:S01]  /*8ee0*/  LDCU UR4, c[0x0][0x45c] ;  /* 0x00008b80ff0477ac */ /* 0x000e620008000800 */
[----:B------:R-:W-:Y:S02]  /*8ef0*/  FMNMX3.FTZ R6, R2, R137, R33, !PT ;  /* 0x0000008902067276 */ /* 0x000fe40007810021 */
[----:B------:R-:W-:Y:S01]  /*8f00*/  FMNMX3.FTZ R7, R7, R30, R28, !PT ;  /* 0x0000001e07077276 */ /* 0x000fe2000781001c */
[----:B------:R-:W-:Y:S01]  /*8f10*/  @UP0 UIADD3 UR16, UPT, UPT, UR16, -0x3, URZ ;  /* 0xfffffffd10100890 */ /* 0x000fe2000fffe0ff */
        /* <DEDUP_REMOVED lines=13> */
[----:B------:R-:W-:Y:S01]  /*8ff0*/  LEA R161, R147, UR5, 0x1 ;  /* 0x0000000593a17c11 */ /* 0x000fe2000f8e08ff */
[----:B------:R-:W2:Y:S03]  /*9000*/  SHFL.BFLY PT, R4, R7, 0x2, 0x1f ;  /* 0x0c401f0007047f89 */ /* 0x000ea600000e0000 */
[C---:B------:R-:W-:Y:S01]  /*9010*/  IADD3 R24, PT, PT, R161.reuse, 0xc000, RZ ;  /* 0x0000c000a1187810 */ /* 0x040fe20007ffe0ff */
[----:B------:R-:W3:Y:S01]  /*9020*/  SHFL.BFLY PT, R5, R6, 0x2, 0x1f ;  /* 0x0c401f0006057f89 */ /* 0x000ee200000e0000 */
[----:B------:R-:W-:-:S02]  /*9030*/  IADD3 R146, PT, PT, R161, 0xc040, RZ ;  /* 0x0000c040a1927810 */ /* 0x000fc40007ffe0ff */
[----:B------:R-:W-:Y:S01]  /*9040*/  @P0 IADD3 R146, PT, PT, R24, -0x40, RZ ;  /* 0xffffffc018920810 */ /* 0x000fe20007ffe0ff */
        /* <DEDUP_REMOVED lines=8> */
[C---:B------:R-:W-:Y:S02]  /*90d0*/  FSETP.NEU.FTZ.AND P2, PT, R3.reuse, -INF , PT ;  /* 0xff8000000300780b */ /* 0x040fe40003f5d000 */
[C---:B------:R-:W-:Y:S01]  /*90e0*/  FSETP.NEU.FTZ.AND P3, PT, R144.reuse, -INF , PT ;  /* 0xff8000009000780b */ /* 0x040fe20003f7d000 */
[C---:B------:R-:W-:Y:S01]  /*90f0*/  FMUL.FTZ R182, R144.reuse, UR4 ;  /* 0x0000000490b67c20 */ /* 0x040fe20008410000 */
[----:B------:R-:W-:Y:S02]  /*9100*/  FSEL R5, R3, RZ, P2 ;  /* 0x000000ff03057208 */ /* 0x000fe40001000000 */
[----:B------:R-:W-:Y:S02]  /*9110*/  FSEL R149, R144, RZ, P3 ;  /* 0x000000ff90957208 */ /* 0x000fe40001800000 */
[----:B------:R-:W-:Y:S01]  /*9120*/  FSEL R182, R182, RZ, P3 ;  /* 0x000000ffb6b67208 */ /* 0x000fe20001800000 */
[----:B------:R-:W-:Y:S01]  /*9130*/  FADD.FTZ R0, R0, -R5 ;  /* 0x8000000500007221 */ /* 0x000fe20000010000 */
[----:B------:R-:W-:Y:S01]  /*9140*/  FSEL R181, R181, RZ, P2 ;  /* 0x000000ffb5b57208 */ /* 0x000fe20001000000 */
[----:B------:R-:W-:Y:S01]  /*9150*/  FADD.FTZ R149, R2, -R149 ;  /* 0x8000009502957221 */ /* 0x000fe20000010000 */
[----:B------:R-:W-:Y:S01]  /*9160*/  SEL R2, R158, 0xffffffe0, !P1 ;  /* 0xffffffe09e027807 */ /* 0x000fe20004800000 */
[--C-:B------:R-:W-:Y:S01]  /*9170*/  FFMA.FTZ R148, R137, UR4, -R182.reuse ;  /* 0x0000000489947c23 */ /* 0x100fe200080108b6 */
[----:B------:R-:W-:Y:S01]  /*9180*/  FMUL.FTZ R151, R0, UR4 ;  /* 0x0000000400977c20 */ /* 0x000fe20008410000 */
[--C-:B------:R-:W-:Y:S01]  /*9190*/  FFMA.FTZ R138, R33, UR4, -R182.reuse ;  /* 0x00000004218a7c23 */ /* 0x100fe200080108b6 */
[--C-:B------:R-:W-:Y:S01]  /*91a0*/  FFMA.FTZ R136, R35, UR4, -R182.reuse ;  /* 0x0000000423887c23 */ /* 0x100fe200080108b6 */
[--C-:B------:R-:W-:Y:S01]  /*91b0*/  FFMA.FTZ R145, R29, UR4, -R182.reuse ;  /* 0x000000041d917c23 */ /* 0x100fe200080108b6 */
[--C-:B------:R-:W-:Y:S01]  /*91c0*/  FFMA.FTZ R139, R34, UR4, -R181.reuse ;  /* 0x00000004228b7c23 */ /* 0x100fe200080108b5 */
[--C-:B------:R-:W-:Y:S01]  /*91d0*/  FFMA.FTZ R150, R32, UR4, -R181.reuse ;  /* 0x0000000420967c23 */ /* 0x100fe200080108b5 */
[----:B------:R-:W-:Y:S01]  /*91e0*/  FMUL.FTZ R149, R149, UR4 ;  /* 0x0000000495957c20 */ /* 0x000fe20008410000 */
[--C-:B------:R-:W-:Y:S01]  /*91f0*/  FFMA.FTZ R137, R30, UR4, -R181.reuse ;  /* 0x000000041e897c23 */ /* 0x100fe200080108b5 */
[--C-:B------:R-:W-:Y:S01]  /*9200*/  FFMA.FTZ R0, R28, UR4, -R181.reuse ;  /* 0x000000041c007c23 */ /* 0x100fe200080108b5 */
[----:B------:R-:W-:Y:S01]  /*9210*/  MUFU.EX2 R148, R148 ;  /* 0x0000009400947308 */ /* 0x000fe20000000800 */
[C---:B------:R-:W-:Y:S01]  /*9220*/  IADD3 R147, PT, PT, R2.reuse, R161, RZ ;  /* 0x000000a102937210 */ /* 0x040fe20007ffe0ff */
[----:B------:R-:W-:Y:S01]  /*9230*/  LDSM.16.MT88.4 R28, [R146] ;  /* 0x00000000921c783b */ /* 0x000fe20000004200 */
[----:B------:R-:W-:Y:S01]  /*9240*/  IADD3 R2, PT, PT, R2, R146, RZ ;  /* 0x0000009202027210 */ /* 0x000fe20007ffe0ff */
[--C-:B------:R-:W-:Y:S01]  /*9250*/  FFMA.FTZ R164, R153, UR4, -R182.reuse ;  /* 0x0000000499a47c23 */ /* 0x100fe200080108b6 */
[--C-:B------:R-:W-:Y:S01]  /*9260*/  FFMA.FTZ R163, R155, UR4, -R182.reuse ;  /* 0x000000049ba37c23 */ /* 0x100fe200080108b6 */
[----:B------:R-:W1:Y:S01]  /*9270*/  LDSM.16.MT88.4 R20, [R147+0xc000] ;  /* 0x00c000009314783b */ /* 0x000e620000004200 */
[--C-:B------:R-:W-:Y:S01]  /*9280*/  FFMA.FTZ R157, R157, UR4, -R182.reuse ;  /* 0x000000049d9d7c23 */ /* 0x100fe200080108b6 */
[----:B------:R-:W2:Y:S01]  /*9290*/  MUFU.EX2 R138, R138 ;  /* 0x0000008a008a7308 */ /* 0x000ea20000000800 */
        /* <DEDUP_REMOVED lines=9> */
[--C-:B------:R-:W-:Y:S01]  /*9330*/  FFMA.FTZ R183, R141, UR4, -R182.reuse ;  /* 0x000000048db77c23 */ /* 0x100fe200080108b6 */
[--C-:B------:R-:W-:Y:S01]  /*9340*/  FFMA.FTZ R185, R140, UR4, -R181.reuse ;  /* 0x000000048cb97c23 */ /* 0x100fe200080108b5 */
[--C-:B------:R-:W-:Y:S01]  /*9350*/  FFMA.FTZ R188, R143, UR4, -R181.reuse ;  /* 0x000000048fbc7c23 */ /* 0x100fe200080108b5 */
[--C-:B------:R-:W-:Y:S01]  /*9360*/  FFMA.FTZ R175, R175, UR4, -R181.reuse ;  /* 0x00000004afaf7c23 */ /* 0x100fe200080108b5 */
[--C-:B------:R-:W-:Y:S01]  /*9370*/  FFMA.FTZ R178, R132, UR4, -R181.reuse ;  /* 0x0000000484b27c23 */ /* 0x100fe200080108b5 */
[--C-:B------:R-:W-:Y:S01]  /*9380*/  FFMA.FTZ R189, R142, UR4, -R182.reuse ;  /* 0x000000048ebd7c23 */ /* 0x100fe200080108b6 */
[----:B------:R-:W3:Y:S01]  /*9390*/  MUFU.EX2 R145, R145 ;  /* 0x0000009100917308 */ /* 0x000ee20000000800 */
[----:B--2---:R-:W-:Y:S01]  /*93a0*/  F2FP.F16.F32.PACK_AB R8, R138, R148 ;  /* 0x000000948a08723e */ /* 0x004fe200000000ff */
[--C-:B------:R-:W-:Y:S01]  /*93b0*/  FFMA.FTZ R187, R133, UR4, -R182.reuse ;  /* 0x0000000485bb7c23 */ /* 0x100fe200080108b6 */
[--C-:B------:R-:W-:Y:S01]  /*93c0*/  FFMA.FTZ R176, R176, UR4, -R182.reuse ;  /* 0x00000004b0b07c23 */ /* 0x100fe200080108b6 */
[----:B------:R-:W-:Y:S01]  /*93d0*/  FFMA.FTZ R177, R177, UR4, -R182 ;  /* 0x00000004b1b17c23 */ /* 0x000fe200080108b6 */
[--C-:B------:R-:W-:Y:S01]  /*93e0*/  FFMA.FTZ R182, R135, UR4, -R181.reuse ;  /* 0x0000000487b67c23 */ /* 0x100fe200080108b5 */
[--C-:B------:R-:W-:Y:S01]  /*93f0*/  FFMA.FTZ R179, R179, UR4, -R181.reuse ;  /* 0x00000004b3b37c23 */ /* 0x100fe200080108b5 */
[----:B------:R-:W-:Y:S01]  /*9400*/  LDSM.16.MT88.4 R132, [R2+0x5000] ;  /* 0x005000000284783b */ /* 0x000fe20000004200 */
[----:B------:R-:W-:Y:S01]  /*9410*/  MUFU.EX2 R139, R139 ;  /* 0x0000008b008b7308 */ /* 0x000fe20000000800 */
[--C-:B------:R-:W-:Y:S01]  /*9420*/  FFMA.FTZ R180, R180, UR4, -R181.reuse ;  /* 0x00000004b4b47c23 */ /* 0x100fe200080108b5 */
[----:B------:R-:W-:Y:S01]  /*9430*/  FFMA.FTZ R170, R170, UR4, -R181 ;  /* 0x00000004aaaa7c23 */ /* 0x000fe200080108b5 */
[----:B------:R-:W-:-:S02]  /*9440*/  PLOP3.LUT P3, PT, PT, PT, UP0, 0x80, 0x8 ;  /* 0x000000000008781c */ /* 0x000fc40003f6f008 */
[----:B------:R-:W-:-:S03]  /*9450*/  PLOP3.LUT P2, PT, PT, PT, UP0, 0x80, 0x8 ;  /* 0x000000000008781c */ /* 0x000fc60003f4f008 */
[----:B------:R-:W2:Y:S01]  /*9460*/  MUFU.EX2 R150, R150 ;  /* 0x0000009600967308 */ /* 0x000ea20000000800 */
[----:B---3--:R-:W-:-:S07]  /*9470*/  F2FP.F16.F32.PACK_AB R10, R145, R136 ;  /* 0x00000088910a723e */ /* 0x008fce00000000ff */
[----:B------:R-:W3:Y:S08]  /*9480*/  MUFU.EX2 R149, R149 ;  /* 0x0000009500957308 */ /* 0x000ef00000000800 */
[----:B------:R-:W4:Y:S01]  /*9490*/  MUFU.EX2 R151, R151 ;  /* 0x0000009700977308 */ /* 0x000f220000000800 */
[----:B--2---:R-:W-:-:S07]  /*94a0*/  F2FP.F16.F32.PACK_AB R9, R150, R139 ;  /* 0x0000008b9609723e */ /* 0x004fce00000000ff */
[----:B------:R-:W-:Y:S01]  /*94b0*/  MUFU.EX2 R137, R137 ;  /* 0x0000008900897308 */ /* 0x000fe20000000800 */
[-C--:B---3--:R-:W-:Y:S01]  /*94c0*/  FMUL.FTZ R4, R128, R149.reuse ;  /* 0x0000009580047220 */ /* 0x088fe20000410000 */
[-C--:B------:R-:W-:Y:S01]  /*94d0*/  FMUL.FTZ R5, R129, R149.reuse ;  /* 0x0000009581057220 */ /* 0x080fe20000410000 */
[-C--:B------:R-:W-:Y:S01]  /*94e0*/  FMUL.FTZ R36, R36, R149.reuse ;  /* 0x0000009524247220 */ /* 0x080fe20000410000 */
[-C--:B------:R-:W-:Y:S01]  /*94f0*/  FMUL.FTZ R37, R37, R149.reuse ;  /* 0x0000009525257220 */ /* 0x080fe20000410000 */
[-C--:B------:R-:W-:Y:S01]  /*9500*/  FMUL.FTZ R16, R40, R149.reuse ;  /* 0x0000009528107220 */ /* 0x080fe20000410000 */
[-C--:B------:R-:W-:Y:S01]  /*9510*/  FMUL.FTZ R17, R41, R149.reuse ;  /* 0x0000009529117220 */ /* 0x080fe20000410000 */
[----:B------:R-:W-:Y:S01]  /*9520*/  FMUL.FTZ R44, R44, R149 ;  /* 0x000000952c2c7220 */ /* 0x000fe20000410000 */
[----:B------:R-:W2:Y:S01]  /*9530*/  MUFU.EX2 R0, R0 ;  /* 0x0000000000007308 */ /* 0x000ea20000000800 */
[-C--:B----4-:R-:W-:Y:S01]  /*9540*/  FMUL.FTZ R6, R130, R151.reuse ;  /* 0x0000009782067220 */ /* 0x090fe20000410000 */
[-C--:B------:R-:W-:Y:S01]  /*9550*/  FMUL.FTZ R7, R131, R151.reuse ;  /* 0x0000009783077220 */ /* 0x080fe20000410000 */
[-C--:B------:R-:W-:Y:S01]  /*9560*/  FMUL.FTZ R38, R38, R151.reuse ;  /* 0x0000009726267220 */ /* 0x080fe20000410000 */
[-C--:B------:R-:W-:Y:S01]  /*9570*/  FMUL.FTZ R39, R39, R151.reuse ;  /* 0x0000009727277220 */ /* 0x080fe20000410000 */
[-C--:B------:R-:W-:Y:S01]  /*9580*/  FMUL.FTZ R18, R42, R151.reuse ;  /* 0x000000972a127220 */ /* 0x080fe20000410000 */
[----:B------:R-:W-:Y:S01]  /*9590*/  FMUL.FTZ R19, R43, R151 ;  /* 0x000000972b137220 */ /* 0x000fe20000410000 */
        /* <DEDUP_REMOVED lines=9> */
[----:B------:R-:W-:Y:S01]  /*9630*/  FMUL.FTZ R54, R54, R151 ;  /* 0x0000009736367220 */ /* 0x000fe20000410000 */
[----:B--2---:R-:W-:Y:S01]  /*9640*/  F2FP.F16.F32.PACK_AB R11, R0, R137 ;  /* 0x00000089000b723e */ /* 0x004fe200000000ff */
[----:B------:R-:W-:Y:S01]  /*9650*/  FMUL.FTZ R55, R55, R151 ;  /* 0x0000009737377220 */ /* 0x000fe20000410000 */
[-C--:B------:R-:W-:Y:S01]  /*9660*/  FMUL.FTZ R32, R56, R149.reuse ;  /* 0x0000009538207220 */ /* 0x080fe20000410000 */
[----:B------:R-:W-:Y:S01]  /*9670*/  FMUL.FTZ R33, R57, R149 ;  /* 0x0000009539217220 */ /* 0x000fe20000410000 */
[-C--:B------:R-:W-:Y:S01]  /*9680*/  FMUL.FTZ R34, R58, R151.reuse ;  /* 0x000000973a227220 */ /* 0x080fe20000410000 */
[----:B------:R-:W-:Y:S01]  /*9690*/  FMUL.FTZ R35, R59, R151 ;  /* 0x000000973b237220 */ /* 0x000fe20000410000 */
[-C--:B------:R-:W-:Y:S01]  /*96a0*/  FMUL.FTZ R60, R60, R149.reuse ;  /* 0x000000953c3c7220 */ /* 0x080fe20000410000 */
[C---:B------:R-:W-:Y:S01]  /*96b0*/  HMMA.16816.F32 R4, R8.reuse, R12, R4 ;  /* 0x0000000c0804723c */ /* 0x040fe20000001804 */
        /* <DEDUP_REMOVED lines=8> */
[----:B------:R-:W2:Y:S01]  /*9740*/  LDSM.16.MT88.4 R36, [R2] ;  /* 0x000000000224783b */ /* 0x000ea20000004200 */
        /* <DEDUP_REMOVED lines=53> */
[----:B------:R-:W-:Y:S01]  /*9aa0*/  MUFU.EX2 R164, R164 ;  /* 0x000000a400a47308 */ /* 0x000fe20000000800 */
[-C--:B------:R-:W-:Y:S01]  /*9ab0*/  FMUL.FTZ R88, R112, R149.reuse ;  /* 0x0000009570587220 */ /* 0x080fe20000410000 */
[C---:B-1----:R-:W-:Y:S01]  /*9ac0*/  HMMA.16816.F32 R40, R8.reuse, R44, R40 ;  /* 0x0000002c0828723c */ /* 0x042fe20000001828 */
[----:B------:R-:W-:Y:S01]  /*9ad0*/  FMUL.FTZ R89, R113, R149 ;  /* 0x0000009571597220 */ /* 0x000fe20000410000 */
[-C--:B------:R-:W-:Y:S01]  /*9ae0*/  FMUL.FTZ R90, R114, R151.reuse ;  /* 0x00000097725a7220 */ /* 0x080fe20000410000 */
[----:B------:R-:W-:Y:S01]  /*9af0*/  FMUL.FTZ R91, R115, R151 ;  /* 0x00000097735b7220 */ /* 0x000fe20000410000 */
[-C--:B------:R-:W-:Y:S01]  /*9b00*/  FMUL.FTZ R116, R116, R149.reuse ;  /* 0x0000009574747220 */ /* 0x080fe20000410000 */
[----:B------:R-:W-:Y:S01]  /*9b10*/  FMUL.FTZ R117, R117, R149 ;  /* 0x0000009575757220 */ /* 0x000fe20000410000 */
[----:B------:R-:W-:Y:S01]  /*9b20*/  MUFU.EX2 R163, R163 ;  /* 0x000000a300a37308 */ /* 0x000fe20000000800 */
[-C--:B------:R-:W-:Y:S01]  /*9b30*/  FMUL.FTZ R118, R118, R151.reuse ;  /* 0x0000009776767220 */ /* 0x080fe20000410000 */
[C---:B------:R-:W-:Y:S01]  /*9b40*/  HMMA.16816.F32 R44, R8.reuse, R46, R68 ;  /* 0x0000002e082c723c */ /* 0x040fe20000001844 */
[----:B------:R-:W1:Y:S01]  /*9b50*/  LDSM.16.MT88.4 R68, [R2+0x2000] ;  /* 0x002000000244783b */ /* 0x000e620000004200 */
[----:B------:R-:W-:Y:S01]  /*9b60*/  FMUL.FTZ R119, R119, R151 ;  /* 0x0000009777777220 */ /* 0x000fe20000410000 */
[-C--:B------:R-:W-:Y:S01]  /*9b70*/  FMUL.FTZ R96, R120, R149.reuse ;  /* 0x0000009578607220 */ /* 0x080fe20000410000 */
[----:B------:R-:W-:Y:S01]  /*9b80*/  FMUL.FTZ R97, R121, R149 ;  /* 0x0000009579617220 */ /* 0x000fe20000410000 */
[-C--:B------:R-:W-:Y:S01]  /*9b90*/  FMUL.FTZ R98, R122, R151.reuse ;  /* 0x000000977a627220 */ /* 0x080fe20000410000 */
[----:B------:R-:W-:Y:S01]  /*9ba0*/  MUFU.EX2 R157, R157 ;  /* 0x0000009d009d7308 */ /* 0x000fe20000000800 */
[----:B------:R-:W-:Y:S01]  /*9bb0*/  FMUL.FTZ R99, R123, R151 ;  /* 0x000000977b637220 */ /* 0x000fe20000410000 */
[C---:B---3--:R-:W-:Y:S01]  /*9bc0*/  HMMA.16816.F32 R48, R8.reuse, R52, R48 ;  /* 0x000000340830723c */ /* 0x048fe20000001830 */
[-C--:B------:R-:W-:Y:S01]  /*9bd0*/  FMUL.FTZ R124, R124, R149.reuse ;  /* 0x000000957c7c7220 */ /* 0x080fe20000410000 */
[----:B------:R-:W-:Y:S01]  /*9be0*/  FMUL.FTZ R125, R125, R149 ;  /* 0x000000957d7d7220 */ /* 0x000fe20000410000 */
[-C--:B------:R-:W-:Y:S01]  /*9bf0*/  FMUL.FTZ R126, R126, R151.reuse ;  /* 0x000000977e7e7220 */ /* 0x080fe20000410000 */
[-C--:B------:R-:W-:Y:S01]  /*9c00*/  FMUL.FTZ R127, R127, R151.reuse ;  /* 0x000000977f7f7220 */ /* 0x080fe20000410000 */
[----:B------:R-:W-:Y:S01]  /*9c10*/  LDSM.16.MT88.4 R104, [R147+0xc800] ;  /* 0x00c800009368783b */ /* 0x000fe20000004200 */
[----:B------:R-:W-:Y:S01]  /*9c20*/  MUFU.EX2 R154, R154 ;  /* 0x0000009a009a7308 */ /* 0x000fe20000000800 */
[----:B------:R-:W-:Y:S01]  /*9c30*/  FFMA.FTZ R139, R174, R151, R139 ;  /* 0x00000097ae8b7223 */ /* 0x000fe2000001008b */
[----:B------:R-:W-:Y:S01]  /*9c40*/  HMMA.16816.F32 R52, R8, R54, R76 ;  /* 0x000000360834723c */ /* 0x000fe2000000184c */
[----:B------:R-:W3:Y:S02]  /*9c50*/  LDSM.16.MT88.4 R76, [R161+0x10000] ;  /* 0x01000000a14c783b */ /* 0x000ee40000004200 */
[----:B------:R-:W-:-:S02]  /*9c60*/  FADD.FTZ R150, R150, R139 ;  /* 0x0000008b96967221 */ /* 0x000fc40000010000 */
[----:B------:R-:W-:Y:S01]  /*9c70*/  LDSM.16.MT88.4 R128, [R147+0xd000] ;  /* 0x00d000009380783b */ /* 0x000fe20000004200 */
[----:B------:R-:W-:Y:S02]  /*9c80*/  MUFU.EX2 R156, R156 ;  /* 0x0000009c009c7308 */ /* 0x000fe40000000800 */
[C---:B--2---:R-:W-:Y:S06]  /*9c90*/  HMMA.16816.F32 R56, R8.reuse, R60, R56 ;  /* 0x0000003c0838723c */ /* 0x044fec0000001838 */
[----:B------:R-:W-:Y:S02]  /*9ca0*/  MUFU.EX2 R155, R155 ;  /* 0x0000009b009b7308 */ /* 0x000fe40000000800 */
[C---:B------:R-:W-:Y:S01]  /*9cb0*/  HMMA.16816.F32 R60, R8.reuse, R62, R84 ;  /* 0x0000003e083c723c */ /* 0x040fe20000001854 */
[----:B------:R-:W2:Y:S05]  /*9cc0*/  LDSM.16.MT88.4 R84, [R147+0x10000] ;  /* 0x010000009354783b */ /* 0x000eaa0000004200 */
[----:B------:R-:W-:Y:S02]  /*9cd0*/  MUFU.EX2 R153, R153 ;  /* 0x0000009900997308 */ /* 0x000fe40000000800 */
[C---:B-1----:R-:W-:Y:S06]  /*9ce0*/  HMMA.16816.F32 R64, R8.reuse, R68, R64 ;  /* 0x000000440840723c */ /* 0x042fec0000001840 */
[----:B------:R-:W-:Y:S02]  /*9cf0*/  MUFU.EX2 R152, R152 ;  /* 0x0000009800987308 */ /* 0x000fe40000000800 */
[C---:B------:R-:W-:Y:S01]  /*9d00*/  HMMA.16816.F32 R68, R8.reuse, R70, R92 ;  /* 0x000000460844723c */ /* 0x040fe2000000185c */
[----:B------:R-:W1:Y:S05]  /*9d10*/  LDSM.16.MT88.4 R92, [R146+0x4000] ;  /* 0x00400000925c783b */ /* 0x000e6a0000004200 */
[----:B------:R-:W-:Y:S02]  /*9d20*/  MUFU.EX2 R186, R186 ;  /* 0x000000ba00ba7308 */ /* 0x000fe40000000800 */
[C---:B---3--:R-:W-:Y:S06]  /*9d30*/  HMMA.16816.F32 R72, R8.reuse, R76, R72 ;  /* 0x0000004c0848723c */ /* 0x048fec0000001848 */
[----:B------:R-:W3:Y:S02]  /*9d40*/  MUFU.EX2 R183, R183 ;  /* 0x000000b700b77308 */ /* 0x000ee40000000800 */
[C---:B------:R-:W-:Y:S01]  /*9d50*/  HMMA.16816.F32 R76, R8.reuse, R78, R100 ;  /* 0x0000004e084c723c */ /* 0x040fe20000001864 */
[----:B------:R-:W4:Y:S05]  /*9d60*/  LDSM.16.MT88.4 R100, [R2+0x4000] ;  /* 0x004000000264783b */ /* 0x000f2a0000004200 */
[----:B------:R-:W-:Y:S02]  /*9d70*/  MUFU.EX2 R184, R184 ;  /* 0x000000b800b87308 */ /* 0x000fe40000000800 */
[C---:B--2---:R-:W-:Y:S06]  /*9d80*/  HMMA.16816.F32 R80, R8.reuse, R84, R80 ;  /* 0x000000540850723c */ /* 0x044fec0000001850 */
[----:B------:R-:W2:Y:S01]  /*9d90*/  MUFU.EX2 R167, R167 ;  /* 0x000000a700a77308 */ /* 0x000ea20000000800 */
[----:B---3--:R-:W-:Y:S01]  /*9da0*/  F2FP.F16.F32.PACK_AB R120, R183, R186 ;  /* 0x000000bab778723e */ /* 0x008fe200000000ff */
[C---:B------:R-:W-:Y:S01]  /*9db0*/  HMMA.16816.F32 R84, R8.reuse, R86, R108 ;  /* 0x000000560854723c */ /* 0x040fe2000000186c */
[----:B------:R-:W3:Y:S05]  /*9dc0*/  LDSM.16.MT88.4 R108, [R161+0xc800] ;  /* 0x00c80000a16c783b */ /* 0x000eea0000004200 */
[----:B------:R-:W-:Y:S02]  /*9dd0*/  MUFU.EX2 R185, R185 ;  /* 0x000000b900b97308 */ /* 0x000fe40000000800 */
[C---:B-1----:R-:W-:Y:S06]  /*9de0*/  HMMA.16816.F32 R88, R8.reuse, R92, R88 ;  /* 0x0000005c0858723c */ /* 0x042fec0000001858 */
[----:B------:R-:W1:Y:S01]  /*9df0*/  MUFU.EX2 R188, R188 ;  /* 0x000000bc00bc7308 */ /* 0x000e620000000800 */
[----:B--2---:R-:W-:Y:S01]  /*9e00*/  F2FP.F16.F32.PACK_AB R122, R167, R184 ;  /* 0x000000b8a77a723e */ /* 0x004fe200000000ff */
[C---:B------:R-:W-:Y:S01]  /*9e10*/  HMMA.16816.F32 R92, R8.reuse, R94, R116 ;  /* 0x0000005e085c723c */ /* 0x040fe20000001874 */
[----:B------:R-:W-:Y:S05]  /*9e20*/  LDSM.16.MT88.4 R116, [R2+0x4800] ;  /* 0x004800000274783b */ /* 0x000fea0000004200 */
[----:B------:R-:W-:Y:S02]  /*9e30*/  MUFU.EX2 R175, R175 ;  /* 0x000000af00af7308 */ /* 0x000fe40000000800 */
[----:B----4-:R-:W-:Y:S01]  /*9e40*/  HMMA.16816.F32 R96, R8, R100, R96 ;  /* 0x000000640860723c */ /* 0x010fe20000001860 */
[----:B------:R-:W-:-:S02]  /*9e50*/  F2FP.F16.F32.PACK_AB R100, R163, R164 ;  /* 0x000000a4a364723e */ /* 0x000fc400000000ff */
[----:B------:R-:W-:-:S03]  /*9e60*/  F2FP.F16.F32.PACK_AB R101, R155, R156 ;  /* 0x0000009c9b65723e */ /* 0x000fc600000000ff */
[----:B------:R-:W2:Y:S01]  /*9e70*/  MUFU.EX2 R178, R178 ;  /* 0x000000b200b27308 */ /* 0x000ea20000000800 */
[----:B-1----:R-:W-:Y:S01]  /*9e80*/  F2FP.F16.F32.PACK_AB R121, R188, R185 ;  /* 0x000000b9bc79723e */ /* 0x002fe200000000ff */
[----:B------:R-:W-:Y:S01]  /*9e90*/  HMMA.16816.F32 R8, R8, R102, R124 ;  /* 0x000000660808723c */ /* 0x000fe2000000187c */
[----:B------:R-:W-:Y:S02]  /*9ea0*/  F2FP.F16.F32.PACK_AB R102, R154, R157 ;  /* 0x0000009d9a66723e */ /* 0x000fe400000000ff */
[----:B------:R-:W-:-:S03]  /*9eb0*/  F2FP.F16.F32.PACK_AB R103, R152, R153 ;  /* 0x000000999867723e */ /* 0x000fc600000000ff */
[----:B------:R-:W-:Y:S04]  /*9ec0*/  MUFU.EX2 R190, R187 ;  /* 0x000000bb00be7308 */ /* 0x000fe80000000800 */
[----:B---3--:R-:W-:Y:S04]  /*9ed0*/  HMMA.16816.F32 R4, R100, R108, R4 ;  /* 0x0000006c6404723c */ /* 0x008fe80000001804 */
[----:B------:R-:W-:Y:S01]  /*9ee0*/  MUFU.EX2 R189, R189 ;  /* 0x000000bd00bd7308 */ /* 0x000fe20000000800 */
[----:B--2---:R-:W-:-:S03]  /*9ef0*/  F2FP.F16.F32.PACK_AB R123, R178, R175 ;  /* 0x000000afb27b723e */ /* 0x004fc600000000ff */
[C---:B------:R-:W-:Y:S01]  /*9f00*/  HMMA.16816.F32 R12, R100.reuse, R110, R12 ;  /* 0x0000006e640c723c */ /* 0x040fe2000000180c */
[----:B------:R-:W1:Y:S03]  /*9f10*/  LDSM.16.MT88.4 R108, [R146+0x800] ;  /* 0x00080000926c783b */ /* 0x000e660000004200 */
[----:B------:R-:W-:Y:S04]  /*9f20*/  MUFU.EX2 R176, R176 ;  /* 0x000000b000b07308 */ /* 0x000fe80000000800 */
[C---:B------:R-:W-:Y:S04]  /*9f30*/  HMMA.16816.F32 R16, R100.reuse, R104, R16 ;  /* 0x000000686410723c */ /* 0x040fe80000001810 */
[----:B------:R-:W-:Y:S04]  /*9f40*/  MUFU.EX2 R177, R177 ;  /* 0x000000b100b17308 */ /* 0x000fe80000000800 */
[----:B------:R-:W-:Y:S01]  /*9f50*/  HMMA.16816.F32 R20, R100, R106, R20 ;  /* 0x0000006a6414723c */ /* 0x000fe20000001814 */
[----:B------:R-:W2:Y:S03]  /*9f60*/  LDSM.16.MT88.4 R104, [R2+0x800] ;  /* 0x000800000268783b */ /* 0x000ea60000004200 */
[----:B------:R-:W-:Y:S08]  /*9f70*/  MUFU.EX2 R182, R182 ;  /* 0x000000b600b67308 */ /* 0x000ff00000000800 */
[----:B------:R-:W-:Y:S01]  /*9f80*/  MUFU.EX2 R181, R170 ;  /* 0x000000aa00b57308 */ /* 0x000fe20000000800 */
[C---:B------:R-:W-:Y:S07]  /*9f90*/  HMMA.16816.F32 R140, R120.reuse, R128, R16 ;  /* 0x00000080788c723c */ /* 0x040fee0000001810 */
[----:B------:R-:W-:Y:S01]  /*9fa0*/  MUFU.EX2 R179, R179 ;  /* 0x000000b300b37308 */ /* 0x000fe20000000800 */
[----:B------:R-:W-:Y:S01]  /*9fb0*/  HMMA.16816.F32 R128, R120, R130, R20 ;  /* 0x000000827880723c */ /* 0x000fe20000001814 */
[----:B------:R-:W3:Y:S06]  /*9fc0*/  LDSM.16.MT88.4 R20, [R2+0x1000] ;  /* 0x001000000214783b */ /* 0x000eec0000004200 */
[----:B------:R-:W4:Y:S01]  /*9fd0*/  MUFU.EX2 R180, R180 ;  /* 0x000000b400b47308 */ /* 0x000f220000000800 */
[C---:B-1----:R-:W-:Y:S08]  /*9fe0*/  HMMA.16816.F32 R24, R100.reuse, R108, R24 ;  /* 0x0000006c6418723c */ /* 0x042ff00000001818 */
[----:B------:R-:W-:Y:S01]  /*9ff0*/  HMMA.16816.F32 R28, R100, R110, R28 ;  /* 0x0000006e641c723c */ /* 0x000fe2000000181c */
[----:B------:R-:W1:Y:S01]  /*a000*/  LDSM.16.MT88.4 R108, [R161+0xe800] ;  /* 0x00e80000a16c783b */ /* 0x000e620000004200 */
[----:B----4-:R-:W-:-:S06]  /*a010*/  F2FP.F16.F32.PACK_AB R139, R180, R179 ;  /* 0x000000b3b48b723e */ /* 0x010fcc00000000ff */
[C---:B--2---:R-:W-:Y:S08]  /*a020*/  HMMA.16816.F32 R32, R100.reuse, R104, R32 ;  /* 0x000000686420723c */ /* 0x044ff00000001820 */
[----:B------:R-:W-:Y:S01]  /*a030*/  HMMA.16816.F32 R36, R100, R106, R36 ;  /* 0x0000006a6424723c */ /* 0x000fe20000001824 */
[----:B------:R-:W2:Y:S11]  /*a040*/  LDSM.16.MT88.4 R104, [R147+0xe800] ;  /* 0x00e800009368783b */ /* 0x000eb60000004200 */
[C---:B---3--:R-:W-:Y:S08]  /*a050*/  HMMA.16816.F32 R32, R120.reuse, R20, R32 ;  /* 0x000000147820723c */ /* 0x048ff00000001820 */
[----:B------:R-:W-:Y:S01]  /*a060*/  HMMA.16816.F32 R20, R120, R22, R36 ;  /* 0x000000167814723c */ /* 0x000fe20000001824 */
[----:B------:R-:W-:Y:S07]  /*a070*/  LDSM.16.MT88.4 R36, [R147+0x11000] ;  /* 0x011000009324783b */ /* 0x000fee0000004200 */
        /* <DEDUP_REMOVED lines=16> */
[----:B------:R-:W-:-:S12]  /*a180*/  HMMA.16816.F32 R84, R100, R106, R84 ;  /* 0x0000006a6454723c */ /* 0x000fd80000001854 */
[C---:B------:R-:W-:Y:S08]  /*a190*/  HMMA.16816.F32 R80, R120.reuse, R36, R80 ;  /* 0x000000247850723c */ /* 0x040ff00000001850 */
[----:B------:R-:W-:Y:S01]  /*a1a0*/  HMMA.16816.F32 R84, R120, R38, R84 ;  /* 0x000000267854723c */ /* 0x000fe20000001854 */
[----:B------:R-:W2:Y:S07]  /*a1b0*/  LDSM.16.MT88.4 R36, [R146+0x5000] ;  /* 0x005000009224783b */ /* 0x000eae0000004200 */
[C---:B-1----:R-:W-:Y:S08]  /*a1c0*/  HMMA.16816.F32 R88, R100.reuse, R108, R88 ;  /* 0x0000006c6458723c */ /* 0x042ff00000001858 */
[C---:B------:R-:W-:Y:S01]  /*a1d0*/  HMMA.16816.F32 R104, R100.reuse, R110, R92 ;  /* 0x0000006e6468723c */ /* 0x040fe2000000185c */
[----:B------:R-:W-:Y:S07]  /*a1e0*/  LDSM.16.MT88.4 R92, [R2+0x3000] ;  /* 0x00300000025c783b */ /* 0x000fee0000004200 */
[C---:B------:R-:W-:Y:S08]  /*a1f0*/  HMMA.16816.F32 R108, R100.reuse, R116, R96 ;  /* 0x00000074646c723c */ /* 0x040ff00000001860 */
[----:B------:R-:W-:Y:S01]  /*a200*/  HMMA.16816.F32 R116, R100, R118, R8 ;  /* 0x000000766474723c */ /* 0x000fe20000001808 */
[----:B------:R-:W1:Y:S04]  /*a210*/  LDSM.16.MT88.4 R8, [R161+0xd000] ;  /* 0x00d00000a108783b */ /* 0x000e680000004200 */
[----:B------:R-:W3:Y:S03]  /*a220*/  LDSM.16.MT88.4 R100, [R161+0x11000] ;  /* 0x01100000a164783b */ /* 0x000ee60000004200 */
[C---:B--2---:R-:W-:Y:S08]  /*a230*/  HMMA.16816.F32 R88, R120.reuse, R36, R88 ;  /* 0x000000247858723c */ /* 0x044ff00000001858 */
[C---:B------:R-:W-:Y:S01]  /*a240*/  HMMA.16816.F32 R124, R120.reuse, R132, R108 ;  /* 0x00000084787c723c */ /* 0x040fe2000000186c */
[----:B------:R-:W-:Y:S07]  /*a250*/  LDSM.16.MT88.4 R108, [R147+0x11800] ;  /* 0x01180000936c783b */ /* 0x000fee0000004200 */
[C---:B------:R-:W-:Y:S01]  /*a260*/  HMMA.16816.F32 R132, R120.reuse, R134, R116 ;  /* 0x000000867884723c */ /* 0x040fe20000001874 */
[----:B------:R-:W-:Y:S07]  /*a270*/  LDSM.16.MT88.4 R116, [R146+0x3800] ;  /* 0x003800009274783b */ /* 0x000fee0000004200 */
[C---:B------:R-:W-:Y:S08]  /*a280*/  HMMA.16816.F32 R36, R120.reuse, R38, R104 ;  /* 0x000000267824723c */ /* 0x040ff00000001868 */
[C---:B-1----:R-:W-:Y:S08]  /*a290*/  HMMA.16816.F32 R4, R120.reuse, R8, R4 ;  /* 0x000000087804723c */ /* 0x042ff00000001804 */
[C---:B------:R-:W-:Y:S01]  /*a2a0*/  HMMA.16816.F32 R12, R120.reuse, R10, R12 ;  /* 0x0000000a780c723c */ /* 0x040fe2000000180c */
[----:B------:R-:W1:Y:S07]  /*a2b0*/  LDSM.16.MT88.4 R8, [R146+0x1000] ;  /* 0x001000009208783b */ /* 0x000e6e0000004200 */
[C---:B---3--:R-:W-:Y:S08]  /*a2c0*/  HMMA.16816.F32 R96, R120.reuse, R100, R72 ;  /* 0x000000647860723c */ /* 0x048ff00000001848 */
[C---:B------:R-:W-:Y:S01]  /*a2d0*/  HMMA.16816.F32 R100, R120.reuse, R102, R76 ;  /* 0x000000667864723c */ /* 0x040fe2000000184c */
[----:B------:R-:W-:Y:S07]  /*a2e0*/  LDSM.16.MT88.4 R76, [R147+0xf800] ;  /* 0x00f80000934c783b */ /* 0x000fee0000004200 */
[C---:B-1----:R-:W-:Y:S01]  /*a2f0*/  HMMA.16816.F32 R112, R120.reuse, R8, R24 ;  /* 0x000000087870723c */ /* 0x042fe20000001818 */
[----:B------:R-:W1:Y:S07]  /*a300*/  LDSM.16.MT88.4 R24, [R147+0xf000] ;  /* 0x00f000009318783b */ /* 0x000e6e0000004200 */
[C---:B------:R-:W-:Y:S01]  /*a310*/  HMMA.16816.F32 R28, R120.reuse, R10, R28 ;  /* 0x0000000a781c723c */ /* 0x040fe2000000181c */
[----:B------:R-:W2:Y:S07]  /*a320*/  LDSM.16.MT88.4 R8, [R161+0xf000] ;  /* 0x00f00000a108783b */ /* 0x000eae0000004200 */
[C---:B-1----:R-:W-:Y:S08]  /*a330*/  HMMA.16816.F32 R48, R120.reuse, R24, R48 ;  /* 0x000000187830723c */ /* 0x042ff00000001830 */
[C---:B------:R-:W-:Y:S01]  /*a340*/  HMMA.16816.F32 R52, R120.reuse, R26, R52 ;  /* 0x0000001a7834723c */ /* 0x040fe20000001834 */
[----:B------:R-:W1:Y:S07]  /*a350*/  LDSM.16.MT88.4 R24, [R146+0x3000] ;  /* 0x003000009218783b */ /* 0x000e6e0000004200 */
[----:B--2---:R-:W-:Y:S01]  /*a360*/  HMMA.16816.F32 R16, R120, R8, R40 ;  /* 0x000000087810723c */ /* 0x004fe20000001828 */
[----:B------:R-:W-:Y:S01]  /*a370*/  FFMA.FTZ R41, R171, R149, R148 ;  /* 0x00000095ab297223 */ /* 0x000fe20000010094 */
[----:B------:R-:W-:Y:S01]  /*a380*/  FADD.FTZ R149, R137, R150 ;  /* 0x0000009689957221 */ /* 0x000fe20000010000 */
[----:B------:R-:W-:-:S02]  /*a390*/  F2FP.F16.F32.PACK_AB R137, R181, R182 ;  /* 0x000000b6b589723e */ /* 0x000fc400000000ff */
[----:B------:R-:W-:Y:S01]  /*a3a0*/  FADD.FTZ R41, R138, R41 ;  /* 0x000000298a297221 */ /* 0x000fe20000010000 */
[----:B------:R-:W-:Y:S01]  /*a3b0*/  F2FP.F16.F32.PACK_AB R138, R177, R176 ;  /* 0x000000b0b18a723e */ /* 0x000fe200000000ff */
[----:B------:R-:W-:Y:S01]  /*a3c0*/  FADD.FTZ R149, R0, R149 ;  /* 0x0000009500957221 */ /* 0x000fe20000010000 */
[----:B------:R-:W-:Y:S01]  /*a3d0*/  HMMA.16816.F32 R8, R120, R10, R44 ;  /* 0x0000000a7808723c */ /* 0x000fe2000000182c */
[----:B------:R-:W-:Y:S01]  /*a3e0*/  FADD.FTZ R148, R136, R41 ;  /* 0x0000002988947221 */ /* 0x000fe20000010000 */
[----:B------:R-:W-:Y:S01]  /*a3f0*/  F2FP.F16.F32.PACK_AB R136, R189, R190 ;  /* 0x000000bebd88723e */ /* 0x000fe200000000ff */
[----:B------:R-:W2:Y:S01]  /*a400*/  LDSM.16.MT88.4 R44, [R147+0xd800] ;  /* 0x00d80000932c783b */ /* 0x000ea20000004200 */
[----:B------:R-:W-:Y:S01]  /*a410*/  FADD.FTZ R0, R156, R149 ;  /* 0x000000959c007221 */ /* 0x000fe20000010000 */
[----:B------:R-:W-:-:S03]  /*a420*/  FADD.FTZ R145, R145, R148 ;  /* 0x0000009491917221 */ /* 0x000fc60000010000 */
[----:B------:R-:W-:Y:S01]  /*a430*/  FADD.FTZ R0, R155, R0 ;  /* 0x000000009b007221 */ /* 0x000fe20000010000 */
[C---:B------:R-:W-:Y:S01]  /*a440*/  HMMA.16816.F32 R72, R136.reuse, R76, R48 ;  /* 0x0000004c8848723c */ /* 0x040fe20000001830 */
[----:B------:R-:W-:Y:S02]  /*a450*/  FADD.FTZ R164, R164, R145 ;  /* 0x00000091a4a47221 */ /* 0x000fe40000010000 */
[----:B------:R-:W-:Y:S01]  /*a460*/  FADD.FTZ R153, R153, R0 ;  /* 0x0000000099997221 */ /* 0x000fe20000010000 */
[-C--:B------:R-:W-:Y:S01]  /*a470*/  MOV R0, R3.reuse ;  /* 0x0000000300007202 */ /* 0x080fe20000000f00 */
[----:B------:R-:W-:Y:S01]  /*a480*/  FADD.FTZ R164, R163, R164 ;  /* 0x000000a4a3a47221 */ /* 0x000fe20000010000 */
[----:B------:R-:W-:Y:S01]  /*a490*/  @P3 MOV R0, R3 ;  /* 0x0000000300003202 */ /* 0x000fe20000000f00 */
[----:B------:R-:W-:Y:S01]  /*a4a0*/  FADD.FTZ R152, R152, R153 ;  /* 0x0000009998987221 */ /* 0x000fe20000010000 */
[----:B------:R-:W-:Y:S01]  /*a4b0*/  HMMA.16816.F32 R76, R136, R78, R52 ;  /* 0x0000004e884c723c */ /* 0x000fe20000001834 */
[----:B------:R-:W-:-:S02]  /*a4c0*/  FADD.FTZ R157, R157, R164 ;  /* 0x000000a49d9d7221 */ /* 0x000fc40000010000 */
[----:B------:R-:W-:Y:S02]  /*a4d0*/  FADD.FTZ R185, R185, R152 ;  /* 0x00000098b9b97221 */ /* 0x000fe40000010000 */
[----:B------:R-:W-:Y:S02]  /*a4e0*/  FADD.FTZ R157, R154, R157 ;  /* 0x0000009d9a9d7221 */ /* 0x000fe40000010000 */
[----:B------:R-:W-:Y:S01]  /*a4f0*/  FADD.FTZ R188, R188, R185 ;  /* 0x000000b9bcbc7221 */ /* 0x000fe20000010000 */
[----:B-1----:R-:W-:Y:S01]  /*a500*/  HMMA.16816.F32 R56, R120, R24, R56 ;  /* 0x000000187838723c */ /* 0x002fe20000001838 */
[----:B------:R-:W-:-:S04]  /*a510*/  FADD.FTZ R186, R186, R157 ;  /* 0x0000009dbaba7221 */ /* 0x000fc80000010000 */
[----:B------:R-:W-:-:S03]  /*a520*/  FADD.FTZ R183, R183, R186 ;  /* 0x000000bab7b77221 */ /* 0x000fc60000010000 */
[----:B------:R-:W-:Y:S01]  /*a530*/  HMMA.16816.F32 R60, R120, R26, R60 ;  /* 0x0000001a783c723c */ /* 0x000fe2000000183c */
[----:B------:R-:W-:-:S04]  /*a540*/  FADD.FTZ R184, R184, R183 ;  /* 0x000000b7b8b87221 */ /* 0x000fc80000010000 */
[----:B------:R-:W-:-:S03]  /*a550*/  FADD.FTZ R167, R167, R184 ;  /* 0x000000b8a7a77221 */ /* 0x000fc60000010000 */
[----:B------:R-:W-:Y:S01]  /*a560*/  HMMA.16816.F32 R24, R120, R92, R64 ;  /* 0x0000005c7818723c */ /* 0x000fe20000001840 */
[----:B------:R-:W1:Y:S01]  /*a570*/  LDSM.16.MT88.4 R64, [R146+0x1800] ;  /* 0x001800009240783b */ /* 0x000e620000004200 */
[----:B------:R-:W-:-:S04]  /*a580*/  FADD.FTZ R190, R190, R167 ;  /* 0x000000a7bebe7221 */ /* 0x000fc80000010000 */
[----:B------:R-:W-:Y:S02]  /*a590*/  FADD.FTZ R189, R189, R190 ;  /* 0x000000bebdbd7221 */ /* 0x000fe40000010000 */
[----:B------:R-:W-:Y:S01]  /*a5a0*/  HMMA.16816.F32 R92, R120, R94, R68 ;  /* 0x0000005e785c723c */ /* 0x000fe20000001844 */
[----:B------:R-:W3:Y:S01]  /*a5b0*/  LDSM.16.MT88.4 R120, [R146+0x5800] ;  /* 0x005800009278783b */ /* 0x000ee20000004200 */
[----:B------:R-:W-:-:S03]  /*a5c0*/  FADD.FTZ R176, R176, R189 ;  /* 0x000000bdb0b07221 */ /* 0x000fc60000010000 */
[----:B------:R-:W-:Y:S01]  /*a5d0*/  LDSM.16.MT88.4 R68, [R161+0xf800] ;  /* 0x00f80000a144783b */ /* 0x000fe20000004200 */
[----:B------:R-:W-:Y:S02]  /*a5e0*/  FADD.FTZ R171, R177, R176 ;  /* 0x000000b0b1ab7221 */ /* 0x000fe40000010000 */
[C---:B------:R-:W-:Y:S08]  /*a5f0*/  HMMA.16816.F32 R104, R136.reuse, R108, R80 ;  /* 0x0000006c8868723c */ /* 0x040ff00000001850 */
[C---:B------:R-:W-:Y:S08]  /*a600*/  HMMA.16816.F32 R108, R136.reuse, R110, R84 ;  /* 0x0000006e886c723c */ /* 0x040ff00000001854 */
[C---:B--2---:R-:W-:Y:S08]  /*a610*/  HMMA.16816.F32 R40, R136.reuse, R44, R140 ;  /* 0x0000002c8828723c */ /* 0x044ff0000000188c */
[C---:B------:R-:W-:Y:S08]  /*a620*/  HMMA.16816.F32 R80, R136.reuse, R116, R56 ;  /* 0x000000748850723c */ /* 0x040ff00000001838 */
[C---:B-1----:R-:W-:Y:S08]  /*a630*/  HMMA.16816.F32 R48, R136.reuse, R64, R112 ;  /* 0x000000408830723c */ /* 0x042ff00000001870 */
[C---:B------:R-:W-:Y:S01]  /*a640*/  HMMA.16816.F32 R52, R136.reuse, R66, R28 ;  /* 0x000000428834723c */ /* 0x040fe2000000181c */
[----:B------:R-:W1:Y:S04]  /*a650*/  LDSM.16.MT88.4 R64, [R161+0xd800] ;  /* 0x00d80000a140783b */ /* 0x000e680000004200 */
[----:B------:R-:W2:Y:S03]  /*a660*/  LDSM.16.MT88.4 R28, [R2+0x1800] ;  /* 0x00180000021c783b */ /* 0x000ea60000004200 */
[C---:B------:R-:W-:Y:S08]  /*a670*/  HMMA.16816.F32 R84, R136.reuse, R118, R60 ;  /* 0x000000768854723c */ /* 0x040ff0000000183c */
[C---:B------:R-:W-:Y:S08]  /*a680*/  HMMA.16816.F32 R44, R136.reuse, R46, R128 ;  /* 0x0000002e882c723c */ /* 0x040ff00000001880 */
[C---:B---3--:R-:W-:Y:S08]  /*a690*/  HMMA.16816.F32 R116, R136.reuse, R122, R36 ;  /* 0x0000007a8874723c */ /* 0x048ff00000001824 */
[C---:B------:R-:W-:Y:S08]  /*a6a0*/  HMMA.16816.F32 R112, R136.reuse, R120, R88 ;  /* 0x000000788870723c */ /* 0x040ff00000001858 */
[C---:B-1----:R-:W-:Y:S01]  /*a6b0*/  HMMA.16816.F32 R128, R136.reuse, R64, R4 ;  /* 0x000000408880723c */ /* 0x042fe20000001804 */
[----:B------:R-:W1:Y:S07]  /*a6c0*/  LDSM.16.MT88.4 R4, [R2+0x3800] ;  /* 0x003800000204783b */ /* 0x000e6e0000004200 */
[C---:B------:R-:W-:Y:S01]  /*a6d0*/  HMMA.16816.F32 R36, R136.reuse, R66, R12 ;  /* 0x000000428824723c */ /* 0x040fe2000000180c */
[----:B------:R-:W3:Y:S07]  /*a6e0*/  LDSM.16.MT88.4 R12, [R161+0x11800] ;  /* 0x01180000a10c783b */ /* 0x000eee0000004200 */
[C---:B------:R-:W-:Y:S08]  /*a6f0*/  HMMA.16816.F32 R64, R136.reuse, R68, R16 ;  /* 0x000000448840723c */ /* 0x040ff00000001810 */
[C---:B------:R-:W-:Y:S01]  /*a700*/  HMMA.16816.F32 R68, R136.reuse, R70, R8 ;  /* 0x000000468844723c */ /* 0x040fe20000001808 */
[----:B------:R4:W5:Y:S07]  /*a710*/  LDSM.16.MT88.4 R8, [R2+0x5800] ;  /* 0x005800000208783b */ /* 0x00096e0000004200 */
[C---:B--2---:R-:W-:Y:S08]  /*a720*/  HMMA.16816.F32 R56, R136.reuse, R28, R32 ;  /* 0x0000001c8838723c */ /* 0x044ff00000001820 */
[C---:B------:R-:W-:Y:S08]  /*a730*/  HMMA.16816.F32 R60, R136.reuse, R30, R20 ;  /* 0x0000001e883c723c */ /* 0x040ff00000001814 */
[----:B-1----:R-:W-:Y:S01]  /*a740*/  HMMA.16816.F32 R88, R136, R4, R24 ;  /* 0x000000048858723c */ /* 0x002fe20000001818 */
[----:B------:R-:W-:Y:S01]  /*a750*/  FADD.FTZ R5, R175, R188 ;  /* 0x000000bcaf057221 */ /* 0x000fe20000010000 */
[----:B----4-:R-:W-:-:S02]  /*a760*/  MOV R2, R144 ;  /* 0x0000009000027202 */ /* 0x010fc40000000f00 */
[----:B------:R-:W-:Y:S01]  /*a770*/  @P2 MOV R2, R144 ;  /* 0x0000009000022202 */ /* 0x000fe20000000f00 */
[----:B------:R-:W-:-:S03]  /*a780*/  FADD.FTZ R5, R178, R5 ;  /* 0x00000005b2057221 */ /* 0x000fc60000010000 */
[----:B------:R-:W-:Y:S01]  /*a790*/  HMMA.16816.F32 R92, R136, R6, R92 ;  /* 0x00000006885c723c */ /* 0x000fe2000000185c */
[----:B------:R-:W-:-:S04]  /*a7a0*/  FADD.FTZ R182, R182, R5 ;  /* 0x00000005b6b67221 */ /* 0x000fc80000010000 */
[----:B------:R-:W-:-:S03]  /*a7b0*/  FADD.FTZ R182, R181, R182 ;  /* 0x000000b6b5b67221 */ /* 0x000fc60000010000 */
[----:B---3--:R-:W-:Y:S01]  /*a7c0*/  HMMA.16816.F32 R96, R136, R12, R96 ;  /* 0x0000000c8860723c */ /* 0x008fe20000001860 */
[----:B------:R-:W-:-:S04]  /*a7d0*/  FADD.FTZ R179, R179, R182 ;  /* 0x000000b6b3b37221 */ /* 0x000fc80000010000 */
[----:B------:R-:W-:-:S03]  /*a7e0*/  FADD.FTZ R174, R180, R179 ;  /* 0x000000b3b4ae7221 */ /* 0x000fc60000010000 */
[C---:B-----5:R-:W-:Y:S08]  /*a7f0*/  HMMA.16816.F32 R120, R136.reuse, R8, R124 ;  /* 0x000000088878723c */ /* 0x060ff0000000187c */
[C---:B------:R-:W-:Y:S08]  /*a800*/  HMMA.16816.F32 R100, R136.reuse, R14, R100 ;  /* 0x0000000e8864723c */ /* 0x040ff00000001864 */
[----:B------:R-:W-:Y:S01]  /*a810*/  HMMA.16816.F32 R124, R136, R10, R132 ;  /* 0x0000000a887c723c */ /* 0x000fe20000001884 */
[----:B------:R-:W-:-:S04]  /*a820*/  NOP ;  /* 0x0000000000007918 */ /* 0x000fc80000000000 */
[----:B------:R-:W-:-:S15]  /*a830*/  BRA.U UP0, `(.L_x_1134) ;  /* 0x0000000100047547 */ /* 0x000fde000b800000 */
.L_x_1128:
[----:B------:R-:W-:-:S12]  /*a840*/  UIADD3 UR16, UPT, UPT, UR10, -0x1, URZ ;  /* 0xffffffff0a107890 */ /* 0x000fd8000fffe0ff */
.L_x_1134:
[----:B------:R-:W-:Y:S01]  /*a850*/  UISETP.GE.AND UP0, UPT, UR16, UR14, UPT ;  /* 0x0000000e1000728c */ /* 0x000fe2000bf06270 */
[----:B------:R-:W-:-:S08]  /*a860*/  MOV R156, 0x40 ;  /* 0x00000040009c7802 */ /* 0x000fd00000000f00 */
[----:B------:R-:W-:Y:S05]  /*a870*/  BRA.U !UP0, `(.L_x_1135) ;  /* 0x0000003908307547 */ /* 0x000fea000b800000 */
[----:B------:R-:W1:Y:S01]  /*a880*/  S2UR UR5, SR_CgaCtaId ;  /* 0x00000000000579c3 */ /* 0x000e620000008800 */
[----:B------:R-:W-:Y:S01]  /*a890*/  UISETP.NE.U32.AND UP0, UPT, UR8, URZ, UPT ;  /* 0x000000ff0800728c */ /* 0x000fe2000bf05070 */
[----:B------:R-:W-:Y:S01]  /*a8a0*/  IMAD.MOV.U32 R3, RZ, RZ, R0 ;  /* 0x000000ffff037224 */ /* 0x000fe200078e0000 */
[----:B------:R-:W-:Y:S01]  /*a8b0*/  MOV R0, 0x20 ;  /* 0x0000002000007802 */ /* 0x000fe20000000f00 */
[----:B------:R-:W-:Y:S01]  /*a8c0*/  IMAD.MOV.U32 R133, RZ, RZ, R2 ;  /* 0x000000ffff857224 */ /* 0x000fe200078e0002 */
[----:B------:R-:W-:Y:S01]  /*a8d0*/  UISETP.NE.AND.EX UP0, UPT, UR9, URZ, UPT, UP0 ;  /* 0x000000ff0900728c */ /* 0x000fe2000bf05300 */
[----:B------:R-:W-:Y:S01]  /*a8e0*/  VIADD R164, R161, 0xc000 ;  /* 0x0000c000a1a47836 */ /* 0x000fe20000000000 */
[----:B------:R-:W-:Y:S01]  /*a8f0*/  SEL R0, R0, 0xffffffe0, !P1 ;  /* 0xffffffe000007807 */ /* 0x000fe20004800000 */
[----:B------:R-:W-:Y:S01]  /*a900*/  UMOV UR11, 0x400 ;  /* 0x00000400000b7882 */ /* 0x000fe20000000000 */
[----:B------:R-:W-:Y:S01]  /*a910*/  MOV R170, RZ ;  /* 0x000000ff00aa7202 */ /* 0x000fe20000000f00 */
[----:B------:R-:W-:Y:S01]  /*a920*/  ULEA UR10, UR16, 0x40, 0x6 ;  /* 0x00000040100a7891 */ /* 0x000fe2000f8e30ff */
[----:B------:R-:W-:Y:S01]  /*a930*/  PLOP3.LUT P4, PT, PT, PT, UP0, 0x80, 0x8 ;  /* 0x000000000008781c */ /* 0x000fe20003f8f008 */
[----:B------:R-:W-:Y:S01]  /*a940*/  IMAD.IADD R157, R0, 0x1, R161 ;  /* 0x00000001009d7824 */ /* 0x000fe200078e02a1 */
[----:B------:R-:W-:Y:S01]  /*a950*/  UIADD3 UR17, UPT, UPT, UR16, 0x1, URZ ;  /* 0x0000000110117890 */ /* 0x000fe2000fffe0ff */
[----:B------:R-:W2:Y:S01]  /*a960*/  LDCU UR13, c[0x0][0x440] ;  /* 0x00008800ff0d77ac */ /* 0x000ea20008000800 */
[----:B------:R-:W3:Y:S01]  /*a970*/  LDCU UR4, c[0x0][0x45c] ;  /* 0x00008b80ff0477ac */ /* 0x000ee20008000800 */
[----:B------:R-:W4:Y:S01]  /*a980*/  LDCU.64 UR6, c[0x0][0x3a0] ;  /* 0x00007400ff0677ac */ /* 0x000f220008000a00 */
[----:B------:R-:W2:Y:S01]  /*a990*/  LDCU.64 UR8, c[0x0][0x3a8] ;  /* 0x00007500ff0877ac */ /* 0x000ea20008000a00 */
[----:B-1----:R-:W-:-:S12]  /*a9a0*/  ULEA UR5, UR5, UR11, 0x18 ;  /* 0x0000000b05057291 */ /* 0x002fd8000f8ec0ff */
.L_x_1139:
[----:B------:R-:W-:Y:S01]  /*a9b0*/  @!P4 IADD3 R8, P0, PT, RZ, -R170, RZ ;  /* 0x800000aaff08c210 */ /* 0x000fe20007f1e0ff */
[----:B------:R-:W1:Y:S01]  /*a9c0*/  S2R R160, SR_TID.X ;  /* 0x0000000000a07919 */ /* 0x000e620000002100 */
[----:B------:R-:W5:Y:S01]  /*a9d0*/  @!P4 LDC R176, c[0x0][0x3c0] ;  /* 0x0000f000ffb0cb82 */ /* 0x000f620000000800 */
[----:B------:R-:W-:Y:S07]  /*a9e0*/  DEPBAR.LE SB0, 0x0 ;  /* 0x000080000000791a */ /* 0x000fee0000000000 */
[----:B------:R-:W2:Y:S08]  /*a9f0*/  LDC R167, c[0x0][0x3c4] ;  /* 0x0000f100ffa77b82 */ /* 0x000eb00000000800 */
[----:B------:R-:W-:Y:S01]  /*aa00*/  BAR.SYNC.DEFER_BLOCKING 0x0 ;  /* 0x0000000000007b1d */ /* 0x000fe20000010000 */
[----:B-1----:R-:W-:Y:S01]  /*aa10*/  SHF.R.U32.HI R162, RZ, 0x1, R160 ;  /* 0x00000001ffa27819 */ /* 0x002fe200000116a0 */
[C---:B------:R-:W-:Y:S01]  /*aa20*/  IMAD.SHL.U32 R6, R160.reuse, 0x20, RZ ;  /* 0x00000020a0067824 */ /* 0x040fe200078e00ff */
[C---:B------:R-:W-:Y:S01]  /*aa30*/  LOP3.LUT R175, R160.reuse, 0x38, RZ, 0xc0, !PT ;  /* 0x00000038a0af7812 */ /* 0x040fe200078ec0ff */
[----:B------:R-:W-:Y:S01]  /*aa40*/  IMAD.SHL.U32 R2, R160, 0x40, RZ ;  /* 0x00000040a0027824 */ /* 0x000fe200078e00ff */
[----:B------:R-:W-:Y:S01]  /*aa50*/  LOP3.LUT R0, R162, 0x8, RZ, 0xc0, !PT ;  /* 0x00000008a2007812 */ /* 0x000fe200078ec0ff */
[----:B-----5:R-:W-:Y:S01]  /*aa60*/  @!P4 IMAD.SHL.U32 R9, R176, 0x40, RZ ;  /* 0x00000040b009c824 */ /* 0x020fe200078e00ff */
[----:B------:R-:W-:Y:S01]  /*aa70*/  LOP3.LUT R159, R6, 0x7c00, RZ, 0xc0, !PT ;  /* 0x00007c00069f7812 */ /* 0x000fe200078ec0ff */
[----:B------:R-:W-:Y:S01]  /*aa80*/  IMAD.SHL.U32 R4, R160, 0x8, RZ ;  /* 0x00000008a0047824 */ /* 0x000fe200078e00ff */
[----:B------:R-:W-:Y:S01]  /*aa90*/  LOP3.LUT R7, R2, 0x1c0, RZ, 0xc0, !PT ;  /* 0x000001c002077812 */ /* 0x000fe200078ec0ff */
[----:B------:R-:W-:Y:S01]  /*aaa0*/  @!P4 IMAD.X R9, RZ, RZ, ~R9, P0 ;  /* 0x000000ffff09c224 */ /* 0x000fe200000e0e09 */
[----:B------:R-:W-:Y:S02]  /*aab0*/  LOP3.LUT R5, R159, 0x200, R2, 0xf8, !PT ;  /* 0x000002009f057812 */ /* 0x000fe400078ef802 */
[----:B------:R-:W-:Y:S02]  /*aac0*/  LOP3.LUT R6, R4, 0x38, RZ, 0xc0, !PT ;  /* 0x0000003804067812 */ /* 0x000fe400078ec0ff */
[--C-:B------:R-:W-:Y:S02]  /*aad0*/  LOP3.LUT R7, R7, 0x38, R4.reuse, 0xf8, !PT ;  /* 0x0000003807077812 */ /* 0x100fe400078ef804 */
[----:B------:R-:W-:Y:S02]  /*aae0*/  LOP3.LUT R175, R175, 0x1f8, R4, 0x78, !PT ;  /* 0x000001f8afaf7812 */ /* 0x000fe400078e7804 */
[----:B------:R-:W-:Y:S02]  /*aaf0*/  @!P4 SHF.R.S64 R11, R8, 0x1f, R9 ;  /* 0x0000001f080bc819 */ /* 0x000fe40000001009 */
[C---:B------:R-:W-:Y:S02]  /*ab00*/  LOP3.LUT R10, R6.reuse, 0x40, RZ, 0xfc, !PT ;  /* 0x00000040060a7812 */ /* 0x040fe400078efcff */
[----:B------:R-:W-:Y:S02]  /*ab10*/  LOP3.LUT R0, R5, R7, R0, 0xf6, !PT ;  /* 0x0000000705007212 */ /* 0x000fe400078ef600 */
[C---:B--2---:R-:W-:Y:S02]  /*ab20*/  ISETP.GE.AND P3, PT, R6.reuse, UR13, PT ;  /* 0x0000000d06007c0c */ /* 0x044fe4000bf66270 */
[----:B------:R-:W-:Y:S01]  /*ab30*/  LOP3.LUT R8, R6, 0x80, RZ, 0xfc, !PT ;  /* 0x0000008006087812 */ /* 0x000fe200078efcff */
[----:B------:R-:W-:Y:S01]  /*ab40*/  IMAD.MOV.U32 R6, RZ, RZ, R168 ;  /* 0x000000ffff067224 */ /* 0x000fe200078e00a8 */
[----:B------:R-:W-:Y:S02]  /*ab50*/  LOP3.LUT R132, R2, 0x400, RZ, 0xc0, !PT ;  /* 0x0000040002847812 */ /* 0x000fe400078ec0ff */
[----:B------:R-:W-:Y:S02]  /*ab60*/  LOP3.LUT R7, R7, 0x8, R160, 0x78, !PT ;  /* 0x0000000807077812 */ /* 0x000fe400078e78a0 */
[----:B------:R-:W-:Y:S02]  /*ab70*/  LOP3.LUT R175, R175, 0x1e00, R4, 0xf8, !PT ;  /* 0x00001e00afaf7812 */ /* 0x000fe400078ef804 */
[----:B------:R-:W-:Y:S01]  /*ab80*/  @!P4 IADD3 R168, P0, PT, R168, R11, RZ ;  /* 0x0000000ba8a8c210 */ /* 0x000fe20007f1e0ff */
[----:B------:R-:W-:Y:S01]  /*ab90*/  IMAD R132, R7, 0x2, R132 ;  /* 0x0000000207847824 */ /* 0x000fe200078e0284 */
[----:B------:R-:W-:Y:S01]  /*aba0*/  ISETP.GE.AND P1, PT, R8, UR13, PT ;  /* 0x0000000d08007c0c */ /* 0x000fe2000bf26270 */
[----:B------:R-:W-:Y:S01]  /*abb0*/  IMAD.MOV.U32 R8, RZ, RZ, R169 ;  /* 0x000000ffff087224 */ /* 0x000fe200078e00a9 */
[----:B------:R-:W-:Y:S02]  /*abc0*/  ISETP.GE.AND P2, PT, R10, UR13, PT ;  /* 0x0000000d0a007c0c */ /* 0x000fe4000bf46270 */
[----:B------:R-:W-:Y:S02]  /*abd0*/  @!P4 LEA.HI.X.SX32 R169, R9, R169, 0x1, P0 ;  /* 0x000000a909a9c211 */ /* 0x000fe400000f0eff */
[----:B------:R-:W-:Y:S01]  /*abe0*/  LEA R175, R175, UR5, 0x1 ;  /* 0x00000005afaf7c11 */ /* 0x000fe2000f8e08ff */
[----:B------:R-:W-:Y:S08]  /*abf0*/  @!P4 BRA `(.L_x_1136) ;  /* 0x0000000000f8c947 */ /* 0x000ff00003800000 */
[----:B------:R-:W1:Y:S01]  /*ac00*/  LDC R5, c[0x0][0x4f0] ;  /* 0x00013c00ff057b82 */ /* 0x000e620000000800 */
[----:B------:R-:W-:Y:S07]  /*ac10*/  UIADD3 UR11, UPT, UPT, UR10, -0x40, URZ ;  /* 0xffffffc00a0b7890 */ /* 0x000fee000fffe0ff */
[----:B------:R-:W2:Y:S01]  /*ac20*/  LDC.64 R176, c[0x0][0x3c0] ;  /* 0x0000f000ffb07b82 */ /* 0x000ea20000000a00 */
[----:B------:R-:W-:Y:S05]  /*ac30*/  IMAD.U32 R9, RZ, RZ, UR11 ;  /* 0x0000000bff097e24 */ /* 0x000fea000f8e00ff */
[----:B------:R-:W-:Y:S02]  /*ac40*/  IABS R9, R9 ;  /* 0x0000000900097213 */ /* 0x000fe40000000000 */
[----:B-1----:R-:W-:Y:S04]  /*ac50*/  IABS R4, R5 ;  /* 0x0000000500047213 */ /* 0x002fe80000000000 */
        /* <DEDUP_REMOVED lines=8> */
[----:B------:R-:W-:Y:S05]  /*ace0*/  IABS R11, UR10 ;  /* 0x0000000a000b7c13 */ /* 0x000fea0008000000 */
[C---:B------:R-:W-:Y:S04]  /*acf0*/  IMAD.HI.U32 R10, R2.reuse, R9, RZ ;  /* 0x00000009020a7227 */ /* 0x040fe800078e00ff */
[----:B------:R-:W-:Y:S02]  /*ad00*/  IMAD.MOV R7, RZ, RZ, -R10 ;  /* 0x000000ffff077224 */ /* 0x000fe400078e0a0a */
[----:B------:R-:W-:Y:S04]  /*ad10*/  IMAD.HI.U32 R2, R2, R11, RZ ;  /* 0x0000000b02027227 */ /* 0x000fe800078e00ff */
[C---:B------:R-:W-:Y:S02]  /*ad20*/  IMAD R9, R4.reuse, R7, R9 ;  /* 0x0000000704097224 */ /* 0x040fe400078e0209 */
[----:B------:R-:W-:Y:S03]  /*ad30*/  IMAD.MOV R7, RZ, RZ, -R2 ;  /* 0x000000ffff077224 */ /* 0x000fe600078e0a02 */
[C---:B------:R-:W-:Y:S01]  /*ad40*/  ISETP.GT.U32.AND P0, PT, R4.reuse, R9, PT ;  /* 0x000000090400720c */ /* 0x040fe20003f04070 */
[C---:B------:R-:W-:Y:S01]  /*ad50*/  IMAD R11, R4.reuse, R7, R11 ;  /* 0x00000007040b7224 */ /* 0x040fe200078e020b */
[----:B------:R-:W-:Y:S04]  /*ad60*/  LOP3.LUT R7, R5, UR10, RZ, 0x3c, !PT ;  /* 0x0000000a05077c12 */ /* 0x000fe8000f8e3cff */
[----:B------:R-:W-:Y:S07]  /*ad70*/  ISETP.GT.U32.AND P5, PT, R4, R11, PT ;  /* 0x0000000b0400720c */ /* 0x000fee0003fa4070 */
[----:B------:R-:W-:Y:S02]  /*ad80*/  @!P0 IMAD.IADD R9, R9, 0x1, -R4 ;  /* 0x0000000109098824 */ /* 0x000fe400078e0a04 */
[----:B------:R-:W-:Y:S03]  /*ad90*/  @!P0 VIADD R10, R10, 0x1 ;  /* 0x000000010a0a8836 */ /* 0x000fe60000000000 */
[-C--:B------:R-:W-:Y:S01]  /*ada0*/  ISETP.GE.U32.AND P6, PT, R9, R4.reuse, PT ;  /* 0x000000040900720c */ /* 0x080fe20003fc6070 */
[----:B------:R-:W-:Y:S01]  /*adb0*/  @!P5 VIADD R2, R2, 0x1 ;  /* 0x000000010202d836 */ /* 0x000fe20000000000 */
[-C--:B------:R-:W-:Y:S02]  /*adc0*/  @!P5 IADD3 R11, PT, PT, R11, -R4.reuse, RZ ;  /* 0x800000040b0bd210 */ /* 0x080fe40007ffe0ff */
[----:B------:R-:W-:Y:S02]  /*add0*/  LOP3.LUT R9, RZ, R5, RZ, 0x33, !PT ;  /* 0x00000005ff097212 */ /* 0x000fe400078e33ff */
[----:B------:R-:W-:Y:S02]  /*ade0*/  ISETP.GE.U32.AND P0, PT, R11, R4, PT ;  /* 0x000000040b00720c */ /* 0x000fe40003f06070 */
[----:B------:R-:W-:Y:S04]  /*adf0*/  LOP3.LUT R4, R5, UR11, RZ, 0x3c, !PT ;  /* 0x0000000b05047c12 */ /* 0x000fe8000f8e3cff */
[----:B------:R-:W-:Y:S02]  /*ae00*/  ISETP.GE.AND P5, PT, R4, RZ, PT ;  /* 0x000000ff0400720c */ /* 0x000fe40003fa6270 */
[----:B------:R-:W-:Y:S02]  /*ae10*/  @P6 IADD3 R10, PT, PT, R10, 0x1, RZ ;  /* 0x000000010a0a6810 */ /* 0x000fe40007ffe0ff */
[----:B------:R-:W-:Y:S03]  /*ae20*/  ISETP.GE.AND P6, PT, R7, RZ, PT ;  /* 0x000000ff0700720c */ /* 0x000fe60003fc6270 */
[----:B------:R-:W-:Y:S01]  /*ae30*/  @P0 VIADD R2, R2, 0x1 ;  /* 0x0000000102020836 */ /* 0x000fe20000000000 */
[----:B------:R-:W-:Y:S05]  /*ae40*/  ISETP.NE.AND P0, PT, R5, RZ, PT ;  /* 0x000000ff0500720c */ /* 0x000fea0003f05270 */
[----:B------:R-:W-:Y:S04]  /*ae50*/  @!P5 IMAD.MOV R10, RZ, RZ, -R10 ;  /* 0x000000ffff0ad224 */ /* 0x000fe800078e0a0a */
[----:B------:R-:W-:Y:S02]  /*ae60*/  @!P6 IADD3 R2, PT, PT, -R2, RZ, RZ ;  /* 0x000000ff0202e210 */ /* 0x000fe40007ffe1ff */
[C---:B------:R-:W-:Y:S02]  /*ae70*/  SEL R11, R9.reuse, R10, !P0 ;  /* 0x0000000a090b7207 */ /* 0x040fe40004000000 */
[----:B------:R-:W-:Y:S02]  /*ae80*/  SEL R9, R9, R2, !P0 ;  /* 0x0000000209097207 */ /* 0x000fe40004000000 */
[-C--:B------:R-:W-:Y:S02]  /*ae90*/  LEA R14, P5, R11, R172.reuse, 0x2 ;  /* 0x000000ac0b0e7211 */ /* 0x080fe400078a10ff */
[C---:B------:R-:W-:Y:S01]  /*aea0*/  LEA R12, P0, R9.reuse, R172, 0x2 ;  /* 0x000000ac090c7211 */ /* 0x040fe200078010ff */
[----:B------:R-:W-:Y:S01]  /*aeb0*/  IMAD.IADD R2, R9, 0x1, -R11 ;  /* 0x0000000109027824 */ /* 0x000fe200078e0a0b */
[-C--:B------:R-:W-:Y:S02]  /*aec0*/  LEA.HI.X.SX32 R15, R11, R173.reuse, 0x2, P5 ;  /* 0x000000ad0b0f7211 */ /* 0x080fe400028f16ff */
[----:B------:R-:W-:Y:S01]  /*aed0*/  LEA.HI.X.SX32 R13, R9, R173, 0x2, P0 ;  /* 0x000000ad090d7211 */ /* 0x000fe200000f16ff */
[----:B------:R-:W-:Y:S02]  /*aee0*/  IMAD R5, R2, R5, -0x40 ;  /* 0xffffffc002057424 */ /* 0x000fe400078e0205 */
[----:B------:R-:W5:Y:S02]  /*aef0*/  LDG.E R7, desc[UR18][R14.64] ;  /* 0x000000120e077981 */ /* 0x000f64000c1e1900 */
[-C--:B--2---:R-:W-:Y:S01]  /*af00*/  IMAD.WIDE.U32 R10, R5, R176.reuse, RZ ;  /* 0x000000b0050a7225 */ /* 0x084fe200078e00ff */
[----:B------:R-:W-:Y:S01]  /*af10*/  SHF.R.S32.HI R9, RZ, 0x1f, R5 ;  /* 0x0000001fff097819 */ /* 0x000fe20000011405 */
[----:B------:R-:W5:Y:S04]  /*af20*/  LDG.E R4, desc[UR18][R12.64] ;  /* 0x000000120c047981 */ /* 0x000f68000c1e1900 */
[----:B------:R-:W-:Y:S04]  /*af30*/  IMAD R2, R9, R176, RZ ;  /* 0x000000b009027224 */ /* 0x000fe800078e02ff */
[----:B------:R-:W-:Y:S05]  /*af40*/  IMAD R2, R5, R177, R2 ;  /* 0x000000b105027224 */ /* 0x000fea00078e0202 */
[----:B------:R-:W-:Y:S01]  /*af50*/  IADD3 R11, PT, PT, R11, R2, RZ ;  /* 0x000000020b0b7210 */ /* 0x000fe20007ffe0ff */
[----:B-----5:R-:W-:Y:S04]  /*af60*/  IMAD.IADD R7, R7, 0x1, -R4 ;  /* 0x0000000107077824 */ /* 0x020fe800078e0a04 */
[C---:B------:R-:W-:Y:S01]  /*af70*/  IMAD.WIDE.U32 R10, R7.reuse, UR8, R10 ;  /* 0x00000008070a7c25 */ /* 0x040fe2000f8e000a */
[----:B------:R-:W-:Y:S02]  /*af80*/  SHF.R.S32.HI R4, RZ, 0x1f, R7 ;  /* 0x0000001fff047819 */ /* 0x000fe40000011407 */
[----:B------:R-:W-:Y:S03]  /*af90*/  LEA R168, P0, R10, R6, 0x1 ;  /* 0x000000060aa87211 */ /* 0x000fe600078008ff */
[----:B------:R-:W-:Y:S04]  /*afa0*/  IMAD R4, R4, UR8, RZ ;  /* 0x0000000804047c24 */ /* 0x000fe8000f8e02ff */
[----:B------:R-:W-:Y:S04]  /*afb0*/  IMAD R4, R7, UR9, R4 ;  /* 0x0000000907047c24 */ /* 0x000fe8000f8e0204 */
[----:B------:R-:W-:Y:S05]  /*afc0*/  IMAD.IADD R169, R11, 0x1, R4 ;  /* 0x000000010ba97824 */ /* 0x000fea00078e0204 */
[----:B------:R-:W-:Y:S07]  /*afd0*/  LEA.HI.X R169, R10, R8, R169, 0x1, P0 ;  /* 0x000000080aa97211 */ /* 0x000fee00000f0ca9 */
.L_x_1136:
[----:B------:R-:W-:Y:S01]  /*afe0*/  @!PT LDS RZ, [RZ] ;  /* 0x00000000fffff984 */ /* 0x000fe20000000800 */
[----:B------:R-:W-:Y:S01]  /*aff0*/  @!PT LDS RZ, [RZ] ;  /* 0x00000000fffff984 */ /* 0x000fe20000000800 */
[----:B------:R-:W-:Y:S01]  /*b000*/  @!PT LDS RZ, [RZ] ;  /* 0x00000000fffff984 */ /* 0x000fe20000000800 */
[----:B------:R1:W-:Y:S01]  /*b010*/  @!P3 LDGSTS.E.BYPASS.LTC128B.128 [R175+0xc000], desc[UR18][R168.64] ;  /* 0x0c000000a8afbfae */ /* 0x0003e2000b981a12 */
        /* <DEDUP_REMOVED lines=10> */
[----:B------:R1:W-:Y:S01]  /*b0c0*/  @!P2 LDGSTS.E.BYPASS.LTC128B.128 [R175+0xe000], desc[UR18][R168.64+0x80] ;  /* 0x0e000080a8afafae */ /* 0x0003e2000b981a12 */
[----:B------:R-:W-:Y:S01]  /*b0d0*/  LEA R163, R0, UR5, 0x1 ;  /* 0x0000000500a37c11 */ /* 0x000fe2000f8e08ff */
[----:B------:R-:W-:Y:S01]  /*b0e0*/  UIADD3 UR17, UPT, UPT, UR17, -0x1, URZ ;  /* 0xffffffff11117890 */ /* 0x000fe2000fffe0ff */
[----:B------:R-:W-:Y:S01]  /*b0f0*/  IADD3 R182, P0, PT, R177, R176, RZ ;  /* 0x000000b0b1b67210 */ /* 0x000fe20007f1e0ff */
[----:B------:R-:W-:Y:S01]  /*b100*/  @P2 STS.128 [R175+0xe000], RZ ;  /* 0x00e000ffaf002388 */ /* 0x000fe20000000c00 */
[C---:B------:R-:W-:Y:S01]  /*b110*/  IMAD.X R177, R178.reuse, 0x1, R181, P5 ;  /* 0x00000001b2b17824 */ /* 0x040fe200028e06b5 */
[----:B------:R-:W-:Y:S02]  /*b120*/  UISETP.GT.AND UP0, UPT, UR17, UR14, UPT ;  /* 0x0000000e1100728c */ /* 0x000fe4000bf04270 */
[----:B------:R-:W-:Y:S01]  /*b130*/  @!PT LDS RZ, [RZ] ;  /* 0x00000000fffff984 */ /* 0x000fe20000000800 */
[----:B------:R-:W-:Y:S01]  /*b140*/  @!PT LDS RZ, [RZ] ;  /* 0x00000000fffff984 */ /* 0x000fe20000000800 */
[----:B------:R-:W-:Y:S01]  /*b150*/  @!PT LDS RZ, [RZ] ;  /* 0x00000000fffff984 */ /* 0x000fe20000000800 */
[----:B------:R1:W-:Y:S01]  /*b160*/  @!P1 LDGSTS.E.BYPASS.LTC128B.128 [R175+0x10000], desc[UR18][R168.64+0x100] ;  /* 0x10000100a8af9fae */ /* 0x0003e2000b981a12 */
[----:B------:R-:W-:Y:S01]  /*b170*/  IMAD.X R183, R178, 0x1, R177, P0 ;  /* 0x00000001b2b77824 */ /* 0x000fe200000e06b1 */
[----:B------:R-:W-:Y:S02]  /*b180*/  LOP3.LUT P0, RZ, R160, 0x2, RZ, 0xc0, !PT ;  /* 0x00000002a0ff7812 */ /* 0x000fe4000780c0ff */
        /* <DEDUP_REMOVED lines=48> */
[----:B------:R-:W5:Y:S04]  /*b490*/  LDSM.16.M88.4 R144, [R132+UR5+0x6800] ;  /* 0x006800058490783b */ /* 0x000f680008000200 */
[----:B------:R-:W3:Y:S04]  /*b4a0*/  LDSM.16.M88.4 R148, [R132+UR5+0x7000] ;  /* 0x007000058494783b */ /* 0x000ee80008000200 */
[----:B------:R-:W0:Y:S04]  /*b4b0*/  LDGDEPBAR ;  /* 0x00000000000079af */ /* 0x000e280000000000 */
[----:B------:R-:W4:Y:S01]  /*b4c0*/  LDSM.16.M88.4 R152, [R132+UR5+0x7800] ;  /* 0x007800058498783b */ /* 0x000f220008000200 */
[C---:B--2---:R-:W-:Y:S08]  /*b4d0*/  HMMA.16816.F32 R4, R136.reuse, R140, RZ ;  /* 0x0000008c8804723c */ /* 0x044ff000000018ff */
[C---:B------:R-:W-:Y:S08]  /*b4e0*/  HMMA.16816.F32 R8, R136.reuse, R142, RZ ;  /* 0x0000008e8808723c */ /* 0x040ff000000018ff */
[C---:B-----5:R-:W-:Y:S08]  /*b4f0*/  HMMA.16816.F32 R12, R136.reuse, R144, RZ ;  /* 0x00000090880c723c */ /* 0x060ff000000018ff */
[C---:B------:R-:W-:Y:S08]  /*b500*/  HMMA.16816.F32 R16, R136.reuse, R146, RZ ;  /* 0x000000928810723c */ /* 0x040ff000000018ff */
[C---:B---3--:R-:W-:Y:S01]  /*b510*/  HMMA.16816.F32 R20, R136.reuse, R148, RZ ;  /* 0x000000948814723c */ /* 0x048fe200000018ff */
[----:B------:R-:W-:Y:S02]  /*b520*/  SEL R148, R158, 0xffffffe0, !P0 ;  /* 0xffffffe09e947807 */ /* 0x000fe40004000000 */
[----:B------:R-:W-:Y:S03]  /*b530*/  LOP3.LUT P0, RZ, R160, 0x4, RZ, 0xc0, !PT ;  /* 0x00000004a0ff7812 */ /* 0x000fe6000780c0ff */
[----:B------:R-:W-:Y:S01]  /*b540*/  IMAD.IADD R134, R148, 0x1, R163 ;  /* 0x0000000194867824 */ /* 0x000fe200078e02a3 */
[----:B------:R-:W-:Y:S01]  /*b550*/  SEL R2, R156, 0xffffffc0, !P0 ;  /* 0xffffffc09c027807 */ /* 0x000fe20004000000 */
[C---:B------:R-:W-:Y:S01]  /*b560*/  HMMA.16816.F32 R24, R136.reuse, R150, RZ ;  /* 0x000000968818723c */ /* 0x040fe200000018ff */
[--C-:B------:R-:W-:Y:S02]  /*b570*/  IMAD.IADD R0, R148, 0x1, R135.reuse ;  /* 0x0000000194007824 */ /* 0x100fe400078e0287 */
[----:B------:R-:W-:Y:S01]  /*b580*/  LDSM.16.M88.4 R140, [R134] ;  /* 0x00000000868c783b */ /* 0x000fe20000000200 */
[C---:B------:R-:W-:Y:S02]  /*b590*/  IMAD.IADD R135, R2.reuse, 0x1, R135 ;  /* 0x0000000102877824 */ /* 0x040fe400078e0287 */
[----:B------:R-:W-:Y:S02]  /*b5a0*/  IMAD.IADD R145, R2, 0x1, R163 ;  /* 0x0000000102917824 */ /* 0x000fe400078e02a3 */
[C---:B----4-:R-:W-:Y:S01]  /*b5b0*/  HMMA.16816.F32 R28, R136.reuse, R152, RZ ;  /* 0x00000098881c723c */ /* 0x050fe200000018ff */
[C---:B------:R-:W-:Y:S02]  /*b5c0*/  IMAD.IADD R2, R148.reuse, 0x1, R135 ;  /* 0x0000000194027824 */ /* 0x040fe400078e0287 */
[----:B------:R-:W-:Y:S05]  /*b5d0*/  IMAD.IADD R144, R148, 0x1, R145 ;  /* 0x0000000194907824 */ /* 0x000fea00078e0291 */
[----:B------:R-:W-:Y:S01]  /*b5e0*/  HMMA.16816.F32 R32, R136, R154, RZ ;  /* 0x0000009a8820723c */ /* 0x000fe200000018ff */
[----:B------:R-:W2:Y:S07]  /*b5f0*/  LDSM.16.M88.4 R136, [R0+0x6000] ;  /* 0x006000000088783b */ /* 0x000eae0000000200 */
[C---:B--2---:R-:W-:Y:S08]  /*b600*/  HMMA.16816.F32 R4, R140.reuse, R136, R4 ;  /* 0x000000888c04723c */ /* 0x044ff00000001804 */
[C---:B------:R-:W-:Y:S01]  /*b610*/  HMMA.16816.F32 R8, R140.reuse, R138, R8 ;  /* 0x0000008a8c08723c */ /* 0x040fe20000001808 */
        /* <DEDUP_REMOVED lines=8> */
[----:B------:R-:W-:Y:S01]  /*b6a0*/  HMMA.16816.F32 R32, R140, R138, R32 ;  /* 0x0000008a8c20723c */ /* 0x000fe20000001820 */
[----:B------:R-:W-:Y:S04]  /*b6b0*/  LDSM.16.M88.4 R136, [R145] ;  /* 0x000000009188783b */ /* 0x000fe80000000200 */
[----:B------:R-:W2:Y:S03]  /*b6c0*/  LDSM.16.M88.4 R140, [R135+0x6000] ;  /* 0x00600000878c783b */ /* 0x000ea60000000200 */
        /* <DEDUP_REMOVED lines=24> */
[----:B------:R-:W-:Y:S04]  /*b850*/  LDSM.16.M88.4 R136, [R163+0x2000] ;  /* 0x00200000a388783b */ /* 0x000fe80000000200 */
[----:B------:R-:W2:Y:S03]  /*b860*/  LDSM.16.M88.4 R140, [R132+UR5+0x8000] ;  /* 0x00800005848c783b */ /* 0x000ea60008000200 */
[C---:B--2---:R-:W-:Y:S08]  /*b870*/  HMMA.16816.F32 R4, R136.reuse, R140, R4 ;  /* 0x0000008c8804723c */ /* 0x044ff00000001804 */
[C---:B------:R-:W-:Y:S01]  /*b880*/  HMMA.16816.F32 R8, R136.reuse, R142, R8 ;  /* 0x0000008e8808723c */ /* 0x040fe20000001808 */
[----:B------:R-:W2:Y:S07]  /*b890*/  LDSM.16.M88.4 R140, [R132+UR5+0x8800] ;  /* 0x00880005848c783b */ /* 0x000eae0008000200 */
[C---:B--2---:R-:W-:Y:S08]  /*b8a0*/  HMMA.16816.F32 R12, R136.reuse, R140, R12 ;  /* 0x0000008c880c723c */ /* 0x044ff0000000180c */
[C---:B------:R-:W-:Y:S01]  /*b8b0*/  HMMA.16816.F32 R16, R136.reuse, R142, R16 ;  /* 0x0000008e8810723c */ /* 0x040fe20000001810 */
[----:B------:R-:W2:Y:S07]  /*b8c0*/  LDSM.16.M88.4 R140, [R132+UR5+0x9000] ;  /* 0x00900005848c783b */ /* 0x000eae0008000200 */
[C---:B--2---:R-:W-:Y:S08]  /*b8d0*/  HMMA.16816.F32 R20, R136.reuse, R140, R20 ;  /* 0x0000008c8814723c */ /* 0x044ff00000001814 */
[C---:B------:R-:W-:Y:S01]  /*b8e0*/  HMMA.16816.F32 R24, R136.reuse, R142, R24 ;  /* 0x0000008e8818723c */ /* 0x040fe20000001818 */
[----:B------:R-:W2:Y:S07]  /*b8f0*/  LDSM.16.M88.4 R140, [R132+UR5+0x9800] ;  /* 0x00980005848c783b */ /* 0x000eae0008000200 */
[C---:B--2---:R-:W-:Y:S08]  /*b900*/  HMMA.16816.F32 R28, R136.reuse, R140, R28 ;  /* 0x0000008c881c723c */ /* 0x044ff0000000181c */
[----:B------:R-:W-:Y:S01]  /*b910*/  HMMA.16816.F32 R32, R136, R142, R32 ;  /* 0x0000008e8820723c */ /* 0x000fe20000001820 */
[----:B------:R-:W-:Y:S04]  /*b920*/  LDSM.16.M88.4 R136, [R134+0x2000] ;  /* 0x002000008688783b */ /* 0x000fe80000000200 */
        /* <DEDUP_REMOVED lines=65> */
[----:B------:R-:W2:Y:S04]  /*bd40*/  LDSM.16.M88.4 R140, [R135+0xa000] ;  /* 0x00a00000878c783b */ /* 0x000ea80000000200 */
[----:B------:R-:W-:Y:S01]  /*bd50*/  LDSM.16.M88.4 R144, [R144+0x4000] ;  /* 0x004000009090783b */ /* 0x000fe20000000200 */
        /* <DEDUP_REMOVED lines=11> */
[----:B------:R-:W2:Y:S04]  /*be10*/  LDSM.16.M88.4 R136, [R2+0xa000] ;  /* 0x00a000000288783b */ /* 0x000ea80000000200 */
[----:B------:R-:W3:Y:S03]  /*be20*/  LDSM.16.M88.4 R140, [R2+0xa800] ;  /* 0x00a80000028c783b */ /* 0x000ee60000000200 */
[C---:B--2---:R-:W-:Y:S08]  /*be30*/  HMMA.16816.F32 R4, R144.reuse, R136, R4 ;  /* 0x000000889004723c */ /* 0x044ff00000001804 */
[C---:B------:R-:W-:Y:S01]  /*be40*/  HMMA.16816.F32 R8, R144.reuse, R138, R8 ;  /* 0x0000008a9008723c */ /* 0x040fe20000001808 */
[----:B------:R-:W2:Y:S07]  /*be50*/  LDSM.16.M88.4 R136, [R2+0xb000] ;  /* 0x00b000000288783b */ /* 0x000eae0000000200 */
[C---:B---3--:R-:W-:Y:S08]  /*be60*/  HMMA.16816.F32 R12, R144.reuse, R140, R12 ;  /* 0x0000008c900c723c */ /* 0x048ff0000000180c */
[C---:B------:R-:W-:Y:S01]  /*be70*/  HMMA.16816.F32 R16, R144.reuse, R142, R16 ;  /* 0x0000008e9010723c */ /* 0x040fe20000001810 */
[----:B------:R-:W3:Y:S01]  /*be80*/  LDSM.16.M88.4 R140, [R2+0xb800] ;  /* 0x00b80000028c783b */ /* 0x000ee20000000200 */
[----:B------:R-:W-:Y:S04]  /*be90*/  DEPBAR.LE SB0, 0x0 ;  /* 0x000080000000791a */ /* 0x000fe80000000000 */
[----:B------:R-:W-:Y:S02]  /*bea0*/  BAR.SYNC.DEFER_BLOCKING 0x0 ;  /* 0x0000000000007b1d */ /* 0x000fe40000010000 */
[C---:B--2---:R-:W-:Y:S08]  /*beb0*/  HMMA.16816.F32 R20, R144.reuse, R136, R20 ;  /* 0x000000889014723c */ /* 0x044ff00000001814 */
[C---:B------:R-:W-:Y:S08]  /*bec0*/  HMMA.16816.F32 R24, R144.reuse, R138, R24 ;  /* 0x0000008a9018723c */ /* 0x040ff00000001818 */
[C---:B---3--:R-:W-:Y:S08]  /*bed0*/  HMMA.16816.F32 R28, R144.reuse, R140, R28 ;  /* 0x0000008c901c723c */ /* 0x048ff0000000181c */
[----:B------:R-:W-:Y:S01]  /*bee0*/  HMMA.16816.F32 R32, R144, R142, R32 ;  /* 0x0000008e9020723c */ /* 0x000fe20000001820 */
[----:B------:R-:W-:Y:S08]  /*bef0*/  @!UPT UIADD3 URZ, UPT, UPT, URZ, URZ, URZ ;  /* 0x000000fffffff290 */ /* 0x000ff0000fffe0ff */
[----:B-1----:R-:W-:Y:S11]  /*bf00*/  BRA.U !UP0, `(.L_x_1137) ;  /* 0x0000000908587547 */ /* 0x002ff6000b800000 */
        /* <DEDUP_REMOVED lines=14> */
[----:B------:R-:W1:Y:S01]  /*bff0*/  LDC R0, c[0x0][0x4f0] ;  /* 0x00013c00ff007b82 */ /* 0x000e620000000800 */
[----:B------:R-:W-:Y:S02]  /*c000*/  UIADD3 UR16, UPT, UPT, UR10, -0x80, URZ ;  /* 0xffffff800a107890 */ /* 0x000fe4000fffe0ff */
[----:B------:R-:W-:Y:S06]  /*c010*/  UIADD3 UR11, UPT, UPT, UR10, -0x40, URZ ;  /* 0xffffffc00a0b7890 */ /* 0x000fec000fffe0ff */
[----:B------:R-:W-:Y:S04]  /*c020*/  MOV R134, UR11 ;  /* 0x0000000b00867c02 */ /* 0x000fe80008000f00 */
[----:B------:R-:W-:Y:S02]  /*c030*/  IABS R134, R134 ;  /* 0x0000008600867213 */ /* 0x000fe40000000000 */
[-C--:B-1----:R-:W-:Y:S02]  /*c040*/  IABS R2, R0.reuse ;  /* 0x0000000000027213 */ /* 0x082fe40000000000 */
[----:B------:R-:W-:Y:S02]  /*c050*/  LOP3.LUT R141, RZ, R0, RZ, 0x33, !PT ;  /* 0x00000000ff8d7212 */ /* 0x000fe400078e33ff */
[----:B------:R-:W1:Y:S10]  /*c060*/  I2F.RP R136, R2 ;  /* 0x0000000200887306 */ /* 0x000e740000209400 */
[----:B-1----:R-:W1:Y:S02]  /*c070*/  MUFU.RCP R132, R136 ;  /* 0x0000008800847308 */ /* 0x002e640000001000 */
[----:B-1----:R-:W-:Y:S02]  /*c080*/  VIADD R138, R132, 0xffffffe ;  /* 0x0ffffffe848a7836 */ /* 0x002fe40000000000 */
[----:B------:R-:W-:Y:S06]  /*c090*/  IMAD.U32 R132, RZ, RZ, UR16 ;  /* 0x00000010ff847e24 */ /* 0x000fec000f8e00ff */
[----:B------:R-:W1:Y:S01]  /*c0a0*/  F2I.FTZ.U32.TRUNC.NTZ R139, R138 ;  /* 0x0000008a008b7305 */ /* 0x000e62000021f000 */
[----:B------:R-:W-:Y:S01]  /*c0b0*/  IABS R132, R132 ;  /* 0x0000008400847213 */ /* 0x000fe20000000000 */
        /* <DEDUP_REMOVED lines=8> */
[C---:B------:R-:W-:Y:S02]  /*c140*/  IMAD R134, R2.reuse, R139, R134 ;  /* 0x0000008b02867224 */ /* 0x040fe400078e0286 */
        /* <DEDUP_REMOVED lines=8> */
[----:B------:R-:W-:Y:S01]  /*c1d0*/  ISETP.GE.U32.AND P5, PT, R132, R2, PT ;  /* 0x000000028400720c */ /* 0x000fe20003fa6070 */
[----:B------:R-:W1:Y:S01]  /*c1e0*/  LDC.64 R134, c[0x0][0x3b8] ;  /* 0x0000ee00ff867b82 */ /* 0x000e620000000a00 */
[C---:B------:R-:W-:Y:S02]  /*c1f0*/  LOP3.LUT R2, R0.reuse, UR16, RZ, 0x3c, !PT ;  /* 0x0000001000027c12 */ /* 0x040fe4000f8e3cff */
[----:B------:R-:W-:Y:S07]  /*c200*/  LOP3.LUT R132, R0, UR11, RZ, 0x3c, !PT ;  /* 0x0000000b00847c12 */ /* 0x000fee000f8e3cff */
[----:B------:R-:W-:Y:S02]  /*c210*/  @P6 IADD3 R138, PT, PT, R138, 0x1, RZ ;  /* 0x000000018a8a6810 */ /* 0x000fe40007ffe0ff */
[----:B------:R-:W-:Y:S01]  /*c220*/  ISETP.GE.AND P6, PT, R132, RZ, PT ;  /* 0x000000ff8400720c */ /* 0x000fe20003fc6270 */
[----:B------:R-:W-:Y:S01]  /*c230*/  @P5 VIADD R136, R136, 0x1 ;  /* 0x0000000188885836 */ /* 0x000fe20000000000 */
[----:B------:R-:W-:Y:S11]  /*c240*/  ISETP.GE.AND P5, PT, R2, RZ, PT ;  /* 0x000000ff0200720c */ /* 0x000ff60003fa6270 */
        /* <DEDUP_REMOVED lines=19> */
[C---:B------:R-:W-:Y:S01]  /*c380*/  IMAD.WIDE.U32 R142, R139.reuse, UR6, R142 ;  /* 0x000000068b8e7c25 */ /* 0x040fe2000f8e008e */
[----:B------:R-:W-:Y:S02]  /*c390*/  SHF.R.S32.HI R2, RZ, 0x1f, R139 ;  /* 0x0000001fff027819 */ /* 0x000fe4000001148b */
[----:B------:R-:W-:Y:S03]  /*c3a0*/  LEA R166, P5, R142, R166, 0x1 ;  /* 0x000000a68ea67211 */ /* 0x000fe600078a08ff */
[----:B------:R-:W-:Y:S04]  /*c3b0*/  IMAD R2, R2, UR6, RZ ;  /* 0x0000000602027c24 */ /* 0x000fe8000f8e02ff */
[----:B------:R-:W-:Y:S05]  /*c3c0*/  IMAD R2, R139, UR7, R2 ;  /* 0x000000078b027c24 */ /* 0x000fea000f8e0202 */
[----:B------:R-:W-:Y:S04]  /*c3d0*/  IADD3 R2, PT, PT, R143, R2, RZ ;  /* 0x000000028f027210 */ /* 0x000fe80007ffe0ff */
[----:B------:R-:W-:Y:S07]  /*c3e0*/  LEA.HI.X R165, R142, R165, R2, 0x1, P5 ;  /* 0x000000a58ea57211 */ /* 0x000fee00028f0c02 */
.L_x_1138:
        /* <DEDUP_REMOVED lines=11> */
[----:B------:R-:W-:Y:S02]  /*c4a0*/  IADD3.X R135, PT, PT, R2, R137, RZ, P6, !PT ;  /* 0x0000008902877210 */ /* 0x000fe400037fe4ff */
[----:B------:R-:W-:Y:S04]  /*c4b0*/  IADD3 R138, P5, PT, R0, R134, RZ ;  /* 0x00000086008a7210 */ /* 0x000fe80007fbe0ff */
        /* <DEDUP_REMOVED lines=59> */
.L_x_1137:
[----:B------:R-:W-:Y:S01]  /*c870*/  FMNMX3.FTZ R0, R3, R6, R7, !PT ;  /* 0x0000000603007276 */ /* 0x000fe20007810007 */
[----:B------:R-:W-:Y:S01]  /*c880*/  UISETP.GT.AND UP0, UPT, UR17, UR14, UPT ;  /* 0x0000000e1100728c */ /* 0x000fe2000bf04270 */
[----:B------:R-:W-:Y:S01]  /*c890*/  FMNMX3.FTZ R2, R133, R4, R5, !PT ;  /* 0x0000000485027276 */ /* 0x000fe20007810005 */
[----:B------:R-:W-:Y:S01]  /*c8a0*/  UIADD3 UR10, UPT, UPT, UR10, -0x40, URZ ;  /* 0xffffffc00a0a7890 */ /* 0x000fe2000fffe0ff */
[----:B------:R-:W-:Y:S02]  /*c8b0*/  FMNMX3.FTZ R0, R0, R10, R11, !PT ;  /* 0x0000000a00007276 */ /* 0x000fe4000781000b */
        /* <DEDUP_REMOVED lines=11> */
[----:B--2---:R-:W-:Y:S02]  /*c970*/  FMNMX3.FTZ R137, R0, R34, R35, !PT ;  /* 0x0000002200897276 */ /* 0x004fe40007810023 */
[----:B------:R-:W-:Y:S03]  /*c980*/  FMNMX3.FTZ R134, R2, R32, R33, !PT ;  /* 0x0000002002867276 */ /* 0x000fe60007810021 */
[----:B------:R-:W-:Y:S08]  /*c990*/  SHFL.BFLY PT, R0, R137, 0x2, 0x1f ;  /* 0x0c401f0089007f89 */ /* 0x000ff000000e0000 */
        /* <DEDUP_REMOVED lines=22> */
[--C-:B------:R-:W-:Y:S01]  /*cb00*/  FFMA.FTZ R151, R12, UR4, -R149.reuse ;  /* 0x000000040c977c23 */ /* 0x100fe20008010895 */
[--C-:B------:R-:W-:Y:S01]  /*cb10*/  FFMA.FTZ R150, R6, UR4, -R142.reuse ;  /* 0x0000000406967c23 */ /* 0x100fe2000801088e */
[--C-:B------:R-:W-:Y:S01]  /*cb20*/  FFMA.FTZ R140, R7, UR4, -R142.reuse ;  /* 0x00000004078c7c23 */ /* 0x100fe2000801088e */
[--C-:B------:R-:W-:Y:S01]  /*cb30*/  FFMA.FTZ R135, R10, UR4, -R142.reuse ;  /* 0x000000040a877c23 */ /* 0x100fe2000801088e */
[--C-:B------:R-:W-:Y:S03]  /*cb40*/  FFMA.FTZ R6, R11, UR4, -R142.reuse ;  /* 0x000000040b067c23 */ /* 0x100fe6000801088e */
[----:B------:R-:W4:Y:S01]  /*cb50*/  MUFU.EX2 R132, R133 ;  /* 0x0000008500847308 */ /* 0x000f220000000800 */
[----:B------:R-:W-:Y:S01]  /*cb60*/  IADD3 R7, PT, PT, R161, 0xc040, RZ ;  /* 0x0000c040a1077810 */ /* 0x000fe20007ffe0ff */
[--C-:B------:R-:W-:Y:S01]  /*cb70*/  FFMA.FTZ R144, R13, UR4, -R149.reuse ;  /* 0x000000040d907c23 */ /* 0x100fe20008010895 */
[----:B------:R-:W-:Y:S01]  /*cb80*/  @P0 IADD3 R7, PT, PT, R164, -0x40, RZ ;  /* 0xffffffc0a4070810 */ /* 0x000fe20007ffe0ff */
[--C-:B------:R-:W-:Y:S01]  /*cb90*/  FFMA.FTZ R145, R14, UR4, -R142.reuse ;  /* 0x000000040e917c23 */ /* 0x100fe2000801088e */
[--C-:B------:R-:W-:Y:S01]  /*cba0*/  FFMA.FTZ R152, R15, UR4, -R142.reuse ;  /* 0x000000040f987c23 */ /* 0x100fe2000801088e */
[--C-:B------:R-:W-:Y:S01]  /*cbb0*/  FFMA.FTZ R146, R17, UR4, -R149.reuse ;  /* 0x0000000411927c23 */ /* 0x100fe20008010895 */
[----:B------:R-:W-:Y:S03]  /*cbc0*/  IADD3 R148, PT, PT, R148, R7, RZ ;  /* 0x0000000794947210 */ /* 0x000fe60007ffe0ff */
[----:B------:R-:W-:Y:S01]  /*cbd0*/  MUFU.EX2 R143, R143 ;  /* 0x0000008f008f7308 */ /* 0x000fe20000000800 */
[--C-:B--2---:R-:W-:Y:S01]  /*cbe0*/  FFMA.FTZ R134, R9, UR4, -R149.reuse ;  /* 0x0000000409867c23 */ /* 0x104fe20008010895 */
[C---:B---3--:R-:W-:Y:S01]  /*cbf0*/  FMUL.FTZ R10, R3.reuse, R130 ;  /* 0x00000082030a7220 */ /* 0x048fe20000410000 */
[C---:B------:R-:W-:Y:S01]  /*cc00*/  FMUL.FTZ R11, R3.reuse, R131 ;  /* 0x00000083030b7220 */ /* 0x040fe20000410000 */
[C---:B------:R-:W-:Y:S01]  /*cc10*/  FMUL.FTZ R38, R3.reuse, R38 ;  /* 0x0000002603267220 */ /* 0x040fe20000410000 */
[C---:B------:R-:W-:Y:S01]  /*cc20*/  FMUL.FTZ R39, R3.reuse, R39 ;  /* 0x0000002703277220 */ /* 0x040fe20000410000 */
[C---:B------:R-:W-:Y:S01]  /*cc30*/  FMUL.FTZ R42, R3.reuse, R42 ;  /* 0x0000002a032a7220 */ /* 0x040fe20000410000 */
[C---:B------:R-:W-:Y:S03]  /*cc40*/  FMUL.FTZ R43, R3.reuse, R43 ;  /* 0x0000002b032b7220 */ /* 0x040fe60000410000 */
[----:B------:R-:W-:Y:S01]  /*cc50*/  MUFU.EX2 R141, R141 ;  /* 0x0000008d008d7308 */ /* 0x000fe20000000800 */
[C---:B----4-:R-:W-:Y:S01]  /*cc60*/  FMUL.FTZ R8, R132.reuse, R128 ;  /* 0x0000008084087220 */ /* 0x050fe20000410000 */
[C---:B------:R-:W-:Y:S01]  /*cc70*/  FMUL.FTZ R9, R132.reuse, R129 ;  /* 0x0000008184097220 */ /* 0x040fe20000410000 */
[C---:B------:R-:W-:Y:S01]  /*cc80*/  FMUL.FTZ R36, R132.reuse, R36 ;  /* 0x0000002484247220 */ /* 0x040fe20000410000 */
[C---:B------:R-:W-:Y:S01]  /*cc90*/  FMUL.FTZ R37, R132.reuse, R37 ;  /* 0x0000002584257220 */ /* 0x040fe20000410000 */
[C---:B------:R-:W-:Y:S01]  /*cca0*/  FMUL.FTZ R40, R132.reuse, R40 ;  /* 0x0000002884287220 */ /* 0x040fe20000410000 */
[C---:B------:R-:W-:Y:S01]  /*ccb0*/  FMUL.FTZ R41, R132.reuse, R41 ;  /* 0x0000002984297220 */ /* 0x040fe20000410000 */
[C---:B------:R-:W-:Y:S03]  /*ccc0*/  FMUL.FTZ R44, R132.reuse, R44 ;  /* 0x0000002c842c7220 */ /* 0x040fe60000410000 */
[----:B------:R-:W2:Y:S01]  /*ccd0*/  MUFU.EX2 R134, R134 ;  /* 0x0000008600867308 */ /* 0x000ea20000000800 */
[C---:B------:R-:W-:Y:S01]  /*cce0*/  FMUL.FTZ R45, R132.reuse, R45 ;  /* 0x0000002d842d7220 */ /* 0x040fe20000410000 */
[C---:B------:R-:W-:Y:S01]  /*ccf0*/  FMUL.FTZ R46, R3.reuse, R46 ;  /* 0x0000002e032e7220 */ /* 0x040fe20000410000 */
[C---:B------:R-:W-:Y:S01]  /*cd00*/  FMUL.FTZ R47, R3.reuse, R47 ;  /* 0x0000002f032f7220 */ /* 0x040fe20000410000 */
[C---:B------:R-:W-:Y:S01]  /*cd10*/  FMUL.FTZ R48, R132.reuse, R48 ;  /* 0x0000003084307220 */ /* 0x040fe20000410000 */
[C---:B------:R-:W-:Y:S01]  /*cd20*/  FMUL.FTZ R49, R132.reuse, R49 ;  /* 0x0000003184317220 */ /* 0x040fe20000410000 */
[C---:B------:R-:W-:Y:S01]  /*cd30*/  FMUL.FTZ R50, R3.reuse, R50 ;  /* 0x0000003203327220 */ /* 0x040fe20000410000 */
[C---:B------:R-:W-:Y:S03]  /*cd40*/  FMUL.FTZ R51, R3.reuse, R51 ;  /* 0x0000003303337220 */ /* 0x040fe60000410000 */
[----:B------:R-:W3:Y:S01]  /*cd50*/  MUFU.EX2 R147, R147 ;  /* 0x0000009300937308 */ /* 0x000ee20000000800 */
[C---:B------:R-:W-:Y:S01]  /*cd60*/  FMUL.FTZ R52, R132.reuse, R52 ;  /* 0x0000003484347220 */ /* 0x040fe20000410000 */
[C---:B------:R-:W-:Y:S01]  /*cd70*/  FMUL.FTZ R53, R132.reuse, R53 ;  /* 0x0000003584357220 */ /* 0x040fe20000410000 */
[C---:B------:R-:W-:Y:S01]  /*cd80*/  FMUL.FTZ R54, R3.reuse, R54 ;  /* 0x0000003603367220 */ /* 0x040fe20000410000 */
[C---:B------:R-:W-:Y:S01]  /*cd90*/  FMUL.FTZ R55, R3.reuse, R55 ;  /* 0x0000003703377220 */ /* 0x040fe20000410000 */
[C---:B------:R-:W-:Y:S01]  /*cda0*/  FMUL.FTZ R56, R132.reuse, R56 ;  /* 0x0000003884387220 */ /* 0x040fe20000410000 */
[----:B------:R-:W-:Y:S01]  /*cdb0*/  FMUL.FTZ R57, R132, R57 ;  /* 0x0000003984397220 */ /* 0x000fe20000410000 */
[C---:B------:R-:W-:Y:S03]  /*cdc0*/  FMUL.FTZ R58, R3.reuse, R58 ;  /* 0x0000003a033a7220 */ /* 0x040fe60000410000 */
[----:B------:R-:W-:Y:S01]  /*cdd0*/  MUFU.EX2 R150, R150 ;  /* 0x0000009600967308 */ /* 0x000fe20000000800 */
[----:B--2---:R-:W-:Y:S01]  /*cde0*/  F2FP.F16.F32.PACK_AB R130, R134, R141 ;  /* 0x0000008d8682723e */ /* 0x004fe200000000ff */
[C---:B------:R-:W-:Y:S01]  /*cdf0*/  FMUL.FTZ R59, R3.reuse, R59 ;  /* 0x0000003b033b7220 */ /* 0x040fe20000410000 */
[C---:B------:R-:W-:Y:S01]  /*ce00*/  FMUL.FTZ R60, R132.reuse, R60 ;  /* 0x0000003c843c7220 */ /* 0x040fe20000410000 */
[C---:B------:R-:W-:Y:S01]  /*ce10*/  FMUL.FTZ R61, R132.reuse, R61 ;  /* 0x0000003d843d7220 */ /* 0x040fe20000410000 */
[C---:B------:R-:W-:Y:S01]  /*ce20*/  FMUL.FTZ R62, R3.reuse, R62 ;  /* 0x0000003e033e7220 */ /* 0x040fe20000410000 */
[----:B------:R-:W-:Y:S01]  /*ce30*/  FMUL.FTZ R63, R3, R63 ;  /* 0x0000003f033f7220 */ /* 0x000fe20000410000 */
[C---:B------:R-:W-:Y:S03]  /*ce40*/  FMUL.FTZ R64, R132.reuse, R64 ;  /* 0x0000004084407220 */ /* 0x040fe60000410000 */
[----:B------:R-:W2:Y:S01]  /*ce50*/  MUFU.EX2 R140, R140 ;  /* 0x0000008c008c7308 */ /* 0x000ea20000000800 */
[----:B---3--:R-:W-:Y:S01]  /*ce60*/  F2FP.F16.F32.PACK_AB R128, R143, R147 ;  /* 0x000000938f80723e */ /* 0x008fe200000000ff */
[C---:B------:R-:W-:Y:S01]  /*ce70*/  FMUL.FTZ R65, R132.reuse, R65 ;  /* 0x0000004184417220 */ /* 0x040fe20000410000 */
[C---:B------:R-:W-:Y:S01]  /*ce80*/  FMUL.FTZ R66, R3.reuse, R66 ;  /* 0x0000004203427220 */ /* 0x040fe20000410000 */
[C---:B------:R-:W-:Y:S01]  /*ce90*/  FMUL.FTZ R67, R3.reuse, R67 ;  /* 0x0000004303437220 */ /* 0x040fe20000410000 */
[C---:B------:R-:W-:Y:S01]  /*cea0*/  FMUL.FTZ R68, R132.reuse, R68 ;  /* 0x0000004484447220 */ /* 0x040fe20000410000 */
[C---:B------:R-:W-:Y:S01]  /*ceb0*/  FMUL.FTZ R69, R132.reuse, R69 ;  /* 0x0000004584457220 */ /* 0x040fe20000410000 */
[C---:B------:R-:W-:Y:S03]  /*cec0*/  FMUL.FTZ R70, R3.reuse, R70 ;  /* 0x0000004603467220 */ /* 0x040fe60000410000 */
[----:B------:R-:W-:Y:S01]  /*ced0*/  MUFU.EX2 R135, R135 ;  /* 0x0000008700877308 */ /* 0x000fe20000000800 */
[C---:B------:R-:W-:Y:S01]  /*cee0*/  FMUL.FTZ R71, R3.reuse, R71 ;  /* 0x0000004703477220 */ /* 0x040fe20000410000 */
[C---:B------:R-:W-:Y:S01]  /*cef0*/  FMUL.FTZ R72, R132.reuse, R72 ;  /* 0x0000004884487220 */ /* 0x040fe20000410000 */
[C---:B------:R-:W-:Y:S01]  /*cf00*/  FMUL.FTZ R73, R132.reuse, R73 ;  /* 0x0000004984497220 */ /* 0x040fe20000410000 */
[C---:B------:R-:W-:Y:S01]  /*cf10*/  FMUL.FTZ R74, R3.reuse, R74 ;  /* 0x0000004a034a7220 */ /* 0x040fe20000410000 */
[C---:B------:R-:W-:Y:S01]  /*cf20*/  FMUL.FTZ R75, R3.reuse, R75 ;  /* 0x0000004b034b7220 */ /* 0x040fe20000410000 */
[C---:B------:R-:W-:Y:S01]  /*cf30*/  FMUL.FTZ R76, R132.reuse, R76 ;  /* 0x0000004c844c7220 */ /* 0x040fe20000410000 */
[----:B------:R-:W-:Y:S03]  /*cf40*/  FMUL.FTZ R77, R132, R77 ;  /* 0x0000004d844d7220 */ /* 0x000fe60000410000 */
[----:B------:R-:W3:Y:S01]  /*cf50*/  MUFU.EX2 R6, R6 ;  /* 0x0000000600067308 */ /* 0x000ee20000000800 */
[----:B--2---:R-:W-:Y:S01]  /*cf60*/  F2FP.F16.F32.PACK_AB R129, R140, R150 ;  /* 0x000000968c81723e */ /* 0x004fe200000000ff */
        /* <DEDUP_REMOVED lines=15> */
[----:B---3--:R-:W-:Y:S01]  /*d060*/  F2FP.F16.F32.PACK_AB R131, R6, R135 ;  /* 0x000000870683723e */ /* 0x008fe200000000ff */
[C---:B------:R-:W-:Y:S01]  /*d070*/  FMUL.FTZ R12, R132.reuse, R124 ;  /* 0x0000007c840c7220 */ /* 0x040fe20000410000 */
[----:B------:R-:W-:Y:S01]  /*d080*/  FMUL.FTZ R13, R132, R125 ;  /* 0x0000007d840d7220 */ /* 0x000fe20000410000 */
[C---:B------:R-:W-:Y:S01]  /*d090*/  FMUL.FTZ R14, R3.reuse, R126 ;  /* 0x0000007e030e7220 */ /* 0x040fe20000410000 */
[----:B------:R-:W-:Y:S01]  /*d0a0*/  FMUL.FTZ R15, R3, R127 ;  /* 0x0000007f030f7220 */ /* 0x000fe20000410000 */
[--C-:B------:R-:W-:Y:S01]  /*d0b0*/  FFMA.FTZ R153, R20, UR4, -R149.reuse ;  /* 0x0000000414997c23 */ /* 0x100fe20008010895 */
[----:B------:R-:W-:Y:S01]  /*d0c0*/  LDSM.16.MT88.4 R124, [R161+0xc800] ;  /* 0x00c80000a17c783b */ /* 0x000fe20000004200 */
[C---:B-1----:R-:W-:Y:S01]  /*d0d0*/  HMMA.16816.F32 R8, R128.reuse, R136, R8 ;  /* 0x000000888008723c */ /* 0x042fe20000001808 */
[----:B------:R-:W-:Y:S04]  /*d0e0*/  MUFU.EX2 R151, R151 ;  /* 0x0000009700977308 */ /* 0x000fe80000000800 */
[--C-:B------:R-:W-:Y:S01]  /*d0f0*/  FFMA.FTZ R154, R21, UR4, -R149.reuse ;  /* 0x00000004159a7c23 */ /* 0x100fe20008010895 */
[--C-:B------:R-:W-:Y:S01]  /*d100*/  FFMA.FTZ R155, R22, UR4, -R142.reuse ;  /* 0x00000004169b7c23 */ /* 0x100fe2000801088e */
[--C-:B------:R-:W-:Y:S01]  /*d110*/  FFMA.FTZ R163, R24, UR4, -R149.reuse ;  /* 0x0000000418a37c23 */ /* 0x100fe20008010895 */
[C---:B------:R-:W-:Y:S01]  /*d120*/  HMMA.16816.F32 R36, R128.reuse, R138, R36 ;  /* 0x0000008a8024723c */ /* 0x040fe20000001824 */
[----:B------:R-:W1:Y:S02]  /*d130*/  LDSM.16.MT88.4 R136, [R157+0xc000] ;  /* 0x00c000009d88783b */ /* 0x000e640000004200 */
[----:B------:R-:W-:Y:S01]  /*d140*/  MUFU.EX2 R153, R153 ;  /* 0x0000009900997308 */ /* 0x000fe20000000800 */
[--C-:B------:R-:W-:Y:S01]  /*d150*/  FFMA.FTZ R176, R25, UR4, -R149.reuse ;  /* 0x0000000419b07c23 */ /* 0x100fe20008010895 */
[--C-:B------:R-:W-:Y:S01]  /*d160*/  FFMA.FTZ R178, R26, UR4, -R142.reuse ;  /* 0x000000041ab27c23 */ /* 0x100fe2000801088e */
[----:B------:R-:W-:Y:S01]  /*d170*/  FFMA.FTZ R167, R27, UR4, -R142 ;  /* 0x000000041ba77c23 */ /* 0x000fe2000801088e */
[----:B------:R-:W-:Y:S01]  /*d180*/  FFMA.FTZ R28, R28, UR4, -R149 ;  /* 0x000000041c1c7c23 */ /* 0x000fe20008010895 */
[C---:B------:R-:W-:Y:S01]  /*d190*/  FMUL.FTZ R93, R132.reuse, R93 ;  /* 0x0000005d845d7220 */ /* 0x040fe20000410000 */
[C---:B------:R-:W-:Y:S01]  /*d1a0*/  FMUL.FTZ R94, R3.reuse, R94 ;  /* 0x0000005e035e7220 */ /* 0x040fe20000410000 */
[----:B------:R-:W-:Y:S01]  /*d1b0*/  LDSM.16.MT88.4 R24, [R157+0xd000] ;  /* 0x00d000009d18783b */ /* 0x000fe20000004200 */
        /* <DEDUP_REMOVED lines=29> */
[----:B------:R-:W-:Y:S01]  /*d390*/  MUFU.EX2 R154, R154 ;  /* 0x0000009a009a7308 */ /* 0x000fe20000000800 */
[----:B------:R-:W-:Y:S01]  /*d3a0*/  FFMA.FTZ R150, R3, R174, R150 ;  /* 0x000000ae03967223 */ /* 0x000fe20000010096 */
[C---:B-1----:R-:W-:Y:S03]  /*d3b0*/  HMMA.16816.F32 R40, R128.reuse, R136, R40 ;  /* 0x000000888028723c */ /* 0x042fe60000001828 */
[----:B------:R-:W-:Y:S01]  /*d3c0*/  FFMA.FTZ R147, R132, R171, R147 ;  /* 0x000000ab84937223 */ /* 0x000fe20000010093 */
[--C-:B------:R-:W-:Y:S01]  /*d3d0*/  FFMA.FTZ R171, R30, UR4, -R142.reuse ;  /* 0x000000041eab7c23 */ /* 0x100fe2000801088e */
[----:B------:R-:W-:Y:S03]  /*d3e0*/  FFMA.FTZ R132, R31, UR4, -R142 ;  /* 0x000000041f847c23 */ /* 0x000fe6000801088e */
[----:B------:R-:W-:Y:S01]  /*d3f0*/  MUFU.EX2 R3, R28 ;  /* 0x0000001c00037308 */ /* 0x000fe20000000800 */
[----:B------:R-:W-:Y:S01]  /*d400*/  FFMA.FTZ R175, R32, UR4, -R149 ;  /* 0x0000000420af7c23 */ /* 0x000fe20008010895 */
[C---:B------:R-:W-:Y:S01]  /*d410*/  HMMA.16816.F32 R44, R128.reuse, R138, R44 ;  /* 0x0000008a802c723c */ /* 0x040fe2000000182c */
[----:B------:R-:W1:Y:S02]  /*d420*/  LDSM.16.MT88.4 R136, [R7] ;  /* 0x000000000788783b */ /* 0x000e640000004200 */
[----:B------:R-:W-:Y:S01]  /*d430*/  FADD.FTZ R32, R143, R147 ;  /* 0x000000938f207221 */ /* 0x000fe20000010000 */
[----:B------:R-:W-:Y:S01]  /*d440*/  FADD.FTZ R150, R140, R150 ;  /* 0x000000968c967221 */ /* 0x000fe20000010000 */
[----:B------:R-:W-:Y:S03]  /*d450*/  MOV R133, R2 ;  /* 0x0000000200857202 */ /* 0x000fe60000000f00 */
[----:B------:R-:W-:Y:S01]  /*d460*/  MUFU.EX2 R155, R155 ;  /* 0x0000009b009b7308 */ /* 0x000fe20000000800 */
[----:B------:R-:W-:Y:S04]  /*d470*/  FADD.FTZ R135, R135, R150 ;  /* 0x0000009687877221 */ /* 0x000fe80000010000 */
[----:B------:R-:W-:Y:S05]  /*d480*/  FADD.FTZ R6, R6, R135 ;  /* 0x0000008706067221 */ /* 0x000fea0000010000 */
[----:B------:R-:W-:Y:S10]  /*d490*/  MUFU.EX2 R163, R163 ;  /* 0x000000a300a37308 */ /* 0x000ff40000000800 */
[----:B------:R-:W-:Y:S10]  /*d4a0*/  MUFU.EX2 R176, R176 ;  /* 0x000000b000b07308 */ /* 0x000ff40000000800 */
[----:B------:R-:W-:Y:S10]  /*d4b0*/  MUFU.EX2 R178, R178 ;  /* 0x000000b200b27308 */ /* 0x000ff40000000800 */
[----:B------:R-:W-:Y:S01]  /*d4c0*/  MUFU.EX2 R167, R167 ;  /* 0x000000a700a77308 */ /* 0x000fe20000000800 */
[C---:B-1----:R-:W-:Y:S09]  /*d4d0*/  HMMA.16816.F32 R48, R128.reuse, R136, R48 ;  /* 0x000000888030723c */ /* 0x042ff20000001830 */
[----:B------:R-:W1:Y:S01]  /*d4e0*/  MUFU.EX2 R144, R144 ;  /* 0x0000009000907308 */ /* 0x000e620000000800 */
[C---:B------:R-:W-:Y:S01]  /*d4f0*/  HMMA.16816.F32 R52, R128.reuse, R138, R52 ;  /* 0x0000008a8034723c */ /* 0x040fe20000001834 */
[----:B------:R-:W2:Y:S08]  /*d500*/  LDSM.16.MT88.4 R136, [R148] ;  /* 0x000000009488783b */ /* 0x000eb00000004200 */
[----:B------:R-:W-:Y:S10]  /*d510*/  MUFU.EX2 R145, R145 ;  /* 0x0000009100917308 */ /* 0x000ff40000000800 */
[----:B------:R-:W-:Y:S10]  /*d520*/  MUFU.EX2 R146, R146 ;  /* 0x0000009200927308 */ /* 0x000ff40000000800 */
[----:B------:R-:W-:Y:S10]  /*d530*/  MUFU.EX2 R171, R171 ;  /* 0x000000ab00ab7308 */ /* 0x000ff40000000800 */
[----:B------:R-:W-:Y:S10]  /*d540*/  MUFU.EX2 R132, R132 ;  /* 0x0000008400847308 */ /* 0x000ff40000000800 */
[----:B------:R-:W-:Y:S01]  /*d550*/  MUFU.EX2 R175, R175 ;  /* 0x000000af00af7308 */ /* 0x000fe20000000800 */
[C---:B--2---:R-:W-:Y:S08]  /*d560*/  HMMA.16816.F32 R56, R128.reuse, R136, R56 ;  /* 0x000000888038723c */ /* 0x044ff00000001838 */
[C---:B------:R-:W-:Y:S01]  /*d570*/  HMMA.16816.F32 R60, R128.reuse, R138, R60 ;  /* 0x0000008a803c723c */ /* 0x040fe2000000183c */
[----:B------:R-:W2:Y:S07]  /*d580*/  LDSM.16.MT88.4 R136, [R161+0xe000] ;  /* 0x00e00000a188783b */ /* 0x000eae0000004200 */
        /* <DEDUP_REMOVED lines=21> */
[C---:B--2---:R-:W-:Y:S01]  /*d6e0*/  HMMA.16816.F32 R120, R128.reuse, R136, R120 ;  /* 0x000000888078723c */ /* 0x044fe20000001878 */
[----:B------:R-:W2:Y:S02]  /*d6f0*/  MUFU.EX2 R136, R152 ;  /* 0x0000009800887308 */ /* 0x000ea40000000800 */
[----:B------:R-:W-:Y:S01]  /*d700*/  FFMA.FTZ R137, R16, UR4, -R149 ;  /* 0x0000000410897c23 */ /* 0x000fe20008010895 */
[----:B-1----:R-:W-:Y:S04]  /*d710*/  F2FP.F16.F32.PACK_AB R16, R144, R151 ;  /* 0x000000979010723e */ /* 0x002fe800000000ff */
[----:B------:R-:W-:Y:S03]  /*d720*/  HMMA.16816.F32 R12, R128, R138, R12 ;  /* 0x0000008a800c723c */ /* 0x000fe6000000180c */
[----:B------:R-:W1:Y:S01]  /*d730*/  MUFU.EX2 R137, R137 ;  /* 0x0000008900897308 */ /* 0x000e620000000800 */
[--C-:B------:R-:W-:Y:S01]  /*d740*/  FFMA.FTZ R139, R18, UR4, -R142.reuse ;  /* 0x00000004128b7c23 */ /* 0x100fe2000801088e */
[--C-:B------:R-:W-:Y:S08]  /*d750*/  FFMA.FTZ R138, R19, UR4, -R142.reuse ;  /* 0x00000004138a7c23 */ /* 0x100ff0000801088e */
[----:B------:R-:W-:Y:S01]  /*d760*/  MUFU.EX2 R139, R139 ;  /* 0x0000008b008b7308 */ /* 0x000fe20000000800 */
[C---:B--2---:R-:W-:Y:S01]  /*d770*/  F2FP.F16.F32.PACK_AB R17, R136.reuse, R145 ;  /* 0x000000918811723e */ /* 0x044fe200000000ff */
[----:B------:R-:W-:Y:S01]  /*d780*/  FFMA.FTZ R152, R23, UR4, -R142 ;  /* 0x0000000417987c23 */ /* 0x000fe2000801088e */
[----:B------:R-:W-:Y:S01]  /*d790*/  FADD.FTZ R145, R145, R6 ;  /* 0x0000000691917221 */ /* 0x000fe20000010000 */
[----:B------:R-:W-:Y:S03]  /*d7a0*/  LDSM.16.MT88.4 R20, [R161+0xd000] ;  /* 0x00d00000a114783b */ /* 0x000fe60000004200 */
[----:B------:R-:W-:Y:S03]  /*d7b0*/  FADD.FTZ R136, R136, R145 ;  /* 0x0000009188887221 */ /* 0x000fe60000010000 */
[----:B------:R-:W2:Y:S01]  /*d7c0*/  MUFU.EX2 R138, R138 ;  /* 0x0000008a008a7308 */ /* 0x000ea20000000800 */
[----:B-1----:R-:W-:Y:S09]  /*d7d0*/  F2FP.F16.F32.PACK_AB R18, R146, R137 ;  /* 0x000000899212723e */ /* 0x002ff200000000ff */
[----:B------:R-:W1:Y:S01]  /*d7e0*/  MUFU.EX2 R152, R152 ;  /* 0x0000009800987308 */ /* 0x000e620000000800 */
[C---:B--2---:R-:W-:Y:S01]  /*d7f0*/  F2FP.F16.F32.PACK_AB R19, R138.reuse, R139 ;  /* 0x0000008b8a13723e */ /* 0x044fe200000000ff */
[----:B------:R-:W-:Y:S04]  /*d800*/  FADD.FTZ R139, R139, R136 ;  /* 0x000000888b8b7221 */ /* 0x000fe80000010000 */
[----:B------:R-:W-:Y:S02]  /*d810*/  FADD.FTZ R138, R138, R139 ;  /* 0x0000008b8a8a7221 */ /* 0x000fe40000010000 */
[C---:B------:R-:W-:Y:S08]  /*d820*/  HMMA.16816.F32 R8, R16.reuse, R124, R8 ;  /* 0x0000007c1008723c */ /* 0x040ff00000001808 */
        /* <DEDUP_REMOVED lines=32> */
[C---:B--2---:R-:W-:Y:S03]  /*da30*/  HMMA.16816.F32 R120, R16.reuse, R124, R120 ;  /* 0x0000007c1078723c */ /* 0x044fe60000001878 */
[--C-:B------:R-:W-:Y:S01]  /*da40*/  FFMA.FTZ R124, R29, UR4, -R149.reuse ;  /* 0x000000041d7c7c23 */ /* 0x100fe20008010895 */
[--C-:B------:R-:W-:Y:S01]  /*da50*/  FFMA.FTZ R125, R34, UR4, -R142.reuse ;  /* 0x00000004227d7c23 */ /* 0x100fe2000801088e */
[----:B------:R-:W-:Y:S01]  /*da60*/  LDSM.16.MT88.4 R28, [R161+0xd800] ;  /* 0x00d80000a11c783b */ /* 0x000fe20000004200 */
[----:B------:R-:W-:Y:S01]  /*da70*/  FFMA.FTZ R142, R35, UR4, -R142 ;  /* 0x00000004238e7c23 */ /* 0x000fe2000801088e */
[----:B------:R-:W-:Y:S01]  /*da80*/  FFMA.FTZ R149, R33, UR4, -R149 ;  /* 0x0000000421957c23 */ /* 0x000fe20008010895 */
[----:B------:R-:W-:Y:S01]  /*da90*/  HMMA.16816.F32 R12, R16, R126, R12 ;  /* 0x0000007e100c723c */ /* 0x000fe2000000180c */
[----:B------:R-:W2:Y:S02]  /*daa0*/  MUFU.EX2 R174, R124 ;  /* 0x0000007c00ae7308 */ /* 0x000ea40000000800 */
[----:B------:R-:W-:Y:S01]  /*dab0*/  F2FP.F16.F32.PACK_AB R16, R154, R153 ;  /* 0x000000999a10723e */ /* 0x000fe200000000ff */
[----:B------:R-:W-:Y:S01]  /*dac0*/  FADD.FTZ R33, R141, R32 ;  /* 0x000000208d217221 */ /* 0x000fe20000010000 */
[----:B-1----:R-:W-:Y:S01]  /*dad0*/  F2FP.F16.F32.PACK_AB R17, R152, R155 ;  /* 0x0000009b9811723e */ /* 0x002fe200000000ff */
[----:B------:R-:W-:Y:S01]  /*dae0*/  FADD.FTZ R155, R155, R138 ;  /* 0x0000008a9b9b7221 */ /* 0x000fe20000010000 */
[----:B------:R-:W-:Y:S01]  /*daf0*/  F2FP.F16.F32.PACK_AB R18, R176, R163 ;  /* 0x000000a3b012723e */ /* 0x000fe200000000ff */
[----:B------:R-:W-:Y:S01]  /*db00*/  FADD.FTZ R134, R134, R33 ;  /* 0x0000002186867221 */ /* 0x000fe20000010000 */
[----:B------:R-:W-:Y:S01]  /*db10*/  F2FP.F16.F32.PACK_AB R19, R167, R178 ;  /* 0x000000b2a713723e */ /* 0x000fe200000000ff */
[----:B------:R-:W-:Y:S01]  /*db20*/  LDSM.16.MT88.4 R32, [R7+0x1800] ;  /* 0x001800000720783b */ /* 0x000fe20000004200 */
[----:B------:R-:W1:Y:S01]  /*db30*/  MUFU.EX2 R180, R149 ;  /* 0x0000009500b47308 */ /* 0x000e620000000800 */
[----:B------:R-:W-:Y:S01]  /*db40*/  FADD.FTZ R151, R151, R134 ;  /* 0x0000008697977221 */ /* 0x000fe20000010000 */
[----:B------:R-:W-:Y:S03]  /*db50*/  FADD.FTZ R155, R152, R155 ;  /* 0x0000009b989b7221 */ /* 0x000fe60000010000 */
[C---:B------:R-:W-:Y:S03]  /*db60*/  HMMA.16816.F32 R8, R16.reuse, R20, R8 ;  /* 0x000000141008723c */ /* 0x040fe60000001808 */
[----:B--2---:R-:W-:Y:S02]  /*db70*/  F2FP.F16.F32.PACK_AB R124, R174, R3 ;  /* 0x00000003ae7c723e */ /* 0x004fe400000000ff */
[----:B------:R2:W-:Y:S01]  /*db80*/  MUFU.EX2 R140, R125 ;  /* 0x0000007d008c7308 */ /* 0x0005e20000000800 */
[----:B------:R-:W-:Y:S01]  /*db90*/  FADD.FTZ R144, R144, R151 ;  /* 0x0000009790907221 */ /* 0x000fe20000010000 */
[----:B------:R-:W-:Y:S01]  /*dba0*/  FADD.FTZ R178, R178, R155 ;  /* 0x0000009bb2b27221 */ /* 0x000fe20000010000 */
[C---:B------:R-:W-:Y:S01]  /*dbb0*/  HMMA.16816.F32 R36, R16.reuse, R22, R36 ;  /* 0x000000161024723c */ /* 0x040fe20000001824 */
[----:B------:R-:W3:Y:S02]  /*dbc0*/  LDSM.16.MT88.4 R20, [R7+0x1000] ;  /* 0x001000000714783b */ /* 0x000ee40000004200 */
[----:B------:R-:W-:Y:S01]  /*dbd0*/  FADD.FTZ R137, R137, R144 ;  /* 0x0000009089897221 */ /* 0x000fe20000010000 */
[----:B-1----:R-:W-:Y:S03]  /*dbe0*/  F2FP.F16.F32.PACK_AB R126, R180, R175 ;  /* 0x000000afb47e723e */ /* 0x002fe600000000ff */
[----:B------:R-:W1:Y:S01]  /*dbf0*/  MUFU.EX2 R141, R142 ;  /* 0x0000008e008d7308 */ /* 0x000e620000000800 */
[----:B------:R-:W-:Y:S01]  /*dc00*/  FADD.FTZ R178, R167, R178 ;  /* 0x000000b2a7b27221 */ /* 0x000fe20000010000 */
[----:B------:R-:W-:Y:S01]  /*dc10*/  FADD.FTZ R146, R146, R137 ;  /* 0x0000008992927221 */ /* 0x000fe20000010000 */
[C---:B------:R-:W-:Y:S03]  /*dc20*/  HMMA.16816.F32 R40, R16.reuse, R24, R40 ;  /* 0x000000181028723c */ /* 0x040fe60000001828 */
[----:B------:R-:W-:Y:S01]  /*dc30*/  FADD.FTZ R153, R153, R146 ;  /* 0x0000009299997221 */ /* 0x000fe20000010000 */
[----:B--2---:R-:W-:Y:S01]  /*dc40*/  F2FP.F16.F32.PACK_AB R125, R132, R171 ;  /* 0x000000ab847d723e */ /* 0x004fe200000000ff */
[----:B------:R-:W-:Y:S02]  /*dc50*/  FADD.FTZ R171, R171, R178 ;  /* 0x000000b2abab7221 */ /* 0x000fe40000010000 */
[----:B------:R-:W-:Y:S01]  /*dc60*/  FADD.FTZ R154, R154, R153 ;  /* 0x000000999a9a7221 */ /* 0x000fe20000010000 */
[C---:B------:R-:W-:Y:S01]  /*dc70*/  HMMA.16816.F32 R44, R16.reuse, R26, R44 ;  /* 0x0000001a102c723c */ /* 0x040fe2000000182c */
[----:B------:R-:W2:Y:S02]  /*dc80*/  LDSM.16.MT88.4 R24, [R148+0x1000] ;  /* 0x001000009418783b */ /* 0x000ea40000004200 */
[----:B------:R-:W-:Y:S01]  /*dc90*/  FADD.FTZ R163, R163, R154 ;  /* 0x0000009aa3a37221 */ /* 0x000fe20000010000 */
[----:B------:R-:W-:Y:S01]  /*dca0*/  FADD.FTZ R171, R132, R171 ;  /* 0x000000ab84ab7221 */ /* 0x000fe20000010000 */
[----:B-1----:R-:W-:Y:S02]  /*dcb0*/  F2FP.F16.F32.PACK_AB R127, R141, R140 ;  /* 0x0000008c8d7f723e */ /* 0x002fe400000000ff */
[----:B------:R-:W-:Y:S01]  /*dcc0*/  FADD.FTZ R176, R176, R163 ;  /* 0x000000a3b0b07221 */ /* 0x000fe20000010000 */
[----:B------:R-:W-:Y:S03]  /*dcd0*/  FADD.FTZ R140, R140, R171 ;  /* 0x000000ab8c8c7221 */ /* 0x000fe60000010000 */
[----:B------:R-:W-:Y:S04]  /*dce0*/  FADD.FTZ R3, R3, R176 ;  /* 0x000000b003037221 */ /* 0x000fe80000010000 */
[----:B------:R-:W-:Y:S01]  /*dcf0*/  FADD.FTZ R174, R174, R3 ;  /* 0x00000003aeae7221 */ /* 0x000fe20000010000 */
[----:B------:R-:W-:Y:S03]  /*dd00*/  MOV R3, R0 ;  /* 0x0000000000037202 */ /* 0x000fe60000000f00 */
[----:B------:R-:W-:Y:S01]  /*dd10*/  FADD.FTZ R175, R175, R174 ;  /* 0x000000aeafaf7221 */ /* 0x000fe20000010000 */
[----:B------:R-:W-:Y:S03]  /*dd20*/  FADD.FTZ R174, R141, R140 ;  /* 0x0000008c8dae7221 */ /* 0x000fe60000010000 */
[----:B------:R-:W-:Y:S01]  /*dd30*/  FADD.FTZ R171, R180, R175 ;  /* 0x000000afb4ab7221 */ /* 0x000fe20000010000 */
[C---:B---3--:R-:W-:Y:S08]  /*dd40*/  HMMA.16816.F32 R48, R16.reuse, R20, R48 ;  /* 0x000000141030723c */ /* 0x048ff00000001830 */
        /* <DEDUP_REMOVED lines=28> */
[----:B------:R-:W-:Y:S07]  /*df10*/  LDSM.16.MT88.4 R16, [R161+0xf800] ;  /* 0x00f80000a110783b */ /* 0x000fee0000004200 */
[C---:B------:R-:W-:Y:S01]  /*df20*/  HMMA.16816.F32 R128, R124.reuse, R28, R8 ;  /* 0x0000001c7c80723c */ /* 0x040fe20000001808 */
[----:B------:R-:W2:Y:S07]  /*df30*/  LDSM.16.MT88.4 R8, [R148+0x1800] ;  /* 0x001800009408783b */ /* 0x000eae0000004200 */
[C---:B------:R-:W-:Y:S01]  /*df40*/  HMMA.16816.F32 R36, R124.reuse, R30, R36 ;  /* 0x0000001e7c24723c */ /* 0x040fe20000001824 */
[----:B------:R-:W-:Y:S07]  /*df50*/  LDSM.16.MT88.4 R24, [R7+0x3800] ;  /* 0x003800000718783b */ /* 0x000fee0000004200 */
[C---:B-1----:R-:W-:Y:S01]  /*df60*/  HMMA.16816.F32 R40, R124.reuse, R20, R40 ;  /* 0x000000147c28723c */ /* 0x042fe20000001828 */
[----:B------:R-:W-:Y:S07]  /*df70*/  LDSM.16.MT88.4 R28, [R148+0x5800] ;  /* 0x00580000941c783b */ /* 0x000fee0000004200 */
[C---:B------:R-:W-:Y:S01]  /*df80*/  HMMA.16816.F32 R44, R124.reuse, R22, R44 ;  /* 0x000000167c2c723c */ /* 0x040fe2000000182c */
[----:B------:R-:W1:Y:S07]  /*df90*/  LDSM.16.MT88.4 R20, [R157+0xf800] ;  /* 0x00f800009d14783b */ /* 0x000e6e0000004200 */
[C---:B------:R-:W-:Y:S08]  /*dfa0*/  HMMA.16816.F32 R48, R124.reuse, R32, R48 ;  /* 0x000000207c30723c */ /* 0x040ff00000001830 */
[C---:B------:R-:W-:Y:S08]  /*dfb0*/  HMMA.16816.F32 R52, R124.reuse, R34, R52 ;  /* 0x000000227c34723c */ /* 0x040ff00000001834 */
[C---:B--2---:R-:W-:Y:S08]  /*dfc0*/  HMMA.16816.F32 R56, R124.reuse, R8, R56 ;  /* 0x000000087c38723c */ /* 0x044ff00000001838 */
        /* <DEDUP_REMOVED lines=12> */
[C---:B------:R-:W-:Y:S08]  /*e090*/  HMMA.16816.F32 R92, R124.reuse, R10, R92 ;  /* 0x0000000a7c5c723c */ /* 0x040ff0000000185c */
[C---:B---3--:R-:W-:Y:S08]  /*e0a0*/  HMMA.16816.F32 R96, R124.reuse, R16, R96 ;  /* 0x000000107c60723c */ /* 0x048ff00000001860 */
[C---:B------:R-:W-:Y:S08]  /*e0b0*/  HMMA.16816.F32 R100, R124.reuse, R18, R100 ;  /* 0x000000127c64723c */ /* 0x040ff00000001864 */
[C---:B-1----:R-:W-:Y:S08]  /*e0c0*/  HMMA.16816.F32 R104, R124.reuse, R20, R104 ;  /* 0x000000147c68723c */ /* 0x042ff00000001868 */
[C---:B------:R-:W-:Y:S08]  /*e0d0*/  HMMA.16816.F32 R108, R124.reuse, R22, R108 ;  /* 0x000000167c6c723c */ /* 0x040ff0000000186c */
[C---:B----4-:R-:W-:Y:S08]  /*e0e0*/  HMMA.16816.F32 R112, R124.reuse, R24, R112 ;  /* 0x000000187c70723c */ /* 0x050ff00000001870 */
[C---:B------:R-:W-:Y:S08]  /*e0f0*/  HMMA.16816.F32 R116, R124.reuse, R26, R116 ;  /* 0x0000001a7c74723c */ /* 0x040ff00000001874 */
[C---:B------:R-:W-:Y:S08]  /*e100*/  HMMA.16816.F32 R120, R124.reuse, R28, R120 ;  /* 0x0000001c7c78723c */ /* 0x040ff00000001878 */
[----:B------:R-:W-:Y:S01]  /*e110*/  HMMA.16816.F32 R124, R124, R30, R12 ;  /* 0x0000001e7c7c723c */ /* 0x000fe2000000180c */
[----:B------:R-:W-:Y:S08]  /*e120*/  @!UPT UIADD3 URZ, UPT, UPT, URZ, URZ, URZ ;  /* 0x000000fffffff290 */ /* 0x000ff0000fffe0ff */
[----:B------:R-:W-:Y:S11]  /*e130*/  BRA.U UP0, `(.L_x_1139) ;  /* 0xffffffc9001c7547 */ /* 0x000ff6000b83ffff */
.L_x_1135:
[----:B------:R-:W1:Y:S01]  /*e140*/  SHFL.BFLY PT, R10, R171, 0x2, 0x1f ;  /* 0x0c401f00ab0a7f89 */ /* 0x000e6200000e0000 */
[C---:B------:R-:W-:Y:S01]  /*e150*/  SHF.L.U32 R8, R160.reuse, 0x4, RZ ;  /* 0x00000004a0087819 */ /* 0x040fe200000006ff */
[----:B------:R-:W-:Y:S01]  /*e160*/  S2UR UR9, SR_CTAID.Y ;  /* 0x00000000000979c3 */ /* 0x000fe20000002600 */
[----:B------:R-:W-:Y:S01]  /*e170*/  SHF.L.U32 R14, R160, 0x1, RZ ;  /* 0x00000001a00e7819 */ /* 0x000fe200000006ff */
[----:B------:R-:W2:Y:S01]  /*e180*/  SHFL.BFLY PT, R9, R174, 0x2, 0x1f ;  /* 0x0c401f00ae097f89 */ /* 0x000ea200000e0000 */
[----:B------:R-:W-:Y:S01]  /*e190*/  LOP3.LUT R7, R8, 0x1c0, RZ, 0xc0, !PT ;  /* 0x000001c008077812 */ /* 0x000fe200078ec0ff */
[----:B------:R-:W3:Y:S01]  /*e1a0*/  LDCU UR4, c[0x0][0x44c] ;  /* 0x00008980ff0477ac */ /* 0x000ee20008000800 */
[----:B------:R-:W-:Y:S01]  /*e1b0*/  LOP3.LUT R4, R162, 0x30, RZ, 0xc0, !PT ;  /* 0x00000030a2047812 */ /* 0x000fe200078ec0ff */
[----:B------:R-:W-:Y:S01]  /*e1c0*/  BSSY.RECONVERGENT B0, `(.L_x_1140) ;  /* 0x00000fb000007945 */ /* 0x000fe20003800200 */
[----:B------:R-:W-:Y:S01]  /*e1d0*/  SHF.R.U32.HI R3, RZ, 0x2, R160 ;  /* 0x00000002ff037819 */ /* 0x000fe200000116a0 */
[----:B------:R-:W-:Y:S01]  /*e1e0*/  S2UR UR7, SR_CTAID.Z ;  /* 0x00000000000779c3 */ /* 0x000fe20000002700 */
[----:B------:R-:W-:-:S02]  /*e1f0*/  R2P PR, R160, 0x18 ;  /* 0x00000018a0007804 */ /* 0x000fc40000000000 */
[--C-:B------:R-:W-:Y:S02]  /*e200*/  LOP3.LUT R12, R159, 0x6, R14.reuse, 0xf8, !PT ;  /* 0x000000069f0c7812 */ /* 0x100fe400078ef80e */
[----:B------:R-:W-:Y:S02]  /*e210*/  LOP3.LUT R7, R7, 0x38, R14, 0xf8, !PT ;  /* 0x0000003807077812 */ /* 0x000fe400078ef80e */
[----:B------:R-:W-:Y:S01]  /*e220*/  LOP3.LUT R3, R4, 0x7, R3, 0xf8, !PT ;  /* 0x0000000704037812 */ /* 0x000fe200078ef803 */
[----:B------:R-:W4:Y:S01]  /*e230*/  LDC R16, c[0x0][0x3e0] ;  /* 0x0000f800ff107b82 */ /* 0x000f220000000800 */
[C---:B------:R-:W-:Y:S02]  /*e240*/  LOP3.LUT P6, RZ, R160.reuse, 0x3, RZ, 0xc0, !PT ;  /* 0x00000003a0ff7812 */ /* 0x040fe400078cc0ff */
[----:B------:R-:W-:Y:S02]  /*e250*/  SHF.L.U32 R4, R160, 0x2, RZ ;  /* 0x00000002a0047819 */ /* 0x000fe400000006ff */
[----:B------:R-:W-:Y:S01]  /*e260*/  SHF.R.U32.HI R160, RZ, 0x4, R160 ;  /* 0x00000004ffa07819 */ /* 0x000fe200000116a0 */
[----:B-1----:R-:W-:Y:S01]  /*e270*/  FADD.FTZ R10, R10, R171 ;  /* 0x000000ab0a0a7221 */ /* 0x002fe20000010000 */
[----:B------:R-:W-:Y:S01]  /*e280*/  LOP3.LUT R7, R12, R7, RZ, 0xfc, !PT ;  /* 0x000000070c077212 */ /* 0x000fe200078efcff */
[----:B------:R-:W1:Y:S01]  /*e290*/  S2UR UR6, SR_CTAID.X ;  /* 0x00000000000679c3 */ /* 0x000e620000002500 */
[----:B------:R-:W-:Y:S01]  /*e2a0*/  LOP3.LUT R12, R8, 0x10, RZ, 0xc0, !PT ;  /* 0x00000010080c7812 */ /* 0x000fe200078ec0ff */
[----:B--2---:R-:W-:Y:S01]  /*e2b0*/  FADD.FTZ R9, R9, R174 ;  /* 0x000000ae09097221 */ /* 0x004fe20000010000 */
[----:B------:R-:W2:Y:S01]  /*e2c0*/  SHFL.BFLY PT, R5, R10, 0x1, 0x1f ;  /* 0x0c201f000a057f89 */ /* 0x000ea200000e0000 */
[----:B------:R-:W-:-:S02]  /*e2d0*/  LEA R7, R7, UR5, 0x2 ;  /* 0x0000000507077c11 */ /* 0x000fc4000f8e10ff */
[----:B------:R-:W-:Y:S01]  /*e2e0*/  SEL R158, R158, 0xffffffe0, !P0 ;  /* 0xffffffe09e9e7807 */ /* 0x000fe20004000000 */
[----:B------:R-:W5:Y:S01]  /*e2f0*/  SHFL.BFLY PT, R6, R9, 0x1, 0x1f ;  /* 0x0c201f0009067f89 */ /* 0x000f6200000e0000 */
[----:B------:R-:W-:Y:S02]  /*e300*/  SEL R156, R156, 0xffffffc0, !P3 ;  /* 0xffffffc09c9c7807 */ /* 0x000fe40005800000 */
[----:B------:R-:W-:Y:S02]  /*e310*/  IADD3 R8, PT, PT, R160, 0x20, RZ ;  /* 0x00000020a0087810 */ /* 0x000fe40007ffe0ff */
[----:B------:R-:W-:Y:S02]  /*e320*/  LOP3.LUT R133, R4, 0x1f8, RZ, 0xc0, !PT ;  /* 0x000001f804857812 */ /* 0x000fe400078ec0ff */
[----:B------:R-:W-:Y:S02]  /*e330*/  IADD3 R13, PT, PT, R160, 0x10, RZ ;  /* 0x00000010a00d7810 */ /* 0x000fe40007ffe0ff */
[----:B------:R-:W-:Y:S01]  /*e340*/  LOP3.LUT R133, R133, 0x38, R162, 0x78, !PT ;  /* 0x0000003885857812 */ /* 0x000fe200078e78a2 */
[----:B------:R-:W-:Y:S01]  /*e350*/  BAR.SYNC.DEFER_BLOCKING 0x0 ;  /* 0x0000000000007b1d */ /* 0x000fe20000010000 */
[----:B------:R-:W-:-:S02]  /*e360*/  ISETP.GE.AND P2, PT, R13, UR12, PT ;  /* 0x0000000c0d007c0c */ /* 0x000fc4000bf46270 */
[----:B------:R-:W-:Y:S02]  /*e370*/  IADD3 R13, PT, PT, R7, R156, RZ ;  /* 0x0000009c070d7210 */ /* 0x000fe40007ffe0ff */
[----:B------:R-:W-:Y:S02]  /*e380*/  IADD3 R14, PT, PT, R160, 0x8, RZ ;  /* 0x00000008a00e7810 */ /* 0x000fe40007ffe0ff */
[----:B------:R-:W-:Y:S01]  /*e390*/  LEA R133, R133, R12, 0x2 ;  /* 0x0000000c85857211 */ /* 0x000fe200078e10ff */
[----:B-1----:R-:W-:Y:S01]  /*e3a0*/  USHF.L.U32 UR6, UR6, 0x6, URZ ;  /* 0x0000000606067899 */ /* 0x002fe200080006ff */
[----:B------:R-:W-:Y:S01]  /*e3b0*/  IADD3 R12, PT, PT, R158, R13, RZ ;  /* 0x0000000d9e0c7210 */ /* 0x000fe20007ffe0ff */
[----:B--2---:R-:W-:Y:S01]  /*e3c0*/  FADD.FTZ R5, R10, R5 ;  /* 0x000000050a057221 */ /* 0x004fe20000010000 */
[----:B------:R-:W-:Y:S01]  /*e3d0*/  ISETP.GE.AND P5, PT, R14, UR12, PT ;  /* 0x0000000c0e007c0c */ /* 0x000fe2000bfa6270 */
[----:B-----5:R-:W-:Y:S02]  /*e3e0*/  FADD.FTZ R6, R9, R6 ;  /* 0x0000000609067221 */ /* 0x020fe40000010000 */
[----:B------:R-:W1:Y:S01]  /*e3f0*/  MUFU.RCP R10, R5 ;  /* 0x00000005000a7308 */ /* 0x000e620000001000 */
[----:B------:R-:W-:-:S02]  /*e400*/  IADD3 R9, PT, PT, R160, 0x18, RZ ;  /* 0x00000018a0097810 */ /* 0x000fc40007ffe0ff */
[----:B------:R-:W-:Y:S02]  /*e410*/  FSETP.NE.FTZ.AND P3, PT, R5, RZ, PT ;  /* 0x000000ff0500720b */ /* 0x000fe40003f75000 */
[----:B------:R-:W-:Y:S02]  /*e420*/  ISETP.GE.AND P1, PT, R9, UR12, PT ;  /* 0x0000000c09007c0c */ /* 0x000fe4000bf26270 */
[----:B------:R-:W-:Y:S01]  /*e430*/  FSETP.NE.FTZ.AND P0, PT, R6, RZ, PT ;  /* 0x000000ff0600720b */ /* 0x000fe20003f15000 */
[----:B------:R-:W2:Y:S01]  /*e440*/  MUFU.RCP R11, R6 ;  /* 0x00000006000b7308 */ /* 0x000ea20000001000 */
[C---:B------:R-:W-:Y:S02]  /*e450*/  IADD3 R9, PT, PT, R7.reuse, 0x80, RZ ;  /* 0x0000008007097810 */ /* 0x040fe40007ffe0ff */
[----:B------:R-:W-:Y:S02]  /*e460*/  @P4 IADD3 R9, PT, PT, R7, -0x80, RZ ;  /* 0xffffff8007094810 */ /* 0x000fe40007ffe0ff */
[----:B------:R-:W-:-:S02]  /*e470*/  ISETP.GE.AND P4, PT, R8, UR12, PT ;  /* 0x0000000c08007c0c */ /* 0x000fc4000bf86270 */
[-C--:B------:R-:W-:Y:S01]  /*e480*/  IADD3 R15, PT, PT, R156, R9.reuse, RZ ;  /* 0x000000099c0f7210 */ /* 0x080fe20007ffe0ff */
[----:B------:R-:W5:Y:S01]  /*e490*/  @P3 LDC R17, c[0x0][0x458] ;  /* 0x00011600ff113b82 */ /* 0x000f620000000800 */
[----:B-1----:R-:W-:Y:S01]  /*e4a0*/  FSEL R10, R10, 1, P3 ;  /* 0x3f8000000a0a7808 */ /* 0x002fe20001800000 */
[----:B------:R-:W1:Y:S01]  /*e4b0*/  @P3 MUFU.LG2 R5, R5 ;  /* 0x0000000500053308 */ /* 0x000e620000000c00 */
[----:B------:R-:W-:Y:S02]  /*e4c0*/  IADD3 R14, PT, PT, R158, R9, RZ ;  /* 0x000000099e0e7210 */ /* 0x000fe40007ffe0ff */
[----:B------:R-:W-:Y:S01]  /*e4d0*/  P2R R132, PR, RZ, 0x10 ;  /* 0x00000010ff847803 */ /* 0x000fe20000000000 */
[C---:B------:R-:W-:Y:S01]  /*e4e0*/  FMUL.FTZ R128, R10.reuse, R128 ;  /* 0x000000800a807220 */ /* 0x040fe20000410000 */
[C---:B------:R-:W-:Y:S01]  /*e4f0*/  FMUL.FTZ R129, R10.reuse, R129 ;  /* 0x000000810a817220 */ /* 0x040fe20000410000 */
[C---:B------:R-:W-:Y:S01]  /*e500*/  FMUL.FTZ R36, R10.reuse, R36 ;  /* 0x000000240a247220 */ /* 0x040fe20000410000 */
[----:B--2---:R-:W-:Y:S01]  /*e510*/  FSEL R8, R11, 1, P0 ;  /* 0x3f8000000b087808 */ /* 0x004fe20000000000 */
[C---:B------:R-:W-:Y:S01]  /*e520*/  FMUL.FTZ R37, R10.reuse, R37 ;  /* 0x000000250a257220 */ /* 0x040fe20000410000 */
[C---:B------:R-:W-:Y:S01]  /*e530*/  FMUL.FTZ R40, R10.reuse, R40 ;  /* 0x000000280a287220 */ /* 0x040fe20000410000 */
[C---:B------:R-:W-:Y:S01]  /*e540*/  FMUL.FTZ R41, R10.reuse, R41 ;  /* 0x000000290a297220 */ /* 0x040fe20000410000 */
[----:B------:R-:W-:Y:S01]  /*e550*/  FMUL.FTZ R44, R10, R44 ;  /* 0x0000002c0a2c7220 */ /* 0x000fe20000410000 */
        /* <DEDUP_REMOVED lines=89> */
[----:B------:R-:W-:Y:S01]  /*eaf0*/  IADD3 R8, PT, PT, R7, R158, RZ ;  /* 0x0000009e07087210 */ /* 0x000fe20007ffe0ff */
[----:B------:R-:W2:Y:S01]  /*eb00*/  LDC.64 R10, c[0x0][0x430] ;  /* 0x00010c00ff0a7b82 */ /* 0x000ea20000000a00 */
[----:B------:R-:W-:Y:S01]  /*eb10*/  STS.64 [R7], R128 ;  /* 0x0000008007007388 */ /* 0x000fe20000000a00 */
[----:B------:R-:W-:Y:S01]  /*eb20*/  IADD3 R158, PT, PT, R158, R15, RZ ;  /* 0x0000000f9e9e7210 */ /* 0x000fe20007ffe0ff */
[----:B------:R-:W3:Y:S02]  /*eb30*/  @P0 MUFU.LG2 R6, R6 ;  /* 0x0000000600060308 */ /* 0x000ee40000000c00 */
[----:B------:R-:W-:Y:S03]  /*eb40*/  STS.64 [R7+0x800], R130 ;  /* 0x0008008207007388 */ /* 0x000fe60000000a00 */
[----:B------:R-:W5:Y:S01]  /*eb50*/  @P0 LDC R19, c[0x0][0x458] ;  /* 0x00011600ff130b82 */ /* 0x000f620000000800 */
[----:B------:R-:W-:Y:S04]  /*eb60*/  STS.64 [R8], R36 ;  /* 0x0000002408007388 */ /* 0x000fe80000000a00 */
[----:B------:R-:W-:Y:S04]  /*eb70*/  STS.64 [R8+0x800], R38 ;  /* 0x0008002608007388 */ /* 0x000fe80000000a00 */
[----:B------:R-:W-:Y:S04]  /*eb80*/  STS.64 [R13], R40 ;  /* 0x000000280d007388 */ /* 0x000fe80000000a00 */
[----:B------:R-:W-:Y:S01]  /*eb90*/  STS.64 [R13+0x800], R42 ;  /* 0x0008002a0d007388 */ /* 0x000fe20000000a00 */
[----:B--2---:R-:W-:-:S03]  /*eba0*/  R2UR UR8, R10 ;  /* 0x000000000a0872ca */ /* 0x004fc600000e0000 */
[----:B------:R-:W-:Y:S04]  /*ebb0*/  STS.64 [R12], R44 ;  /* 0x0000002c0c007388 */ /* 0x000fe80000000a00 */
[----:B------:R-:W-:Y:S04]  /*ebc0*/  STS.64 [R12+0x800], R46 ;  /* 0x0008002e0c007388 */ /* 0x000fe80000000a00 */
[----:B------:R-:W-:Y:S04]  /*ebd0*/  STS.64 [R9], R48 ;  /* 0x0000003009007388 */ /* 0x000fe80000000a00 */
[----:B------:R-:W-:Y:S01]  /*ebe0*/  STS.64 [R9+0x800], R50 ;  /* 0x0008003209007388 */ /* 0x000fe20000000a00 */
[----:B------:R-:W-:-:S03]  /*ebf0*/  UIMAD UR8, UR9, UR8, UR15 ;  /* 0x00000008090872a4 */ /* 0x000fc6000f8e020f */
[----:B------:R-:W-:Y:S04]  /*ec00*/  STS.64 [R14], R52 ;  /* 0x000000340e007388 */ /* 0x000fe80000000a00 */
[----:B------:R-:W-:Y:S04]  /*ec10*/  STS.64 [R14+0x800], R54 ;  /* 0x000800360e007388 */ /* 0x000fe80000000a00 */
[----:B------:R-:W-:Y:S04]  /*ec20*/  STS.64 [R15], R56 ;  /* 0x000000380f007388 */ /* 0x000fe80000000a00 */
[----:B------:R-:W-:Y:S04]  /*ec30*/  STS.64 [R15+0x800], R58 ;  /* 0x0008003a0f007388 */ /* 0x000fe80000000a00 */
[----:B------:R-:W-:Y:S04]  /*ec40*/  STS.64 [R158], R60 ;  /* 0x0000003c9e007388 */ /* 0x000fe80000000a00 */
[----:B------:R-:W-:Y:S04]  /*ec50*/  STS.64 [R158+0x800], R62 ;  /* 0x0008003e9e007388 */ /* 0x000fe80000000a00 */
        /* <DEDUP_REMOVED lines=17> */
[----:B------:R2:W-:Y:S04]  /*ed70*/  STS.64 [R7+0x8800], R98 ;  /* 0x0088006207007388 */ /* 0x0005e80000000a00 */
[----:B------:R4:W-:Y:S04]  /*ed80*/  STS.64 [R8+0x8000], R100 ;  /* 0x0080006408007388 */ /* 0x0009e80000000a00 */
[----:B------:R1:W-:Y:S04]  /*ed90*/  STS.64 [R8+0x8800], R102 ;  /* 0x0088006608007388 */ /* 0x0003e80000000a00 */
[----:B------:R3:W-:Y:S04]  /*eda0*/  STS.64 [R13+0x8000], R104 ;  /* 0x008000680d007388 */ /* 0x0007e80000000a00 */
[----:B------:R5:W-:Y:S04]  /*edb0*/  STS.64 [R13+0x8800], R106 ;  /* 0x0088006a0d007388 */ /* 0x000be80000000a00 */
[----:B------:R5:W-:Y:S04]  /*edc0*/  STS.64 [R12+0x8000], R108 ;  /* 0x0080006c0c007388 */ /* 0x000be80000000a00 */
[----:B------:R5:W-:Y:S01]  /*edd0*/  STS.64 [R12+0x8800], R110 ;  /* 0x0088006e0c007388 */ /* 0x000be20000000a00 */
[----:B--2---:R-:W-:-:S03]  /*ede0*/  IADD3 R7, PT, PT, RZ, -UR15, RZ ;  /* 0x8000000fff077c10 */ /* 0x004fc6000fffe0ff */
[----:B------:R2:W-:Y:S01]  /*edf0*/  STS.64 [R9+0x8000], R112 ;  /* 0x0080007009007388 */ /* 0x0005e20000000a00 */
[----:B----4-:R-:W-:-:S03]  /*ee00*/  MOV R100, 0xff800000 ;  /* 0xff80000000647802 */ /* 0x010fc60000000f00 */
[----:B------:R2:W-:Y:S01]  /*ee10*/  STS.64 [R9+0x8800], R114 ;  /* 0x0088007209007388 */ /* 0x0005e20000000a00 */
[----:B------:R-:W-:Y:S01]  /*ee20*/  IMAD R7, R16, R7, UR7 ;  /* 0x0000000710077e24 */ /* 0x000fe2000f8e0207 */
[----:B------:R-:W-:Y:S02]  /*ee30*/  LOP3.LUT R101, R4, 0x3c, RZ, 0xc0, !PT ;  /* 0x0000003c04657812 */ /* 0x000fe400078ec0ff */
[----:B------:R2:W-:Y:S01]  /*ee40*/  STS.64 [R14+0x8000], R116 ;  /* 0x008000740e007388 */ /* 0x0005e20000000a00 */
[----:B-1----:R-:W-:Y:S01]  /*ee50*/  MOV R102, 0xff800000 ;  /* 0xff80000000667802 */ /* 0x002fe20000000f00 */
[----:B---3--:R-:W-:Y:S02]  /*ee60*/  IMAD R104, R16, UR8, R7 ;  /* 0x0000000810687c24 */ /* 0x008fe4000f8e0207 */
[----:B------:R2:W-:Y:S01]  /*ee70*/  STS.64 [R14+0x8800], R118 ;  /* 0x008800760e007388 */ /* 0x0005e20000000a00 */
[----:B------:R-:W-:Y:S01]  /*ee80*/  @P3 FMUL.FTZ R7, R5, 0.69314718246459960938 ;  /* 0x3f31721805073820 */ /* 0x000fe20000410000 */
[----:B------:R-:W-:Y:S01]  /*ee90*/  @P0 FMUL.FTZ R5, R6, 0.69314718246459960938 ;  /* 0x3f31721806050820 */ /* 0x000fe20000410000 */
[----:B------:R-:W-:Y:S01]  /*eea0*/  IMAD R104, R104, R11, UR6 ;  /* 0x0000000668687e24 */ /* 0x000fe2000f8e020b */
[----:B------:R2:W-:Y:S01]  /*eeb0*/  STS.64 [R15+0x8000], R120 ;  /* 0x008000780f007388 */ /* 0x0005e20000000a00 */
[----:B-----5:R-:W-:Y:S01]  /*eec0*/  @P3 FFMA.FTZ R102, R2, R17, R7 ;  /* 0x0000001102663223 */ /* 0x020fe20000010007 */
[----:B------:R-:W-:Y:S01]  /*eed0*/  @P0 FFMA.FTZ R100, R0, R19, R5 ;  /* 0x0000001300640223 */ /* 0x000fe20000010005 */
[----:B------:R-:W-:Y:S01]  /*eee0*/  IMAD R2, R104, UR4, RZ ;  /* 0x0000000468027c24 */ /* 0x000fe2000f8e02ff */
[----:B------:R2:W-:Y:S01]  /*eef0*/  STS.64 [R15+0x8800], R122 ;  /* 0x0088007a0f007388 */ /* 0x0005e20000000a00 */
[----:B------:R-:W-:-:S03]  /*ef00*/  IADD3 R0, PT, PT, R160, 0x28, RZ ;  /* 0x00000028a0007810 */ /* 0x000fc60007ffe0ff */
[----:B------:R2:W-:Y:S04]  /*ef10*/  STS.64 [R158+0x8000], R124 ;  /* 0x0080007c9e007388 */ /* 0x0005e80000000a00 */
[----:B------:R2:W-:Y:S01]  /*ef20*/  STS.64 [R158+0x8800], R126 ;  /* 0x0088007e9e007388 */ /* 0x0005e20000000a00 */
[----:B------:R-:W-:Y:S06]  /*ef30*/  BAR.SYNC.DEFER_BLOCKING 0x0 ;  /* 0x0000000000007b1d */ /* 0x000fec0000010000 */
[----:B------:R2:W1:Y:S04]  /*ef40*/  LDS.128 R96, [R133+UR5] ;  /* 0x0000000585607984 */ /* 0x0004680008000c00 */
[----:B------:R2:W3:Y:S04]  /*ef50*/  LDS.128 R92, [R133+UR5+0x800] ;  /* 0x00080005855c7984 */ /* 0x0004e80008000c00 */
[----:B------:R2:W4:Y:S04]  /*ef60*/  LDS.128 R88, [R133+UR5+0x1000] ;  /* 0x0010000585587984 */ /* 0x0005280008000c00 */
[----:B------:R2:W1:Y:S04]  /*ef70*/  LDS.128 R84, [R133+UR5+0x1800] ;  /* 0x0018000585547984 */ /* 0x0004680008000c00 */
        /* <DEDUP_REMOVED lines=19> */
[----:B------:R2:W1:Y:S01]  /*f0b0*/  LDS.128 R4, [R133+UR5+0xb800] ;  /* 0x00b8000585047984 */ /* 0x0004620008000c00 */
[----:B---34-:R-:W-:Y:S05]  /*f0c0*/  @P6 BRA `(.L_x_1141) ;  /* 0x0000000000286947 */ /* 0x018fea0003800000 */
[----:B------:R-:W3:Y:S01]  /*f0d0*/  LDCU.64 UR4, c[0x0][0x428] ;  /* 0x00008500ff0477ac */ /* 0x000ee20008000a00 */
[C---:B------:R-:W-:Y:S01]  /*f0e0*/  VIADD R105, R3.reuse, 0x8 ;  /* 0x0000000803697836 */ /* 0x040fe20000000000 */
[C---:B------:R-:W-:Y:S02]  /*f0f0*/  IADD3 R103, P0, PT, R104.reuse, R3, RZ ;  /* 0x0000000368677210 */ /* 0x040fe40007f1e0ff */
[----:B------:R-:W-:Y:S02]  /*f100*/  ISETP.GE.AND P4, PT, R3, UR12, PT ;  /* 0x0000000c03007c0c */ /* 0x000fe4000bf86270 */
[----:B------:R-:W-:Y:S02]  /*f110*/  ISETP.GE.AND P3, PT, R105, UR12, PT ;  /* 0x0000000c69007c0c */ /* 0x000fe4000bf66270 */
[----:B------:R-:W-:Y:S02]  /*f120*/  LEA.HI.X.SX32 R104, R104, RZ, 0x1, P0 ;  /* 0x000000ff68687211 */ /* 0x000fe400000f0eff */
[----:B---3--:R-:W-:-:S04]  /*f130*/  LEA R106, P0, R103, UR4, 0x2 ;  /* 0x00000004676a7c11 */ /* 0x008fc8000f8010ff */
[----:B------:R-:W-:-:S05]  /*f140*/  LEA.HI.X R107, R103, UR5, R104, 0x2, P0 ;  /* 0x00000005676b7c11 */ /* 0x000fca00080f1468 */
[----:B------:R3:W-:Y:S04]  /*f150*/  @!P4 STG.E desc[UR18][R106.64], R102 ;  /* 0x000000666a00c986 */ /* 0x0007e8000c101912 */
[----:B------:R3:W-:Y:S02]  /*f160*/  @!P3 STG.E desc[UR18][R106.64+0x20], R100 ;  /* 0x000020646a00b986 */ /* 0x0007e4000c101912 */
.L_x_1141:
[----:B------:R-:W-:Y:S05]  /*f170*/  BSYNC.RECONVERGENT B0 ;  /* 0x0000000000007941 */ /* 0x000fea0003800200 */
.L_x_1140:
[C---:B------:R-:W-:Y:S01]  /*f180*/  ISETP.GE.AND P3, PT, R160.reuse, UR12, PT ;  /* 0x0000000ca0007c0c */ /* 0x040fe2000bf66270 */
[----:B------:R-:W-:Y:S01]  /*f190*/  IMAD R103, R160, 0xc0, R101 ;  /* 0x000000c0a0677824 */ /* 0x000fe200078e0265 */
[----:B------:R-:W-:Y:S01]  /*f1a0*/  ISETP.GE.AND P4, PT, R0, UR12, PT ;  /* 0x0000000c00007c0c */ /* 0x000fe2000bf86270 */
[----:B------:R-:W-:Y:S01]  /*f1b0*/  BSSY.RECONVERGENT B0, `(.L_x_1142) ;  /* 0x0000012000007945 */ /* 0x000fe20003800200 */
[----:B------:R-:W-:Y:S01]  /*f1c0*/  VIADD R3, R160, 0x30 ;  /* 0x00000030a0037836 */ /* 0x000fe20000000000 */
[C---:B---3--:R-:W-:Y:S02]  /*f1d0*/  LOP3.LUT R100, R101.reuse, 0x40, RZ, 0xfc, !PT ;  /* 0x0000004065647812 */ /* 0x048fe400078efcff */
[----:B------:R-:W-:Y:S02]  /*f1e0*/  IADD3 R103, P0, PT, R2, R103, RZ ;  /* 0x0000006702677210 */ /* 0x000fe40007f1e0ff */
[----:B------:R-:W-:Y:S02]  /*f1f0*/  P2R R104, PR, RZ, 0x10 ;  /* 0x00000010ff687803 */ /* 0x000fe40000000000 */
[----:B------:R-:W-:-:S02]  /*f200*/  LOP3.LUT R0, R101, 0x80, RZ, 0xfc, !PT ;  /* 0x0000008065007812 */ /* 0x000fc400078efcff */
[----:B------:R-:W-:Y:S01]  /*f210*/  LEA.HI.X.SX32 R102, R2, RZ, 0x1, P0 ;  /* 0x000000ff02667211 */ /* 0x000fe200000f0eff */
[----:B------:R-:W-:Y:S06]  /*f220*/  @P3 BRA `(.L_x_1143) ;  /* 0x0000000000283947 */ /* 0x000fec0003800000 */
[----:B------:R-:W3:Y:S01]  /*f230*/  LDCU UR6, c[0x0][0x440] ;  /* 0x00008800ff0677ac */ /* 0x000ee20008000800 */
[----:B------:R-:W4:Y:S01]  /*f240*/  LDCU.64 UR4, c[0x0][0x3f8] ;  /* 0x00007f00ff0477ac */ /* 0x000f220008000a00 */
[----:B---3--:R-:W-:Y:S02]  /*f250*/  ISETP.GE.AND P0, PT, R101, UR6, PT ;  /* 0x0000000665007c0c */ /* 0x008fe4000bf06270 */
[----:B----4-:R-:W-:-:S04]  /*f260*/  LEA R106, P3, R103, UR4, 0x2 ;  /* 0x00000004676a7c11 */ /* 0x010fc8000f8610ff */
[----:B------:R-:W-:Y:S02]  /*f270*/  LEA.HI.X R107, R103, UR5, R102, 0x2, P3 ;  /* 0x00000005676b7c11 */ /* 0x000fe400098f1466 */
[----:B------:R-:W-:-:S05]  /*f280*/  ISETP.GE.AND P3, PT, R100, UR6, PT ;  /* 0x0000000664007c0c */ /* 0x000fca000bf66270 */
[----:B-1----:R3:W-:Y:S01]  /*f290*/  @!P0 STG.E.128 desc[UR18][R106.64], R96 ;  /* 0x000000606a008986 */ /* 0x0027e2000c101d12 */
[----:B------:R-:W-:-:S07]  /*f2a0*/  ISETP.GE.AND P0, PT, R0, UR6, PT ;  /* 0x0000000600007c0c */ /* 0x000fce000bf06270 */
[----:B------:R3:W-:Y:S06]  /*f2b0*/  @!P3 STG.E.128 desc[UR18][R106.64+0x100], R64 ;  /* 0x000100406a00b986 */ /* 0x0007ec000c101d12 */
[----:B------:R3:W-:Y:S02]  /*f2c0*/  @!P0 STG.E.128 desc[UR18][R106.64+0x200], R32 ;  /* 0x000200206a008986 */ /* 0x0007e4000c101d12 */
.L_x_1143:
[----:B------:R-:W-:Y:S05]  /*f2d0*/  BSYNC.RECONVERGENT B0 ;  /* 0x0000000000007941 */ /* 0x000fea0003800200 */
.L_x_1142:
[----:B------:R-:W-:Y:S01]  /*f2e0*/  BSSY.RECONVERGENT B0, `(.L_x_1144) ;  /* 0x0000014000007945 */ /* 0x000fe20003800200 */
[----:B------:R-:W-:Y:S02]  /*f2f0*/  ISETP.GE.AND P6, PT, R3, UR12, PT ;  /* 0x0000000c03007c0c */ /* 0x000fe4000bfc6270 */
[----:B------:R-:W-:Y:S01]  /*f300*/  IADD3 R160, PT, PT, R160, 0x38, RZ ;  /* 0x00000038a0a07810 */ /* 0x000fe20007ffe0ff */
[----:B------:R-:W-:Y:S10]  /*f310*/  @P5 BRA `(.L_x_1145) ;  /* 0x0000000000405947 */ /* 0x000ff40003800000 */
[----:B------:R-:W4:Y:S02]  /*f320*/  LDCU UR4, c[0x0][0x440] ;  /* 0x00008800ff0477ac */ /* 0x000f240008000800 */
[----:B----4-:R-:W-:Y:S02]  /*f330*/  ISETP.GE.AND P5, PT, R101, UR4, PT ;  /* 0x0000000465007c0c */ /* 0x010fe4000bfa6270 */
[----:B------:R-:W-:Y:S02]  /*f340*/  ISETP.GE.AND P4, PT, R100, UR4, PT ;  /* 0x0000000464007c0c */ /* 0x000fe4000bf86270 */
[----:B------:R-:W-:-:S09]  /*f350*/  ISETP.GE.AND P3, PT, R0, UR4, PT ;  /* 0x0000000400007c0c */ /* 0x000fd2000bf66270 */
[----:B------:R-:W1:Y:S02]  /*f360*/  @!P5 LDC.64 R2, c[0x0][0x3f8] ;  /* 0x0000fe00ff02db82 */ /* 0x000e640000000a00 */
[----:B-1-3--:R-:W-:-:S04]  /*f370*/  @!P5 LEA R32, P0, R103, R2, 0x2 ;  /* 0x000000026720d211 */ /* 0x00afc800078010ff */
[C---:B------:R-:W-:Y:S02]  /*f380*/  @!P5 LEA.HI.X R33, R103.reuse, R3, R102, 0x2, P0 ;  /* 0x000000036721d211 */ /* 0x040fe400000f1466 */
[----:B------:R-:W1:Y:S03]  /*f390*/  @!P4 LDC.64 R2, c[0x0][0x3f8] ;  /* 0x0000fe00ff02cb82 */ /* 0x000e660000000a00 */
[----:B------:R4:W-:Y:S01]  /*f3a0*/  @!P5 STG.E.128 desc[UR18][R32.64+0x1800], R92 ;  /* 0x0018005c2000d986 */ /* 0x0009e2000c101d12 */
[----:B-1----:R-:W-:-:S04]  /*f3b0*/  @!P4 LEA R34, P0, R103, R2, 0x2 ;  /* 0x000000026722c211 */ /* 0x002fc800078010ff */
[C---:B------:R-:W-:Y:S02]  /*f3c0*/  @!P4 LEA.HI.X R35, R103.reuse, R3, R102, 0x2, P0 ;  /* 0x000000036723c211 */ /* 0x040fe400000f1466 */
[----:B------:R-:W1:Y:S03]  /*f3d0*/  @!P3 LDC.64 R2, c[0x0][0x3f8] ;  /* 0x0000fe00ff02bb82 */ /* 0x000e660000000a00 */
[----:B------:R4:W-:Y:S01]  /*f3e0*/  @!P4 STG.E.128 desc[UR18][R34.64+0x1900], R60 ;  /* 0x0019003c2200c986 */ /* 0x0009e2000c101d12 */
[----:B-1----:R-:W-:-:S04]  /*f3f0*/  @!P3 LEA R2, P0, R103, R2, 0x2 ;  /* 0x000000026702b211 */ /* 0x002fc800078010ff */
[----:B------:R-:W-:-:S05]  /*f400*/  @!P3 LEA.HI.X R3, R103, R3, R102, 0x2, P0 ;  /* 0x000000036703b211 */ /* 0x000fca00000f1466 */
[----:B------:R4:W-:Y:S04]  /*f410*/  @!P3 STG.E.128 desc[UR18][R2.64+0x1a00], R28 ;  /* 0x001a001c0200b986 */ /* 0x0009e8000c101d12 */
.L_x_1145:
[----:B------:R-:W-:Y:S05]  /*f420*/  BSYNC.RECONVERGENT B0 ;  /* 0x0000000000007941 */ /* 0x000fea0003800200 */
.L_x_1144:
[----:B------:R-:W-:Y:S01]  /*f430*/  BSSY.RECONVERGENT B0, `(.L_x_1146) ;  /* 0x0000013000007945 */ /* 0x000fe20003800200 */
[----:B------:R-:W-:-:S03]  /*f440*/  ISETP.GE.AND P5, PT, R160, UR12, PT ;  /* 0x0000000ca0007c0c */ /* 0x000fc6000bfa6270 */
[----:B------:R-:W-:Y:S10]  /*f450*/  @P2 BRA `(.L_x_1147) ;  /* 0x0000000000402947 */ /* 0x000ff40003800000 */
[----:B------:R-:W5:Y:S02]  /*f460*/  LDCU UR4, c[0x0][0x440] ;  /* 0x00008800ff0477ac */ /* 0x000f640008000800 */
[----:B-----5:R-:W-:Y:S02]  /*f470*/  ISETP.GE.AND P4, PT, R101, UR4, PT ;  /* 0x0000000465007c0c */ /* 0x020fe4000bf86270 */
[----:B------:R-:W-:Y:S02]  /*f480*/  ISETP.GE.AND P3, PT, R100, UR4, PT ;  /* 0x0000000464007c0c */ /* 0x000fe4000bf66270 */
[----:B------:R-:W-:-:S09]  /*f490*/  ISETP.GE.AND P2, PT, R0, UR4, PT ;  /* 0x0000000400007c0c */ /* 0x000fd2000bf46270 */
[----:B----4-:R-:W1:Y:S02]  /*f4a0*/  @!P4 LDC.64 R2, c[0x0][0x3f8] ;  /* 0x0000fe00ff02cb82 */ /* 0x010e640000000a00 */
[----:B-1----:R-:W-:-:S04]  /*f4b0*/  @!P4 LEA R28, P0, R103, R2, 0x2 ;  /* 0x00000002671cc211 */ /* 0x002fc800078010ff */
        /* <DEDUP_REMOVED lines=10> */
.L_x_1147:
[----:B------:R-:W-:Y:S05]  /*f560*/  BSYNC.RECONVERGENT B0 ;  /* 0x0000000000007941 */ /* 0x000fea0003800200 */
.L_x_1146:
[----:B------:R-:W-:Y:S04]  /*f570*/  BSSY.RECONVERGENT B0, `(.L_x_1148) ;  /* 0x0000012000007945 */ /* 0x000fe80003800200 */
[----:B------:R-:W-:Y:S05]  /*f580*/  @P1 BRA `(.L_x_1149) ;  /* 0x0000000000401947 */ /* 0x000fea0003800000 */
[----:B------:R-:W5:Y:S02]  /*f590*/  LDCU UR4, c[0x0][0x440] ;  /* 0x00008800ff0477ac */ /* 0x000f640008000800 */
[----:B-----5:R-:W-:Y:S02]  /*f5a0*/  ISETP.GE.AND P3, PT, R101, UR4, PT ;  /* 0x0000000465007c0c */ /* 0x020fe4000bf66270 */
[----:B------:R-:W-:Y:S02]  /*f5b0*/  ISETP.GE.AND P2, PT, R100, UR4, PT ;  /* 0x0000000464007c0c */ /* 0x000fe4000bf46270 */
[----:B------:R-:W-:-:S09]  /*f5c0*/  ISETP.GE.AND P1, PT, R0, UR4, PT ;  /* 0x0000000400007c0c */ /* 0x000fd2000bf26270 */
[----:B-1--4-:R-:W1:Y:S08]  /*f5d0*/  @!P3 LDC.64 R24, c[0x0][0x3f8] ;  /* 0x0000fe00ff18bb82 */ /* 0x012e700000000a00 */
[----:B------:R-:W4:Y:S01]  /*f5e0*/  @!P2 LDC.64 R2, c[0x0][0x3f8] ;  /* 0x0000fe00ff02ab82 */ /* 0x000f220000000a00 */
[----:B-1----:R-:W-:-:S04]  /*f5f0*/  @!P3 LEA R24, P0, R103, R24, 0x2 ;  /* 0x000000186718b211 */ /* 0x002fc800078010ff */
[C---:B------:R-:W-:Y:S02]  /*f600*/  @!P3 LEA.HI.X R25, R103.reuse, R25, R102, 0x2, P0 ;  /* 0x000000196719b211 */ /* 0x040fe400000f1466 */
[----:B----4-:R-:W-:-:S03]  /*f610*/  @!P2 LEA R26, P0, R103, R2, 0x2 ;  /* 0x00000002671aa211 */ /* 0x010fc600078010ff */
[----:B------:R1:W-:Y:S01]  /*f620*/  @!P3 STG.E.128 desc[UR18][R24.64+0x4800], R84 ;  /* 0x004800541800b986 */ /* 0x0003e2000c101d12 */
[C---:B------:R-:W-:Y:S02]  /*f630*/  @!P2 LEA.HI.X R27, R103.reuse, R3, R102, 0x2, P0 ;  /* 0x00000003671ba211 */ /* 0x040fe400000f1466 */
[----:B------:R-:W4:Y:S03]  /*f640*/  @!P1 LDC.64 R2, c[0x0][0x3f8] ;  /* 0x0000fe00ff029b82 */ /* 0x000f260000000a00 */
[----:B------:R1:W-:Y:S01]  /*f650*/  @!P2 STG.E.128 desc[UR18][R26.64+0x4900], R52 ;  /* 0x004900341a00a986 */ /* 0x0003e2000c101d12 */
[----:B----4-:R-:W-:-:S04]  /*f660*/  @!P1 LEA R2, P0, R103, R2, 0x2 ;  /* 0x0000000267029211 */ /* 0x010fc800078010ff */
[----:B------:R-:W-:-:S05]  /*f670*/  @!P1 LEA.HI.X R3, R103, R3, R102, 0x2, P0 ;  /* 0x0000000367039211 */ /* 0x000fca00000f1466 */
[----:B------:R1:W-:Y:S04]  /*f680*/  @!P1 STG.E.128 desc[UR18][R2.64+0x4a00], R20 ;  /* 0x004a001402009986 */ /* 0x0003e8000c101d12 */
.L_x_1149:
[----:B------:R-:W-:Y:S05]  /*f690*/  BSYNC.RECONVERGENT B0 ;  /* 0x0000000000007941 */ /* 0x000fea0003800200 */
.L_x_1148:
[----:B------:R-:W-:Y:S01]  /*f6a0*/  ISETP.NE.AND P0, PT, R132, RZ, PT ;  /* 0x000000ff8400720c */ /* 0x000fe20003f05270 */
[----:B------:R-:W-:-:S12]  /*f6b0*/  BSSY.RECONVERGENT B0, `(.L_x_1150) ;  /* 0x0000012000007945 */ /* 0x000fd80003800200 */
[----:B------:R-:W-:Y:S05]  /*f6c0*/  @P0 BRA `(.L_x_1151) ;  /* 0x0000000000400947 */ /* 0x000fea0003800000 */
[----:B------:R-:W5:Y:S02]  /*f6d0*/  LDCU UR4, c[0x0][0x440] ;  /* 0x00008800ff0477ac */ /* 0x000f640008000800 */
[----:B-----5:R-:W-:Y:S02]  /*f6e0*/  ISETP.GE.AND P3, PT, R101, UR4, PT ;  /* 0x0000000465007c0c */ /* 0x020fe4000bf66270 */
[----:B------:R-:W-:Y:S02]  /*f6f0*/  ISETP.GE.AND P2, PT, R100, UR4, PT ;  /* 0x0000000464007c0c */ /* 0x000fe4000bf46270 */
[----:B------:R-:W-:-:S09]  /*f700*/  ISETP.GE.AND P1, PT, R0, UR4, PT ;  /* 0x0000000400007c0c */ /* 0x000fd2000bf26270 */
[----:B-1----:R-:W1:Y:S08]  /*f710*/  @!P3 LDC.64 R22, c[0x0][0x3f8] ;  /* 0x0000fe00ff16bb82 */ /* 0x002e700000000a00 */
[----:B------:R-:W5:Y:S08]  /*f720*/  @!P2 LDC.64 R20, c[0x0][0x3f8] ;  /* 0x0000fe00ff14ab82 */ /* 0x000f700000000a00 */
[----:B----4-:R-:W4:Y:S01]  /*f730*/  @!P1 LDC.64 R2, c[0x0][0x3f8] ;  /* 0x0000fe00ff029b82 */ /* 0x010f220000000a00 */
[----:B-1----:R-:W-:-:S04]  /*f740*/  @!P3 LEA R22, P0, R103, R22, 0x2 ;  /* 0x000000166716b211 */ /* 0x002fc800078010ff */
[C---:B------:R-:W-:Y:S02]  /*f750*/  @!P3 LEA.HI.X R23, R103.reuse, R23, R102, 0x2, P0 ;  /* 0x000000176717b211 */ /* 0x040fe400000f1466 */
[----:B-----5:R-:W-:-:S03]  /*f760*/  @!P2 LEA R20, P0, R103, R20, 0x2 ;  /* 0x000000146714a211 */ /* 0x020fc600078010ff */
[----:B------:R1:W-:Y:S01]  /*f770*/  @!P3 STG.E.128 desc[UR18][R22.64+0x6000], R80 ;  /* 0x006000501600b986 */ /* 0x0003e2000c101d12 */
[C---:B------:R-:W-:Y:S02]  /*f780*/  @!P2 LEA.HI.X R21, R103.reuse, R21, R102, 0x2, P0 ;  /* 0x000000156715a211 */ /* 0x040fe400000f1466 */
[----:B----4-:R-:W-:-:S03]  /*f790*/  @!P1 LEA R2, P0, R103, R2, 0x2 ;  /* 0x0000000267029211 */ /* 0x010fc600078010ff */
[----:B------:R1:W-:Y:S01]  /*f7a0*/  @!P2 STG.E.128 desc[UR18][R20.64+0x6100], R48 ;  /* 0x006100301400a986 */ /* 0x0003e2000c101d12 */
[----:B------:R-:W-:-:S05]  /*f7b0*/  @!P1 LEA.HI.X R3, R103, R3, R102, 0x2, P0 ;  /* 0x0000000367039211 */ /* 0x000fca00000f1466 */
[----:B------:R1:W-:Y:S04]  /*f7c0*/  @!P1 STG.E.128 desc[UR18][R2.64+0x6200], R16 ;  /* 0x0062001002009986 */ /* 0x0003e8000c101d12 */
.L_x_1151:
[----:B------:R-:W-:Y:S05]  /*f7d0*/  BSYNC.RECONVERGENT B0 ;  /* 0x0000000000007941 */ /* 0x000fea0003800200 */
.L_x_1150:
        /* <DEDUP_REMOVED lines=19> */
.L_x_1153:
[----:B------:R-:W-:Y:S05]  /*f910*/  BSYNC.RECONVERGENT B0 ;  /* 0x0000000000007941 */ /* 0x000fea0003800200 */
.L_x_1152:
[----:B------:R-:W-:Y:S04]  /*f920*/  BSSY.RECONVERGENT B0, `(.L_x_1154) ;  /* 0x0000012000007945 */ /* 0x000fe80003800200 */
[----:B------:R-:W-:Y:S05]  /*f930*/  @P6 BRA `(.L_x_1155) ;  /* 0x0000000000406947 */ /* 0x000fea0003800000 */
[----:B------:R-:W5:Y:S02]  /*f940*/  LDCU UR4, c[0x0][0x440] ;  /* 0x00008800ff0477ac */ /* 0x000f640008000800 */
[----:B-----5:R-:W-:Y:S02]  /*f950*/  ISETP.GE.AND P6, PT, R101, UR4, PT ;  /* 0x0000000465007c0c */ /* 0x020fe4000bfc6270 */
[----:B------:R-:W-:Y:S02]  /*f960*/  ISETP.GE.AND P3, PT, R100, UR4, PT ;  /* 0x0000000464007c0c */ /* 0x000fe4000bf66270 */
[----:B------:R-:W-:-:S09]  /*f970*/  ISETP.GE.AND P1, PT, R0, UR4, PT ;  /* 0x0000000400007c0c */ /* 0x000fd2000bf26270 */
[----:B-12---:R-:W1:Y:S08]  /*f980*/  @!P6 LDC.64 R14, c[0x0][0x3f8] ;  /* 0x0000fe00ff0eeb82 */ /* 0x006e700000000a00 */
[----:B------:R-:W2:Y:S08]  /*f990*/  @!P3 LDC.64 R12, c[0x0][0x3f8] ;  /* 0x0000fe00ff0cbb82 */ /* 0x000eb00000000a00 */
[----:B----4-:R-:W4:Y:S01]  /*f9a0*/  @!P1 LDC.64 R2, c[0x0][0x3f8] ;  /* 0x0000fe00ff029b82 */ /* 0x010f220000000a00 */
[----:B-1----:R-:W-:-:S04]  /*f9b0*/  @!P6 LEA R14, P4, R103, R14, 0x2 ;  /* 0x0000000e670ee211 */ /* 0x002fc800078810ff */
[C---:B------:R-:W-:Y:S02]  /*f9c0*/  @!P6 LEA.HI.X R15, R103.reuse, R15, R102, 0x2, P4 ;  /* 0x0000000f670fe211 */ /* 0x040fe400020f1466 */
[----:B--2---:R-:W-:-:S03]  /*f9d0*/  @!P3 LEA R12, P2, R103, R12, 0x2 ;  /* 0x0000000c670cb211 */ /* 0x004fc600078410ff */
[----:B------:R1:W-:Y:S01]  /*f9e0*/  @!P6 STG.E.128 desc[UR18][R14.64+0x9000], R72 ;  /* 0x009000480e00e986 */ /* 0x0003e2000c101d12 */
[C---:B------:R-:W-:Y:S02]  /*f9f0*/  @!P3 LEA.HI.X R13, R103.reuse, R13, R102, 0x2, P2 ;  /* 0x0000000d670db211 */ /* 0x040fe400010f1466 */
[----:B----4-:R-:W-:-:S03]  /*fa00*/  @!P1 LEA R2, P0, R103, R2, 0x2 ;  /* 0x0000000267029211 */ /* 0x010fc600078010ff */
[----:B------:R1:W-:Y:S01]  /*fa10*/  @!P3 STG.E.128 desc[UR18][R12.64+0x9100], R40 ;  /* 0x009100280c00b986 */ /* 0x0003e2000c101d12 */
[----:B------:R-:W-:-:S05]  /*fa20*/  @!P1 LEA.HI.X R3, R103, R3, R102, 0x2, P0 ;  /* 0x0000000367039211 */ /* 0x000fca00000f1466 */
[----:B------:R1:W-:Y:S04]  /*fa30*/  @!P1 STG.E.128 desc[UR18][R2.64+0x9200], R8 ;  /* 0x0092000802009986 */ /* 0x0003e8000c101d12 */
.L_x_1155:
[----:B------:R-:W-:Y:S05]  /*fa40*/  BSYNC.RECONVERGENT B0 ;  /* 0x0000000000007941 */ /* 0x000fea0003800200 */
.L_x_1154:
[----:B------:R-:W-:Y:S05]  /*fa50*/  @P5 EXIT ;  /* 0x000000000000594d */ /* 0x000fea0003800000 */
[----:B------:R-:W5:Y:S02]  /*fa60*/  LDCU UR4, c[0x0][0x440] ;  /* 0x00008800ff0477ac */ /* 0x000f640008000800 */
[----:B-----5:R-:W-:Y:S02]  /*fa70*/  ISETP.GE.AND P4, PT, R101, UR4, PT ;  /* 0x0000000465007c0c */ /* 0x020fe4000bf86270 */
[----:B------:R-:W-:Y:S02]  /*fa80*/  ISETP.GE.AND P2, PT, R100, UR4, PT ;  /* 0x0000000464007c0c */ /* 0x000fe4000bf46270 */
[----:B------:R-:W-:-:S09]  /*fa90*/  ISETP.GE.AND P0, PT, R0, UR4, PT ;  /* 0x0000000400007c0c */ /* 0x000fd2000bf06270 */
[----:B-12---:R-:W1:Y:S08]  /*faa0*/  @!P4 LDC.64 R8, c[0x0][0x3f8] ;  /* 0x0000fe00ff08cb82 */ /* 0x006e700000000a00 */
[----:B----4-:R-:W2:Y:S01]  /*fab0*/  @!P2 LDC.64 R2, c[0x0][0x3f8] ;  /* 0x0000fe00ff02ab82 */ /* 0x010ea20000000a00 */
[----:B-1----:R-:W-:-:S04]  /*fac0*/  @!P4 LEA R8, P3, R103, R8, 0x2 ;  /* 0x000000086708c211 */ /* 0x002fc800078610ff */
[C---:B------:R-:W-:Y:S02]  /*fad0*/  @!P4 LEA.HI.X R9, R103.reuse, R9, R102, 0x2, P3 ;  /* 0x000000096709c211 */ /* 0x040fe400018f1466 */
[----:B--2---:R-:W-:-:S03]  /*fae0*/  @!P2 LEA R2, P1, R103, R2, 0x2 ;  /* 0x000000026702a211 */ /* 0x004fc600078210ff */
[----:B------:R1:W-:Y:S01]  /*faf0*/  @!P4 STG.E.128 desc[UR18][R8.64+0xa800], R68 ;  /* 0x00a800440800c986 */ /* 0x0003e2000c101d12 */
[----:B------:R-:W-:-:S05]  /*fb00*/  @!P2 LEA.HI.X R3, R103, R3, R102, 0x2, P1 ;  /* 0x000000036703a211 */ /* 0x000fca00008f1466 */
[----:B------:R1:W-:Y:S01]  /*fb10*/  @!P2 STG.E.128 desc[UR18][R2.64+0xa900], R36 ;  /* 0x00a900240200a986 */ /* 0x0003e2000c101d12 */
[----:B------:R-:W-:Y:S05]  /*fb20*/  @P0 EXIT ;  /* 0x000000000000094d */ /* 0x000fea0003800000 */
[----:B------:R-:W1:Y:S02]  /*fb30*/  LDCU.64 UR4, c[0x0][0x3f8] ;  /* 0x00007f00ff0477ac */ /* 0x000e640008000a00 */
[----:B-1----:R-:W-:-:S04]  /*fb40*/  LEA R2, P0, R103, UR4, 0x2 ;  /* 0x0000000467027c11 */ /* 0x002fc8000f8010ff */
[----:B------:R-:W-:-:S05]  /*fb50*/  LEA.HI.X R3, R103, UR5, R102, 0x2, P0 ;  /* 0x0000000567037c11 */ /* 0x000fca00080f1466 */
[----:B------:R-:W-:Y:S01]  /*fb60*/  STG.E.128 desc[UR18][R2.64+0xaa00], R4 ;  /* 0x00aa000402007986 */ /* 0x000fe2000c101d12 */
[----:B------:R-:W-:Y:S05]  /*fb70*/  EXIT ;  /* 0x000000000000794d */ /* 0x000fea0003800000 */
.L_x_1156:
        /* <DEDUP_REMOVED lines=16> */
.L_x_3749:


//--------------------- .text._ZN5flash24flash_fwd_splitkv_kernelI23Flash_fwd_kernel_traitsILi192ELi64ELi64ELi4ELb0ELb0EN7cutlass6half_tE19Flash_kernel_traitsILi192ELi64ELi64ELi4ES3_EELb1ELb0ELb0ELb0ELb0ELb1ELb1ELb0EEEvNS_16Flash_fwd_paramsE --------------------------
	.section	.text._ZN5flash24flash_fwd_splitkv_kernelI23Flash_fwd_kernel_traitsILi192ELi64ELi64ELi4ELb0ELb0EN7cutlass6half_tE19Flash_kernel_traitsILi192ELi64ELi64ELi4ES3_EELb1ELb0ELb0ELb0ELb0ELb1ELb1ELb0EEEvNS_16Flash_fwd_paramsE,"ax",@progbits
	.align	128
        .global         _ZN5flash24flash_fwd_splitkv_kernelI23Flash_fwd_kernel_traitsILi192ELi64ELi64ELi4ELb0ELb0EN7cutlass6half_tE19Flash_kernel_traitsILi192ELi64ELi64ELi4ES3_EELb1ELb0ELb0ELb0ELb0ELb1ELb1ELb0EEEvNS_16Flash_fwd_paramsE
        .type           _ZN5flash24flash_fwd_splitkv_kernelI23Flash_fwd_kernel_traitsILi192ELi64ELi64ELi4ELb0ELb0EN7cutlass6half_tE19Flash_kernel_traitsILi192ELi64ELi64ELi4ES3_EELb1ELb0ELb0ELb0ELb0ELb1ELb1ELb0EEEvNS_16Flash_fwd_paramsE,@function
        .size           _ZN5flash24flash_fwd_splitkv_kernelI23Flash_fwd_kernel_traitsILi192ELi64ELi64ELi4ELb0ELb0EN7cutlass6half_tE19Flash_kernel_traitsILi192ELi64ELi64ELi4ES3_EELb1ELb0ELb0ELb0ELb0ELb1ELb1ELb0EEEvNS_16Flash_fwd_paramsE,(.L_x_3750 - _ZN5flash24flash_fwd_splitkv_kernelI23Flash_fwd_kernel_traitsILi192ELi64ELi64ELi4ELb0ELb0EN7cutlass6half_tE19Flash_kernel_traitsILi192ELi64ELi64ELi4ES3_EELb1ELb0ELb0ELb0ELb0ELb1ELb1ELb0EEEvNS_16Flash_fwd_paramsE)
        .other          _ZN5flash24flash_fwd_splitkv_kernelI23Flash_fwd_kernel_traitsILi192ELi64ELi64ELi4ELb0ELb0EN7cutlass6half_tE19Flash_kernel_traitsILi192ELi64ELi64ELi4ES3_EELb1ELb0ELb0ELb0ELb0ELb1ELb1ELb0EEEvNS_16Flash_fwd_paramsE,@"STO_CUDA_ENTRY STV_DEFAULT"
_ZN5flash24flash_fwd_splitkv_kernelI23Flash_fwd_kernel_traitsILi192ELi64ELi64ELi4ELb0ELb0EN7cutlass6half_tE19Flash_kernel_traitsILi192ELi64ELi64ELi4ES3_EELb1ELb0ELb0ELb0ELb0ELb1ELb1ELb0EEEvNS_16Flash_fwd_paramsE:
.text._ZN5flash24flash_fwd_splitkv_kernelI23Flash_fwd_kernel_traitsILi192ELi64ELi64ELi4ELb0ELb0EN7cutlass6half_tE19Flash_kernel_traitsILi192ELi64ELi64ELi4ES3_EELb1ELb0ELb0ELb0ELb0ELb1ELb1ELb0EEEvNS_16Flash_fwd_paramsE:
        /* <DEDUP_REMOVED lines=87> */
.L_x_1157:
        /* <DEDUP_REMOVED lines=109> */
.L_x_1160:
[----:B------:R-:W-:Y:S05]  /*0c40*/  BSYNC.RECONVERGENT B0 ;  /* 0x0000000000007941 */ /* 0x000fea0003800200 */
.L_x_1159:
        /* <DEDUP_REMOVED lines=20> */
.L_x_1162:
[----:B------:R-:W-:Y:S05]  /*0d90*/  BSYNC.RECONVERGENT B0 ;  /* 0x0000000000007941 */ /* 0x000fea0003800200 */
.L_x_1161:
        /* <DEDUP_REMOVED lines=20> */
.L_x_1164:
[----:B------:R-:W-:Y:S05]  /*0ee0*/  BSYNC.RECONVERGENT B0 ;  /* 0x0000000000007941 */ /* 0x000fea0003800200 */
.L_x_1163:
        /* <DEDUP_REMOVED lines=20> */
.L_x_1166:
[----:B------:R-:W-:Y:S05]  /*1030*/  BSYNC.RECONVERGENT B0 ;  /* 0x0000000000007941 */ /* 0x000fea0003800200 */
.L_x_1165:
        /* <DEDUP_REMOVED lines=19> */
.L_x_1168:
[----:B------:R-:W-:Y:S05]  /*1170*/  BSYNC.RECONVERGENT B0 ;  /* 0x0000000000007941 */ /* 0x000fea0003800200 */
.L_x_1167:
        /* <DEDUP_REMOVED lines=18> */
.L_x_1170:
[----:B------:R-:W-:Y:S05]  /*12a0*/  BSYNC.RECONVERGENT B0 ;  /* 0x0000000000007941 */ /* 0x000fea0003800200 */
.L_x_1169:
        /* <DEDUP_REMOVED lines=18> */
.L_x_1172:
[----:B------:R-:W-:Y:S05]  /*13d0*/  BSYNC.RECONVERGENT B0 ;  /* 0x0000000000007941 */ /* 0x000fea0003800200 */
.L_x_1171:
        /* <DEDUP_REMOVED lines=18> */
.L_x_1174:
[----:B------:R-:W-:Y:S05]  /*1500*/  BSYNC.RECONVERGENT B0 ;  /* 0x0000000000007941 */ /* 0x000fea0003800200 */
.L_x_1173:
        /* <DEDUP_REMOVED lines=33> */
.L_x_1158:
        /* <DEDUP_REMOVED lines=13> */
.L_x_1175:
        /* <DEDUP_REMOVED lines=104> */
.L_x_1176:
        /* <DEDUP_REMOVED lines=15> */
.L_x_1178:
[----:B------:R-:W2:Y:S01]  /*1f60*/  LDC.64 R144, c[0x0][0x3b8] ;  /* 0x0000ee00ff907b82 */ /* 0x000ea20000000a00 */
[----:B------:R-:W-:-:S06]  /*1f70*/  UIADD3 UR4, UPT, UPT, UR10, UR11, URZ ;  /* 0x0000000b0a047290 */ /* 0x000fcc000fffe0ff */
[----:B--2---:R-:W-:Y:S02]  /*1f80*/  IMAD R15, R145, UR4, RZ ;  /* 0x00000004910f7c24 */ /* 0x004fe4000f8e02ff */
[----:B------:R-:W-:-:S05]  /*1f90*/  IMAD.WIDE.U32 R2, R144, UR4, RZ ;  /* 0x0000000490027c25 */ /* 0x000fca000f8e00ff */
[----:B------:R-:W-:Y:S02]  /*1fa0*/  IADD3 R15, PT, PT, R3, R15, RZ ;  /* 0x0000000f030f7210 */ /* 0x000fe40007ffe0ff */
[----:B------:R-:W-:Y:S02]  /*1fb0*/  MOV R14, R2 ;  /* 0x00000002000e7202 */ /* 0x000fe40000000f00 */
.L_x_1179:
        /* <DEDUP_REMOVED lines=14> */
.L_x_1180:
[----:B------:R-:W2:Y:S01]  /*20a0*/  LDC.64 R24, c[0x0][0x3c0] ;  /* 0x0000f000ff187b82 */ /* 0x000ea20000000a00 */
[----:B------:R-:W-:-:S06]  /*20b0*/  UIADD3 UR10, UPT, UPT, UR10, UR11, URZ ;  /* 0x0000000b0a0a7290 */ /* 0x000fcc000fffe0ff */
[----:B--2---:R-:W-:Y:S02]  /*20c0*/  IMAD R13, R25, UR10, RZ ;  /* 0x0000000a190d7c24 */ /* 0x004fe4000f8e02ff */
[----:B------:R-:W-:-:S05]  /*20d0*/  IMAD.WIDE.U32 R2, R24, UR10, RZ ;  /* 0x0000000a18027c25 */ /* 0x000fca000f8e00ff */
[----:B------:R-:W-:Y:S02]  /*20e0*/  IADD3 R13, PT, PT, R3, R13, RZ ;  /* 0x0000000d030d7210 */ /* 0x000fe40007ffe0ff */
[----:B------:R-:W-:-:S07]  /*20f0*/  MOV R12, R2 ;  /* 0x00000002000c7202 */ /* 0x000fce0000000f00 */
.L_x_1181:
        /* <DEDUP_REMOVED lines=47> */
.L_x_1177:
        /* <DEDUP_REMOVED lines=86> */
.L_x_1184:
[----:B------:R3:W-:Y:S02]  /*2950*/  STS.128 [R148+0x4000], RZ ;  /* 0x004000ff94007388 */ /* 0x0007e40000000c00 */
.L_x_1183:
[----:B------:R-:W-:Y:S05]  /*2960*/  BSYNC.RECONVERGENT B0 ;  /* 0x0000000000007941 */ /* 0x000fea0003800200 */
.L_x_1182:
        /* <DEDUP_REMOVED lines=36> */
.L_x_1187:
[----:B------:R2:W-:Y:S02]  /*2bb0*/  STS.128 [R148+0x4800], RZ ;  /* 0x004800ff94007388 */ /* 0x0005e40000000c00 */
.L_x_1186:
[----:B------:R-:W-:Y:S05]  /*2bc0*/  BSYNC.RECONVERGENT B0 ;  /* 0x0000000000007941 */ /* 0x000fea0003800200 */
.L_x_1185:
        /* <DEDUP_REMOVED lines=36> */
.L_x_1190:
[----:B------:R2:W-:Y:S02]  /*2e10*/  STS.128 [R148+0x5000], RZ ;  /* 0x005000ff94007388 */ /* 0x0005e40000000c00 */
.L_x_1189:
[----:B------:R-:W-:Y:S05]  /*2e20*/  BSYNC.RECONVERGENT B0 ;  /* 0x0000000000007941 */ /* 0x000fea0003800200 */
.L_x_1188:
        /* <DEDUP_REMOVED lines=35> */
.L_x_1193:
[----:B------:R4:W-:Y:S02]  /*3060*/  STS.128 [R148+0x5800], RZ ;  /* 0x005800ff94007388 */ /* 0x0009e40000000c00 */
.L_x_1192:
[----:B------:R-:W-:Y:S05]  /*3070*/  BSYNC.RECONVERGENT B0 ;  /* 0x0000000000007941 */ /* 0x000fea0003800200 */
.L_x_1191:
        /* <DEDUP_REMOVED lines=29> */
.L_x_1196:
[----:B------:R1:W-:Y:S02]  /*3250*/  STS.128 [R148+0xa000], RZ ;  /* 0x00a000ff94007388 */ /* 0x0003e40000000c00 */
.L_x_1195:
[----:B------:R-:W-:Y:S05]  /*3260*/  BSYNC.RECONVERGENT B0 ;  /* 0x0000000000007941 */ /* 0x000fea0003800200 */
.L_x_1194:
        /* <DEDUP_REMOVED lines=27> */
.L_x_1199:
[----:B------:R1:W-:Y:S02]  /*3420*/  STS.128 [R148+0xa800], RZ ;  /* 0x00a800ff94007388 */ /* 0x0003e40000000c00 */
.L_x_1198:
[----:B------:R-:W-:Y:S05]  /*3430*/  BSYNC.RECONVERGENT B0 ;  /* 0x0000000000007941 */ /* 0x000fea0003800200 */
.L_x_1197:
        /* <DEDUP_REMOVED lines=25> */
.L_x_1202:
[----:B------:R1:W-:Y:S02]  /*35d0*/  STS.128 [R148+0xb000], RZ ;  /* 0x00b000ff94007388 */ /* 0x0003e40000000c00 */
.L_x_1201:
[----:B------:R-:W-:Y:S05]  /*35e0*/  BSYNC.RECONVERGENT B0 ;  /* 0x0000000000007941 */ /* 0x000fea0003800200 */
.L_x_1200:
        /* <DEDUP_REMOVED lines=30> */
.L_x_1205:
[----:B------:R2:W-:Y:S02]  /*37d0*/  STS.128 [R148+0xb800], RZ ;  /* 0x00b800ff94007388 */ /* 0x0005e40000000c00 */
.L_x_1204:
[----:B------:R-:W-:Y:S05]  /*37e0*/  BSYNC.RECONVERGENT B0 ;  /* 0x0000000000007941 */ /* 0x000fea0003800200 */
.L_x_1203:
        /* <DEDUP_REMOVED lines=35> */
.L_x_1208:
[----:B------:R2:W-:Y:S01]  /*3a20*/  STS.128 [R148+0x10000], RZ ;  /* 0x010000ff94007388 */ /* 0x0005e20000000c00 */
[----:B------:R-:W-:Y:S05]  /*3a30*/  BRA `(.L_x_1209) ;  /* 0x00000000000c7947 */ /* 0x000fea0003800000 */
.L_x_1207:
[----:B------:R1:W-:Y:S04]  /*3a40*/  STS.128 [R148+0xc000], RZ ;  /* 0x00c000ff94007388 */ /* 0x0003e80000000c00 */
[----:B------:R1:W-:Y:S04]  /*3a50*/  STS.128 [R148+0xe000], RZ ;  /* 0x00e000ff94007388 */ /* 0x0003e80000000c00 */
[----:B------:R1:W-:Y:S02]  /*3a60*/  STS.128 [R148+0x10000], RZ ;  /* 0x010000ff94007388 */ /* 0x0003e40000000c00 */
.L_x_1209:
[----:B------:R-:W-:Y:S05]  /*3a70*/  BSYNC.RECONVERGENT B0 ;  /* 0x0000000000007941 */ /* 0x000fea0003800200 */
.L_x_1206:
        /* <DEDUP_REMOVED lines=30> */
.L_x_1212:
[----:B------:R1:W-:Y:S02]  /*3c60*/  STS.128 [R148+0x10800], RZ ;  /* 0x010800ff94007388 */ /* 0x0003e40000000c00 */
.L_x_1211:
[----:B------:R-:W-:Y:S05]  /*3c70*/  BSYNC.RECONVERGENT B0 ;  /* 0x0000000000007941 */ /* 0x000fea0003800200 */
.L_x_1210:
        /* <DEDUP_REMOVED lines=28> */
.L_x_1215:
[----:B------:R1:W-:Y:S02]  /*3e40*/  STS.128 [R148+0x11000], RZ ;  /* 0x011000ff94007388 */ /* 0x0003e40000000c00 */
.L_x_1214:
[----:B------:R-:W-:Y:S05]  /*3e50*/  BSYNC.RECONVERGENT B0 ;  /* 0x0000000000007941 */ /* 0x000fea0003800200 */
.L_x_1213:
        /* <DEDUP_REMOVED lines=32> */
.L_x_1218:
[----:B------:R1:W-:Y:S02]  /*4060*/  STS.128 [R148+0x11800], RZ ;  /* 0x011800ff94007388 */ /* 0x0003e40000000c00 */
.L_x_1217:
[----:B------:R-:W-:Y:S05]  /*4070*/  BSYNC.RECONVERGENT B0 ;  /* 0x0000000000007941 */ /* 0x000fea0003800200 */
.L_x_1216:
[----:B------:R-:W-:Y:S01]  /*4080*/  SHF.L.U32 R3, R3, 0xa, RZ ;  /* 0x0000000a03037819 */ /* 0x000fe200000006ff */
[----:B------:R-:W5:Y:S01]  /*4090*/  LDCU UR6, c[0x0][0x50c] ;  /* 0x0000a180ff0677ac */ /* 0x000f620008000800 */
[----:B------:R-:W-:Y:S01]  /*40a0*/  LOP3.LUT R27, R26, R27, RZ, 0x3c, !PT ;  /* 0x0000001b1a1b7212 */ /* 0x000fe200078e3cff */
[----:B------:R-:W0:Y:S01]  /*40b0*/  LDGDEPBAR ;  /* 0x00000000000079af */ /* 0x000e220000000000 */
[----:B------:R-:W-:Y:S01]  /*40c0*/  LOP3.LUT R88, R3, 0x400, RZ, 0xc0, !PT ;  /* 0x0000040003587812 */ /* 0x000fe200078ec0ff */
[----:B------:R-:W-:Y:S01]  /*40d0*/  UISETP.GT.AND UP0, UPT, UR10, UR14, UPT ;  /* 0x0000000e0a00728c */ /* 0x000fe2000bf04270 */
        /* <DEDUP_REMOVED lines=9> */
[----:B------:R-:W3:Y:S01]  /*4170*/  LDSM.16.M88.4 R12, [R88+UR5+0x6800] ;  /* 0x00680005580c783b */ /* 0x000ee20008000200 */
[-C--:B------:R-:W-:Y:S02]  /*4180*/  IADD3 R90, PT, PT, R92, R150.reuse, RZ ;  /* 0x000000965c5a7210 */ /* 0x080fe40007ffe0ff */
[----:B------:R-:W-:Y:S01]  /*4190*/  IADD3 R84, PT, PT, R89, R150, RZ ;  /* 0x0000009659547210 */ /* 0x000fe20007ffe0ff */
[----:B------:R-:W4:Y:S01]  /*41a0*/  LDSM.16.M88.4 R64, [R88+UR5+0x7000] ;  /* 0x007000055840783b */ /* 0x000f220008000200 */
[----:B------:R-:W-:-:S02]  /*41b0*/  MOV R143, 0x40 ;  /* 0x00000040008f7802 */ /* 0x000fc40000000f00 */
[----:B------:R-:W-:Y:S01]  /*41c0*/  VIMNMX R146, PT, PT, R2, UR21, PT ;  /* 0x0000001502927c48 */ /* 0x000fe2000bfe0100 */
        /* <DEDUP_REMOVED lines=12> */
[C---:B--2---:R-:W-:Y:S03]  /*4290*/  HMMA.16816.F32 R28, R56.reuse, R20, RZ ;  /* 0x00000014381c723c */ /* 0x044fe600000018ff */
[----:B------:R-:W-:Y:S04]  /*42a0*/  LDSM.16.M88.4 R48, [R89+0x6800] ;  /* 0x006800005930783b */ /* 0x000fe80000000200 */
[----:B------:R-:W-:Y:S01]  /*42b0*/  LDSM.16.M88.4 R44, [R89+0x7000] ;  /* 0x00700000592c783b */ /* 0x000fe20000000200 */
[C---:B---3--:R-:W-:Y:S03]  /*42c0*/  HMMA.16816.F32 R16, R56.reuse, R12, RZ ;  /* 0x0000000c3810723c */ /* 0x048fe600000018ff */
[----:B------:R-:W-:Y:S05]  /*42d0*/  LDSM.16.M88.4 R80, [R86] ;  /* 0x000000005650783b */ /* 0x000fea0000000200 */
[C---:B----4-:R-:W-:Y:S08]  /*42e0*/  HMMA.16816.F32 R68, R56.reuse, R64, RZ ;  /* 0x000000403844723c */ /* 0x050ff000000018ff */
        /* <DEDUP_REMOVED lines=25> */
[C---:B------:R-:W-:Y:S08]  /*4480*/  HMMA.16816.F32 R68, R36.reuse, R44, R68 ;  /* 0x0000002c2444723c */ /* 0x040ff00000001844 */
[C---:B------:R-:W-:Y:S01]  /*4490*/  HMMA.16816.F32 R64, R36.reuse, R46, R64 ;  /* 0x0000002e2440723c */ /* 0x040fe20000001840 */
[----:B------:R-:W-:Y:S07]  /*44a0*/  LDSM.16.M88.4 R44, [R88+UR5+0x8800] ;  /* 0x00880005582c783b */ /* 0x000fee0008000200 */
[C---:B---3--:R-:W-:Y:S08]  /*44b0*/  HMMA.16816.F32 R60, R36.reuse, R40, R60 ;  /* 0x00000028243c723c */ /* 0x048ff0000000183c */
[----:B------:R-:W-:Y:S01]  /*44c0*/  HMMA.16816.F32 R56, R36, R42, R56 ;  /* 0x0000002a2438723c */ /* 0x000fe20000001838 */
[----:B------:R-:W3:Y:S04]  /*44d0*/  LDSM.16.M88.4 R40, [R88+UR5+0x9000] ;  /* 0x009000055828783b */ /* 0x000ee80008000200 */
[----:B------:R-:W3:Y:S03]  /*44e0*/  LDSM.16.M88.4 R36, [R88+UR5+0x9800] ;  /* 0x009800055824783b */ /* 0x000ee60008000200 */
[C---:B-1----:R-:W-:Y:S08]  /*44f0*/  HMMA.16816.F32 R28, R80.reuse, R8, R28 ;  /* 0x00000008501c723c */ /* 0x042ff0000000181c */
[C---:B------:R-:W-:Y:S01]  /*4500*/  HMMA.16816.F32 R20, R80.reuse, R10, R20 ;  /* 0x0000000a5014723c */ /* 0x040fe20000001814 */
[----:B------:R-:W-:Y:S07]  /*4510*/  LDSM.16.M88.4 R8, [R90+0x2000] ;  /* 0x002000005a08783b */ /* 0x000fee0000000200 */
[C---:B----4-:R-:W-:Y:S08]  /*4520*/  HMMA.16816.F32 R16, R80.reuse, R4, R16 ;  /* 0x000000045010723c */ /* 0x050ff00000001810 */
[C---:B------:R-:W-:Y:S01]  /*4530*/  HMMA.16816.F32 R12, R80.reuse, R6, R12 ;  /* 0x00000006500c723c */ /* 0x040fe2000000180c */
[----:B------:R-:W1:Y:S07]  /*4540*/  LDSM.16.M88.4 R4, [R84+0x8000] ;  /* 0x008000005404783b */ /* 0x000e6e0000000200 */
[C---:B-----5:R-:W-:Y:S08]  /*4550*/  HMMA.16816.F32 R60, R80.reuse, R72, R60 ;  /* 0x00000048503c723c */ /* 0x060ff0000000183c */
[C---:B------:R-:W-:Y:S08]  /*4560*/  HMMA.16816.F32 R68, R80.reuse, R76, R68 ;  /* 0x0000004c5044723c */ /* 0x040ff00000001844 */
[C---:B------:R-:W-:Y:S01]  /*4570*/  HMMA.16816.F32 R64, R80.reuse, R78, R64 ;  /* 0x0000004e5040723c */ /* 0x040fe20000001840 */
[----:B------:R-:W-:Y:S07]  /*4580*/  LDSM.16.M88.4 R76, [R84+0x9000] ;  /* 0x00900000544c783b */ /* 0x000fee0000000200 */
[----:B------:R-:W-:Y:S01]  /*4590*/  HMMA.16816.F32 R72, R80, R74, R56 ;  /* 0x0000004a5048723c */ /* 0x000fe20000001838 */
[----:B------:R-:W4:Y:S04]  /*45a0*/  LDSM.16.M88.4 R56, [R84+0x8800] ;  /* 0x008800005438783b */ /* 0x000f280000000200 */
[----:B------:R-:W-:Y:S03]  /*45b0*/  LDSM.16.M88.4 R80, [R91+0x4000] ;  /* 0x004000005b50783b */ /* 0x000fe60000000200 */
[C---:B--2---:R-:W-:Y:S08]  /*45c0*/  HMMA.16816.F32 R28, R52.reuse, R48, R28 ;  /* 0x00000030341c723c */ /* 0x044ff0000000181c */
[C---:B------:R-:W-:Y:S01]  /*45d0*/  HMMA.16816.F32 R20, R52.reuse, R50, R20 ;  /* 0x000000323414723c */ /* 0x040fe20000001814 */
[----:B------:R-:W2:Y:S07]  /*45e0*/  LDSM.16.M88.4 R48, [R84+0x9800] ;  /* 0x009800005430783b */ /* 0x000eae0000000200 */
[C---:B---3--:R-:W-:Y:S08]  /*45f0*/  HMMA.16816.F32 R68, R52.reuse, R40, R68 ;  /* 0x000000283444723c */ /* 0x048ff00000001844 */
[C---:B------:R-:W-:Y:S01]  /*4600*/  HMMA.16816.F32 R64, R52.reuse, R42, R64 ;  /* 0x0000002a3440723c */ /* 0x040fe20000001840 */
[----:B------:R-:W-:Y:S07]  /*4610*/  LDSM.16.M88.4 R40, [R91+0x2000] ;  /* 0x002000005b28783b */ /* 0x000fee0000000200 */
[C---:B------:R-:W-:Y:S08]  /*4620*/  HMMA.16816.F32 R60, R52.reuse, R36, R60 ;  /* 0x00000024343c723c */ /* 0x040ff0000000183c */
[C---:B------:R-:W-:Y:S01]  /*4630*/  HMMA.16816.F32 R72, R52.reuse, R38, R72 ;  /* 0x000000263448723c */ /* 0x040fe20000001848 */
[----:B------:R-:W3:Y:S07]  /*4640*/  LDSM.16.M88.4 R36, [R89+0x8000] ;  /* 0x008000005924783b */ /* 0x000eee0000000200 */
[C---:B------:R-:W-:Y:S08]  /*4650*/  HMMA.16816.F32 R16, R52.reuse, R44, R16 ;  /* 0x0000002c3410723c */ /* 0x040ff00000001810 */
[----:B------:R-:W-:Y:S01]  /*4660*/  HMMA.16816.F32 R12, R52, R46, R12 ;  /* 0x0000002e340c723c */ /* 0x000fe2000000180c */
[----:B------:R-:W5:Y:S04]  /*4670*/  LDSM.16.M88.4 R44, [R89+0x9000] ;  /* 0x00900000592c783b */ /* 0x000f680000000200 */
[----:B------:R-:W-:Y:S03]  /*4680*/  LDSM.16.M88.4 R52, [R89+0x9800] ;  /* 0x009800005934783b */ /* 0x000fe60000000200 */
[C---:B-1----:R-:W-:Y:S08]  /*4690*/  HMMA.16816.F32 R28, R8.reuse, R4, R28 ;  /* 0x00000004081c723c */ /* 0x042ff0000000181c */
[C---:B------:R-:W-:Y:S01]  /*46a0*/  HMMA.16816.F32 R20, R8.reuse, R6, R20 ;  /* 0x000000060814723c */ /* 0x040fe20000001814 */
[----:B------:R-:W1:Y:S07]  /*46b0*/  LDSM.16.M88.4 R4, [R89+0x8800] ;  /* 0x008800005904783b */ /* 0x000e6e0000000200 */
[C---:B----4-:R-:W-:Y:S08]  /*46c0*/  HMMA.16816.F32 R16, R8.reuse, R56, R16 ;  /* 0x000000380810723c */ /* 0x050ff00000001810 */
        /* <DEDUP_REMOVED lines=8> */
[C---:B---3--:R-:W-:Y:S08]  /*4750*/  HMMA.16816.F32 R28, R40.reuse, R36, R28 ;  /* 0x00000024281c723c */ /* 0x048ff0000000181c */
[C---:B------:R-:W-:Y:S01]  /*4760*/  HMMA.16816.F32 R20, R40.reuse, R38, R20 ;  /* 0x000000262814723c */ /* 0x040fe20000001814 */
[----:B------:R-:W3:Y:S07]  /*4770*/  LDSM.16.M88.4 R36, [R3+0x8800] ;  /* 0x008800000324783b */ /* 0x000eee0000000200 */
[C---:B-----5:R-:W-:Y:S01]  /*4780*/  HMMA.16816.F32 R76, R40.reuse, R44, R68 ;  /* 0x0000002c284c723c */ /* 0x060fe20000001844 */
[----:B------:R-:W4:Y:S07]  /*4790*/  LDSM.16.M88.4 R68, [R92+0x4000] ;  /* 0x004000005c44783b */ /* 0x000f2e0000000200 */
[C---:B-1----:R-:W-:Y:S08]  /*47a0*/  HMMA.16816.F32 R16, R40.reuse, R4, R16 ;  /* 0x000000042810723c */ /* 0x042ff00000001810 */
[C---:B------:R-:W-:Y:S01]  /*47b0*/  HMMA.16816.F32 R12, R40.reuse, R6, R12 ;  /* 0x00000006280c723c */ /* 0x040fe2000000180c */
[----:B------:R-:W1:Y:S07]  /*47c0*/  LDSM.16.M88.4 R4, [R3+0x9000] ;  /* 0x009000000304783b */ /* 0x000e6e0000000200 */
[C---:B------:R-:W-:Y:S01]  /*47d0*/  HMMA.16816.F32 R64, R40.reuse, R46, R64 ;  /* 0x0000002e2840723c */ /* 0x040fe20000001840 */
[----:B------:R-:W-:Y:S07]  /*47e0*/  LDSM.16.M88.4 R44, [R90+0x4000] ;  /* 0x004000005a2c783b */ /* 0x000fee0000000200 */
[C---:B------:R-:W-:Y:S08]  /*47f0*/  HMMA.16816.F32 R60, R40.reuse, R52, R60 ;  /* 0x00000034283c723c */ /* 0x040ff0000000183c */
[----:B------:R-:W-:Y:S01]  /*4800*/  HMMA.16816.F32 R72, R40, R54, R72 ;  /* 0x000000362848723c */ /* 0x000fe20000001848 */
[----:B------:R-:W5:Y:S07]  /*4810*/  LDSM.16.M88.4 R40, [R3+0x9800] ;  /* 0x009800000328783b */ /* 0x000f6e0000000200 */
[C---:B--2---:R-:W-:Y:S01]  /*4820*/  HMMA.16816.F32 R52, R48.reuse, R8, R28 ;  /* 0x000000083034723c */ /* 0x044fe2000000181c */
[----:B------:R-:W2:Y:S07]  /*4830*/  LDSM.16.M88.4 R28, [R84+0xa000] ;  /* 0x00a00000541c783b */ /* 0x000eae0000000200 */
[C---:B---3--:R-:W-:Y:S08]  /*4840*/  HMMA.16816.F32 R16, R48.reuse, R36, R16 ;  /* 0x000000243010723c */ /* 0x048ff00000001810 */
[----:B------:R-:W-:Y:S01]  /*4850*/  HMMA.16816.F32 R12, R48, R38, R12 ;  /* 0x00000026300c723c */ /* 0x000fe2000000180c */
[----:B------:R-:W-:Y:S07]  /*4860*/  LDSM.16.M88.4 R36, [R89+0xa000] ;  /* 0x00a000005924783b */ /* 0x000fee0000000200 */
[----:B----4-:R-:W-:Y:S08]  /*4870*/  HMMA.16816.F32 R52, R68, R56, R52 ;  /* 0x000000384434723c */ /* 0x010ff00000001834 */
[C---:B------:R-:W-:Y:S01]  /*4880*/  HMMA.16816.F32 R20, R48.reuse, R10, R20 ;  /* 0x0000000a3014723c */ /* 0x040fe20000001814 */
[----:B------:R-:W3:Y:S07]  /*4890*/  LDSM.16.M88.4 R8, [R88+UR5+0xa800] ;  /* 0x00a800055808783b */ /* 0x000eee0008000200 */
[C---:B-1----:R-:W-:Y:S08]  /*48a0*/  HMMA.16816.F32 R76, R48.reuse, R4, R76 ;  /* 0x00000004304c723c */ /* 0x042ff0000000184c */
[C---:B------:R-:W-:Y:S01]  /*48b0*/  HMMA.16816.F32 R64, R48.reuse, R6, R64 ;  /* 0x000000063040723c */ /* 0x040fe20000001840 */
[----:B------:R-:W-:Y:S07]  /*48c0*/  LDSM.16.M88.4 R4, [R88+UR5+0xb000] ;  /* 0x00b000055804783b */ /* 0x000fee0008000200 */
[C---:B-----5:R-:W-:Y:S08]  /*48d0*/  HMMA.16816.F32 R60, R48.reuse, R40, R60 ;  /* 0x00000028303c723c */ /* 0x060ff0000000183c */
[----:B------:R-:W-:Y:S01]  /*48e0*/  HMMA.16816.F32 R72, R48, R42, R72 ;  /* 0x0000002a3048723c */ /* 0x000fe20000001848 */
[----:B------:R-:W-:Y:S04]  /*48f0*/  LDSM.16.M88.4 R48, [R86+0x4000] ;  /* 0x004000005630783b */ /* 0x000fe80000000200 */
[----:B------:R-:W1:Y:S03]  /*4900*/  LDSM.16.M88.4 R40, [R3+0xa000] ;  /* 0x00a000000328783b */ /* 0x000e660000000200 */
[----:B--2---:R-:W-:Y:S08]  /*4910*/  HMMA.16816.F32 R52, R44, R28, R52 ;  /* 0x0000001c2c34723c */ /* 0x004ff00000001834 */
[C---:B------:R-:W-:Y:S01]  /*4920*/  HMMA.16816.F32 R20, R68.reuse, R58, R20 ;  /* 0x0000003a4414723c */ /* 0x040fe20000001814 */
[----:B------:R-:W2:Y:S07]  /*4930*/  LDSM.16.M88.4 R56, [R84+0xa800] ;  /* 0x00a800005438783b */ /* 0x000eae0000000200 */
[----:B---3--:R-:W-:Y:S08]  /*4940*/  HMMA.16816.F32 R16, R68, R8, R16 ;  /* 0x000000084410723c */ /* 0x008ff00000001810 */
[----:B------:R-:W-:Y:S08]  /*4950*/  HMMA.16816.F32 R52, R80, R36, R52 ;  /* 0x000000245034723c */ /* 0x000ff00000001834 */
[----:B------:R-:W-:Y:S01]  /*4960*/  HMMA.16816.F32 R20, R44, R30, R20 ;  /* 0x0000001e2c14723c */ /* 0x000fe20000001814 */
[----:B------:R-:W3:Y:S07]  /*4970*/  LDSM.16.M88.4 R28, [R88+UR5+0xb800] ;  /* 0x00b80005581c783b */ /* 0x000eee0008000200 */
[----:B------:R-:W-:Y:S01]  /*4980*/  HMMA.16816.F32 R12, R68, R10, R12 ;  /* 0x0000000a440c723c */ /* 0x000fe2000000180c */
[----:B------:R-:W4:Y:S07]  /*4990*/  LDSM.16.M88.4 R8, [R89+0xa800] ;  /* 0x00a800005908783b */ /* 0x000f2e0000000200 */
[----:B-1----:R-:W-:Y:S08]  /*49a0*/  HMMA.16816.F32 R52, R48, R40, R52 ;  /* 0x000000283034723c */ /* 0x002ff00000001834 */
[----:B------:R-:W-:Y:S08]  /*49b0*/  HMMA.16816.F32 R20, R80, R38, R20 ;  /* 0x000000265014723c */ /* 0x000ff00000001814 */
[----:B------:R-:W-:Y:S03]  /*49c0*/  HMMA.16816.F32 R76, R68, R4, R76 ;  /* 0x00000004444c723c */ /* 0x000fe6000000184c */
[----:B------:R-:W-:Y:S01]  /*49d0*/  FMUL.FTZ R52, R52, UR6 ;  /* 0x0000000634347c20 */ /* 0x000fe20008410000 */
[----:B------:R-:W-:Y:S01]  /*49e0*/  FMUL.FTZ R53, R53, UR6 ;  /* 0x0000000635357c20 */ /* 0x000fe20008410000 */
[----:B------:R-:W-:-:S03]  /*49f0*/  FMUL.FTZ R86, R54, UR6 ;  /* 0x0000000636567c20 */ /* 0x000fc60008410000 */
[----:B--2---:R-:W-:Y:S01]  /*4a00*/  HMMA.16816.F32 R36, R44, R56, R16 ;  /* 0x000000382c24723c */ /* 0x004fe20000001810 */
[----:B------:R-:W1:Y:S01]  /*4a10*/  MUFU.TANH R56, R52 ;  /* 0x0000003400387308 */ /* 0x000e620000002400 */
[----:B------:R-:W-:Y:S06]  /*4a20*/  LDSM.16.M88.4 R16, [R3+0xa800] ;  /* 0x00a800000310783b */ /* 0x000fec0000000200 */
[----:B------:R-:W-:Y:S01]  /*4a30*/  HMMA.16816.F32 R64, R68, R6, R64 ;  /* 0x000000064440723c */ /* 0x000fe20000001840 */
[----:B------:R-:W2:Y:S01]  /*4a40*/  LDSM.16.M88.4 R4, [R84+0xb000] ;  /* 0x00b000005404783b */ /* 0x000ea20000000200 */
[----:B------:R5:W1:Y:S06]  /*4a50*/  MUFU.TANH R57, R53 ;  /* 0x0000003500397308 */ /* 0x000a6c0000002400 */
[----:B------:R-:W-:Y:S01]  /*4a60*/  HMMA.16816.F32 R12, R44, R58, R12 ;  /* 0x0000003a2c0c723c */ /* 0x000fe2000000180c */
[----:B------:R-:W-:Y:S01]  /*4a70*/  FMUL.FTZ R58, R55, UR6 ;  /* 0x00000006373a7c20 */ /* 0x000fe20008410000 */
[----:B------:R-:W1:Y:S06]  /*4a80*/  MUFU.TANH R86, R86 ;  /* 0x0000005600567308 */ /* 0x000e6c0000002400 */
[----:B------:R-:W-:Y:S01]  /*4a90*/  HMMA.16816.F32 R20, R48, R42, R20 ;  /* 0x0000002a3014723c */ /* 0x000fe20000001814 */
[----:B------:R-:W-:Y:S01]  /*4aa0*/  LDSM.16.M88.4 R40, [R89+0xb000] ;  /* 0x00b000005928783b */ /* 0x000fe20000000200 */
[----:B------:R-:W1:Y:S03]  /*4ab0*/  MUFU.TANH R58, R58 ;  /* 0x0000003a003a7308 */ /* 0x000e660000002400 */
[----:B-----5:R-:W5:Y:S03]  /*4ac0*/  LDSM.16.M88.4 R52, [R84+0xb800] ;  /* 0x00b800005434783b */ /* 0x020f660000000200 */
[C---:B---3--:R-:W-:Y:S01]  /*4ad0*/  HMMA.16816.F32 R60, R68.reuse, R28, R60 ;  /* 0x0000001c443c723c */ /* 0x048fe2000000183c */
[----:B------:R-:W3:Y:S07]  /*4ae0*/  LDSM.16.M88.4 R88, [R89+0xb800] ;  /* 0x00b800005958783b */ /* 0x000eee0000000200 */
[----:B------:R-:W-:Y:S03]  /*4af0*/  HMMA.16816.F32 R72, R68, R30, R72 ;  /* 0x0000001e4448723c */ /* 0x000fe60000001848 */
[----:B------:R-:W-:-:S05]  /*4b00*/  FMUL.FTZ R20, R20, UR6 ;  /* 0x0000000614147c20 */ /* 0x000fca0008410000 */
[C---:B----4-:R-:W-:Y:S01]  /*4b10*/  HMMA.16816.F32 R36, R80.reuse, R8, R36 ;  /* 0x000000085024723c */ /* 0x050fe20000001824 */
[----:B------:R-:W4:Y:S07]  /*4b20*/  MUFU.TANH R20, R20 ;  /* 0x0000001400147308 */ /* 0x000f2e0000002400 */
[----:B------:R-:W-:Y:S01]  /*4b30*/  HMMA.16816.F32 R12, R80, R10, R12 ;  /* 0x0000000a500c723c */ /* 0x000fe2000000180c */
[----:B------:R-:W1:Y:S07]  /*4b40*/  LDSM.16.M88.4 R8, [R3+0xb000] ;  /* 0x00b000000308783b */ /* 0x000e6e0000000200 */
[C---:B--2---:R-:W-:Y:S08]  /*4b50*/  HMMA.16816.F32 R76, R44.reuse, R4, R76 ;  /* 0x000000042c4c723c */ /* 0x044ff0000000184c */
[----:B------:R-:W-:Y:S01]  /*4b60*/  HMMA.16816.F32 R64, R44, R6, R64 ;  /* 0x000000062c40723c */ /* 0x000fe20000001840 */
[----:B------:R2:W4:Y:S01]  /*4b70*/  LDSM.16.M88.4 R4, [R3+0xb800] ;  /* 0x00b800000304783b */ /* 0x0005220000000200 */
[----:B------:R-:W-:-:S06]  /*4b80*/  DEPBAR.LE SB0, 0x0 ;  /* 0x000080000000791a */ /* 0x000fcc0000000000 */
[C---:B-----5:R-:W-:Y:S08]  /*4b90*/  HMMA.16816.F32 R60, R44.reuse, R52, R60 ;  /* 0x000000342c3c723c */ /* 0x060ff0000000183c */
[----:B------:R-:W-:Y:S08]  /*4ba0*/  HMMA.16816.F32 R72, R44, R54, R72 ;  /* 0x000000362c48723c */ /* 0x000ff00000001848 */
[----:B------:R-:W-:Y:S01]  /*4bb0*/  HMMA.16816.F32 R76, R80, R40, R76 ;  /* 0x00000028504c723c */ /* 0x000fe2000000184c */
[----:B--2---:R-:W-:-:S04]  /*4bc0*/  MOV R3, UR21 ;  /* 0x0000001500037c02 */ /* 0x004fc80008000f00 */
[----:B------:R-:W-:-:S03]  /*4bd0*/  VIADDMNMX R3, R2, 0x8, R3, PT ;  /* 0x0000000802037846 */ /* 0x000fc60003800103 */
[C---:B------:R-:W-:Y:S08]  /*4be0*/  HMMA.16816.F32 R64, R80.reuse, R42, R64 ;  /* 0x0000002a5040723c */ /* 0x040ff00000001840 */
[C---:B---3--:R-:W-:Y:S08]  /*4bf0*/  HMMA.16816.F32 R60, R80.reuse, R88, R60 ;  /* 0x00000058503c723c */ /* 0x048ff0000000183c */
[----:B------:R-:W-:Y:S08]  /*4c00*/  HMMA.16816.F32 R72, R80, R90, R72 ;  /* 0x0000005a5048723c */ /* 0x000ff00000001848 */
[C---:B------:R-:W-:Y:S08]  /*4c10*/  HMMA.16816.F32 R12, R48.reuse, R18, R12 ;  /* 0x00000012300c723c */ /* 0x040ff0000000180c */
[----:B------:R-:W-:Y:S01]  /*4c20*/  HMMA.16816.F32 R36, R48, R16, R36 ;  /* 0x000000103024723c */ /* 0x000fe20000001824 */
[----:B------:R-:W-:Y:S01]  /*4c30*/  FMUL.FTZ R17, R21, UR6 ;  /* 0x0000000615117c20 */ /* 0x000fe20008410000 */
[----:B------:R-:W-:Y:S01]  /*4c40*/  FMUL.FTZ R16, R22, UR6 ;  /* 0x0000000616107c20 */ /* 0x000fe20008410000 */
[----:B------:R-:W-:-:S04]  /*4c50*/  FMUL.FTZ R21, R23, UR6 ;  /* 0x0000000617157c20 */ /* 0x000fc80008410000 */
[----:B------:R-:W2:Y:S01]  /*4c60*/  MUFU.TANH R17, R17 ;  /* 0x0000001100117308 */ /* 0x000ea20000002400 */
[C---:B-1----:R-:W-:Y:S03]  /*4c70*/  HMMA.16816.F32 R76, R48.reuse, R8, R76 ;  /* 0x00000008304c723c */ /* 0x042fe6000000184c */
[----:B------:R-:W-:Y:S01]  /*4c80*/  FMUL.FTZ R8, R13, UR6 ;  /* 0x000000060d087c20 */ /* 0x000fe20008410000 */
[----:B------:R-:W-:Y:S01]  /*4c90*/  FMUL.FTZ R9, R14, UR6 ;  /* 0x000000060e097c20 */ /* 0x000fe20008410000 */
[----:B------:R-:W-:Y:S01]  /*4ca0*/  FMUL.FTZ R13, R15, UR6 ;  /* 0x000000060f0d7c20 */ /* 0x000fe20008410000 */
[----:B------:R-:W-:Y:S01]  /*4cb0*/  FMUL.FTZ R12, R12, UR6 ;  /* 0x000000060c0c7c20 */ /* 0x000fe20008410000 */
[----:B------:R-:W1:Y:S01]  /*4cc0*/  MUFU.TANH R16, R16 ;  /* 0x0000001000107308 */ /* 0x000e620000002400 */
[C---:B------:R-:W-:Y:S03]  /*4cd0*/  HMMA.16816.F32 R64, R48.reuse, R10, R64 ;  /* 0x0000000a3040723c */ /* 0x040fe60000001840 */
[----:B------:R-:W-:Y:S01]  /*4ce0*/  FMUL.FTZ R22, R36, UR6 ;  /* 0x0000000624167c20 */ /* 0x000fe20008410000 */
[----:B------:R-:W-:Y:S01]  /*4cf0*/  FMUL.FTZ R18, R38, UR6 ;  /* 0x0000000626127c20 */ /* 0x000fe20008410000 */
[----:B------:R-:W-:Y:S01]  /*4d00*/  FMUL.FTZ R19, R37, UR6 ;  /* 0x0000000625137c20 */ /* 0x000fe20008410000 */
[----:B------:R-:W-:Y:S01]  /*4d10*/  FMUL.FTZ R23, R39, UR6 ;  /* 0x0000000627177c20 */ /* 0x000fe20008410000 */
[----:B------:R-:W3:Y:S01]  /*4d20*/  MUFU.TANH R21, R21 ;  /* 0x0000001500157308 */ /* 0x000ee20000002400 */
[C---:B----4-:R-:W-:Y:S03]  /*4d30*/  HMMA.16816.F32 R60, R48.reuse, R4, R60 ;  /* 0x00000004303c723c */ /* 0x050fe6000000183c */
[----:B------:R-:W-:Y:S01]  /*4d40*/  FMUL.FTZ R10, R76, UR6 ;  /* 0x000000064c0a7c20 */ /* 0x000fe20008410000 */
[----:B------:R-:W-:Y:S01]  /*4d50*/  FMUL.FTZ R15, R77, UR6 ;  /* 0x000000064d0f7c20 */ /* 0x000fe20008410000 */
[----:B------:R-:W-:Y:S01]  /*4d60*/  FMUL.FTZ R14, R78, UR6 ;  /* 0x000000064e0e7c20 */ /* 0x000fe20008410000 */
[----:B------:R-:W-:Y:S01]  /*4d70*/  FMUL.FTZ R11, R79, UR6 ;  /* 0x000000064f0b7c20 */ /* 0x000fe20008410000 */
[----:B------:R-:W4:Y:S01]  /*4d80*/  MUFU.TANH R22, R22 ;  /* 0x0000001600167308 */ /* 0x000f220000002400 */
        /* <DEDUP_REMOVED lines=15> */
[----:B------:R-:W1:Y:S08]  /*4e80*/  MUFU.TANH R23, R23 ;  /* 0x0000001700177308 */ /* 0x000e700000002400 */
        /* <DEDUP_REMOVED lines=12> */
[----:B------:R1:W1:Y:S08]  /*4f50*/  MUFU.TANH R64, R60 ;  /* 0x0000003c00407308 */ /* 0x0002700000002400 */
[----:B------:R-:W1:Y:S08]  /*4f60*/  MUFU.TANH R54, R54 ;  /* 0x0000003600367308 */ /* 0x000e700000002400 */
[----:B------:R-:W1:Y:S08]  /*4f70*/  MUFU.TANH R38, R38 ;  /* 0x0000002600267308 */ /* 0x000e700000002400 */
[----:B------:R-:W1:Y:S08]  /*4f80*/  MUFU.TANH R36, R36 ;  /* 0x0000002400247308 */ /* 0x000e700000002400 */
[----:B------:R-:W1:Y:S08]  /*4f90*/  MUFU.TANH R42, R42 ;  /* 0x0000002a002a7308 */ /* 0x000e700000002400 */
[----:B------:R-:W1:Y:S08]  /*4fa0*/  MUFU.TANH R40, R40 ;  /* 0x0000002800287308 */ /* 0x000e700000002400 */
[----:B------:R-:W1:Y:S08]  /*4fb0*/  MUFU.TANH R30, R30 ;  /* 0x0000001e001e7308 */ /* 0x000e700000002400 */
[----:B------:R-:W1:Y:S01]  /*4fc0*/  MUFU.TANH R7, R7 ;  /* 0x0000000700077308 */ /* 0x000e620000002400 */
[----:B------:R-:W-:Y:S06]  /*4fd0*/  BAR.SYNC.DEFER_BLOCKING 0x0 ;  /* 0x0000000000007b1d */ /* 0x000fec0000010000 */
[----:B--234-:R-:W-:Y:S05]  /*4fe0*/  BRA.U !UP0, `(.L_x_1219) ;  /* 0x00000009084c7547 */ /* 0x01cfea000b800000 */
        /* <DEDUP_REMOVED lines=11> */
.L_x_1220:
[----:B------:R-:W2:Y:S01]  /*50a0*/  LDC R6, c[0x0][0x4f0] ;  /* 0x00013c00ff067b82 */ /* 0x000ea20000000800 */
[----:B------:R-:W-:Y:S01]  /*50b0*/  UIADD3 UR6, UPT, UPT, UR4, -0x40, URZ ;  /* 0xffffffc004067890 */ /* 0x000fe2000fffe0ff */
[----:B------:R-:W-:-:S05]  /*50c0*/  IABS R39, UR4 ;  /* 0x0000000400277c13 */ /* 0x000fca0008000000 */
[----:B------:R-:W-:-:S04]  /*50d0*/  MOV R31, UR6 ;  /* 0x00000006001f7c02 */ /* 0x000fc80008000f00 */
[----:B------:R-:W-:Y:S02]  /*50e0*/  IABS R31, R31 ;  /* 0x0000001f001f7213 */ /* 0x000fe40000000000 */
[----:B--2---:R-:W-:-:S04]  /*50f0*/  IABS R2, R6 ;  /* 0x0000000600027213 */ /* 0x004fc80000000000 */
[----:B------:R-:W2:Y:S08]  /*5100*/  I2F.RP R37, R2 ;  /* 0x0000000200257306 */ /* 0x000eb00000209400 */
        /* <DEDUP_REMOVED lines=23> */
[----:B------:R-:W2:Y:S01]  /*5280*/  LDCU.64 UR6, c[0x0][0x3a0] ;  /* 0x00007400ff0677ac */ /* 0x000ea20008000a00 */
        /* <DEDUP_REMOVED lines=15> */
[----:B------:R-:W-:-:S04]  /*5380*/  IMAD R29, R29, R6, -0x40 ;  /* 0xffffffc01d1d7424 */ /* 0x000fc800078e0206 */
[----:B------:R-:W-:Y:S01]  /*5390*/  IMAD.WIDE.U32 R44, R29, R144, RZ ;  /* 0x000000901d2c7225 */ /* 0x000fe200078e00ff */
[----:B------:R-:W-:-:S05]  /*53a0*/  SHF.R.S32.HI R37, RZ, 0x1f, R29 ;  /* 0x0000001fff257819 */ /* 0x000fca000001141d */
[----:B------:R-:W-:-:S04]  /*53b0*/  IMAD R6, R37, R144, RZ ;  /* 0x0000009025067224 */ /* 0x000fc800078e02ff */
        /* <DEDUP_REMOVED lines=9> */
[----:B------:R-:W-:-:S07]  /*5450*/  LEA.HI.X R167, R44, R167, R29, 0x1, P2 ;  /* 0x000000a72ca77211 */ /* 0x000fce00010f0c1d */
.L_x_1221:
[----:B------:R-:W2:Y:S01]  /*5460*/  LDCU UR6, c[0x0][0x440] ;  /* 0x00008800ff0677ac */ /* 0x000ea20008000800 */
        /* <DEDUP_REMOVED lines=8> */
[----:B--2---:R-:W-:Y:S02]  /*54f0*/  ISETP.GE.AND P4, PT, R35, UR6, PT ;  /* 0x0000000623007c0c */ /* 0x004fe4000bf86270 */
        /* <DEDUP_REMOVED lines=8> */
[----:B--2---:R-:W-:-:S05]  /*5580*/  @!P3 IMAD.MOV.U32 R166, RZ, RZ, R168 ;  /* 0x000000ffffa6b224 */ /* 0x004fca00078e00a8 */
        /* <DEDUP_REMOVED lines=57> */
.L_x_1219:
[----:B------:R-:W-:Y:S01]  /*5920*/  IMAD.SHL.U32 R0, R162, 0x2, RZ ;  /* 0x00000002a2007824 */ /* 0x000fe200078e00ff */
[----:B------:R-:W2:Y:S01]  /*5930*/  LDCU UR6, c[0x0][0x45c] ;  /* 0x00008b80ff0677ac */ /* 0x000ea20008000800 */
[----:B------:R-:W-:Y:S01]  /*5940*/  IMAD.U32 R29, RZ, RZ, UR4 ;  /* 0x00000004ff1d7e24 */ /* 0x000fe2000f8e00ff */
[----:B------:R-:W-:Y:S01]  /*5950*/  LOP3.LUT R147, R85, 0x200, R32, 0xf8, !PT ;  /* 0x0000020055937812 */ /* 0x000fe200078ef820 */
[----:B------:R-:W-:-:S03]  /*5960*/  UISETP.GT.AND UP0, UPT, UR10, UR14, UPT ;  /* 0x0000000e0a00728c */ /* 0x000fc6000bf04270 */
[----:B------:R-:W-:Y:S02]  /*5970*/  LOP3.LUT R29, R29, 0x6, R0, 0xf8, !PT ;  /* 0x000000061d1d7812 */ /* 0x000fe400078ef800 */
[----:B------:R-:W-:Y:S02]  /*5980*/  LEA R163, R147, UR5, 0x1 ;  /* 0x0000000593a37c11 */ /* 0x000fe4000f8e08ff */
[C---:B------:R-:W-:Y:S02]  /*5990*/  LOP3.LUT R0, R29.reuse, 0x1, RZ, 0xfc, !PT ;  /* 0x000000011d007812 */ /* 0x040fe400078efcff */
[----:B------:R-:W-:Y:S01]  /*59a0*/  LOP3.LUT R55, R29, 0x8, RZ, 0xfc, !PT ;  /* 0x000000081d377812 */ /* 0x000fe200078efcff */
[----:B------:R-:W-:Y:S01]  /*59b0*/  LDSM.16.MT88.4 R124, [R163+0xc000] ;  /* 0x00c00000a37c783b */ /* 0x000fe20000004200 */
[-C--:B------:R-:W-:Y:S01]  /*59c0*/  ISETP.GE.AND P5, PT, R0, R146.reuse, PT ;  /* 0x000000920000720c */ /* 0x080fe20003fa6270 */
[----:B------:R-:W-:Y:S01]  /*59d0*/  IMAD.IADD R155, R143, 0x1, R163 ;  /* 0x000000018f9b7824 */ /* 0x000fe200078e02a3 */
[----:B------:R-:W-:-:S02]  /*59e0*/  ISETP.GE.AND P4, PT, R55, R146, PT ;  /* 0x000000923700720c */ /* 0x000fc40003f86270 */
[C---:B------:R-:W-:Y:S01]  /*59f0*/  LOP3.LUT R53, R29.reuse, 0x9, RZ, 0xfc, !PT ;  /* 0x000000091d357812 */ /* 0x040fe200078efcff */
[----:B------:R-:W-:Y:S01]  /*5a00*/  IMAD.IADD R154, R150, 0x1, R155 ;  /* 0x00000001969a7824 */ /* 0x000fe200078e029b */
[----:B------:R-:W-:Y:S01]  /*5a10*/  LOP3.LUT R51, R29, 0x10, RZ, 0xfc, !PT ;  /* 0x000000101d337812 */ /* 0x000fe200078efcff */
[----:B------:R-:W-:Y:S01]  /*5a20*/  LDSM.16.MT88.4 R108, [R155+0xc000] ;  /* 0x00c000009b6c783b */ /* 0x000fe20000004200 */
[----:B------:R-:W-:Y:S02]  /*5a30*/  FSEL R50, R57, -INF , !P5 ;  /* 0xff80000039327808 */ /* 0x000fe40006800000 */
[----:B---3--:R-:W-:Y:S01]  /*5a40*/  FSEL R48, R20, -INF , !P4 ;  /* 0xff80000014307808 */ /* 0x008fe20006000000 */
[----:B------:R-:W-:Y:S01]  /*5a50*/  LDSM.16.MT88.4 R100, [R154+0xc000] ;  /* 0x00c000009a64783b */ /* 0x000fe20000004200 */
[-C--:B------:R-:W-:Y:S02]  /*5a60*/  ISETP.GE.AND P5, PT, R53, R146.reuse, PT ;  /* 0x000000923500720c */ /* 0x080fe40003fa6270 */
[----:B------:R-:W-:-:S02]  /*5a70*/  ISETP.GE.AND P4, PT, R51, R146, PT ;  /* 0x000000923300720c */ /* 0x000fc40003f86270 */
[C---:B------:R-:W-:Y:S02]  /*5a80*/  ISETP.GE.AND P6, PT, R29.reuse, R146, PT ;  /* 0x000000921d00720c */ /* 0x040fe40003fc6270 */
[C---:B------:R-:W-:Y:S02]  /*5a90*/  LOP3.LUT R49, R29.reuse, 0x11, RZ, 0xfc, !PT ;  /* 0x000000111d317812 */ /* 0x040fe400078efcff */
[C---:B------:R-:W-:Y:S02]  /*5aa0*/  LOP3.LUT R47, R29.reuse, 0x18, RZ, 0xfc, !PT ;  /* 0x000000181d2f7812 */ /* 0x040fe400078efcff */
[----:B------:R-:W-:Y:S02]  /*5ab0*/  LOP3.LUT R45, R29, 0x19, RZ, 0xfc, !PT ;  /* 0x000000191d2d7812 */ /* 0x000fe400078efcff */
[----:B------:R-:W-:Y:S02]  /*5ac0*/  ISETP.GE.AND P2, PT, R0, R3, PT ;  /* 0x000000030000720c */ /* 0x000fe40003f46270 */
[----:B------:R-:W-:-:S02]  /*5ad0*/  FSEL R46, R17, -INF , !P5 ;  /* 0xff800000112e7808 */ /* 0x000fc40006800000 */
[----:B------:R-:W-:Y:S02]  /*5ae0*/  FSEL R0, R22, -INF , !P4 ;  /* 0xff80000016007808 */ /* 0x000fe40006000000 */
[-C--:B------:R-:W-:Y:S02]  /*5af0*/  ISETP.GE.AND P5, PT, R49, R146.reuse, PT ;  /* 0x000000923100720c */ /* 0x080fe40003fa6270 */
[----:B------:R-:W-:Y:S02]  /*5b00*/  ISETP.GE.AND P4, PT, R47, R146, PT ;  /* 0x000000922f00720c */ /* 0x000fe40003f86270 */
[----:B------:R-:W-:Y:S02]  /*5b10*/  FSEL R52, R56, -INF , !P6 ;  /* 0xff80000038347808 */ /* 0x000fe40007000000 */
[C---:B------:R-:W-:Y:S02]  /*5b20*/  LOP3.LUT R6, R29.reuse, 0x20, RZ, 0xfc, !PT ;  /* 0x000000201d067812 */ /* 0x040fe400078efcff */
[----:B------:R-:W-:-:S02]  /*5b30*/  LOP3.LUT R43, R29, 0x21, RZ, 0xfc, !PT ;  /* 0x000000211d2b7812 */ /* 0x000fc400078efcff */
[-C--:B------:R-:W-:Y:S02]  /*5b40*/  ISETP.GE.AND P6, PT, R45, R146.reuse, PT ;  /* 0x000000922d00720c */ /* 0x080fe40003fc6270 */
[----:B------:R-:W-:Y:S02]  /*5b50*/  LOP3.LUT R41, R29, 0x28, RZ, 0xfc, !PT ;  /* 0x000000281d297812 */ /* 0x000fe400078efcff */
[----:B-1----:R-:W-:Y:S02]  /*5b60*/  FSEL R44, R19, -INF , !P5 ;  /* 0xff800000132c7808 */ /* 0x002fe40006800000 */
[----:B------:R-:W-:Y:S02]  /*5b70*/  FSEL R22, R12, -INF , !P4 ;  /* 0xff8000000c167808 */ /* 0x000fe40006000000 */
[-C--:B------:R-:W-:Y:S02]  /*5b80*/  ISETP.GE.AND P5, PT, R6, R146.reuse, PT ;  /* 0x000000920600720c */ /* 0x080fe40003fa6270 */
[----:B------:R-:W-:-:S02]  /*5b90*/  ISETP.GE.AND P4, PT, R43, R146, PT ;  /* 0x000000922b00720c */ /* 0x000fc40003f86270 */
[----:B------:R-:W-:Y:S02]  /*5ba0*/  FSEL R12, R8, -INF , !P6 ;  /* 0xff800000080c7808 */ /* 0x000fe40007000000 */
[C---:B------:R-:W-:Y:S02]  /*5bb0*/  LOP3.LUT R39, R29.reuse, 0x29, RZ, 0xfc, !PT ;  /* 0x000000291d277812 */ /* 0x040fe400078efcff */
[----:B------:R-:W-:Y:S02]  /*5bc0*/  LOP3.LUT R37, R29, 0x30, RZ, 0xfc, !PT ;  /* 0x000000301d257812 */ /* 0x000fe400078efcff */
[----:B------:R-:W-:Y:S02]  /*5bd0*/  ISETP.GE.AND P6, PT, R41, R146, PT ;  /* 0x000000922900720c */ /* 0x000fe40003fc6270 */
[----:B------:R-:W-:Y:S02]  /*5be0*/  LOP3.LUT R31, R29, 0x31, RZ, 0xfc, !PT ;  /* 0x000000311d1f7812 */ /* 0x000fe400078efcff */
[----:B------:R-:W-:-:S02]  /*5bf0*/  FMNMX3.FTZ R17, R52, R50, R48, !PT ;  /* 0x0000003234117276 */ /* 0x000fc40007810030 */
[----:B------:R-:W-:Y:S02]  /*5c00*/  FSEL R74, R10, -INF , !P5 ;  /* 0xff8000000a4a7808 */ /* 0x000fe40006800000 */
[----:B------:R-:W-:Y:S02]  /*5c10*/  FSEL R72, R15, -INF , !P4 ;  /* 0xff8000000f487808 */ /* 0x000fe40006000000 */
[C---:B------:R-:W-:Y:S02]  /*5c20*/  ISETP.GE.AND P3, PT, R29.reuse, R3, PT ;  /* 0x000000031d00720c */ /* 0x040fe40003f66270 */
[----:B------:R-:W-:Y:S02]  /*5c30*/  LOP3.LUT R2, R29, 0x38, RZ, 0xfc, !PT ;  /* 0x000000381d027812 */ /* 0x000fe400078efcff */
[-C--:B------:R-:W-:Y:S02]  /*5c40*/  ISETP.GE.AND P5, PT, R39, R146.reuse, PT ;  /* 0x000000922700720c */ /* 0x080fe40003fa6270 */
[----:B------:R-:W-:-:S02]  /*5c50*/  ISETP.GE.AND P4, PT, R37, R146, PT ;  /* 0x000000922500720c */ /* 0x000fc40003f86270 */
[----:B------:R-:W-:Y:S02]  /*5c60*/  FSEL R70, R70, -INF , !P6 ;  /* 0xff80000046467808 */ /* 0x000fe40007000000 */
[----:B------:R-:W-:Y:S02]  /*5c70*/  LOP3.LUT R29, R29, 0x39, RZ, 0xfc, !PT ;  /* 0x000000391d1d7812 */ /* 0x000fe400078efcff */
[----:B------:R-:W-:Y:S02]  /*5c80*/  ISETP.GE.AND P6, PT, R31, R146, PT ;  /* 0x000000921f00720c */ /* 0x000fe40003fc6270 */
[----:B------:R-:W-:Y:S02]  /*5c90*/  FMNMX3.FTZ R17, R17, R46, R0, !PT ;  /* 0x0000002e11117276 */ /* 0x000fe40007810000 */
[----:B------:R-:W-:Y:S02]  /*5ca0*/  FSEL R66, R4, -INF , !P5 ;  /* 0xff80000004427808 */ /* 0x000fe40006800000 */
[----:B------:R-:W-:-:S02]  /*5cb0*/  FSEL R64, R64, -INF , !P4 ;  /* 0xff80000040407808 */ /* 0x000fc40006000000 */
[-C--:B------:R-:W-:Y:S02]  /*5cc0*/  ISETP.GE.AND P5, PT, R2, R146.reuse, PT ;  /* 0x000000920200720c */ /* 0x080fe40003fa6270 */
[----:B------:R-:W-:Y:S02]  /*5cd0*/  ISETP.GE.AND P4, PT, R29, R146, PT ;  /* 0x000000921d00720c */ /* 0x000fe40003f86270 */
[----:B------:R-:W-:Y:S02]  /*5ce0*/  FSEL R54, R54, -INF , !P6 ;  /* 0xff80000036367808 */ /* 0x000fe40007000000 */
[----:B------:R-:W-:Y:S02]  /*5cf0*/  FMNMX3.FTZ R15, R17, R44, R22, !PT ;  /* 0x0000002c110f7276 */ /* 0x000fe40007810016 */
[----:B------:R-:W-:Y:S02]  /*5d00*/  ISETP.GE.AND P6, PT, R55, R3, PT ;  /* 0x000000033700720c */ /* 0x000fe40003fc6270 */
[----:B------:R-:W-:-:S02]  /*5d10*/  FSEL R42, R42, -INF , !P5 ;  /* 0xff8000002a2a7808 */ /* 0x000fc40006800000 */
[----:B------:R-:W-:Y:S02]  /*5d20*/  FSEL R40, R40, -INF , !P4 ;  /* 0xff80000028287808 */ /* 0x000fe40006000000 */
[----:B------:R-:W-:Y:S02]  /*5d30*/  FMNMX3.FTZ R15, R15, R12, R74, !PT ;  /* 0x0000000c0f0f7276 */ /* 0x000fe4000781004a */
[-C--:B------:R-:W-:Y:S02]  /*5d40*/  ISETP.GE.AND P5, PT, R53, R3.reuse, PT ;  /* 0x000000033500720c */ /* 0x080fe40003fa6270 */
[----:B------:R-:W-:Y:S02]  /*5d50*/  FSEL R20, R58, -INF , !P2 ;  /* 0xff8000003a147808 */ /* 0x000fe40005000000 */
        /* <DEDUP_REMOVED lines=9> */
[-C--:B------:R-:W-:Y:S02]  /*5df0*/  ISETP.GE.AND P4, PT, R6, R3.reuse, PT ;  /* 0x000000030600720c */ /* 0x080fe40003f86270 */
[----:B------:R-:W-:Y:S02]  /*5e00*/  FMNMX3.FTZ R15, R15, R66, R64, !PT ;  /* 0x000000420f0f7276 */ /* 0x000fe40007810040 */
[----:B------:R-:W-:Y:S02]  /*5e10*/  ISETP.GE.AND P5, PT, R45, R3, PT ;  /* 0x000000032d00720c */ /* 0x000fe40003fa6270 */
[----:B------:R-:W-:Y:S02]  /*5e20*/  FSEL R6, R23, -INF , !P2 ;  /* 0xff80000017067808 */ /* 0x000fe40005000000 */
[----:B------:R-:W-:-:S02]  /*5e30*/  FSEL R4, R9, -INF , !P6 ;  /* 0xff80000009047808 */ /* 0x000fc40007000000 */
[----:B------:R-:W-:Y:S02]  /*5e40*/  FMNMX3.FTZ R17, R17, R10, R18, !PT ;  /* 0x0000000a11117276 */ /* 0x000fe40007810012 */
[----:B------:R-:W-:Y:S02]  /*5e50*/  FMNMX3.FTZ R15, R15, R54, R42, !PT ;  /* 0x000000360f0f7276 */ /* 0x000fe4000781002a */
[-C--:B------:R-:W-:Y:S02]  /*5e60*/  ISETP.GE.AND P3, PT, R43, R3.reuse, PT ;  /* 0x000000032b00720c */ /* 0x080fe40003f66270 */
[----:B------:R-:W-:Y:S02]  /*5e70*/  ISETP.GE.AND P2, PT, R41, R3, PT ;  /* 0x000000032900720c */ /* 0x000fe40003f46270 */
[----:B------:R-:W-:Y:S02]  /*5e80*/  FSEL R8, R13, -INF , !P5 ;  /* 0xff8000000d087808 */ /* 0x000fe40006800000 */
[----:B------:R-:W-:-:S02]  /*5e90*/  FSEL R62, R14, -INF , !P4 ;  /* 0xff8000000e3e7808 */ /* 0x000fc40006000000 */
[----:B------:R-:W-:Y:S02]  /*5ea0*/  FMNMX3.FTZ R17, R17, R6, R4, !PT ;  /* 0x0000000611117276 */ /* 0x000fe40007810004 */
[----:B------:R-:W-:Y:S02]  /*5eb0*/  FMNMX.FTZ R15, R40, R15, !PT ;  /* 0x0000000f280f7209 */ /* 0x000fe40007810000 */
[-C--:B------:R-:W-:Y:S02]  /*5ec0*/  ISETP.GE.AND P6, PT, R39, R3.reuse, PT ;  /* 0x000000032700720c */ /* 0x080fe40003fc6270 */
[----:B------:R-:W-:Y:S01]  /*5ed0*/  ISETP.GE.AND P5, PT, R37, R3, PT ;  /* 0x000000032500720c */ /* 0x000fe20003fa6270 */
[----:B------:R-:W1:Y:S01]  /*5ee0*/  SHFL.BFLY PT, R68, R15, 0x2, 0x1f ;  /* 0x0c401f000f447f89 */ /* 0x000e6200000e0000 */
[----:B------:R-:W-:Y:S02]  /*5ef0*/  FSEL R60, R11, -INF , !P3 ;  /* 0xff8000000b3c7808 */ /* 0x000fe40005800000 */
[----:B------:R-:W-:-:S02]  /*5f00*/  FSEL R58, R28, -INF , !P2 ;  /* 0xff8000001c3a7808 */ /* 0x000fc40005000000 */
[----:B------:R-:W-:Y:S02]  /*5f10*/  FMNMX3.FTZ R17, R17, R8, R62, !PT ;  /* 0x0000000811117276 */ /* 0x000fe4000781003e */
[-C--:B------:R-:W-:Y:S02]  /*5f20*/  ISETP.GE.AND P4, PT, R31, R3.reuse, PT ;  /* 0x000000031f00720c */ /* 0x080fe40003f86270 */
[----:B------:R-:W-:Y:S02]  /*5f30*/  ISETP.GE.AND P3, PT, R2, R3, PT ;  /* 0x000000030200720c */ /* 0x000fe40003f66270 */
[----:B------:R-:W-:Y:S02]  /*5f40*/  FSEL R56, R5, -INF , !P6 ;  /* 0xff80000005387808 */ /* 0x000fe40007000000 */
[----:B------:R-:W-:Y:S02]  /*5f50*/  FSEL R38, R38, -INF , !P5 ;  /* 0xff80000026267808 */ /* 0x000fe40006800000 */
[----:B------:R-:W-:-:S02]  /*5f60*/  FMNMX3.FTZ R17, R17, R60, R58, !PT ;  /* 0x0000003c11117276 */ /* 0x000fc4000781003a */
[----:B------:R-:W-:Y:S02]  /*5f70*/  ISETP.GE.AND P2, PT, R29, R3, PT ;  /* 0x000000031d00720c */ /* 0x000fe40003f46270 */
[----:B------:R-:W-:Y:S02]  /*5f80*/  FSEL R36, R36, -INF , !P4 ;  /* 0xff80000024247808 */ /* 0x000fe40006000000 */
[----:B------:R-:W-:Y:S02]  /*5f90*/  FSEL R30, R30, -INF , !P3 ;  /* 0xff8000001e1e7808 */ /* 0x000fe40005800000 */
[----:B------:R-:W-:Y:S02]  /*5fa0*/  FMNMX3.FTZ R17, R17, R56, R38, !PT ;  /* 0x0000003811117276 */ /* 0x000fe40007810026 */
[----:B------:R-:W-:Y:S02]  /*5fb0*/  FSEL R28, R7, -INF , !P2 ;  /* 0xff800000071c7808 */ /* 0x000fe40005000000 */
[----:B------:R-:W-:-:S02]  /*5fc0*/  FMNMX3.FTZ R17, R17, R36, R30, !PT ;  /* 0x0000002411117276 */ /* 0x000fc4000781001e */
        /* <DEDUP_REMOVED lines=8> */
[----:B------:R-:W1:Y:S03]  /*6050*/  SHFL.BFLY PT, R14, R5, 0x1, 0x1f ;  /* 0x0c201f00050e7f89 */ /* 0x000e6600000e0000 */
[----:B------:R-:W-:-:S05]  /*6060*/  FSEL R31, R31, RZ, P2 ;  /* 0x000000ff1f1f7208 */ /* 0x000fca0001000000 */
[--C-:B------:R-:W-:Y:S01]  /*6070*/  FFMA.FTZ R87, R0, UR6, -R31.reuse ;  /* 0x0000000600577c23 */ /* 0x100fe2000801081f */
[----:B------:R-:W-:Y:S01]  /*6080*/  FFMA.FTZ R69, R52, UR6, -R31 ;  /* 0x0000000634457c23 */ /* 0x000fe2000801081f */
[----:B------:R-:W-:Y:S02]  /*6090*/  IMAD.IADD R52, R150, 0x1, R163 ;  /* 0x0000000196347824 */ /* 0x000fe400078e02a3 */
[--C-:B------:R-:W-:Y:S01]  /*60a0*/  FFMA.FTZ R68, R50, UR6, -R31.reuse ;  /* 0x0000000632447c23 */ /* 0x100fe2000801081f */
[--C-:B------:R-:W-:Y:S01]  /*60b0*/  FFMA.FTZ R89, R48, UR6, -R31.reuse ;  /* 0x0000000630597c23 */ /* 0x100fe2000801081f */
[--C-:B------:R-:W-:Y:S01]  /*60c0*/  FFMA.FTZ R88, R46, UR6, -R31.reuse ;  /* 0x000000062e587c23 */ /* 0x100fe2000801081f */
[--C-:B------:R-:W-:Y:S01]  /*60d0*/  FFMA.FTZ R84, R44, UR6, -R31.reuse ;  /* 0x000000062c547c23 */ /* 0x100fe2000801081f */
[----:B------:R-:W2:Y:S01]  /*60e0*/  LDSM.16.MT88.4 R80, [R52+0x10000] ;  /* 0x010000003450783b */ /* 0x000ea20000004200 */
        /* <DEDUP_REMOVED lines=9> */
[--C-:B------:R-:W-:Y:S01]  /*6180*/  FFMA.FTZ R142, R66, UR6, -R31.reuse ;  /* 0x00000006428e7c23 */ /* 0x100fe2000801081f */
[----:B-1----:R-:W-:Y:S01]  /*6190*/  FMNMX.FTZ R0, R5, R14, !PT ;  /* 0x0000000e05007209 */ /* 0x002fe20007810000 */
[--C-:B------:R-:W-:Y:S01]  /*61a0*/  FFMA.FTZ R139, R64, UR6, -R31.reuse ;  /* 0x00000006408b7c23 */ /* 0x100fe2000801081f */
[--C-:B------:R-:W-:Y:S01]  /*61b0*/  FFMA.FTZ R138, R54, UR6, -R31.reuse ;  /* 0x00000006368a7c23 */ /* 0x100fe2000801081f */
[--C-:B------:R-:W-:Y:S01]  /*61c0*/  FFMA.FTZ R137, R42, UR6, -R31.reuse ;  /* 0x000000062a897c23 */ /* 0x100fe2000801081f */
[C---:B------:R-:W-:Y:S01]  /*61d0*/  FSETP.NEU.FTZ.AND P2, PT, R0.reuse, -INF , PT ;  /* 0xff8000000000780b */ /* 0x040fe20003f5d000 */
[----:B------:R-:W-:Y:S01]  /*61e0*/  FMUL.FTZ R29, R0, UR6 ;  /* 0x00000006001d7c20 */ /* 0x000fe20008410000 */
[----:B------:R-:W-:Y:S01]  /*61f0*/  MUFU.EX2 R89, R89 ;  /* 0x0000005900597308 */ /* 0x000fe20000000800 */
[----:B------:R-:W-:Y:S01]  /*6200*/  FFMA.FTZ R136, R40, UR6, -R31 ;  /* 0x0000000628887c23 */ /* 0x000fe2000801081f */
[----:B------:R-:W-:Y:S02]  /*6210*/  LDSM.16.MT88.4 R64, [R154+0xe800] ;  /* 0x00e800009a40783b */ /* 0x000fe40000004200 */
[----:B------:R-:W-:-:S02]  /*6220*/  FSEL R29, R29, RZ, P2 ;  /* 0x000000ff1d1d7208 */ /* 0x000fc40001000000 */
[----:B------:R-:W-:Y:S02]  /*6230*/  LDSM.16.MT88.4 R72, [R163+0x10000] ;  /* 0x01000000a348783b */ /* 0x000fe40000004200 */
        /* <DEDUP_REMOVED lines=9> */
[----:B------:R-:W4:Y:S01]  /*62d0*/  LDSM.16.MT88.4 R4, [R52+0x10800] ;  /* 0x010800003404783b */ /* 0x000f220000004200 */
[--C-:B------:R-:W-:Y:S01]  /*62e0*/  FFMA.FTZ R85, R18, UR6, -R29.reuse ;  /* 0x0000000612557c23 */ /* 0x100fe2000801081d */
[----:B-----5:R-:W-:Y:S01]  /*62f0*/  F2FP.F16.F32.PACK_AB R96, R68, R69 ;  /* 0x000000454460723e */ /* 0x020fe200000000ff */
[--C-:B------:R-:W-:Y:S01]  /*6300*/  FFMA.FTZ R152, R62, UR6, -R29.reuse ;  /* 0x000000063e987c23 */ /* 0x100fe2000801081d */
[----:B------:R-:W5:Y:S01]  /*6310*/  LDSM.16.MT88.4 R8, [R163+0xc800] ;  /* 0x00c80000a308783b */ /* 0x000f620000004200 */
[--C-:B------:R-:W-:Y:S01]  /*6320*/  FFMA.FTZ R151, R60, UR6, -R29.reuse ;  /* 0x000000063c977c23 */ /* 0x100fe2000801081d */
        /* <DEDUP_REMOVED lines=10> */
[----:B------:R-:W-:Y:S01]  /*63d0*/  FFMA.FTZ R132, R28, UR6, -R29 ;  /* 0x000000061c847c23 */ /* 0x000fe2000801081d */
[----:B------:R-:W-:Y:S04]  /*63e0*/  LDSM.16.MT88.4 R56, [R155+0xe000] ;  /* 0x00e000009b38783b */ /* 0x000fe80000004200 */
[----:B------:R-:W-:Y:S02]  /*63f0*/  LDSM.16.MT88.4 R36, [R52+0xf800] ;  /* 0x00f800003424783b */ /* 0x000fe40000004200 */
[----:B------:R-:W3:Y:S01]  /*6400*/  MUFU.EX2 R86, R86 ;  /* 0x0000005600567308 */ /* 0x000ee20000000800 */
[----:B--2---:R-:W-:Y:S01]  /*6410*/  F2FP.F16.F32.PACK_AB R97, R90, R95 ;  /* 0x0000005f5a61723e */ /* 0x004fe200000000ff */
[----:B------:R-:W-:Y:S01]  /*6420*/  FADD.FTZ R90, R95, R90 ;  /* 0x0000005a5f5a7221 */ /* 0x000fe20000010000 */
[----:B------:R-:W-:Y:S04]  /*6430*/  LDSM.16.MT88.4 R40, [R163+0xe000] ;  /* 0x00e00000a328783b */ /* 0x000fe80000004200 */
[----:B------:R-:W-:Y:S01]  /*6440*/  LDSM.16.MT88.4 R28, [R163+0xe800] ;  /* 0x00e80000a31c783b */ /* 0x000fe20000004200 */
[----:B------:R-:W-:Y:S08]  /*6450*/  MUFU.EX2 R87, R87 ;  /* 0x0000005700577308 */ /* 0x000ff00000000800 */
[----:B------:R-:W2:Y:S01]  /*6460*/  MUFU.EX2 R84, R84 ;  /* 0x0000005400547308 */ /* 0x000ea20000000800 */
[----:B---3--:R-:W-:-:S07]  /*6470*/  F2FP.F16.F32.PACK_AB R99, R86, R91 ;  /* 0x0000005b5663723e */ /* 0x008fce00000000ff */
[----:B------:R-:W-:Y:S01]  /*6480*/  MUFU.EX2 R158, R158 ;  /* 0x0000009e009e7308 */ /* 0x000fe20000000800 */
[C---:B------:R-:W-:Y:S07]  /*6490*/  HMMA.16816.F32 R76, R96.reuse, R80, RZ ;  /* 0x00000050604c723c */ /* 0x040fee00000018ff */
[----:B------:R-:W3:Y:S01]  /*64a0*/  MUFU.EX2 R93, R93 ;  /* 0x0000005d005d7308 */ /* 0x000ee20000000800 */
[----:B------:R-:W-:Y:S01]  /*64b0*/  HMMA.16816.F32 R80, R96, R82, RZ ;  /* 0x000000526050723c */ /* 0x000fe200000018ff */
[----:B--2---:R-:W-:-:S06]  /*64c0*/  F2FP.F16.F32.PACK_AB R12, R84, R87 ;  /* 0x00000057540c723e */ /* 0x004fcc00000000ff */
[----:B------:R-:W-:Y:S01]  /*64d0*/  MUFU.EX2 R85, R85 ;  /* 0x0000005500557308 */ /* 0x000fe20000000800 */
[C---:B------:R-:W-:Y:S07]  /*64e0*/  HMMA.16816.F32 R128, R96.reuse, R124, RZ ;  /* 0x0000007c6080723c */ /* 0x040fee00000018ff */
[----:B------:R-:W2:Y:S01]  /*64f0*/  MUFU.EX2 R94, R94 ;  /* 0x0000005e005e7308 */ /* 0x000ea20000000800 */
[----:B------:R-:W-:Y:S01]  /*6500*/  HMMA.16816.F32 R124, R96, R126, RZ ;  /* 0x0000007e607c723c */ /* 0x000fe200000018ff */
[----:B---3--:R-:W-:-:S06]  /*6510*/  F2FP.F16.F32.PACK_AB R14, R93, R158 ;  /* 0x0000009e5d0e723e */ /* 0x008fcc00000000ff */
[----:B------:R-:W-:Y:S01]  /*6520*/  MUFU.EX2 R92, R92 ;  /* 0x0000005c005c7308 */ /* 0x000fe20000000800 */
[C---:B------:R-:W-:Y:S07]  /*6530*/  HMMA.16816.F32 R120, R96.reuse, R116, RZ ;  /* 0x000000746078723c */ /* 0x040fee00000018ff */
[----:B------:R-:W3:Y:S01]  /*6540*/  MUFU.EX2 R157, R157 ;  /* 0x0000009d009d7308 */ /* 0x000ee20000000800 */
[----:B--2---:R-:W-:Y:S01]  /*6550*/  F2FP.F16.F32.PACK_AB R13, R94, R85 ;  /* 0x000000555e0d723e */ /* 0x004fe200000000ff */
[C---:B------:R-:W-:Y:S06]  /*6560*/  HMMA.16816.F32 R116, R96.reuse, R118, RZ ;  /* 0x000000766074723c */ /* 0x040fec00000018ff */
[----:B------:R-:W-:Y:S02]  /*6570*/  MUFU.EX2 R156, R156 ;  /* 0x0000009c009c7308 */ /* 0x000fe40000000800 */
[C---:B----4-:R-:W-:Y:S06]  /*6580*/  HMMA.16816.F32 R44, R96.reuse, R48, RZ ;  /* 0x00000030602c723c */ /* 0x050fec00000018ff */
[----:B------:R-:W2:Y:S01]  /*6590*/  MUFU.EX2 R153, R153 ;  /* 0x0000009900997308 */ /* 0x000ea20000000800 */
[----:B---3--:R-:W-:Y:S01]  /*65a0*/  F2FP.F16.F32.PACK_AB R15, R157, R92 ;  /* 0x0000005c9d0f723e */ /* 0x008fe200000000ff */
[----:B------:R-:W-:Y:S06]  /*65b0*/  HMMA.16816.F32 R48, R96, R50, RZ ;  /* 0x000000326030723c */ /* 0x000fec00000018ff */
[----:B------:R-:W-:Y:S02]  /*65c0*/  MUFU.EX2 R149, R149 ;  /* 0x0000009500957308 */ /* 0x000fe40000000800 */
[C---:B------:R-:W-:Y:S06]  /*65d0*/  HMMA.16816.F32 R76, R12.reuse, R4, R76 ;  /* 0x000000040c4c723c */ /* 0x040fec000000184c */
[----:B------:R-:W-:Y:S02]  /*65e0*/  MUFU.EX2 R142, R142 ;  /* 0x0000008e008e7308 */ /* 0x000fe40000000800 */
[C---:B------:R-:W-:Y:S01]  /*65f0*/  HMMA.16816.F32 R80, R12.reuse, R6, R80 ;  /* 0x000000060c50723c */ /* 0x040fe20000001850 */
[----:B------:R-:W3:Y:S05]  /*6600*/  LDSM.16.MT88.4 R4, [R155+0xc800] ;  /* 0x00c800009b04783b */ /* 0x000eea0000004200 */
[----:B------:R-:W-:Y:S02]  /*6610*/  MUFU.EX2 R152, R152 ;  /* 0x0000009800987308 */ /* 0x000fe40000000800 */
[C---:B-----5:R-:W-:Y:S06]  /*6620*/  HMMA.16816.F32 R128, R12.reuse, R8, R128 ;  /* 0x000000080c80723c */ /* 0x060fec0000001880 */
[----:B------:R-:W4:Y:S02]  /*6630*/  MUFU.EX2 R151, R151 ;  /* 0x0000009700977308 */ /* 0x000f240000000800 */
[C---:B------:R-:W-:Y:S01]  /*6640*/  HMMA.16816.F32 R124, R12.reuse, R10, R124 ;  /* 0x0000000a0c7c723c */ /* 0x040fe2000000187c */
[----:B------:R-:W5:Y:S05]  /*6650*/  LDSM.16.MT88.4 R8, [R154+0xc800] ;  /* 0x00c800009a08783b */ /* 0x000f6a0000004200 */
[----:B------:R-:W-:Y:S02]  /*6660*/  MUFU.EX2 R141, R141 ;  /* 0x0000008d008d7308 */ /* 0x000fe40000000800 */
[C---:B-1----:R-:W-:Y:S06]  /*6670*/  HMMA.16816.F32 R120, R12.reuse, R20, R120 ;  /* 0x000000140c78723c */ /* 0x042fec0000001878 */
[----:B------:R-:W1:Y:S02]  /*6680*/  MUFU.EX2 R140, R140 ;  /* 0x0000008c008c7308 */ /* 0x000e640000000800 */
[C---:B------:R-:W-:Y:S01]  /*6690*/  HMMA.16816.F32 R116, R12.reuse, R22, R116 ;  /* 0x000000160c74723c */ /* 0x040fe20000001874 */
[----:B------:R-:W1:Y:S05]  /*66a0*/  LDSM.16.MT88.4 R20, [R52+0xd000] ;  /* 0x00d000003414783b */ /* 0x000e6a0000004200 */
[----:B------:R-:W-:Y:S02]  /*66b0*/  MUFU.EX2 R139, R139 ;  /* 0x0000008b008b7308 */ /* 0x000fe40000000800 */
[C---:B------:R-:W-:Y:S06]  /*66c0*/  HMMA.16816.F32 R44, R12.reuse, R16, R44 ;  /* 0x000000100c2c723c */ /* 0x040fec000000182c */
[----:B------:R-:W1:Y:S02]  /*66d0*/  MUFU.EX2 R138, R138 ;  /* 0x0000008a008a7308 */ /* 0x000e640000000800 */
[----:B------:R-:W-:Y:S01]  /*66e0*/  HMMA.16816.F32 R48, R12, R18, R48 ;  /* 0x000000120c30723c */ /* 0x000fe20000001830 */
[----:B------:R-:W1:Y:S05]  /*66f0*/  LDSM.16.MT88.4 R16, [R52+0xf000] ;  /* 0x00f000003410783b */ /* 0x000e6a0000004200 */
[----:B------:R-:W-:Y:S02]  /*6700*/  MUFU.EX2 R137, R137 ;  /* 0x0000008900897308 */ /* 0x000fe40000000800 */
[C---:B------:R-:W-:Y:S06]  /*6710*/  HMMA.16816.F32 R112, R96.reuse, R108, RZ ;  /* 0x0000006c6070723c */ /* 0x040fec00000018ff */
[----:B------:R-:W-:Y:S02]  /*6720*/  MUFU.EX2 R136, R136 ;  /* 0x0000008800887308 */ /* 0x000fe40000000800 */
[C---:B------:R-:W-:Y:S06]  /*6730*/  HMMA.16816.F32 R108, R96.reuse, R110, RZ ;  /* 0x0000006e606c723c */ /* 0x040fec00000018ff */
[----:B------:R-:W-:Y:S02]  /*6740*/  MUFU.EX2 R135, R135 ;  /* 0x0000008700877308 */ /* 0x000fe40000000800 */
[C---:B------:R-:W-:Y:S06]  /*6750*/  HMMA.16816.F32 R104, R96.reuse, R100, RZ ;  /* 0x000000646068723c */ /* 0x040fec00000018ff */
[----:B------:R-:W1:Y:S02]  /*6760*/  MUFU.EX2 R134, R134 ;  /* 0x0000008600867308 */ /* 0x000e640000000800 */
[----:B------:R-:W-:Y:S06]  /*6770*/  HMMA.16816.F32 R100, R96, R102, RZ ;  /* 0x000000666064723c */ /* 0x000fec00000018ff */
[----:B------:R-:W-:Y:S02]  /*6780*/  MUFU.EX2 R133, R133 ;  /* 0x0000008500857308 */ /* 0x000fe40000000800 */
[C---:B---3--:R-:W-:Y:S06]  /*6790*/  HMMA.16816.F32 R112, R12.reuse, R4, R112 ;  /* 0x000000040c70723c */ /* 0x048fec0000001870 */
[----:B------:R-:W3:Y:S02]  /*67a0*/  MUFU.EX2 R132, R132 ;  /* 0x0000008400847308 */ /* 0x000ee40000000800 */
[C---:B------:R-:W-:Y:S01]  /*67b0*/  HMMA.16816.F32 R108, R12.reuse, R6, R108 ;  /* 0x000000060c6c723c */ /* 0x040fe2000000186c */
[----:B------:R-:W3:Y:S07]  /*67c0*/  LDSM.16.MT88.4 R4, [R52+0x11000] ;  /* 0x011000003404783b */ /* 0x000eee0000004200 */
[----:B-----5:R-:W-:Y:S01]  /*67d0*/  HMMA.16816.F32 R104, R12, R8, R104 ;  /* 0x000000080c68723c */ /* 0x020fe20000001868 */
[----:B--2---:R-:W-:-:S02]  /*67e0*/  F2FP.F16.F32.PACK_AB R8, R153, R156 ;  /* 0x0000009c9908723e */ /* 0x004fc400000000ff */
[----:B----4-:R-:W-:-:S05]  /*67f0*/  F2FP.F16.F32.PACK_AB R9, R151, R152 ;  /* 0x000000989709723e */ /* 0x010fca00000000ff */
[----:B------:R-:W-:Y:S01]  /*6800*/  HMMA.16816.F32 R100, R12, R10, R100 ;  /* 0x0000000a0c64723c */ /* 0x000fe20000001864 */
[----:B------:R-:W-:Y:S02]  /*6810*/  F2FP.F16.F32.PACK_AB R10, R142, R149 ;  /* 0x000000958e0a723e */ /* 0x000fe400000000ff */
[----:B-1----:R-:W-:-:S07]  /*6820*/  F2FP.F16.F32.PACK_AB R11, R140, R141 ;  /* 0x0000008d8c0b723e */ /* 0x002fce00000000ff */
[C---:B------:R-:W-:Y:S08]  /*6830*/  HMMA.16816.F32 R120, R8.reuse, R20, R120 ;  /* 0x000000140878723c */ /* 0x040ff00000001878 */
[C---:B------:R-:W-:Y:S01]  /*6840*/  HMMA.16816.F32 R116, R8.reuse, R22, R116 ;  /* 0x000000160874723c */ /* 0x040fe20000001874 */
[----:B------:R-:W1:Y:S07]  /*6850*/  LDSM.16.MT88.4 R20, [R52+0xd800] ;  /* 0x00d800003414783b */ /* 0x000e6e0000004200 */
[C---:B------:R-:W-:Y:S08]  /*6860*/  HMMA.16816.F32 R44, R8.reuse, R16, R44 ;  /* 0x00000010082c723c */ /* 0x040ff0000000182c */
[C---:B------:R-:W-:Y:S01]  /*6870*/  HMMA.16816.F32 R48, R8.reuse, R18, R48 ;  /* 0x000000120830723c */ /* 0x040fe20000001830 */
[----:B------:R2:W4:Y:S07]  /*6880*/  LDSM.16.MT88.4 R16, [R52+0x11800] ;  /* 0x011800003410783b */ /* 0x00052e0000004200 */
[----:B---3--:R-:W-:Y:S01]  /*6890*/  HMMA.16816.F32 R76, R8, R4, R76 ;  /* 0x00000004084c723c */ /* 0x008fe2000000184c */
[----:B------:R-:W-:-:S02]  /*68a0*/  F2FP.F16.F32.PACK_AB R4, R138, R139 ;  /* 0x0000008b8a04723e */ /* 0x000fc400000000ff */
[----:B------:R-:W-:-:S05]  /*68b0*/  F2FP.F16.F32.PACK_AB R5, R134, R135 ;  /* 0x000000878605723e */ /* 0x000fca00000000ff */
[----:B------:R-:W-:Y:S01]  /*68c0*/  HMMA.16816.F32 R80, R8, R6, R80 ;  /* 0x000000060850723c */ /* 0x000fe20000001850 */
[----:B------:R-:W-:Y:S02]  /*68d0*/  F2FP.F16.F32.PACK_AB R6, R136, R137 ;  /* 0x000000898806723e */ /* 0x000fe400000000ff */
[----:B------:R-:W-:-:S05]  /*68e0*/  F2FP.F16.F32.PACK_AB R7, R132, R133 ;  /* 0x000000858407723e */ /* 0x000fca00000000ff */
[----:B--2---:R-:W-:Y:S08]  /*68f0*/  HMMA.16816.F32 R52, R96, R56, RZ ;  /* 0x000000386034723c */ /* 0x004ff000000018ff */
[C---:B-1----:R-:W-:Y:S08]  /*6900*/  HMMA.16816.F32 R120, R4.reuse, R20, R120 ;  /* 0x000000140478723c */ /* 0x042ff00000001878 */
[C---:B------:R-:W-:Y:S01]  /*6910*/  HMMA.16816.F32 R116, R4.reuse, R22, R116 ;  /* 0x000000160474723c */ /* 0x040fe20000001874 */
[----:B------:R-:W1:Y:S07]  /*6920*/  LDSM.16.MT88.4 R20, [R154+0xe000] ;  /* 0x00e000009a14783b */ /* 0x000e6e0000004200 */
[C---:B----4-:R-:W-:Y:S08]  /*6930*/  HMMA.16816.F32 R76, R4.reuse, R16, R76 ;  /* 0x00000010044c723c */ /* 0x050ff0000000184c */
        /* <DEDUP_REMOVED lines=181> */
.L_x_1223:
[----:B------:R-:W-:Y:S01]  /*7490*/  UMOV UR6, URZ ;  /* 0x000000ff00067c82 */ /* 0x000fe20008000000 */
[----:B------:R-:W-:Y:S01]  /*74a0*/  IMAD.SHL.U32 R4, R24, 0x40, RZ ;  /* 0x0000004018047824 */ /* 0x000fe200078e00ff */
[----:B------:R-:W-:-:S05]  /*74b0*/  IADD3 R5, P2, PT, RZ, -UR6, RZ ;  /* 0x80000006ff057c10 */ /* 0x000fca000ff5e0ff */
[----:B------:R-:W-:-:S05]  /*74c0*/  IMAD.X R4, RZ, RZ, ~R4, P2 ;  /* 0x000000ffff047224 */ /* 0x000fca00010e0e04 */
[----:B------:R-:W-:-:S04]  /*74d0*/  SHF.R.S64 R5, R5, 0x1f, R4 ;  /* 0x0000001f05057819 */ /* 0x000fc80000001004 */
[----:B------:R-:W-:-:S04]  /*74e0*/  IADD3 R170, P2, PT, R5, R170, RZ ;  /* 0x000000aa05aa7210 */ /* 0x000fc80007f5e0ff */
[----:B------:R-:W-:-:S09]  /*74f0*/  LEA.HI.X.SX32 R171, R4, R171, 0x1, P2 ;  /* 0x000000ab04ab7211 */ /* 0x000fd200010f0eff */
.L_x_1224:
        /* <DEDUP_REMOVED lines=19> */
[----:B------:R-:W-:Y:S01]  /*7630*/  ISETP.GE.AND P3, PT, R33, UR6, PT ;  /* 0x0000000621007c0c */ /* 0x000fe2000bf66270 */
[----:B------:R-:W1:Y:S01]  /*7640*/  LDCU UR6, c[0x0][0x50c] ;  /* 0x0000a180ff0677ac */ /* 0x000e620008000800 */
        /* <DEDUP_REMOVED lines=70> */
[----:B--2---:R-:W-:Y:S04]  /*7ab0*/  LDSM.16.M88.4 R4, [R142] ;  /* 0x000000008e04783b */ /* 0x004fe80000000200 */
[----:B------:R-:W2:Y:S04]  /*7ac0*/  LDSM.16.M88.4 R28, [R141+UR5+0x6000] ;  /* 0x006000058d1c783b */ /* 0x000ea80008000200 */
[----:B------:R-:W5:Y:S04]  /*7ad0*/  LDSM.16.M88.4 R20, [R141+UR5+0x6800] ;  /* 0x006800058d14783b */ /* 0x000f680008000200 */
[----:B------:R-:W-:Y:S04]  /*7ae0*/  LDSM.16.M88.4 R132, [R140] ;  /* 0x000000008c84783b */ /* 0x000fe80000000200 */
[----:B---3--:R-:W3:Y:S04]  /*7af0*/  LDSM.16.M88.4 R8, [R151+0x6000] ;  /* 0x006000009708783b */ /* 0x008ee80000000200 */
[----:B------:R-:W1:Y:S04]  /*7b00*/  LDSM.16.M88.4 R16, [R151+0x6800] ;  /* 0x006800009710783b */ /* 0x000e680000000200 */
[----:B----4-:R-:W4:Y:S04]  /*7b10*/  LDSM.16.M88.4 R12, [R141+UR5+0x7000] ;  /* 0x007000058d0c783b */ /* 0x010f280008000200 */
[----:B------:R-:W-:Y:S04]  /*7b20*/  LDSM.16.M88.4 R136, [R141+UR5+0x7800] ;  /* 0x007800058d88783b */ /* 0x000fe80008000200 */
[----:B------:R-:W0:Y:S01]  /*7b30*/  LDGDEPBAR ;  /* 0x00000000000079af */ /* 0x000e220000000000 */
[C---:B--2---:R-:W-:Y:S08]  /*7b40*/  HMMA.16816.F32 R32, R4.reuse, R28, RZ ;  /* 0x0000001c0420723c */ /* 0x044ff000000018ff */
[C---:B------:R-:W-:Y:S08]  /*7b50*/  HMMA.16816.F32 R28, R4.reuse, R30, RZ ;  /* 0x0000001e041c723c */ /* 0x040ff000000018ff */
[C---:B-----5:R-:W-:Y:S08]  /*7b60*/  HMMA.16816.F32 R24, R4.reuse, R20, RZ ;  /* 0x000000140418723c */ /* 0x060ff000000018ff */
[----:B------:R-:W-:Y:S08]  /*7b70*/  HMMA.16816.F32 R20, R4, R22, RZ ;  /* 0x000000160414723c */ /* 0x000ff000000018ff */
[C---:B---3--:R-:W-:Y:S08]  /*7b80*/  HMMA.16816.F32 R32, R132.reuse, R8, R32 ;  /* 0x000000088420723c */ /* 0x048ff00000001820 */
[C---:B------:R-:W-:Y:S01]  /*7b90*/  HMMA.16816.F32 R28, R132.reuse, R10, R28 ;  /* 0x0000000a841c723c */ /* 0x040fe2000000181c */
[----:B------:R-:W2:Y:S07]  /*7ba0*/  LDSM.16.M88.4 R8, [R151+0x7000] ;  /* 0x007000009708783b */ /* 0x000eae0000000200 */
[C---:B-1----:R-:W-:Y:S08]  /*7bb0*/  HMMA.16816.F32 R24, R132.reuse, R16, R24 ;  /* 0x000000108418723c */ /* 0x042ff00000001818 */
[----:B------:R-:W-:Y:S08]  /*7bc0*/  HMMA.16816.F32 R20, R132, R18, R20 ;  /* 0x000000128414723c */ /* 0x000ff00000001814 */
[C---:B----4-:R-:W-:Y:S08]  /*7bd0*/  HMMA.16816.F32 R16, R4.reuse, R12, RZ ;  /* 0x0000000c0410723c */ /* 0x050ff000000018ff */
[----:B------:R-:W-:-:S12]  /*7be0*/  HMMA.16816.F32 R12, R4, R14, RZ ;  /* 0x0000000e040c723c */ /* 0x000fd800000018ff */
[C---:B--2---:R-:W-:Y:S08]  /*7bf0*/  HMMA.16816.F32 R16, R132.reuse, R8, R16 ;  /* 0x000000088410723c */ /* 0x044ff00000001810 */
        /* <DEDUP_REMOVED lines=132> */
[----:B------:R-:W-:-:S04]  /*8440*/  DEPBAR.LE SB0, 0x0 ;  /* 0x000080000000791a */ /* 0x000fc80000000000 */
[----:B------:R-:W-:-:S05]  /*8450*/  FMUL.FTZ R30, R30, UR6 ;  /* 0x000000061e1e7c20 */ /* 0x000fca0008410000 */
[----:B------:R-:W-:Y:S01]  /*8460*/  FMUL.FTZ R24, R24, UR6 ;  /* 0x0000000618187c20 */ /* 0x000fe20008410000 */
[----:B------:R-:W-:Y:S01]  /*8470*/  MUFU.TANH R30, R30 ;  /* 0x0000001e001e7308 */ /* 0x000fe20000002400 */
[----:B------:R-:W-:Y:S01]  /*8480*/  FMUL.FTZ R26, R26, UR6 ;  /* 0x000000061a1a7c20 */ /* 0x000fe20008410000 */
[----:B------:R-:W-:Y:S01]  /*8490*/  FMUL.FTZ R25, R25, UR6 ;  /* 0x0000000619197c20 */ /* 0x000fe20008410000 */
[----:B------:R-:W-:-:S04]  /*84a0*/  FMUL.FTZ R27, R27, UR6 ;  /* 0x000000061b1b7c20 */ /* 0x000fc80008410000 */
[----:B------:R-:W-:Y:S01]  /*84b0*/  FMUL.FTZ R22, R22, UR6 ;  /* 0x0000000616167c20 */ /* 0x000fe20008410000 */
[----:B------:R3:W-:Y:S01]  /*84c0*/  MUFU.TANH R185, R24 ;  /* 0x0000001800b97308 */ /* 0x0007e20000002400 */
[----:B------:R-:W-:Y:S01]  /*84d0*/  FMUL.FTZ R182, R23, UR6 ;  /* 0x0000000617b67c20 */ /* 0x000fe20008410000 */
[----:B------:R-:W-:Y:S01]  /*84e0*/  FMUL.FTZ R20, R20, UR6 ;  /* 0x0000000614147c20 */ /* 0x000fe20008410000 */
[C---:B-1----:R-:W-:Y:S05]  /*84f0*/  HMMA.16816.F32 R16, R140.reuse, R136, R16 ;  /* 0x000000888c10723c */ /* 0x042fea0000001810 */
[----:B------:R-:W-:Y:S03]  /*8500*/  MUFU.TANH R184, R22 ;  /* 0x0000001600b87308 */ /* 0x000fe60000002400 */
[----:B------:R-:W-:Y:S05]  /*8510*/  HMMA.16816.F32 R12, R140, R138, R12 ;  /* 0x0000008a8c0c723c */ /* 0x000fea000000180c */
[----:B------:R-:W-:Y:S01]  /*8520*/  MUFU.TANH R183, R20 ;  /* 0x0000001400b77308 */ /* 0x000fe20000002400 */
[----:B---3--:R-:W-:-:S02]  /*8530*/  IMAD.U32 R24, RZ, RZ, UR16 ;  /* 0x00000010ff187e24 */ /* 0x008fc4000f8e00ff */
[C---:B--2---:R-:W-:Y:S01]  /*8540*/  HMMA.16816.F32 R8, R140.reuse, R132, R8 ;  /* 0x000000848c08723c */ /* 0x044fe20000001808 */
[----:B------:R-:W-:Y:S01]  /*8550*/  FMUL.FTZ R132, R32, UR6 ;  /* 0x0000000620847c20 */ /* 0x000fe20008410000 */
[----:B------:R-:W-:Y:S01]  /*8560*/  FMUL.FTZ R133, R34, UR6 ;  /* 0x0000000622857c20 */ /* 0x000fe20008410000 */
[----:B------:R-:W-:Y:S01]  /*8570*/  FMUL.FTZ R32, R33, UR6 ;  /* 0x0000000621207c20 */ /* 0x000fe20008410000 */
[----:B------:R-:W-:Y:S01]  /*8580*/  FMUL.FTZ R34, R35, UR6 ;  /* 0x0000000623227c20 */ /* 0x000fe20008410000 */
[----:B------:R-:W-:Y:S01]  /*8590*/  FMUL.FTZ R33, R28, UR6 ;  /* 0x000000061c217c20 */ /* 0x000fe20008410000 */
[----:B------:R-:W-:Y:S01]  /*85a0*/  FMUL.FTZ R166, R16, UR6 ;  /* 0x0000000610a67c20 */ /* 0x000fe20008410000 */
[----:B------:R-:W1:Y:S01]  /*85b0*/  MUFU.TANH R132, R132 ;  /* 0x0000008400847308 */ /* 0x000e620000002400 */
[----:B------:R-:W-:Y:S01]  /*85c0*/  HMMA.16816.F32 R4, R140, R134, R4 ;  /* 0x000000868c04723c */ /* 0x000fe20000001804 */
[----:B------:R-:W-:Y:S01]  /*85d0*/  FMUL.FTZ R143, R21, UR6 ;  /* 0x00000006158f7c20 */ /* 0x000fe20008410000 */
[----:B------:R-:W-:-:S02]  /*85e0*/  IMAD.SHL.U32 R21, R162, 0x2, RZ ;  /* 0x00000002a2157824 */ /* 0x000fc400078e00ff */
[----:B------:R-:W-:Y:S01]  /*85f0*/  FMUL.FTZ R28, R29, UR6 ;  /* 0x000000061d1c7c20 */ /* 0x000fe20008410000 */
[----:B------:R-:W-:Y:S01]  /*8600*/  FMUL.FTZ R29, R31, UR6 ;  /* 0x000000061f1d7c20 */ /* 0x000fe20008410000 */
[----:B------:R-:W-:Y:S01]  /*8610*/  FMUL.FTZ R165, R18, UR6 ;  /* 0x0000000612a57c20 */ /* 0x000fe20008410000 */
[----:B------:R-:W-:Y:S01]  /*8620*/  FMUL.FTZ R172, R19, UR6 ;  /* 0x0000000613ac7c20 */ /* 0x000fe20008410000 */
[----:B------:R-:W-:Y:S01]  /*8630*/  LOP3.LUT R21, R21, 0x6, RZ, 0xc0, !PT ;  /* 0x0000000615157812 */ /* 0x000fe200078ec0ff */
[----:B------:R-:W2:Y:S01]  /*8640*/  MUFU.TANH R133, R133 ;  /* 0x0000008500857308 */ /* 0x000ea20000002400 */
[----:B------:R-:W-:Y:S01]  /*8650*/  FMUL.FTZ R17, R17, UR6 ;  /* 0x0000000611117c20 */ /* 0x000fe20008410000 */
[----:B------:R-:W-:Y:S01]  /*8660*/  FMUL.FTZ R177, R12, UR6 ;  /* 0x000000060cb17c20 */ /* 0x000fe20008410000 */
[----:B------:R-:W-:Y:S01]  /*8670*/  FMUL.FTZ R153, R8, UR6 ;  /* 0x0000000608997c20 */ /* 0x000fe20008410000 */
[----:B------:R-:W-:Y:S02]  /*8680*/  IMAD R24, R24, 0x40, R21 ;  /* 0x0000004018187824 */ /* 0x000fe400078e0215 */
[----:B------:R-:W-:Y:S01]  /*8690*/  FMUL.FTZ R14, R14, UR6 ;  /* 0x000000060e0e7c20 */ /* 0x000fe20008410000 */
[----:B------:R-:W-:Y:S01]  /*86a0*/  FMUL.FTZ R13, R13, UR6 ;  /* 0x000000060d0d7c20 */ /* 0x000fe20008410000 */
[----:B------:R-:W-:Y:S01]  /*86b0*/  FMUL.FTZ R15, R15, UR6 ;  /* 0x000000060f0f7c20 */ /* 0x000fe20008410000 */
[----:B------:R-:W3:Y:S01]  /*86c0*/  MUFU.TANH R32, R32 ;  /* 0x0000002000207308 */ /* 0x000ee20000002400 */
[----:B------:R-:W-:-:S02]  /*86d0*/  VIADD R16, R24, 0xffffff80 ;  /* 0xffffff8018107836 */ /* 0x000fc40000000000 */
[----:B------:R-:W-:Y:S01]  /*86e0*/  FMUL.FTZ R10, R10, UR6 ;  /* 0x000000060a0a7c20 */ /* 0x000fe20008410000 */
[C---:B------:R-:W-:Y:S02]  /*86f0*/  VIADD R12, R24.reuse, 0xffffff90 ;  /* 0xffffff90180c7836 */ /* 0x040fe40000000000 */
[----:B------:R-:W-:Y:S01]  /*8700*/  FMUL.FTZ R9, R9, UR6 ;  /* 0x0000000609097c20 */ /* 0x000fe20008410000 */
[----:B------:R-:W-:Y:S01]  /*8710*/  VIADD R8, R24, 0xffffffa0 ;  /* 0xffffffa018087836 */ /* 0x000fe20000000000 */
[CC--:B------:R-:W-:Y:S01]  /*8720*/  ISETP.GE.AND P6, PT, R16.reuse, R146.reuse, PT ;  /* 0x000000921000720c */ /* 0x0c0fe20003fc6270 */
[----:B------:R-:W-:Y:S01]  /*8730*/  FMUL.FTZ R11, R11, UR6 ;  /* 0x000000060b0b7c20 */ /* 0x000fe20008410000 */
[----:B------:R-:W4:Y:S01]  /*8740*/  MUFU.TANH R34, R34 ;  /* 0x0000002200227308 */ /* 0x000f220000002400 */
[-C--:B------:R-:W-:Y:S01]  /*8750*/  ISETP.GE.AND P2, PT, R16, R3.reuse, PT ;  /* 0x000000031000720c */ /* 0x080fe20003f46270 */
[----:B------:R-:W-:Y:S01]  /*8760*/  VIADD R16, R24, 0xffffff81 ;  /* 0xffffff8118107836 */ /* 0x000fe20000000000 */
[----:B-1----:R-:W-:Y:S01]  /*8770*/  FSEL R23, R132, -INF , !P6 ;  /* 0xff80000084177808 */ /* 0x002fe20007000000 */
[----:B------:R-:W-:Y:S01]  /*8780*/  FMUL.FTZ R157, R4, UR6 ;  /* 0x00000006049d7c20 */ /* 0x000fe20008410000 */
[----:B--2---:R-:W-:Y:S01]  /*8790*/  FSEL R22, R133, -INF , !P2 ;  /* 0xff80000085167808 */ /* 0x004fe20005000000 */
[----:B------:R-:W-:Y:S01]  /*87a0*/  VIADD R4, R24, 0xffffffb0 ;  /* 0xffffffb018047836 */ /* 0x000fe20000000000 */
[CC--:B------:R-:W-:Y:S01]  /*87b0*/  ISETP.GE.AND P6, PT, R16.reuse, R146.reuse, PT ;  /* 0x000000921000720c */ /* 0x0c0fe20003fc6270 */
[----:B------:R-:W1:Y:S01]  /*87c0*/  MUFU.TANH R33, R33 ;  /* 0x0000002100217308 */ /* 0x000e620000002400 */
[----:B------:R-:W-:Y:S01]  /*87d0*/  ISETP.GE.AND P2, PT, R16, R3, PT ;  /* 0x000000031000720c */ /* 0x000fe20003f46270 */
[----:B------:R-:W-:Y:S01]  /*87e0*/  VIADD R16, R24, 0xffffff88 ;  /* 0xffffff8818107836 */ /* 0x000fe20000000000 */
[----:B---3--:R-:W-:Y:S01]  /*87f0*/  FSEL R21, R32, -INF , !P6 ;  /* 0xff80000020157808 */ /* 0x008fe20007000000 */
[----:B------:R-:W-:Y:S01]  /*8800*/  FMUL.FTZ R5, R5, UR6 ;  /* 0x0000000605057c20 */ /* 0x000fe20008410000 */
[----:B------:R-:W-:Y:S01]  /*8810*/  FMUL.FTZ R6, R6, UR6 ;  /* 0x0000000606067c20 */ /* 0x000fe20008410000 */
[----:B------:R-:W-:Y:S01]  /*8820*/  FMUL.FTZ R7, R7, UR6 ;  /* 0x0000000607077c20 */ /* 0x000fe20008410000 */
[----:B------:R-:W-:Y:S01]  /*8830*/  ISETP.GE.AND P6, PT, R16, R146, PT ;  /* 0x000000921000720c */ /* 0x000fe20003fc6270 */
[----:B------:R-:W-:Y:S01]  /*8840*/  MUFU.TANH R28, R28 ;  /* 0x0000001c001c7308 */ /* 0x000fe20000002400 */
[----:B----4-:R-:W-:-:S02]  /*8850*/  FSEL R20, R34, -INF , !P2 ;  /* 0xff80000022147808 */ /* 0x010fc40005000000 */
[----:B------:R-:W-:Y:S01]  /*8860*/  ISETP.GE.AND P2, PT, R16, R3, PT ;  /* 0x000000031000720c */ /* 0x000fe20003f46270 */
[----:B------:R-:W-:-:S03]  /*8870*/  VIADD R16, R24, 0xffffff89 ;  /* 0xffffff8918107836 */ /* 0x000fc60000000000 */
[----:B------:R-:W-:Y:S01]  /*8880*/  FSEL R18, R30, -INF , !P2 ;  /* 0xff8000001e127808 */ /* 0x000fe20005000000 */
[----:B------:R-:W2:Y:S01]  /*8890*/  MUFU.TANH R29, R29 ;  /* 0x0000001d001d7308 */ /* 0x000ea20000002400 */
[----:B-1----:R-:W-:Y:S02]  /*88a0*/  FSEL R19, R33, -INF , !P6 ;  /* 0xff80000021137808 */ /* 0x002fe40007000000 */
[C---:B------:R-:W-:Y:S02]  /*88b0*/  ISETP.GE.AND P6, PT, R16.reuse, R146, PT ;  /* 0x000000921000720c */ /* 0x040fe40003fc6270 */
[----:B------:R-:W-:-:S03]  /*88c0*/  ISETP.GE.AND P2, PT, R16, R3, PT ;  /* 0x000000031000720c */ /* 0x000fc60003f46270 */
[----:B------:R-:W1:Y:S08]  /*88d0*/  MUFU.TANH R188, R26 ;  /* 0x0000001a00bc7308 */ /* 0x000e700000002400 */
[----:B------:R-:W3:Y:S01]  /*88e0*/  MUFU.TANH R149, R25 ;  /* 0x0000001900957308 */ /* 0x000ee20000002400 */
[----:B--2---:R-:W-:Y:S02]  /*88f0*/  FSEL R16, R29, -INF , !P2 ;  /* 0xff8000001d107808 */ /* 0x004fe40005000000 */
[----:B------:R-:W-:-:S05]  /*8900*/  ISETP.GE.AND P2, PT, R12, R3, PT ;  /* 0x000000030c00720c */ /* 0x000fca0003f46270 */
[----:B------:R-:W2:Y:S01]  /*8910*/  MUFU.TANH R186, R27 ;  /* 0x0000001b00ba7308 */ /* 0x000ea20000002400 */
[----:B-1----:R-:W-:-:S07]  /*8920*/  FSEL R188, R188, -INF , !P2 ;  /* 0xff800000bcbc7808 */ /* 0x002fce0005000000 */
[----:B------:R1:W-:Y:S08]  /*8930*/  MUFU.TANH R169, R17 ;  /* 0x0000001100a97308 */ /* 0x0003f00000002400 */
[----:B------:R-:W4:Y:S08]  /*8940*/  MUFU.TANH R143, R143 ;  /* 0x0000008f008f7308 */ /* 0x000f300000002400 */
[----:B------:R-:W5:Y:S01]  /*8950*/  MUFU.TANH R182, R182 ;  /* 0x000000b600b67308 */ /* 0x000f620000002400 */
[----:B-1----:R-:W-:-:S02]  /*8960*/  FSEL R17, R28, -INF , !P6 ;  /* 0xff8000001c117808 */ /* 0x002fc40007000000 */
[----:B------:R-:W-:Y:S01]  /*8970*/  ISETP.GE.AND P6, PT, R12, R146, PT ;  /* 0x000000920c00720c */ /* 0x000fe20003fc6270 */
[----:B------:R-:W-:-:S03]  /*8980*/  VIADD R12, R24, 0xffffff91 ;  /* 0xffffff91180c7836 */ /* 0x000fc60000000000 */
[----:B------:R-:W-:Y:S01]  /*8990*/  FSEL R185, R185, -INF , !P6 ;  /* 0xff800000b9b97808 */ /* 0x000fe20007000000 */
[----:B------:R-:W1:Y:S01]  /*89a0*/  MUFU.TANH R166, R166 ;  /* 0x000000a600a67308 */ /* 0x000e620000002400 */
[CC--:B------:R-:W-:Y:S02]  /*89b0*/  ISETP.GE.AND P6, PT, R12.reuse, R146.reuse, PT ;  /* 0x000000920c00720c */ /* 0x0c0fe40003fc6270 */
[----:B------:R-:W-:Y:S01]  /*89c0*/  ISETP.GE.AND P2, PT, R12, R3, PT ;  /* 0x000000030c00720c */ /* 0x000fe20003f46270 */
[----:B------:R-:W-:Y:S01]  /*89d0*/  VIADD R12, R24, 0xffffff98 ;  /* 0xffffff98180c7836 */ /* 0x000fe20000000000 */
[----:B---3--:R-:W-:Y:S02]  /*89e0*/  FSEL R149, R149, -INF , !P6 ;  /* 0xff80000095957808 */ /* 0x008fe40007000000 */
[----:B--2---:R-:W-:Y:S01]  /*89f0*/  FSEL R186, R186, -INF , !P2 ;  /* 0xff800000baba7808 */ /* 0x004fe20005000000 */
[----:B------:R-:W2:Y:S01]  /*8a00*/  MUFU.TANH R165, R165 ;  /* 0x000000a500a57308 */ /* 0x000ea20000002400 */
[----:B------:R-:W-:-:S02]  /*8a10*/  ISETP.GE.AND P6, PT, R12, R146, PT ;  /* 0x000000920c00720c */ /* 0x000fc40003fc6270 */
[-C--:B------:R-:W-:Y:S01]  /*8a20*/  ISETP.GE.AND P2, PT, R12, R3.reuse, PT ;  /* 0x000000030c00720c */ /* 0x080fe20003f46270 */
[----:B------:R-:W-:Y:S01]  /*8a30*/  VIADD R12, R24, 0xffffff99 ;  /* 0xffffff99180c7836 */ /* 0x000fe20000000000 */
[----:B------:R-:W-:Y:S02]  /*8a40*/  FSEL R183, R183, -INF , !P6 ;  /* 0xff800000b7b77808 */ /* 0x000fe40007000000 */
[----:B------:R-:W-:Y:S01]  /*8a50*/  FSEL R184, R184, -INF , !P2 ;  /* 0xff800000b8b87808 */ /* 0x000fe20005000000 */
[----:B------:R-:W3:Y:S01]  /*8a60*/  MUFU.TANH R172, R172 ;  /* 0x000000ac00ac7308 */ /* 0x000ee20000002400 */
[C---:B------:R-:W-:Y:S02]  /*8a70*/  ISETP.GE.AND P6, PT, R12.reuse, R146, PT ;  /* 0x000000920c00720c */ /* 0x040fe40003fc6270 */
[----:B------:R-:W-:Y:S02]  /*8a80*/  ISETP.GE.AND P2, PT, R12, R3, PT ;  /* 0x000000030c00720c */ /* 0x000fe40003f46270 */
[----:B----4-:R-:W-:-:S02]  /*8a90*/  FSEL R143, R143, -INF , !P6 ;  /* 0xff8000008f8f7808 */ /* 0x010fc40007000000 */
[----:B-----5:R-:W-:Y:S01]  /*8aa0*/  FSEL R182, R182, -INF , !P2 ;  /* 0xff800000b6b67808 */ /* 0x020fe20005000000 */
[----:B------:R-:W4:Y:S01]  /*8ab0*/  MUFU.TANH R177, R177 ;  /* 0x000000b100b17308 */ /* 0x000f220000002400 */
[CC--:B------:R-:W-:Y:S02]  /*8ac0*/  ISETP.GE.AND P6, PT, R8.reuse, R146.reuse, PT ;  /* 0x000000920800720c */ /* 0x0c0fe40003fc6270 */
[----:B------:R-:W-:Y:S01]  /*8ad0*/  ISETP.GE.AND P2, PT, R8, R3, PT ;  /* 0x000000030800720c */ /* 0x000fe20003f46270 */
[----:B------:R-:W-:Y:S01]  /*8ae0*/  VIADD R8, R24, 0xffffffa1 ;  /* 0xffffffa118087836 */ /* 0x000fe20000000000 */
[----:B-1----:R-:W-:Y:S02]  /*8af0*/  FSEL R166, R166, -INF , !P6 ;  /* 0xff800000a6a67808 */ /* 0x002fe40007000000 */
[----:B--2---:R-:W-:Y:S01]  /*8b00*/  FSEL R165, R165, -INF , !P2 ;  /* 0xff800000a5a57808 */ /* 0x004fe20005000000 */
[----:B------:R-:W1:Y:S01]  /*8b10*/  MUFU.TANH R178, R14 ;  /* 0x0000000e00b27308 */ /* 0x000e620000002400 */
[----:B------:R-:W-:-:S02]  /*8b20*/  ISETP.GE.AND P6, PT, R8, R146, PT ;  /* 0x000000920800720c */ /* 0x000fc40003fc6270 */
[-C--:B------:R-:W-:Y:S01]  /*8b30*/  ISETP.GE.AND P2, PT, R8, R3.reuse, PT ;  /* 0x000000030800720c */ /* 0x080fe20003f46270 */
[----:B------:R-:W-:Y:S01]  /*8b40*/  VIADD R8, R24, 0xffffffa8 ;  /* 0xffffffa818087836 */ /* 0x000fe20000000000 */
[----:B------:R-:W-:Y:S02]  /*8b50*/  FSEL R169, R169, -INF , !P6 ;  /* 0xff800000a9a97808 */ /* 0x000fe40007000000 */
[----:B---3--:R-:W-:Y:S01]  /*8b60*/  FSEL R172, R172, -INF , !P2 ;  /* 0xff800000acac7808 */ /* 0x008fe20005000000 */
[----:B------:R-:W2:Y:S01]  /*8b70*/  MUFU.TANH R181, R13 ;  /* 0x0000000d00b57308 */ /* 0x000ea20000002400 */
[C---:B------:R-:W-:Y:S02]  /*8b80*/  ISETP.GE.AND P6, PT, R8.reuse, R146, PT ;  /* 0x000000920800720c */ /* 0x040fe40003fc6270 */
[----:B------:R-:W-:Y:S01]  /*8b90*/  ISETP.GE.AND P2, PT, R8, R3, PT ;  /* 0x000000030800720c */ /* 0x000fe20003f46270 */
[----:B------:R-:W-:Y:S01]  /*8ba0*/  VIADD R8, R24, 0xffffffa9 ;  /* 0xffffffa918087836 */ /* 0x000fe20000000000 */
[----:B----4-:R-:W-:-:S03]  /*8bb0*/  FSEL R177, R177, -INF , !P6 ;  /* 0xff800000b1b17808 */ /* 0x010fc60007000000 */
[----:B------:R-:W3:Y:S01]  /*8bc0*/  MUFU.TANH R151, R15 ;  /* 0x0000000f00977308 */ /* 0x000ee20000002400 */
[----:B-1----:R-:W-:Y:S02]  /*8bd0*/  FSEL R178, R178, -INF , !P2 ;  /* 0xff800000b2b27808 */ /* 0x002fe40005000000 */
[C---:B------:R-:W-:Y:S02]  /*8be0*/  ISETP.GE.AND P6, PT, R8.reuse, R146, PT ;  /* 0x000000920800720c */ /* 0x040fe40003fc6270 */
[----:B------:R-:W-:-:S03]  /*8bf0*/  ISETP.GE.AND P2, PT, R8, R3, PT ;  /* 0x000000030800720c */ /* 0x000fc60003f46270 */
[----:B------:R-:W1:Y:S01]  /*8c00*/  MUFU.TANH R153, R153 ;  /* 0x0000009900997308 */ /* 0x000e620000002400 */
[----:B--2---:R-:W-:Y:S02]  /*8c10*/  FSEL R181, R181, -INF , !P6 ;  /* 0xff800000b5b57808 */ /* 0x004fe40007000000 */
[----:B------:R-:W-:-:S05]  /*8c20*/  ISETP.GE.AND P6, PT, R4, R146, PT ;  /* 0x000000920400720c */ /* 0x000fca0003fc6270 */
[----:B------:R-:W2:Y:S01]  /*8c30*/  MUFU.TANH R152, R10 ;  /* 0x0000000a00987308 */ /* 0x000ea20000002400 */
[----:B---3--:R-:W-:Y:S02]  /*8c40*/  FSEL R151, R151, -INF , !P2 ;  /* 0xff80000097977808 */ /* 0x008fe40005000000 */
[----:B------:R-:W-:Y:S01]  /*8c50*/  ISETP.GE.AND P2, PT, R4, R3, PT ;  /* 0x000000030400720c */ /* 0x000fe20003f46270 */
[----:B------:R-:W-:-:S04]  /*8c60*/  VIADD R4, R24, 0xffffffb1 ;  /* 0xffffffb118047836 */ /* 0x000fc80000000000 */
[----:B------:R-:W3:Y:S01]  /*8c70*/  MUFU.TANH R154, R9 ;  /* 0x00000009009a7308 */ /* 0x000ee20000002400 */
[----:B-1----:R-:W-:Y:S01]  /*8c80*/  FSEL R153, R153, -INF , !P6 ;  /* 0xff80000099997808 */ /* 0x002fe20007000000 */
[----:B------:R-:W-:Y:S01]  /*8c90*/  BAR.SYNC.DEFER_BLOCKING 0x0 ;  /* 0x0000000000007b1d */ /* 0x000fe20000010000 */
[----:B------:R-:W-:-:S05]  /*8ca0*/  ISETP.GE.AND P6, PT, R4, R146, PT ;  /* 0x000000920400720c */ /* 0x000fca0003fc6270 */
[----:B------:R-:W1:Y:S01]  /*8cb0*/  MUFU.TANH R155, R11 ;  /* 0x0000000b009b7308 */ /* 0x000e620000002400 */
[----:B--2---:R-:W-:Y:S02]  /*8cc0*/  FSEL R152, R152, -INF , !P2 ;  /* 0xff80000098987808 */ /* 0x004fe40005000000 */
[----:B------:R-:W-:Y:S01]  /*8cd0*/  ISETP.GE.AND P2, PT, R4, R3, PT ;  /* 0x000000030400720c */ /* 0x000fe20003f46270 */
[C---:B------:R-:W-:Y:S02]  /*8ce0*/  VIADD R4, R24.reuse, 0xffffffb8 ;  /* 0xffffffb818047836 */ /* 0x040fe40000000000 */
[----:B------:R-:W-:Y:S02]  /*8cf0*/  VIADD R24, R24, 0xffffffb9 ;  /* 0xffffffb918187836 */ /* 0x000fe40000000000 */
        /* <DEDUP_REMOVED lines=8> */
[----:B------:R-:W-:-:S05]  /*8d80*/  ISETP.GE.AND P6, PT, R4, R3, PT ;  /* 0x000000030400720c */ /* 0x000fca0003fc6270 */
[----:B------:R-:W2:Y:S01]  /*8d90*/  MUFU.TANH R158, R7 ;  /* 0x00000007009e7308 */ /* 0x000ea20000002400 */
[----:B---3--:R-:W-:Y:S02]  /*8da0*/  FSEL R156, R156, -INF , !P2 ;  /* 0xff8000009c9c7808 */ /* 0x008fe40005000000 */
[----:B------:R-:W-:Y:S02]  /*8db0*/  ISETP.GE.AND P2, PT, R24, R3, PT ;  /* 0x000000031800720c */ /* 0x000fe40003f46270 */
[----:B-1----:R-:W-:Y:S02]  /*8dc0*/  FSEL R159, R159, -INF , !P6 ;  /* 0xff8000009f9f7808 */ /* 0x002fe40007000000 */
[----:B--2---:R-:W-:Y:S01]  /*8dd0*/  FSEL R158, R158, -INF , !P2 ;  /* 0xff8000009e9e7808 */ /* 0x004fe20005000000 */
        /* <DEDUP_REMOVED lines=66> */
.L_x_1226:
[----:B------:R-:W-:Y:S01]  /*9200*/  UMOV UR4, URZ ;  /* 0x000000ff00047c82 */ /* 0x000fe20008000000 */
[----:B------:R-:W-:Y:S01]  /*9210*/  IMAD.SHL.U32 R3, R144, 0x40, RZ ;  /* 0x0000004090037824 */ /* 0x000fe200078e00ff */
[----:B------:R-:W-:-:S05]  /*9220*/  IADD3 R4, P2, PT, RZ, -UR4, RZ ;  /* 0x80000004ff047c10 */ /* 0x000fca000ff5e0ff */
[----:B------:R-:W-:-:S05]  /*9230*/  IMAD.X R3, RZ, RZ, ~R3, P2 ;  /* 0x000000ffff037224 */ /* 0x000fca00010e0e03 */
[----:B------:R-:W-:-:S04]  /*9240*/  SHF.R.S64 R5, R4, 0x1f, R3 ;  /* 0x0000001f04057819 */ /* 0x000fc80000001003 */
[----:B------:R-:W-:-:S04]  /*9250*/  IADD3 R168, P2, PT, R5, R168, RZ ;  /* 0x000000a805a87210 */ /* 0x000fc80007f5e0ff */
[----:B------:R-:W-:-:S09]  /*9260*/  LEA.HI.X.SX32 R167, R3, R167, 0x1, P2 ;  /* 0x000000a703a77211 */ /* 0x000fd200010f0eff */
.L_x_1227:
[----:B------:R-:W-:Y:S01]  /*9270*/  @!P5 IMAD.MOV.U32 R8, RZ, RZ, R168 ;  /* 0x000000ffff08d224 */ /* 0x000fe200078e00a8 */
[C---:B------:R-:W-:Y:S01]  /*9280*/  LEA R6, P2, R144.reuse, R168, 0x5 ;  /* 0x000000a890067211 */ /* 0x040fe200078428ff */
[----:B------:R-:W-:Y:S01]  /*9290*/  @!P5 IMAD.MOV.U32 R9, RZ, RZ, R167 ;  /* 0x000000ffff09d224 */ /* 0x000fe200078e00a7 */
[C-C-:B------:R-:W-:Y:S01]  /*92a0*/  SHF.L.U64.HI R4, R144.reuse, 0x5, R145.reuse ;  /* 0x0000000590047819 */ /* 0x140fe20000010291 */
[C---:B------:R-:W-:Y:S01]  /*92b0*/  IMAD.SHL.U32 R3, R144.reuse, 0x20, RZ ;  /* 0x0000002090037824 */ /* 0x040fe200078e00ff */
[----:B------:R-:W-:Y:S02]  /*92c0*/  LEA.HI.X R7, R144, R167, R145, 0x5, P2 ;  /* 0x000000a790077211 */ /* 0x000fe400010f2c91 */
[----:B------:R-:W-:Y:S01]  /*92d0*/  @!PT LDS RZ, [RZ] ;  /* 0x00000000fffff984 */ /* 0x000fe20000000800 */
[----:B------:R-:W-:Y:S01]  /*92e0*/  @!PT LDS RZ, [RZ] ;  /* 0x00000000fffff984 */ /* 0x000fe20000000800 */
[----:B------:R-:W-:Y:S01]  /*92f0*/  @!PT LDS RZ, [RZ] ;  /* 0x00000000fffff984 */ /* 0x000fe20000000800 */
[----:B------:R1:W-:Y:S02]  /*9300*/  @!P5 LDGSTS.E.BYPASS.LTC128B.128 [R148+0x6000], desc[UR18][R8.64] ;  /* 0x060000000894dfae */ /* 0x0003e4000b981a12 */
[C---:B------:R-:W-:Y:S02]  /*9310*/  IADD3 R10, P6, PT, R3.reuse, R6, RZ ;  /* 0x00000006030a7210 */ /* 0x040fe40007fde0ff */
[----:B------:R2:W-:Y:S02]  /*9320*/  @P5 STS.128 [R148+0x6000], RZ ;  /* 0x006000ff94005388 */ /* 0x0005e40000000c00 */
[----:B------:R-:W-:Y:S01]  /*9330*/  IADD3 R12, P2, PT, R3, R10, RZ ;  /* 0x0000000a030c7210 */ /* 0x000fe20007f5e0ff */
[----:B------:R-:W-:-:S05]  /*9340*/  IMAD.X R11, R4, 0x1, R7, P6 ;  /* 0x00000001040b7824 */ /* 0x000fca00030e0607 */
[----:B------:R-:W-:Y:S02]  /*9350*/  IADD3.X R13, PT, PT, R4, R11, RZ, P2, !PT ;  /* 0x0000000b040d7210 */ /* 0x000fe400017fe4ff */
[----:B-1----:R-:W-:Y:S01]  /*9360*/  @!P4 MOV R8, R168 ;  /* 0x000000a80008c202 */ /* 0x002fe20000000f00 */
[----:B------:R-:W-:-:S05]  /*9370*/  @!P4 IMAD.MOV.U32 R9, RZ, RZ, R167 ;  /* 0x000000ffff09c224 */ /* 0x000fca00078e00a7 */
[----:B------:R-:W-:Y:S01]  /*9380*/  @!PT LDS RZ, [RZ] ;  /* 0x00000000fffff984 */ /* 0x000fe20000000800 */
[----:B------:R-:W-:Y:S01]  /*9390*/  @!PT LDS RZ, [RZ] ;  /* 0x00000000fffff984 */ /* 0x000fe20000000800 */
[----:B------:R-:W-:Y:S01]  /*93a0*/  @!PT LDS RZ, [RZ] ;  /* 0x00000000fffff984 */ /* 0x000fe20000000800 */
[----:B------:R1:W-:Y:S04]  /*93b0*/  @!P4 LDGSTS.E.BYPASS.LTC128B.128 [R148+0x8000], desc[UR18][R8.64+0x80] ;  /* 0x080000800894cfae */ /* 0x0003e8000b981a12 */
[----:B------:R2:W-:Y:S01]  /*93c0*/  @P4 STS.128 [R148+0x8000], RZ ;  /* 0x008000ff94004388 */ /* 0x0005e20000000c00 */
[----:B-1----:R-:W-:Y:S01]  /*93d0*/  @!P3 IMAD.MOV.U32 R8, RZ, RZ, R168 ;  /* 0x000000ffff08b224 */ /* 0x002fe200078e00a8 */
[----:B------:R-:W-:-:S05]  /*93e0*/  @!P3 MOV R9, R167 ;  /* 0x000000a70009b202 */ /* 0x000fca0000000f00 */
        /* <DEDUP_REMOVED lines=51> */
.L_x_1225:
        /* <DEDUP_REMOVED lines=24> */
[----:B------:R-:W-:Y:S04]  /*98a0*/  LDSM.16.MT88.4 R12, [R163+0xc000] ;  /* 0x00c00000a30c783b */ /* 0x000fe80000004200 */
[----:B------:R-:W-:Y:S01]  /*98b0*/  LDSM.16.MT88.4 R28, [R134] ;  /* 0x00000000861c783b */ /* 0x000fe20000004200 */
        /* <DEDUP_REMOVED lines=17> */
[----:B------:R-:W-:Y:S01]  /*99d0*/  FMUL.FTZ R141, R0, UR4 ;  /* 0x00000004008d7c20 */ /* 0x000fe20008410000 */
[--C-:B------:R-:W-:Y:S01]  /*99e0*/  FFMA.FTZ R140, R23, UR4, -R180.reuse ;  /* 0x00000004178c7c23 */ /* 0x100fe200080108b4 */
        /* <DEDUP_REMOVED lines=30> */
[----:B------:R-:W-:Y:S01]  /*9bd0*/  FFMA.FTZ R156, R156, UR4, -R180 ;  /* 0x000000049c9c7c23 */ /* 0x000fe200080108b4 */
[--C-:B------:R-:W-:Y:S01]  /*9be0*/  FFMA.FTZ R152, R152, UR4, -R179.reuse ;  /* 0x0000000498987c23 */ /* 0x100fe200080108b3 */
[----:B------:R-:W2:Y:S01]  /*9bf0*/  MUFU.EX2 R133, R133 ;  /* 0x0000008500857308 */ /* 0x000ea20000000800 */
[----:B-1----:R-:W-:Y:S01]  /*9c00*/  F2FP.F16.F32.PACK_AB R8, R138, R140 ;  /* 0x0000008c8a08723e */ /* 0x002fe200000000ff */
[--C-:B------:R-:W-:Y:S01]  /*9c10*/  FFMA.FTZ R155, R155, UR4, -R179.reuse ;  /* 0x000000049b9b7c23 */ /* 0x100fe200080108b3 */
[--C-:B------:R-:W-:Y:S01]  /*9c20*/  FFMA.FTZ R159, R159, UR4, -R179.reuse ;  /* 0x000000049f9f7c23 */ /* 0x100fe200080108b3 */
[----:B------:R-:W-:Y:S01]  /*9c30*/  FFMA.FTZ R158, R158, UR4, -R179 ;  /* 0x000000049e9e7c23 */ /* 0x000fe200080108b3 */
[----:B------:R-:W-:-:S02]  /*9c40*/  PLOP3.LUT P3, PT, PT, PT, UP0, 0x80, 0x8 ;  /* 0x000000000008781c */ /* 0x000fc40003f6f008 */
[----:B------:R-:W-:Y:S01]  /*9c50*/  PLOP3.LUT P2, PT, PT, PT, UP0, 0x80, 0x8 ;  /* 0x000000000008781c */ /* 0x000fe20003f4f008 */
[----:B------:R-:W-:Y:S08]  /*9c60*/  MUFU.EX2 R137, R137 ;  /* 0x0000008900897308 */ /* 0x000ff00000000800 */
[----:B------:R-:W1:Y:S01]  /*9c70*/  MUFU.EX2 R142, R142 ;  /* 0x0000008e008e7308 */ /* 0x000e620000000800 */
[----:B--2---:R-:W-:-:S07]  /*9c80*/  F2FP.F16.F32.PACK_AB R10, R133, R136 ;  /* 0x00000088850a723e */ /* 0x004fce00000000ff */
[----:B------:R-:W2:Y:S08]  /*9c90*/  MUFU.EX2 R139, R139 ;  /* 0x0000008b008b7308 */ /* 0x000eb00000000800 */
[----:B------:R-:W3:Y:S01]  /*9ca0*/  MUFU.EX2 R141, R141 ;  /* 0x0000008d008d7308 */ /* 0x000ee20000000800 */
[----:B-1----:R-:W-:-:S07]  /*9cb0*/  F2FP.F16.F32.PACK_AB R9, R142, R137 ;  /* 0x000000898e09723e */ /* 0x002fce00000000ff */
[----:B------:R-:W-:Y:S01]  /*9cc0*/  MUFU.EX2 R135, R135 ;  /* 0x0000008700877308 */ /* 0x000fe20000000800 */
[-C--:B--2---:R-:W-:Y:S01]  /*9cd0*/  FMUL.FTZ R24, R112, R139.reuse ;  /* 0x0000008b70187220 */ /* 0x084fe20000410000 */
[-C--:B------:R-:W-:Y:S01]  /*9ce0*/  FMUL.FTZ R25, R113, R139.reuse ;  /* 0x0000008b71197220 */ /* 0x080fe20000410000 */
[-C--:B------:R-:W-:Y:S01]  /*9cf0*/  FMUL.FTZ R108, R108, R139.reuse ;  /* 0x0000008b6c6c7220 */ /* 0x080fe20000410000 */
[-C--:B------:R-:W-:Y:S01]  /*9d00*/  FMUL.FTZ R109, R109, R139.reuse ;  /* 0x0000008b6d6d7220 */ /* 0x080fe20000410000 */
[----:B------:R-:W-:Y:S01]  /*9d10*/  FMUL.FTZ R4, R128, R139 ;  /* 0x0000008b80047220 */ /* 0x000fe20000410000 */
[----:B------:R-:W-:Y:S01]  /*9d20*/  IADD3 R128, PT, PT, R2, R163, RZ ;  /* 0x000000a302807210 */ /* 0x000fe20007ffe0ff */
[----:B------:R-:W-:Y:S01]  /*9d30*/  FMUL.FTZ R32, R104, R139 ;  /* 0x0000008b68207220 */ /* 0x000fe20000410000 */
[----:B------:R-:W1:Y:S01]  /*9d40*/  MUFU.EX2 R0, R0 ;  /* 0x0000000000007308 */ /* 0x000e620000000800 */
[-C--:B---3--:R-:W-:Y:S01]  /*9d50*/  FMUL.FTZ R26, R114, R141.reuse ;  /* 0x0000008d721a7220 */ /* 0x088fe20000410000 */
[-C--:B------:R-:W-:Y:S01]  /*9d60*/  FMUL.FTZ R27, R115, R141.reuse ;  /* 0x0000008d731b7220 */ /* 0x080fe20000410000 */
[-C--:B------:R-:W-:Y:S01]  /*9d70*/  FMUL.FTZ R110, R110, R141.reuse ;  /* 0x0000008d6e6e7220 */ /* 0x080fe20000410000 */
[----:B------:R-:W-:Y:S01]  /*9d80*/  FMUL.FTZ R111, R111, R141 ;  /* 0x0000008d6f6f7220 */ /* 0x000fe20000410000 */
[----:B------:R-:W-:Y:S01]  /*9d90*/  FMUL.FTZ R33, R105, R139 ;  /* 0x0000008b69217220 */ /* 0x000fe20000410000 */
[-C--:B------:R-:W-:Y:S01]  /*9da0*/  FMUL.FTZ R34, R106, R141.reuse ;  /* 0x0000008d6a227220 */ /* 0x080fe20000410000 */
[----:B------:R-:W-:Y:S01]  /*9db0*/  FMUL.FTZ R35, R107, R141 ;  /* 0x0000008d6b237220 */ /* 0x000fe20000410000 */
[-C--:B------:R-:W-:Y:S01]  /*9dc0*/  FMUL.FTZ R36, R36, R139.reuse ;  /* 0x0000008b24247220 */ /* 0x080fe20000410000 */
[----:B------:R-:W2:Y:S01]  /*9dd0*/  LDSM.16.MT88.4 R104, [R128+0xe000] ;  /* 0x00e000008068783b */ /* 0x000ea20000004200 */
[----:B------:R-:W-:Y:S01]  /*9de0*/  FMUL.FTZ R37, R37, R139 ;  /* 0x0000008b25257220 */ /* 0x000fe20000410000 */
[-C--:B------:R-:W-:Y:S01]  /*9df0*/  FMUL.FTZ R38, R38, R141.reuse ;  /* 0x0000008d26267220 */ /* 0x080fe20000410000 */
[----:B------:R-:W-:Y:S01]  /*9e00*/  FMUL.FTZ R39, R39, R141 ;  /* 0x0000008d27277220 */ /* 0x000fe20000410000 */
[-C--:B------:R-:W-:Y:S01]  /*9e10*/  FMUL.FTZ R40, R40, R139.reuse ;  /* 0x0000008b28287220 */ /* 0x080fe20000410000 */
[----:B------:R-:W-:Y:S01]  /*9e20*/  FMUL.FTZ R41, R41, R139 ;  /* 0x0000008b29297220 */ /* 0x000fe20000410000 */
[-C--:B------:R-:W-:Y:S01]  /*9e30*/  FMUL.FTZ R42, R42, R141.reuse ;  /* 0x0000008d2a2a7220 */ /* 0x080fe20000410000 */
[----:B------:R-:W-:Y:S01]  /*9e40*/  FMUL.FTZ R43, R43, R141 ;  /* 0x0000008d2b2b7220 */ /* 0x000fe20000410000 */
[----:B-1----:R-:W-:Y:S01]  /*9e50*/  F2FP.F16.F32.PACK_AB R11, R0, R135 ;  /* 0x00000087000b723e */ /* 0x002fe200000000ff */
[-C--:B------:R-:W-:Y:S01]  /*9e60*/  FMUL.FTZ R44, R44, R139.reuse ;  /* 0x0000008b2c2c7220 */ /* 0x080fe20000410000 */
[----:B------:R-:W-:Y:S01]  /*9e70*/  FMUL.FTZ R45, R45, R139 ;  /* 0x0000008b2d2d7220 */ /* 0x000fe20000410000 */
[-C--:B------:R-:W-:Y:S01]  /*9e80*/  FMUL.FTZ R46, R46, R141.reuse ;  /* 0x0000008d2e2e7220 */ /* 0x080fe20000410000 */
[----:B------:R-:W-:Y:S01]  /*9e90*/  FMUL.FTZ R47, R47, R141 ;  /* 0x0000008d2f2f7220 */ /* 0x000fe20000410000 */
[-C--:B------:R-:W-:Y:S01]  /*9ea0*/  FMUL.FTZ R48, R48, R139.reuse ;  /* 0x0000008b30307220 */ /* 0x080fe20000410000 */
[----:B------:R-:W-:Y:S01]  /*9eb0*/  FMUL.FTZ R49, R49, R139 ;  /* 0x0000008b31317220 */ /* 0x000fe20000410000 */
[C---:B------:R-:W-:Y:S01]  /*9ec0*/  HMMA.16816.F32 R24, R8.reuse, R28, R24 ;  /* 0x0000001c0818723c */ /* 0x040fe20000001818 */
[-C--:B------:R-:W-:Y:S01]  /*9ed0*/  FMUL.FTZ R50, R50, R141.reuse ;  /* 0x0000008d32327220 */ /* 0x080fe20000410000 */
[----:B------:R-:W-:Y:S01]  /*9ee0*/  FMUL.FTZ R51, R51, R141 ;  /* 0x0000008d33337220 */ /* 0x000fe20000410000 */
[----:B------:R-:W-:Y:S01]  /*9ef0*/  IADD3 R2, PT, PT, R2, R134, RZ ;  /* 0x0000008602027210 */ /* 0x000fe20007ffe0ff */
        /* <DEDUP_REMOVED lines=37> */
[----:B------:R-:W-:Y:S01]  /*a150*/  LDSM.16.MT88.4 R20, [R128+0xc000] ;  /* 0x00c000008014783b */ /* 0x000fe20000004200 */
[----:B------:R-:W-:Y:S01]  /*a160*/  FMUL.FTZ R5, R129, R139 ;  /* 0x0000008b81057220 */ /* 0x000fe20000410000 */
[-C--:B------:R-:W-:Y:S01]  /*a170*/  FMUL.FTZ R6, R130, R141.reuse ;  /* 0x0000008d82067220 */ /* 0x080fe20000410000 */
[----:B------:R-:W-:Y:S01]  /*a180*/  FMUL.FTZ R7, R131, R141 ;  /* 0x0000008d83077220 */ /* 0x000fe20000410000 */
[----:B------:R-:W-:Y:S01]  /*a190*/  LDSM.16.MT88.4 R112, [R2] ;  /* 0x000000000270783b */ /* 0x000fe20000004200 */
        /* <DEDUP_REMOVED lines=35> */
[-C--:B------:R-:W-:Y:S01]  /*a3d0*/  FMUL.FTZ R99, R99, R141.reuse ;  /* 0x0000008d63637220 */ /* 0x080fe20000410000 */
[----:B------:R-:W-:Y:S01]  /*a3e0*/  HMMA.16816.F32 R64, R8, R106, R64 ;  /* 0x0000006a0840723c */ /* 0x000fe20000001840 */
[----:B------:R-:W2:Y:S01]  /*a3f0*/  LDSM.16.MT88.4 R104, [R128+0x10000] ;  /* 0x010000008068783b */ /* 0x000ea20000004200 */
[----:B------:R-:W-:Y:S01]  /*a400*/  MUFU.EX2 R150, R150 ;  /* 0x0000009600967308 */ /* 0x000fe20000000800 */
[----:B------:R-:W-:-:S04]  /*a410*/  FFMA.FTZ R137, R176, R141, R137 ;  /* 0x0000008db0897223 */ /* 0x000fc80000010089 */
[----:B------:R-:W-:Y:S01]  /*a420*/  FADD.FTZ R142, R142, R137 ;  /* 0x000000898e8e7221 */ /* 0x000fe20000010000 */
[----:B------:R-:W-:Y:S02]  /*a430*/  HMMA.16816.F32 R4, R8, R12, R4 ;  /* 0x0000000c0804723c */ /* 0x000fe40000001804 */
[----:B------:R-:W3:Y:S01]  /*a440*/  MUFU.EX2 R149, R149 ;  /* 0x0000009500957308 */ /* 0x000ee20000000800 */
[----:B------:R-:W-:-:S04]  /*a450*/  FADD.FTZ R135, R135, R142 ;  /* 0x0000008e87877221 */ /* 0x000fc80000010000 */
[----:B------:R-:W-:Y:S01]  /*a460*/  FADD.FTZ R0, R0, R135 ;  /* 0x0000008700007221 */ /* 0x000fe20000010000 */
[C---:B-1----:R-:W-:Y:S02]  /*a470*/  HMMA.16816.F32 R52, R8.reuse, R108, R52 ;  /* 0x0000006c0834723c */ /* 0x042fe40000001834 */
[----:B------:R-:W-:Y:S06]  /*a480*/  MUFU.EX2 R148, R148 ;  /* 0x0000009400947308 */ /* 0x000fec0000000800 */
[C---:B------:R-:W-:Y:S01]  /*a490*/  HMMA.16816.F32 R56, R8.reuse, R110, R56 ;  /* 0x0000006e0838723c */ /* 0x040fe20000001838 */
[----:B------:R-:W1:Y:S01]  /*a4a0*/  LDSM.16.MT88.4 R108, [R163+0x10000] ;  /* 0x01000000a36c783b */ /* 0x000e620000004200 */
[----:B------:R-:W-:Y:S06]  /*a4b0*/  MUFU.EX2 R145, R145 ;  /* 0x0000009100917308 */ /* 0x000fec0000000800 */
[C---:B------:R-:W-:Y:S02]  /*a4c0*/  HMMA.16816.F32 R16, R8.reuse, R20, R16 ;  /* 0x000000140810723c */ /* 0x040fe40000001810 */
[----:B------:R-:W-:Y:S06]  /*a4d0*/  MUFU.EX2 R147, R147 ;  /* 0x0000009300937308 */ /* 0x000fec0000000800 */
[C---:B------:R-:W-:Y:S01]  /*a4e0*/  HMMA.16816.F32 R12, R8.reuse, R14, R124 ;  /* 0x0000000e080c723c */ /* 0x040fe2000000187c */
[----:B------:R-:W-:Y:S01]  /*a4f0*/  LDSM.16.MT88.4 R124, [R163+0xd800] ;  /* 0x00d80000a37c783b */ /* 0x000fe20000004200 */
[----:B------:R-:W4:Y:S06]  /*a500*/  MUFU.EX2 R146, R146 ;  /* 0x0000009200927308 */ /* 0x000f2c0000000800 */
[C---:B--2---:R-:W-:Y:S02]  /*a510*/  HMMA.16816.F32 R76, R8.reuse, R104, R76 ;  /* 0x00000068084c723c */ /* 0x044fe4000000184c */
[----:B------:R-:W-:Y:S06]  /*a520*/  MUFU.EX2 R144, R144 ;  /* 0x0000009000907308 */ /* 0x000fec0000000800 */
[C---:B------:R-:W-:Y:S01]  /*a530*/  HMMA.16816.F32 R80, R8.reuse, R106, R80 ;  /* 0x0000006a0850723c */ /* 0x040fe20000001850 */
[----:B------:R-:W2:Y:S01]  /*a540*/  LDSM.16.MT88.4 R104, [R2+0x4000] ;  /* 0x004000000268783b */ /* 0x000ea20000004200 */
[----:B------:R-:W5:Y:S06]  /*a550*/  MUFU.EX2 R143, R143 ;  /* 0x0000008f008f7308 */ /* 0x000f6c0000000800 */
[C---:B------:R-:W-:Y:S01]  /*a560*/  HMMA.16816.F32 R20, R8.reuse, R22, R116 ;  /* 0x000000160814723c */ /* 0x040fe20000001874 */
[----:B------:R-:W-:Y:S01]  /*a570*/  LDSM.16.MT88.4 R116, [R128+0xd800] ;  /* 0x00d800008074783b */ /* 0x000fe20000004200 */
[----:B------:R-:W-:Y:S06]  /*a580*/  MUFU.EX2 R182, R182 ;  /* 0x000000b600b67308 */ /* 0x000fec0000000800 */
[C---:B-1----:R-:W-:Y:S02]  /*a590*/  HMMA.16816.F32 R68, R8.reuse, R108, R68 ;  /* 0x0000006c0844723c */ /* 0x042fe40000001844 */
[----:B------:R-:W1:Y:S06]  /*a5a0*/  MUFU.EX2 R169, R169 ;  /* 0x000000a900a97308 */ /* 0x000e6c0000000800 */
[C---:B------:R-:W-:Y:S01]  /*a5b0*/  HMMA.16816.F32 R72, R8.reuse, R110, R72 ;  /* 0x0000006e0848723c */ /* 0x040fe20000001848 */
[----:B------:R-:W3:Y:S01]  /*a5c0*/  LDSM.16.MT88.4 R108, [R134+0x4000] ;  /* 0x00400000866c783b */ /* 0x000ee20000004200 */
[----:B------:R-:W-:Y:S06]  /*a5d0*/  MUFU.EX2 R177, R177 ;  /* 0x000000b100b17308 */ /* 0x000fec0000000800 */
[C---:B------:R-:W-:Y:S02]  /*a5e0*/  HMMA.16816.F32 R32, R8.reuse, R112, R32 ;  /* 0x000000700820723c */ /* 0x040fe40000001820 */
[----:B------:R-:W-:Y:S06]  /*a5f0*/  MUFU.EX2 R166, R166 ;  /* 0x000000a600a67308 */ /* 0x000fec0000000800 */
[C---:B------:R-:W-:Y:S02]  /*a600*/  HMMA.16816.F32 R100, R8.reuse, R114, R100 ;  /* 0x000000720864723c */ /* 0x040fe40000001864 */
[----:B------:R-:W-:Y:S06]  /*a610*/  MUFU.EX2 R181, R181 ;  /* 0x000000b500b57308 */ /* 0x000fec0000000800 */
[C---:B--2---:R-:W-:Y:S02]  /*a620*/  HMMA.16816.F32 R92, R8.reuse, R104, R92 ;  /* 0x00000068085c723c */ /* 0x044fe4000000185c */
[----:B------:R-:W2:Y:S08]  /*a630*/  MUFU.EX2 R184, R184 ;  /* 0x000000b800b87308 */ /* 0x000eb00000000800 */
[----:B------:R-:W-:Y:S01]  /*a640*/  MUFU.EX2 R165, R165 ;  /* 0x000000a500a57308 */ /* 0x000fe20000000800 */
[C---:B---3--:R-:W-:Y:S07]  /*a650*/  HMMA.16816.F32 R84, R8.reuse, R108, R84 ;  /* 0x0000006c0854723c */ /* 0x048fee0000001854 */
[----:B------:R-:W3:Y:S01]  /*a660*/  MUFU.EX2 R172, R172 ;  /* 0x000000ac00ac7308 */ /* 0x000ee20000000800 */
[C---:B------:R-:W-:Y:S01]  /*a670*/  HMMA.16816.F32 R88, R8.reuse, R110, R88 ;  /* 0x0000006e0858723c */ /* 0x040fe20000001858 */
[----:B------:R-:W1:Y:S06]  /*a680*/  LDSM.16.MT88.4 R108, [R163+0xc800] ;  /* 0x00c80000a36c783b */ /* 0x000e6c0000004200 */
[----:B------:R-:W-:Y:S01]  /*a690*/  MUFU.EX2 R153, R153 ;  /* 0x0000009900997308 */ /* 0x000fe20000000800 */
[----:B------:R-:W-:Y:S01]  /*a6a0*/  HMMA.16816.F32 R8, R8, R106, R96 ;  /* 0x0000006a0808723c */ /* 0x000fe20000001860 */
[----:B------:R-:W2:Y:S01]  /*a6b0*/  LDSM.16.MT88.4 R104, [R128+0xc800] ;  /* 0x00c800008068783b */ /* 0x000ea20000004200 */
[----:B------:R-:W-:-:S05]  /*a6c0*/  F2FP.F16.F32.PACK_AB R96, R149, R150 ;  /* 0x000000969560723e */ /* 0x000fca00000000ff */
[----:B------:R-:W3:Y:S01]  /*a6d0*/  MUFU.EX2 R154, R154 ;  /* 0x0000009a009a7308 */ /* 0x000ee20000000800 */
[----:B----4-:R-:W-:Y:S02]  /*a6e0*/  F2FP.F16.F32.PACK_AB R97, R146, R147 ;  /* 0x000000939261723e */ /* 0x010fe400000000ff */
[----:B------:R-:W-:Y:S02]  /*a6f0*/  F2FP.F16.F32.PACK_AB R98, R145, R148 ;  /* 0x000000949162723e */ /* 0x000fe400000000ff */
[----:B-----5:R-:W-:-:S03]  /*a700*/  F2FP.F16.F32.PACK_AB R99, R143, R144 ;  /* 0x000000908f63723e */ /* 0x020fc600000000ff */
[----:B------:R-:W-:Y:S08]  /*a710*/  MUFU.EX2 R157, R157 ;  /* 0x0000009d009d7308 */ /* 0x000ff00000000800 */
[----:B------:R-:W4:Y:S08]  /*a720*/  MUFU.EX2 R156, R156 ;  /* 0x0000009c009c7308 */ /* 0x000f300000000800 */
[----:B------:R-:W-:Y:S01]  /*a730*/  MUFU.EX2 R152, R152 ;  /* 0x0000009800987308 */ /* 0x000fe20000000800 */
[C---:B-1----:R-:W-:Y:S07]  /*a740*/  HMMA.16816.F32 R4, R96.reuse, R108, R4 ;  /* 0x0000006c6004723c */ /* 0x042fee0000001804 */
[----:B------:R-:W-:Y:S01]  /*a750*/  MUFU.EX2 R155, R155 ;  /* 0x0000009b009b7308 */ /* 0x000fe20000000800 */
[C---:B--2---:R-:W-:Y:S07]  /*a760*/  HMMA.16816.F32 R16, R96.reuse, R104, R16 ;  /* 0x000000686010723c */ /* 0x044fee0000001810 */
[----:B------:R-:W-:Y:S01]  /*a770*/  MUFU.EX2 R159, R159 ;  /* 0x0000009f009f7308 */ /* 0x000fe20000000800 */
[C---:B------:R-:W-:Y:S01]  /*a780*/  HMMA.16816.F32 R20, R96.reuse, R106, R20 ;  /* 0x0000006a6014723c */ /* 0x040fe20000001814 */
[----:B------:R-:W1:Y:S06]  /*a790*/  LDSM.16.MT88.4 R104, [R2+0x800] ;  /* 0x000800000268783b */ /* 0x000e6c0000004200 */
[----:B------:R-:W2:Y:S01]  /*a7a0*/  MUFU.EX2 R158, R158 ;  /* 0x0000009e009e7308 */ /* 0x000ea20000000800 */
[C---:B------:R-:W-:Y:S01]  /*a7b0*/  HMMA.16816.F32 R12, R96.reuse, R110, R12 ;  /* 0x0000006e600c723c */ /* 0x040fe2000000180c */
[----:B------:R-:W5:Y:S07]  /*a7c0*/  LDSM.16.MT88.4 R108, [R134+0x800] ;  /* 0x00080000866c783b */ /* 0x000f6e0000004200 */
[C---:B-1----:R-:W-:Y:S08]  /*a7d0*/  HMMA.16816.F32 R32, R96.reuse, R104, R32 ;  /* 0x000000686020723c */ /* 0x042ff00000001820 */
[C---:B------:R-:W-:Y:S01]  /*a7e0*/  HMMA.16816.F32 R100, R96.reuse, R106, R100 ;  /* 0x0000006a6064723c */ /* 0x040fe20000001864 */
[----:B------:R-:W1:Y:S07]  /*a7f0*/  LDSM.16.MT88.4 R104, [R128+0xe800] ;  /* 0x00e800008068783b */ /* 0x000e6e0000004200 */
[C---:B-----5:R-:W-:Y:S08]  /*a800*/  HMMA.16816.F32 R24, R96.reuse, R108, R24 ;  /* 0x0000006c6018723c */ /* 0x060ff00000001818 */
        /* <DEDUP_REMOVED lines=24> */
[----:B------:R-:W-:Y:S01]  /*a990*/  HMMA.16816.F32 R88, R96, R110, R88 ;  /* 0x0000006e6058723c */ /* 0x000fe20000001858 */
[----:B------:R-:W5:Y:S01]  /*a9a0*/  LDSM.16.MT88.4 R108, [R163+0xd000] ;  /* 0x00d00000a36c783b */ /* 0x000f620000004200 */
[----:B------:R-:W-:-:S02]  /*a9b0*/  F2FP.F16.F32.PACK_AB R96, R169, R182 ;  /* 0x000000b6a960723e */ /* 0x000fc400000000ff */
[----:B------:R-:W-:Y:S02]  /*a9c0*/  F2FP.F16.F32.PACK_AB R97, R184, R181 ;  /* 0x000000b5b861723e */ /* 0x000fe400000000ff */
[----:B------:R-:W-:Y:S02]  /*a9d0*/  F2FP.F16.F32.PACK_AB R98, R166, R177 ;  /* 0x000000b1a662723e */ /* 0x000fe400000000ff */
[----:B---3--:R-:W-:-:S07]  /*a9e0*/  F2FP.F16.F32.PACK_AB R99, R172, R165 ;  /* 0x000000a5ac63723e */ /* 0x008fce00000000ff */
[C---:B-1----:R-:W-:Y:S08]  /*a9f0*/  HMMA.16816.F32 R16, R96.reuse, R104, R16 ;  /* 0x000000686010723c */ /* 0x042ff00000001810 */
[C---:B------:R-:W-:Y:S01]  /*aa00*/  HMMA.16816.F32 R20, R96.reuse, R106, R20 ;  /* 0x0000006a6014723c */ /* 0x040fe20000001814 */
[----:B------:R-:W1:Y:S07]  /*aa10*/  LDSM.16.MT88.4 R104, [R2+0x1000] ;  /* 0x001000000268783b */ /* 0x000e6e0000004200 */
[C---:B-----5:R-:W-:Y:S08]  /*aa20*/  HMMA.16816.F32 R4, R96.reuse, R108, R4 ;  /* 0x0000006c6004723c */ /* 0x060ff00000001804 */
[C---:B------:R-:W-:Y:S01]  /*aa30*/  HMMA.16816.F32 R12, R96.reuse, R110, R12 ;  /* 0x0000006e600c723c */ /* 0x040fe2000000180c */
[----:B------:R-:W3:Y:S07]  /*aa40*/  LDSM.16.MT88.4 R108, [R134+0x1000] ;  /* 0x00100000866c783b */ /* 0x000eee0000004200 */
[C---:B-1----:R-:W-:Y:S08]  /*aa50*/  HMMA.16816.F32 R32, R96.reuse, R104, R32 ;  /* 0x000000686020723c */ /* 0x042ff00000001820 */
[C---:B------:R-:W-:Y:S01]  /*aa60*/  HMMA.16816.F32 R100, R96.reuse, R106, R100 ;  /* 0x0000006a6064723c */ /* 0x040fe20000001864 */
[----:B------:R-:W1:Y:S07]  /*aa70*/  LDSM.16.MT88.4 R104, [R128+0xf000] ;  /* 0x00f000008068783b */ /* 0x000e6e0000004200 */
[C---:B---3--:R-:W-:Y:S08]  /*aa80*/  HMMA.16816.F32 R24, R96.reuse, R108, R24 ;  /* 0x0000006c6018723c */ /* 0x048ff00000001818 */
        /* <DEDUP_REMOVED lines=24> */
[----:B------:R-:W-:Y:S01]  /*ac10*/  HMMA.16816.F32 R88, R96, R110, R88 ;  /* 0x0000006e6058723c */ /* 0x000fe20000001858 */
[----:B------:R-:W-:Y:S01]  /*ac20*/  FFMA.FTZ R97, R173, R139, R140 ;  /* 0x0000008bad617223 */ /* 0x000fe2000001008c */
[----:B------:R-:W-:Y:S01]  /*ac30*/  F2FP.F16.F32.PACK_AB R96, R154, R153 ;  /* 0x000000999a60723e */ /* 0x000fe200000000ff */
[----:B------:R-:W3:Y:S01]  /*ac40*/  LDSM.16.MT88.4 R108, [R134+0x1800] ;  /* 0x00180000866c783b */ /* 0x000ee20000004200 */
[----:B----4-:R-:W-:Y:S01]  /*ac50*/  F2FP.F16.F32.PACK_AB R98, R156, R157 ;  /* 0x0000009d9c62723e */ /* 0x010fe200000000ff */
[----:B------:R-:W-:Y:S01]  /*ac60*/  FADD.FTZ R97, R138, R97 ;  /* 0x000000618a617221 */ /* 0x000fe20000010000 */
[----:B--2---:R-:W-:-:S03]  /*ac70*/  F2FP.F16.F32.PACK_AB R99, R158, R159 ;  /* 0x0000009f9e63723e */ /* 0x004fc600000000ff */
[----:B------:R-:W-:Y:S01]  /*ac80*/  FADD.FTZ R136, R136, R97 ;  /* 0x0000006188887221 */ /* 0x000fe20000010000 */
[----:B------:R-:W-:-:S03]  /*ac90*/  F2FP.F16.F32.PACK_AB R97, R155, R152 ;  /* 0x000000989b61723e */ /* 0x000fc600000000ff */
[----:B------:R-:W-:-:S04]  /*aca0*/  FADD.FTZ R133, R133, R136 ;  /* 0x0000008885857221 */ /* 0x000fc80000010000 */
[----:B------:R-:W-:Y:S01]  /*acb0*/  HMMA.16816.F32 R120, R96, R116, R16 ;  /* 0x000000746078723c */ /* 0x000fe20000001810 */
[----:B------:R2:W4:Y:S01]  /*acc0*/  LDSM.16.MT88.4 R16, [R128+0x11800] ;  /* 0x011800008010783b */ /* 0x0005220000004200 */
[----:B------:R-:W-:-:S04]  /*acd0*/  FADD.FTZ R150, R150, R133 ;  /* 0x0000008596967221 */ /* 0x000fc80000010000 */
[----:B------:R-:W-:Y:S02]  /*ace0*/  FADD.FTZ R149, R149, R150 ;  /* 0x0000009695957221 */ /* 0x000fe40000010000 */
[----:B-1----:R-:W-:Y:S02]  /*acf0*/  HMMA.16816.F32 R44, R96, R104, R44 ;  /* 0x00000068602c723c */ /* 0x002fe4000000182c */
[----:B------:R-:W-:-:S04]  /*ad00*/  FADD.FTZ R148, R148, R149 ;  /* 0x0000009594947221 */ /* 0x000fc80000010000 */
[----:B------:R-:W-:Y:S02]  /*ad10*/  FADD.FTZ R145, R145, R148 ;  /* 0x0000009491917221 */ /* 0x000fe40000010000 */
[----:B------:R-:W-:Y:S01]  /*ad20*/  HMMA.16816.F32 R48, R96, R106, R48 ;  /* 0x0000006a6030723c */ /* 0x000fe20000001830 */
[----:B------:R-:W1:Y:S01]  /*ad30*/  LDSM.16.MT88.4 R104, [R134+0x3800] ;  /* 0x003800008668783b */ /* 0x000e620000004200 */
[----:B------:R-:W-:-:S04]  /*ad40*/  FADD.FTZ R182, R182, R145 ;  /* 0x00000091b6b67221 */ /* 0x000fc80000010000 */
[----:B------:R-:W-:Y:S02]  /*ad50*/  FADD.FTZ R182, R169, R182 ;  /* 0x000000b6a9b67221 */ /* 0x000fe40000010000 */
[----:B------:R-:W-:Y:S01]  /*ad60*/  HMMA.16816.F32 R116, R96, R118, R20 ;  /* 0x000000766074723c */ /* 0x000fe20000001814 */
[----:B------:R-:W5:Y:S01]  /*ad70*/  LDSM.16.MT88.4 R20, [R2+0x1800] ;  /* 0x001800000214783b */ /* 0x000f620000004200 */
[----:B------:R-:W-:-:S04]  /*ad80*/  FADD.FTZ R177, R177, R182 ;  /* 0x000000b6b1b17221 */ /* 0x000fc80000010000 */
[----:B------:R-:W-:Y:S02]  /*ad90*/  FADD.FTZ R166, R166, R177 ;  /* 0x000000b1a6a67221 */ /* 0x000fe40000010000 */
[----:B--2---:R-:W-:Y:S01]  /*ada0*/  HMMA.16816.F32 R128, R96, R124, R4 ;  /* 0x0000007c6080723c */ /* 0x004fe20000001804 */
[----:B------:R-:W2:Y:S01]  /*adb0*/  LDSM.16.MT88.4 R4, [R2+0x3800] ;  /* 0x003800000204783b */ /* 0x000ea20000004200 */
[----:B------:R-:W-:-:S04]  /*adc0*/  FADD.FTZ R153, R153, R166 ;  /* 0x000000a699997221 */ /* 0x000fc80000010000 */
[----:B------:R-:W-:Y:S02]  /*add0*/  FADD.FTZ R154, R154, R153 ;  /* 0x000000999a9a7221 */ /* 0x000fe40000010000 */
[----:B---3--:R-:W-:Y:S01]  /*ade0*/  HMMA.16816.F32 R112, R96, R108, R24 ;  /* 0x0000006c6070723c */ /* 0x008fe20000001818 */
[----:B------:R-:W3:Y:S01]  /*adf0*/  LDSM.16.MT88.4 R24, [R134+0x5800] ;  /* 0x005800008618783b */ /* 0x000ee20000004200 */
[----:B------:R-:W-:-:S04]  /*ae00*/  FADD.FTZ R157, R157, R154 ;  /* 0x0000009a9d9d7221 */ /* 0x000fc80000010000 */
[----:B------:R-:W-:Y:S02]  /*ae10*/  FADD.FTZ R173, R156, R157 ;  /* 0x0000009d9cad7221 */ /* 0x000fe40000010000 */
[C---:B----4-:R-:W-:Y:S08]  /*ae20*/  HMMA.16816.F32 R76, R96.reuse, R16, R76 ;  /* 0x00000010604c723c */ /* 0x050ff0000000184c */
[C---:B------:R-:W-:Y:S01]  /*ae30*/  HMMA.16816.F32 R80, R96.reuse, R18, R80 ;  /* 0x000000126050723c */ /* 0x040fe20000001850 */
[----:B------:R-:W4:Y:S07]  /*ae40*/  LDSM.16.MT88.4 R16, [R163+0xf800] ;  /* 0x00f80000a310783b */ /* 0x000f2e0000004200 */
[C---:B-1----:R-:W-:Y:S08]  /*ae50*/  HMMA.16816.F32 R52, R96.reuse, R104, R52 ;  /* 0x000000686034723c */ /* 0x042ff00000001834 */
[C---:B------:R-:W-:Y:S08]  /*ae60*/  HMMA.16816.F32 R56, R96.reuse, R106, R56 ;  /* 0x0000006a6038723c */ /* 0x040ff00000001838 */
[C---:B------:R-:W-:Y:S01]  /*ae70*/  HMMA.16816.F32 R124, R96.reuse, R126, R12 ;  /* 0x0000007e607c723c */ /* 0x040fe2000000180c */
[----:B------:R1:W-:Y:S07]  /*ae80*/  LDSM.16.MT88.4 R12, [R2+0x5800] ;  /* 0x00580000020c783b */ /* 0x0003ee0000004200 */
[C---:B-----5:R-:W-:Y:S08]  /*ae90*/  HMMA.16816.F32 R104, R96.reuse, R20, R32 ;  /* 0x000000146068723c */ /* 0x060ff00000001820 */
[C---:B------:R-:W-:Y:S01]  /*aea0*/  HMMA.16816.F32 R100, R96.reuse, R22, R100 ;  /* 0x000000166064723c */ /* 0x040fe20000001864 */
[----:B------:R-:W5:Y:S07]  /*aeb0*/  LDSM.16.MT88.4 R20, [R163+0x11800] ;  /* 0x01180000a314783b */ /* 0x000f6e0000004200 */
[----:B--2---:R-:W-:Y:S01]  /*aec0*/  HMMA.16816.F32 R60, R96, R4, R60 ;  /* 0x00000004603c723c */ /* 0x004fe2000000183c */
[----:B------:R-:W-:Y:S01]  /*aed0*/  FADD.FTZ R5, R147, R0 ;  /* 0x0000000093057221 */ /* 0x000fe20000010000 */
[----:B-1----:R-:W-:-:S02]  /*aee0*/  MOV R2, R132 ;  /* 0x0000008400027202 */ /* 0x002fc40000000f00 */
[----:B------:R-:W-:Y:S01]  /*aef0*/  @P2 MOV R2, R132 ;  /* 0x0000008400022202 */ /* 0x000fe20000000f00 */
[----:B------:R-:W-:-:S03]  /*af00*/  FADD.FTZ R5, R146, R5 ;  /* 0x0000000592057221 */ /* 0x000fc60000010000 */
[----:B------:R-:W-:Y:S01]  /*af10*/  HMMA.16816.F32 R108, R96, R110, R28 ;  /* 0x0000006e606c723c */ /* 0x000fe2000000181c */
[----:B------:R-:W-:-:S04]  /*af20*/  FADD.FTZ R0, R144, R5 ;  /* 0x0000000590007221 */ /* 0x000fc80000010000 */
[----:B------:R-:W-:-:S03]  /*af30*/  FADD.FTZ R0, R143, R0 ;  /* 0x000000008f007221 */ /* 0x000fc60000010000 */
[----:B---3--:R-:W-:Y:S01]  /*af40*/  HMMA.16816.F32 R84, R96, R24, R84 ;  /* 0x000000186054723c */ /* 0x008fe20000001854 */
[----:B------:R-:W-:Y:S01]  /*af50*/  FADD.FTZ R181, R181, R0 ;  /* 0x00000000b5b57221 */ /* 0x000fe20000010000 */
[-C--:B------:R-:W-:Y:S02]  /*af60*/  MOV R0, R3.reuse ;  /* 0x0000000300007202 */ /* 0x080fe40000000f00 */
[----:B------:R-:W-:Y:S01]  /*af70*/  @P3 MOV R0, R3 ;  /* 0x0000000300003202 */ /* 0x000fe20000000f00 */
[----:B------:R-:W-:-:S03]  /*af80*/  FADD.FTZ R184, R184, R181 ;  /* 0x000000b5b8b87221 */ /* 0x000fc60000010000 */
[----:B------:R-:W-:Y:S01]  /*af90*/  HMMA.16816.F32 R88, R96, R26, R88 ;  /* 0x0000001a6058723c */ /* 0x000fe20000001858 */
[----:B------:R-:W-:-:S04]  /*afa0*/  FADD.FTZ R5, R165, R184 ;  /* 0x000000b8a5057221 */ /* 0x000fc80000010000 */
[----:B------:R-:W-:-:S03]  /*afb0*/  FADD.FTZ R5, R172, R5 ;  /* 0x00000005ac057221 */ /* 0x000fc60000010000 */
[----:B----4-:R-:W-:Y:S01]  /*afc0*/  HMMA.16816.F32 R36, R96, R16, R36 ;  /* 0x000000106024723c */ /* 0x010fe20000001824 */
[----:B------:R-:W-:-:S04]  /*afd0*/  FADD.FTZ R152, R152, R5 ;  /* 0x0000000598987221 */ /* 0x000fc80000010000 */
[----:B------:R-:W-:-:S03]  /*afe0*/  FADD.FTZ R152, R155, R152 ;  /* 0x000000989b987221 */ /* 0x000fc60000010000 */
[----:B------:R-:W-:Y:S01]  /*aff0*/  HMMA.16816.F32 R40, R96, R18, R40 ;  /* 0x000000126028723c */ /* 0x000fe20000001828 */
[----:B------:R-:W-:-:S04]  /*b000*/  FADD.FTZ R159, R159, R152 ;  /* 0x000000989f9f7221 */ /* 0x000fc80000010000 */
[----:B------:R-:W-:-:S03]  /*b010*/  FADD.FTZ R176, R158, R159 ;  /* 0x0000009f9eb07221 */ /* 0x000fc60000010000 */
[C---:B------:R-:W-:Y:S08]  /*b020*/  HMMA.16816.F32 R64, R96.reuse, R6, R64 ;  /* 0x000000066040723c */ /* 0x040ff00000001840 */
[C---:B-----5:R-:W-:Y:S08]  /*b030*/  HMMA.16816.F32 R68, R96.reuse, R20, R68 ;  /* 0x000000146044723c */ /* 0x060ff00000001844 */
[C---:B------:R-:W-:Y:S08]  /*b040*/  HMMA.16816.F32 R72, R96.reuse, R22, R72 ;  /* 0x000000166048723c */ /* 0x040ff00000001848 */
[C---:B------:R-:W-:Y:S08]  /*b050*/  HMMA.16816.F32 R92, R96.reuse, R12, R92 ;  /* 0x0000000c605c723c */ /* 0x040ff0000000185c */
[----:B------:R-:W-:Y:S01]  /*b060*/  HMMA.16816.F32 R96, R96, R14, R8 ;  /* 0x0000000e6060723c */ /* 0x000fe20000001808 */
[----:B------:R-:W-:-:S04]  /*b070*/  NOP ;  /* 0x0000000000007918 */ /* 0x000fc80000000000 */
[----:B------:R-:W-:-:S15]  /*b080*/  BRA.U UP0, `(.L_x_1228) ;  /* 0x0000000100047547 */ /* 0x000fde000b800000 */
.L_x_1222:
[----:B------:R-:W-:-:S12]  /*b090*/  UIADD3 UR16, UPT, UPT, UR10, -0x1, URZ ;  /* 0xffffffff0a107890 */ /* 0x000fd8000fffe0ff */
.L_x_1228:
        /* <DEDUP_REMOVED lines=19> */
[----:B------:R-:W4:Y:S01]  /*b1d0*/  LDCU UR4, c[0x0][0x45c] ;  /* 0x00008b80ff0477ac */ /* 0x000f220008000800 */
[----:B------:R-:W2:Y:S01]  /*b1e0*/  LDCU.64 UR6, c[0x0][0x3a0] ;  /* 0x00007400ff0677ac */ /* 0x000ea20008000a00 */
[----:B------:R-:W2:Y:S01]  /*b1f0*/  LDCU.64 UR8, c[0x0][0x3a8] ;  /* 0x00007500ff0877ac */ /* 0x000ea20008000a00 */
[----:B-1----:R-:W-:-:S12]  /*b200*/  ULEA UR5, UR5, UR11, 0x18 ;  /* 0x0000000b05057291 */ /* 0x002fd8000f8ec0ff */
.L_x_1233:
        /* <DEDUP_REMOVED lines=11> */
[----:B------:R-:W-:Y:S01]  /*b2c0*/  IMAD.SHL.U32 R2, R162, 0x40, RZ ;  /* 0x00000040a2027824 */ /* 0x000fe200078e00ff */
[----:B------:R-:W-:Y:S01]  /*b2d0*/  LOP3.LUT R161, R6, 0x7c00, RZ, 0xc0, !PT ;  /* 0x00007c0006a17812 */ /* 0x000fe200078ec0ff */
[----:B-----5:R-:W-:Y:S01]  /*b2e0*/  @!P4 IMAD.SHL.U32 R8, R132, 0x40, RZ ;  /* 0x000000408408c824 */ /* 0x020fe200078e00ff */
[----:B------:R-:W-:Y:S02]  /*b2f0*/  LOP3.LUT R6, R4, 0x38, RZ, 0xc0, !PT ;  /* 0x0000003804067812 */ /* 0x000fe400078ec0ff */
[----:B------:R-:W-:Y:S01]  /*b300*/  LOP3.LUT R5, R2, 0x1c0, RZ, 0xc0, !PT ;  /* 0x000001c002057812 */ /* 0x000fe200078ec0ff */
[----:B------:R-:W-:Y:S01]  /*b310*/  @!P4 IMAD.X R8, RZ, RZ, ~R8, P0 ;  /* 0x000000ffff08c224 */ /* 0x000fe200000e0e08 */
[C---:B------:R-:W-:Y:S02]  /*b320*/  LOP3.LUT R9, R6.reuse, 0x40, RZ, 0xfc, !PT ;  /* 0x0000004006097812 */ /* 0x040fe400078efcff */
[----:B------:R-:W-:Y:S02]  /*b330*/  LOP3.LUT R5, R5, 0x38, R4, 0xf8, !PT ;  /* 0x0000003805057812 */ /* 0x000fe400078ef804 */
[----:B------:R-:W-:Y:S02]  /*b340*/  LOP3.LUT R3, R161, 0x200, R2, 0xf8, !PT ;  /* 0x00000200a1037812 */ /* 0x000fe400078ef802 */
[----:B------:R-:W-:Y:S02]  /*b350*/  LOP3.LUT R177, R177, 0x1f8, R4, 0x78, !PT ;  /* 0x000001f8b1b17812 */ /* 0x000fe400078e7804 */
[----:B------:R-:W-:Y:S02]  /*b360*/  @!P4 SHF.R.S64 R7, R7, 0x1f, R8 ;  /* 0x0000001f0707c819 */ /* 0x000fe40000001008 */
[----:B--2---:R-:W-:Y:S02]  /*b370*/  ISETP.GE.AND P2, PT, R9, UR16, PT ;  /* 0x0000001009007c0c */ /* 0x004fe4000bf46270 */
[----:B------:R-:W-:Y:S02]  /*b380*/  LOP3.LUT R0, R3, R5, R0, 0xf6, !PT ;  /* 0x0000000503007212 */ /* 0x000fe400078ef600 */
[C---:B------:R-:W-:Y:S02]  /*b390*/  ISETP.GE.AND P3, PT, R6.reuse, UR16, PT ;  /* 0x0000001006007c0c */ /* 0x040fe4000bf66270 */
[----:B------:R-:W-:Y:S01]  /*b3a0*/  LOP3.LUT R9, R6, 0x80, RZ, 0xfc, !PT ;  /* 0x0000008006097812 */ /* 0x000fe200078efcff */
[----:B------:R-:W-:Y:S01]  /*b3b0*/  IMAD.MOV.U32 R6, RZ, RZ, R170 ;  /* 0x000000ffff067224 */ /* 0x000fe200078e00aa */
[----:B------:R-:W-:Y:S02]  /*b3c0*/  LOP3.LUT R136, R2, 0x400, RZ, 0xc0, !PT ;  /* 0x0000040002887812 */ /* 0x000fe400078ec0ff */
[----:B------:R-:W-:Y:S02]  /*b3d0*/  LOP3.LUT R5, R5, 0x8, R162, 0x78, !PT ;  /* 0x0000000805057812 */ /* 0x000fe400078e78a2 */
[----:B------:R-:W-:Y:S02]  /*b3e0*/  LOP3.LUT R177, R177, 0x1e00, R4, 0xf8, !PT ;  /* 0x00001e00b1b17812 */ /* 0x000fe400078ef804 */
[----:B------:R-:W-:Y:S01]  /*b3f0*/  @!P4 IADD3 R170, P0, PT, R170, R7, RZ ;  /* 0x00000007aaaac210 */ /* 0x000fe20007f1e0ff */
[----:B------:R-:W-:Y:S01]  /*b400*/  IMAD.MOV.U32 R7, RZ, RZ, R171 ;  /* 0x000000ffff077224 */ /* 0x000fe200078e00ab */
[----:B------:R-:W-:Y:S01]  /*b410*/  ISETP.GE.AND P1, PT, R9, UR16, PT ;  /* 0x0000001009007c0c */ /* 0x000fe2000bf26270 */
[----:B------:R-:W-:Y:S01]  /*b420*/  IMAD R136, R5, 0x2, R136 ;  /* 0x0000000205887824 */ /* 0x000fe200078e0288 */
        /* <DEDUP_REMOVED lines=50> */
[----:B------:R-:W5:Y:S03]  /*b750*/  LDG.E R5, desc[UR18][R14.64] ;  /* 0x000000120e057981 */ /* 0x000f66000c1e1900 */
[----:B------:R-:W-:Y:S01]  /*b760*/  SHF.R.S32.HI R9, RZ, 0x1f, R3 ;  /* 0x0000001fff097819 */ /* 0x000fe20000011403 */
[----:B------:R-:W5:Y:S04]  /*b770*/  LDG.E R4, desc[UR18][R12.64] ;  /* 0x000000120c047981 */ /* 0x000f68000c1e1900 */
[-C--:B--2---:R-:W-:Y:S02]  /*b780*/  IMAD R2, R9, R132.reuse, RZ ;  /* 0x0000008409027224 */ /* 0x084fe400078e02ff */
[C---:B------:R-:W-:Y:S04]  /*b790*/  IMAD.WIDE.U32 R8, R3.reuse, R132, RZ ;  /* 0x0000008403087225 */ /* 0x040fe800078e00ff */
[----:B------:R-:W-:Y:S05]  /*b7a0*/  IMAD R2, R3, R133, R2 ;  /* 0x0000008503027224 */ /* 0x000fea00078e0202 */
[----:B------:R-:W-:Y:S01]  /*b7b0*/  IADD3 R9, PT, PT, R9, R2, RZ ;  /* 0x0000000209097210 */ /* 0x000fe20007ffe0ff */
[----:B-----5:R-:W-:Y:S04]  /*b7c0*/  IMAD.IADD R5, R5, 0x1, -R4 ;  /* 0x0000000105057824 */ /* 0x020fe800078e0a04 */
[----:B------:R-:W-:Y:S01]  /*b7d0*/  IMAD.WIDE.U32 R8, R5, UR8, R8 ;  /* 0x0000000805087c25 */ /* 0x000fe2000f8e0008 */
[----:B------:R-:W-:Y:S02]  /*b7e0*/  SHF.R.S32.HI R3, RZ, 0x1f, R5 ;  /* 0x0000001fff037819 */ /* 0x000fe40000011405 */
[C---:B------:R-:W-:Y:S03]  /*b7f0*/  LEA R170, P0, R8.reuse, R6, 0x1 ;  /* 0x0000000608aa7211 */ /* 0x040fe600078008ff */
[----:B------:R-:W-:Y:S04]  /*b800*/  IMAD R2, R3, UR8, RZ ;  /* 0x0000000803027c24 */ /* 0x000fe8000f8e02ff */
[----:B------:R-:W-:Y:S04]  /*b810*/  IMAD R2, R5, UR9, R2 ;  /* 0x0000000905027c24 */ /* 0x000fe8000f8e0202 */
[----:B------:R-:W-:Y:S05]  /*b820*/  IMAD.IADD R2, R9, 0x1, R2 ;  /* 0x0000000109027824 */ /* 0x000fea00078e0202 */
[----:B------:R-:W-:Y:S07]  /*b830*/  LEA.HI.X R171, R8, R7, R2, 0x1, P0 ;  /* 0x0000000708ab7211 */ /* 0x000fee00000f0c02 */
.L_x_1230:
[----:B------:R-:W-:Y:S01]  /*b840*/  @!PT LDS RZ, [RZ] ;  /* 0x00000000fffff984 */ /* 0x000fe20000000800 */
[----:B------:R-:W-:Y:S01]  /*b850*/  @!PT LDS RZ, [RZ] ;  /* 0x00000000fffff984 */ /* 0x000fe20000000800 */
[----:B------:R-:W-:Y:S01]  /*b860*/  @!PT LDS RZ, [RZ] ;  /* 0x00000000fffff984 */ /* 0x000fe20000000800 */
[----:B------:R-:W-:Y:S01]  /*b870*/  @!P3 LDGSTS.E.BYPASS.LTC128B.128 [R177+0xc000], desc[UR18][R170.64] ;  /* 0x0c000000aab1bfae */ /* 0x000fe2000b981a12 */
[C---:B------:R-:W-:Y:S01]  /*b880*/  LEA R178, P0, R132.reuse, R170, 0x5 ;  /* 0x000000aa84b27211 */ /* 0x040fe200078028ff */
[----:B------:R-:W-:Y:S01]  /*b890*/  UIADD3 UR20, UPT, UPT, UR20, -0x1, URZ ;  /* 0xffffffff14147890 */ /* 0x000fe2000fffe0ff */
[C---:B------:R-:W-:Y:S02]  /*b8a0*/  SHF.L.U32 R3, R132.reuse, 0x5, RZ ;  /* 0x0000000584037819 */ /* 0x040fe400000006ff */
[----:B------:R-:W-:Y:S01]  /*b8b0*/  @P3 STS.128 [R177+0xc000], RZ ;  /* 0x00c000ffb1003388 */ /* 0x000fe20000000c00 */
[C-C-:B------:R-:W-:Y:S01]  /*b8c0*/  LEA.HI.X R179, R132.reuse, R171, R169.reuse, 0x5, P0 ;  /* 0x000000ab84b37211 */ /* 0x140fe200000f2ca9 */
[----:B------:R-:W-:Y:S01]  /*b8d0*/  UISETP.GT.AND UP0, UPT, UR20, UR14, UPT ;  /* 0x0000000e1400728c */ /* 0x000fe2000bf04270 */
[C---:B------:R-:W-:Y:S02]  /*b8e0*/  IADD3 R180, P5, PT, R3.reuse, R178, RZ ;  /* 0x000000b203b47210 */ /* 0x040fe40007fbe0ff */
[----:B------:R-:W-:Y:S01]  /*b8f0*/  @!PT LDS RZ, [RZ] ;  /* 0x00000000fffff984 */ /* 0x000fe20000000800 */
[----:B------:R-:W-:Y:S01]  /*b900*/  @!PT LDS RZ, [RZ] ;  /* 0x00000000fffff984 */ /* 0x000fe20000000800 */
[----:B------:R-:W-:Y:S01]  /*b910*/  @!PT LDS RZ, [RZ] ;  /* 0x00000000fffff984 */ /* 0x000fe20000000800 */
[----:B------:R-:W-:Y:S01]  /*b920*/  @!P2 LDGSTS.E.BYPASS.LTC128B.128 [R177+0xe000], desc[UR18][R170.64+0x80] ;  /* 0x0e000080aab1afae */ /* 0x000fe2000b981a12 */
[----:B------:R-:W-:Y:S02]  /*b930*/  SHF.L.U64.HI R133, R132, 0x5, R169 ;  /* 0x0000000584857819 */ /* 0x000fe400000102a9 */
[----:B------:R-:W-:Y:S02]  /*b940*/  IADD3 R132, P0, PT, R3, R180, RZ ;  /* 0x000000b403847210 */ /* 0x000fe40007f1e0ff */
[----:B------:R-:W-:Y:S01]  /*b950*/  @P2 STS.128 [R177+0xe000], RZ ;  /* 0x00e000ffb1002388 */ /* 0x000fe20000000c00 */
[C---:B------:R-:W-:Y:S02]  /*b960*/  IADD3.X R181, PT, PT, R133.reuse, R179, RZ, P5, !PT ;  /* 0x000000b385b57210 */ /* 0x040fe40002ffe4ff */
[----:B------:R-:W-:Y:S02]  /*b970*/  LEA R165, R0, UR5, 0x1 ;  /* 0x0000000500a57c11 */ /* 0x000fe4000f8e08ff */
[----:B------:R-:W-:Y:S01]  /*b980*/  @!PT LDS RZ, [RZ] ;  /* 0x00000000fffff984 */ /* 0x000fe20000000800 */
[----:B------:R-:W-:Y:S01]  /*b990*/  @!PT LDS RZ, [RZ] ;  /* 0x00000000fffff984 */ /* 0x000fe20000000800 */
[----:B------:R-:W-:Y:S01]  /*b9a0*/  @!PT LDS RZ, [RZ] ;  /* 0x00000000fffff984 */ /* 0x000fe20000000800 */
[----:B------:R-:W-:Y:S01]  /*b9b0*/  @!P1 LDGSTS.E.BYPASS.LTC128B.128 [R177+0x10000], desc[UR18][R170.64+0x100] ;  /* 0x10000100aab19fae */ /* 0x000fe2000b981a12 */
[----:B------:R-:W-:Y:S02]  /*b9c0*/  IADD3.X R133, PT, PT, R133, R181, RZ, P0, !PT ;  /* 0x000000b585857210 */ /* 0x000fe400007fe4ff */
[----:B------:R-:W-:Y:S02]  /*b9d0*/  LOP3.LUT P0, RZ, R162, 0x2, RZ, 0xc0, !PT ;  /* 0x00000002a2ff7812 */ /* 0x000fe4000780c0ff */
        /* <DEDUP_REMOVED lines=47> */
[----:B------:R-:W5:Y:S05]  /*bcd0*/  LDSM.16.M88.4 R144, [R136+UR5+0x6000] ;  /* 0x006000058890783b */ /* 0x000f6a0008000200 */
[----:B------:R-:W3:Y:S05]  /*bce0*/  LDSM.16.M88.4 R148, [R136+UR5+0x6800] ;  /* 0x006800058894783b */ /* 0x000eea0008000200 */
[----:B------:R-:W4:Y:S05]  /*bcf0*/  LDSM.16.M88.4 R152, [R136+UR5+0x7000] ;  /* 0x007000058898783b */ /* 0x000f2a0008000200 */
[----:B------:R-:W0:Y:S05]  /*bd00*/  LDGDEPBAR ;  /* 0x00000000000079af */ /* 0x000e2a0000000000 */
[----:B------:R-:W1:Y:S01]  /*bd10*/  LDSM.16.M88.4 R156, [R136+UR5+0x7800] ;  /* 0x00780005889c783b */ /* 0x000e620008000200 */
[C---:B-----5:R-:W-:Y:S08]  /*bd20*/  HMMA.16816.F32 R4, R140.reuse, R144, RZ ;  /* 0x000000908c04723c */ /* 0x060ff000000018ff */
[C---:B------:R-:W-:Y:S08]  /*bd30*/  HMMA.16816.F32 R8, R140.reuse, R146, RZ ;  /* 0x000000928c08723c */ /* 0x040ff000000018ff */
[C---:B---3--:R-:W-:Y:S08]  /*bd40*/  HMMA.16816.F32 R12, R140.reuse, R148, RZ ;  /* 0x000000948c0c723c */ /* 0x048ff000000018ff */
[C---:B------:R-:W-:Y:S08]  /*bd50*/  HMMA.16816.F32 R16, R140.reuse, R150, RZ ;  /* 0x000000968c10723c */ /* 0x040ff000000018ff */
[C---:B----4-:R-:W-:Y:S01]  /*bd60*/  HMMA.16816.F32 R20, R140.reuse, R152, RZ ;  /* 0x000000988c14723c */ /* 0x050fe200000018ff */
[----:B------:R-:W-:Y:S02]  /*bd70*/  SEL R152, R160, 0xffffffe0, !P0 ;  /* 0xffffffe0a0987807 */ /* 0x000fe40004000000 */
[----:B------:R-:W-:Y:S02]  /*bd80*/  IADD3 R153, PT, PT, R136, UR5, RZ ;  /* 0x0000000588997c10 */ /* 0x000fe4000fffe0ff */
[C---:B------:R-:W-:Y:S02]  /*bd90*/  IADD3 R148, PT, PT, R152.reuse, R165, RZ ;  /* 0x000000a598947210 */ /* 0x040fe40007ffe0ff */
[-C--:B------:R-:W-:Y:S01]  /*bda0*/  IADD3 R0, PT, PT, R152, R153.reuse, RZ ;  /* 0x0000009998007210 */ /* 0x080fe20007ffe0ff */
[C---:B------:R-:W-:Y:S01]  /*bdb0*/  HMMA.16816.F32 R24, R140.reuse, R154, RZ ;  /* 0x0000009a8c18723c */ /* 0x040fe200000018ff */
[----:B------:R-:W-:Y:S01]  /*bdc0*/  LOP3.LUT P0, RZ, R162, 0x4, RZ, 0xc0, !PT ;  /* 0x00000004a2ff7812 */ /* 0x000fe2000780c0ff */
[----:B------:R-:W-:Y:S03]  /*bdd0*/  LDSM.16.M88.4 R144, [R148] ;  /* 0x000000009490783b */ /* 0x000fe60000000200 */
[----:B------:R-:W-:Y:S03]  /*bde0*/  SEL R2, R138, 0xffffffc0, !P0 ;  /* 0xffffffc08a027807 */ /* 0x000fe60004000000 */
[C---:B-1----:R-:W-:Y:S01]  /*bdf0*/  HMMA.16816.F32 R28, R140.reuse, R156, RZ ;  /* 0x0000009c8c1c723c */ /* 0x042fe200000018ff */
[C---:B------:R-:W-:Y:S02]  /*be00*/  IADD3 R153, PT, PT, R2.reuse, R153, RZ ;  /* 0x0000009902997210 */ /* 0x040fe40007ffe0ff */
[----:B------:R-:W-:Y:S02]  /*be10*/  IADD3 R149, PT, PT, R2, R165, RZ ;  /* 0x000000a502957210 */ /* 0x000fe40007ffe0ff */
[C---:B------:R-:W-:Y:S02]  /*be20*/  IADD3 R2, PT, PT, R152.reuse, R153, RZ ;  /* 0x0000009998027210 */ /* 0x040fe40007ffe0ff */
[----:B------:R-:W-:Y:S01]  /*be30*/  IADD3 R150, PT, PT, R152, R149, RZ ;  /* 0x0000009598967210 */ /* 0x000fe20007ffe0ff */
[----:B------:R-:W-:Y:S01]  /*be40*/  HMMA.16816.F32 R32, R140, R158, RZ ;  /* 0x0000009e8c20723c */ /* 0x000fe200000018ff */
        /* <DEDUP_REMOVED lines=12> */
[----:B------:R-:W-:Y:S05]  /*bf10*/  LDSM.16.M88.4 R140, [R149] ;  /* 0x00000000958c783b */ /* 0x000fea0000000200 */
[----:B------:R-:W1:Y:S02]  /*bf20*/  LDSM.16.M88.4 R144, [R153+0x6000] ;  /* 0x006000009990783b */ /* 0x000e640000000200 */
        /* <DEDUP_REMOVED lines=24> */
[----:B------:R-:W-:Y:S05]  /*c0b0*/  LDSM.16.M88.4 R140, [R165+0x2000] ;  /* 0x00200000a58c783b */ /* 0x000fea0000000200 */
[----:B------:R-:W1:Y:S02]  /*c0c0*/  LDSM.16.M88.4 R144, [R136+UR5+0x8000] ;  /* 0x008000058890783b */ /* 0x000e640008000200 */
        /* <DEDUP_REMOVED lines=11> */
[----:B------:R-:W-:Y:S05]  /*c180*/  LDSM.16.M88.4 R140, [R148+0x2000] ;  /* 0x00200000948c783b */ /* 0x000fea0000000200 */
        /* <DEDUP_REMOVED lines=65> */
[----:B------:R-:W1:Y:S05]  /*c5a0*/  LDSM.16.M88.4 R144, [R153+0xa000] ;  /* 0x00a000009990783b */ /* 0x000e6a0000000200 */
        /* <DEDUP_REMOVED lines=12> */
[----:B------:R-:W1:Y:S05]  /*c670*/  LDSM.16.M88.4 R140, [R2+0xa000] ;  /* 0x00a00000028c783b */ /* 0x000e6a0000000200 */
[----:B------:R-:W3:Y:S02]  /*c680*/  LDSM.16.M88.4 R144, [R2+0xa800] ;  /* 0x00a800000290783b */ /* 0x000ee40000000200 */
[C---:B-1----:R-:W-:Y:S08]  /*c690*/  HMMA.16816.F32 R4, R148.reuse, R140, R4 ;  /* 0x0000008c9404723c */ /* 0x042ff00000001804 */
[C---:B------:R-:W-:Y:S01]  /*c6a0*/  HMMA.16816.F32 R8, R148.reuse, R142, R8 ;  /* 0x0000008e9408723c */ /* 0x040fe20000001808 */
[----:B------:R-:W1:Y:S07]  /*c6b0*/  LDSM.16.M88.4 R140, [R2+0xb000] ;  /* 0x00b00000028c783b */ /* 0x000e6e0000000200 */
[C---:B---3--:R-:W-:Y:S03]  /*c6c0*/  HMMA.16816.F32 R12, R148.reuse, R144, R12 ;  /* 0x00000090940c723c */ /* 0x048fe6000000180c */
[----:B------:R-:W-:Y:S01]  /*c6d0*/  FMUL.FTZ R196, R4, UR13 ;  /* 0x0000000d04c47c20 */ /* 0x000fe20008410000 */
[----:B------:R-:W-:Y:S01]  /*c6e0*/  FMUL.FTZ R194, R5, UR13 ;  /* 0x0000000d05c27c20 */ /* 0x000fe20008410000 */
[----:B------:R-:W-:Y:S01]  /*c6f0*/  FMUL.FTZ R205, R6, UR13 ;  /* 0x0000000d06cd7c20 */ /* 0x000fe20008410000 */
[----:B------:R-:W-:Y:S02]  /*c700*/  FMUL.FTZ R203, R7, UR13 ;  /* 0x0000000d07cb7c20 */ /* 0x000fe40008410000 */
[C---:B------:R-:W-:Y:S01]  /*c710*/  HMMA.16816.F32 R16, R148.reuse, R146, R16 ;  /* 0x000000929410723c */ /* 0x040fe20000001810 */
[----:B------:R-:W3:Y:S01]  /*c720*/  MUFU.TANH R196, R196 ;  /* 0x000000c400c47308 */ /* 0x000ee20000002400 */
[----:B------:R-:W4:Y:S01]  /*c730*/  LDSM.16.M88.4 R144, [R2+0xb800] ;  /* 0x00b800000290783b */ /* 0x000f220000000200 */
[----:B------:R-:W-:Y:S04]  /*c740*/  DEPBAR.LE SB0, 0x0 ;  /* 0x000080000000791a */ /* 0x000fe80000000000 */
[----:B------:R-:W-:Y:S01]  /*c750*/  FMUL.FTZ R200, R8, UR13 ;  /* 0x0000000d08c87c20 */ /* 0x000fe20008410000 */
[----:B------:R-:W-:Y:S03]  /*c760*/  FMUL.FTZ R198, R9, UR13 ;  /* 0x0000000d09c67c20 */ /* 0x000fe60008410000 */
[----:B------:R-:W1:Y:S01]  /*c770*/  MUFU.TANH R194, R194 ;  /* 0x000000c200c27308 */ /* 0x000e620000002400 */
[----:B------:R-:W-:Y:S01]  /*c780*/  BAR.SYNC.DEFER_BLOCKING 0x0 ;  /* 0x0000000000007b1d */ /* 0x000fe20000010000 */
[----:B------:R-:W-:Y:S01]  /*c790*/  FMUL.FTZ R209, R10, UR13 ;  /* 0x0000000d0ad17c20 */ /* 0x000fe20008410000 */
[----:B------:R-:W-:Y:S01]  /*c7a0*/  FMUL.FTZ R207, R11, UR13 ;  /* 0x0000000d0bcf7c20 */ /* 0x000fe20008410000 */
[----:B------:R-:W-:Y:S01]  /*c7b0*/  FMUL.FTZ R188, R12, UR13 ;  /* 0x0000000d0cbc7c20 */ /* 0x000fe20008410000 */
[----:B------:R-:W-:Y:S01]  /*c7c0*/  FMUL.FTZ R192, R13, UR13 ;  /* 0x0000000d0dc07c20 */ /* 0x000fe20008410000 */
[----:B------:R-:W-:Y:S01]  /*c7d0*/  FMUL.FTZ R201, R14, UR13 ;  /* 0x0000000d0ec97c20 */ /* 0x000fe20008410000 */
[----:B------:R-:W-:Y:S03]  /*c7e0*/  FMUL.FTZ R199, R15, UR13 ;  /* 0x0000000d0fc77c20 */ /* 0x000fe60008410000 */
[----:B------:R-:W2:Y:S01]  /*c7f0*/  MUFU.TANH R205, R205 ;  /* 0x000000cd00cd7308 */ /* 0x000ea20000002400 */
[----:B------:R-:W-:Y:S01]  /*c800*/  FMUL.FTZ R190, R16, UR13 ;  /* 0x0000000d10be7c20 */ /* 0x000fe20008410000 */
[----:B------:R-:W-:Y:S01]  /*c810*/  FMUL.FTZ R186, R17, UR13 ;  /* 0x0000000d11ba7c20 */ /* 0x000fe20008410000 */
[----:B------:R-:W-:Y:S01]  /*c820*/  FMUL.FTZ R197, R18, UR13 ;  /* 0x0000000d12c57c20 */ /* 0x000fe20008410000 */
[----:B------:R-:W-:Y:S06]  /*c830*/  FMUL.FTZ R195, R19, UR13 ;  /* 0x0000000d13c37c20 */ /* 0x000fec0008410000 */
[----:B------:R-:W2:Y:S01]  /*c840*/  MUFU.TANH R203, R203 ;  /* 0x000000cb00cb7308 */ /* 0x000ea20000002400 */
[C---:B-1----:R-:W-:Y:S09]  /*c850*/  HMMA.16816.F32 R20, R148.reuse, R140, R20 ;  /* 0x0000008c9414723c */ /* 0x042ff20000001814 */
[----:B------:R-:W1:Y:S01]  /*c860*/  MUFU.TANH R200, R200 ;  /* 0x000000c800c87308 */ /* 0x000e620000002400 */
[C---:B------:R-:W-:Y:S09]  /*c870*/  HMMA.16816.F32 R24, R148.reuse, R142, R24 ;  /* 0x0000008e9418723c */ /* 0x040ff20000001818 */
[----:B------:R-:W1:Y:S01]  /*c880*/  MUFU.TANH R198, R198 ;  /* 0x000000c600c67308 */ /* 0x000e620000002400 */
[C---:B----4-:R-:W-:Y:S03]  /*c890*/  HMMA.16816.F32 R28, R148.reuse, R144, R28 ;  /* 0x00000090941c723c */ /* 0x050fe6000000181c */
[----:B------:R-:W-:Y:S01]  /*c8a0*/  FMUL.FTZ R180, R20, UR13 ;  /* 0x0000000d14b47c20 */ /* 0x000fe20008410000 */
[----:B------:R-:W-:Y:S01]  /*c8b0*/  FMUL.FTZ R183, R21, UR13 ;  /* 0x0000000d15b77c20 */ /* 0x000fe20008410000 */
[----:B------:R-:W-:Y:S01]  /*c8c0*/  FMUL.FTZ R185, R22, UR13 ;  /* 0x0000000d16b97c20 */ /* 0x000fe20008410000 */
[----:B------:R-:W-:Y:S03]  /*c8d0*/  FMUL.FTZ R187, R23, UR13 ;  /* 0x0000000d17bb7c20 */ /* 0x000fe60008410000 */
[----:B------:R-:W4:Y:S01]  /*c8e0*/  MUFU.TANH R209, R209 ;  /* 0x000000d100d17308 */ /* 0x000f220000002400 */
[----:B------:R-:W-:Y:S03]  /*c8f0*/  HMMA.16816.F32 R32, R148, R146, R32 ;  /* 0x000000929420723c */ /* 0x000fe60000001820 */
[----:B------:R-:W-:Y:S01]  /*c900*/  FMUL.FTZ R189, R24, UR13 ;  /* 0x0000000d18bd7c20 */ /* 0x000fe20008410000 */
[----:B------:R-:W-:Y:S01]  /*c910*/  FMUL.FTZ R178, R25, UR13 ;  /* 0x0000000d19b27c20 */ /* 0x000fe20008410000 */
[----:B------:R-:W-:Y:S01]  /*c920*/  FMUL.FTZ R179, R26, UR13 ;  /* 0x0000000d1ab37c20 */ /* 0x000fe20008410000 */
[----:B------:R-:W-:Y:S03]  /*c930*/  FMUL.FTZ R181, R27, UR13 ;  /* 0x0000000d1bb57c20 */ /* 0x000fe60008410000 */
[----:B------:R-:W1:Y:S01]  /*c940*/  MUFU.TANH R207, R207 ;  /* 0x000000cf00cf7308 */ /* 0x000e620000002400 */
[----:B------:R-:W-:Y:S01]  /*c950*/  FMUL.FTZ R182, R28, UR13 ;  /* 0x0000000d1cb67c20 */ /* 0x000fe20008410000 */
[----:B------:R-:W-:Y:S01]  /*c960*/  FMUL.FTZ R191, R29, UR13 ;  /* 0x0000000d1dbf7c20 */ /* 0x000fe20008410000 */
[----:B------:R-:W-:Y:S01]  /*c970*/  FMUL.FTZ R134, R30, UR13 ;  /* 0x0000000d1e867c20 */ /* 0x000fe20008410000 */
[----:B--2---:R-:W-:Y:S06]  /*c980*/  FMUL.FTZ R133, R31, UR13 ;  /* 0x0000000d1f857c20 */ /* 0x004fec0008410000 */
[----:B------:R-:W2:Y:S01]  /*c990*/  MUFU.TANH R188, R188 ;  /* 0x000000bc00bc7308 */ /* 0x000ea20000002400 */
        /* <DEDUP_REMOVED lines=26> */
[----:B------:R-:W1:Y:S01]  /*cb40*/  MUFU.TANH R3, R3 ;  /* 0x0000000300037308 */ /* 0x000e620000002400 */
[----:B--234-:R-:W-:Y:S05]  /*cb50*/  BRA.U !UP0, `(.L_x_1231) ;  /* 0x0000000908587547 */ /* 0x01cfea000b800000 */
        /* <DEDUP_REMOVED lines=14> */
[----:B------:R-:W2:Y:S01]  /*cc40*/  LDC R0, c[0x0][0x4f0] ;  /* 0x00013c00ff007b82 */ /* 0x000ea20000000800 */
[----:B------:R-:W-:Y:S02]  /*cc50*/  UIADD3 UR17, UPT, UPT, UR10, -0x80, URZ ;  /* 0xffffff800a117890 */ /* 0x000fe4000fffe0ff */
[----:B------:R-:W-:Y:S06]  /*cc60*/  UIADD3 UR11, UPT, UPT, UR10, -0x40, URZ ;  /* 0xffffffc00a0b7890 */ /* 0x000fec000fffe0ff */
[----:B------:R-:W-:Y:S04]  /*cc70*/  MOV R6, UR11 ;  /* 0x0000000b00067c02 */ /* 0x000fe80008000f00 */
[----:B------:R-:W-:Y:S02]  /*cc80*/  IABS R6, R6 ;  /* 0x0000000600067213 */ /* 0x000fe40000000000 */
[-C--:B--2---:R-:W-:Y:S02]  /*cc90*/  IABS R2, R0.reuse ;  /* 0x0000000000027213 */ /* 0x084fe40000000000 */
[----:B------:R-:W-:Y:S02]  /*cca0*/  LOP3.LUT R11, RZ, R0, RZ, 0x33, !PT ;  /* 0x00000000ff0b7212 */ /* 0x000fe400078e33ff */
[----:B------:R-:W2:Y:S10]  /*ccb0*/  I2F.RP R10, R2 ;  /* 0x00000002000a7306 */ /* 0x000eb40000209400 */
[----:B--2---:R-:W2:Y:S02]  /*ccc0*/  MUFU.RCP R4, R10 ;  /* 0x0000000a00047308 */ /* 0x004ea40000001000 */
[----:B--2---:R-:W-:Y:S02]  /*ccd0*/  VIADD R8, R4, 0xffffffe ;  /* 0x0ffffffe04087836 */ /* 0x004fe40000000000 */
[----:B------:R-:W-:Y:S06]  /*cce0*/  IMAD.U32 R4, RZ, RZ, UR17 ;  /* 0x00000011ff047e24 */ /* 0x000fec000f8e00ff */
[----:B------:R-:W2:Y:S01]  /*ccf0*/  F2I.FTZ.U32.TRUNC.NTZ R9, R8 ;  /* 0x0000000800097305 */ /* 0x000ea2000021f000 */
[----:B------:R-:W-:Y:S01]  /*cd00*/  IABS R4, R4 ;  /* 0x0000000400047213 */ /* 0x000fe20000000000 */
        /* <DEDUP_REMOVED lines=17> */
[----:B------:R-:W-:Y:S02]  /*ce20*/  ISETP.GE.U32.AND P5, PT, R4, R2, PT ;  /* 0x000000020400720c */ /* 0x000fe40003fa6070 */
[C---:B------:R-:W-:Y:S02]  /*ce30*/  LOP3.LUT R2, R0.reuse, UR17, RZ, 0x3c, !PT ;  /* 0x0000001100027c12 */ /* 0x040fe4000f8e3cff */
[----:B------:R-:W-:Y:S07]  /*ce40*/  LOP3.LUT R4, R0, UR11, RZ, 0x3c, !PT ;  /* 0x0000000b00047c12 */ /* 0x000fee000f8e3cff */
        /* <DEDUP_REMOVED lines=24> */
[C---:B------:R-:W-:Y:S01]  /*cfd0*/  IMAD.WIDE.U32 R12, R9.reuse, UR6, R12 ;  /* 0x00000006090c7c25 */ /* 0x040fe2000f8e000c */
[----:B------:R-:W-:Y:S02]  /*cfe0*/  SHF.R.S32.HI R2, RZ, 0x1f, R9 ;  /* 0x0000001fff027819 */ /* 0x000fe40000011409 */
[----:B------:R-:W-:Y:S03]  /*cff0*/  LEA R168, P5, R12, R168, 0x1 ;  /* 0x000000a80ca87211 */ /* 0x000fe600078a08ff */
[----:B------:R-:W-:Y:S04]  /*d000*/  IMAD R2, R2, UR6, RZ ;  /* 0x0000000602027c24 */ /* 0x000fe8000f8e02ff */
[----:B------:R-:W-:Y:S05]  /*d010*/  IMAD R2, R9, UR7, R2 ;  /* 0x0000000709027c24 */ /* 0x000fea000f8e0202 */
[----:B------:R-:W-:Y:S04]  /*d020*/  IADD3 R2, PT, PT, R13, R2, RZ ;  /* 0x000000020d027210 */ /* 0x000fe80007ffe0ff */
[----:B------:R-:W-:Y:S07]  /*d030*/  LEA.HI.X R167, R12, R167, R2, 0x1, P5 ;  /* 0x000000a70ca77211 */ /* 0x000fee00028f0c02 */
.L_x_1232:
        /* <DEDUP_REMOVED lines=72> */
.L_x_1231:
[----:B---3--:R-:W-:Y:S01]  /*d4c0*/  FMNMX3.FTZ R5, R137, R196, R194, !PT ;  /* 0x000000c489057276 */ /* 0x008fe200078100c2 */
[----:B------:R-:W-:Y:S01]  /*d4d0*/  LDSM.16.MT88.4 R12, [R163+0xc000] ;  /* 0x00c00000a30c783b */ /* 0x000fe20000004200 */
[----:B------:R-:W-:Y:S01]  /*d4e0*/  FMNMX3.FTZ R0, R135, R205, R203, !PT ;  /* 0x000000cd87007276 */ /* 0x000fe200078100cb */
[----:B------:R-:W-:Y:S01]  /*d4f0*/  UISETP.GT.AND UP0, UPT, UR20, UR14, UPT ;  /* 0x0000000e1400728c */ /* 0x000fe2000bf04270 */
[----:B-1----:R-:W-:Y:S01]  /*d500*/  FMNMX3.FTZ R5, R5, R200, R198, !PT ;  /* 0x000000c805057276 */ /* 0x002fe200078100c6 */
[----:B------:R-:W-:Y:S01]  /*d510*/  UIADD3 UR10, UPT, UPT, UR10, -0x40, URZ ;  /* 0xffffffc00a0a7890 */ /* 0x000fe2000fffe0ff */
        /* <DEDUP_REMOVED lines=14> */
[----:B------:R-:W-:Y:S01]  /*d600*/  IADD3 R141, PT, PT, R163, 0xc040, RZ ;  /* 0x0000c040a38d7810 */ /* 0x000fe20007ffe0ff */
[----:B------:R-:W1:Y:S01]  /*d610*/  SHFL.BFLY PT, R11, R6, 0x2, 0x1f ;  /* 0x0c401f00060b7f89 */ /* 0x000e6200000e0000 */
[----:B------:R-:W-:Y:S07]  /*d620*/  @P0 IADD3 R141, PT, PT, R166, -0x40, RZ ;  /* 0xffffffc0a68d0810 */ /* 0x000fee0007ffe0ff */
[----:B------:R-:W2:Y:S01]  /*d630*/  SHFL.BFLY PT, R0, R7, 0x2, 0x1f ;  /* 0x0c401f0007007f89 */ /* 0x000ea200000e0000 */
[----:B------:R-:W-:Y:S07]  /*d640*/  IADD3 R152, PT, PT, R152, R141, RZ ;  /* 0x0000008d98987210 */ /* 0x000fee0007ffe0ff */
        /* <DEDUP_REMOVED lines=13> */
[----:B------:R-:W-:Y:S01]  /*d720*/  FMUL.FTZ R136, R4, UR4 ;  /* 0x0000000404887c20 */ /* 0x000fe20008410000 */
[C---:B------:R-:W-:Y:S01]  /*d730*/  FSETP.NEU.FTZ.AND P1, PT, R0.reuse, -INF , PT ;  /* 0xff8000000000780b */ /* 0x040fe20003f3d000 */
[----:B------:R-:W-:Y:S02]  /*d740*/  FADD.FTZ R4, -R0, R135 ;  /* 0x0000008700047221 */ /* 0x000fe40000010100 */
[--C-:B------:R-:W-:Y:S01]  /*d750*/  FFMA.FTZ R145, R200, UR4, -R157.reuse ;  /* 0x00000004c8917c23 */ /* 0x100fe2000801089d */
[----:B------:R-:W-:Y:S01]  /*d760*/  FSEL R146, R146, RZ, P1 ;  /* 0x000000ff92927208 */ /* 0x000fe20000800000 */
[----:B------:R-:W-:Y:S01]  /*d770*/  FMUL.FTZ R135, R4, UR4 ;  /* 0x0000000404877c20 */ /* 0x000fe20008410000 */
        /* <DEDUP_REMOVED lines=29> */
[C---:B------:R-:W-:Y:S01]  /*d950*/  FMUL.FTZ R25, R136.reuse, R109 ;  /* 0x0000006d88197220 */ /* 0x040fe20000410000 */
[C---:B------:R-:W-:Y:S03]  /*d960*/  FMUL.FTZ R16, R136.reuse, R116 ;  /* 0x0000007488107220 */ /* 0x040fe60000410000 */
[----:B------:R-:W1:Y:S01]  /*d970*/  MUFU.EX2 R142, R142 ;  /* 0x0000008e008e7308 */ /* 0x000e620000000800 */
[C---:B--2---:R-:W-:Y:S01]  /*d980*/  FMUL.FTZ R6, R135.reuse, R130 ;  /* 0x0000008287067220 */ /* 0x044fe20000410000 */
[C---:B------:R-:W-:Y:S01]  /*d990*/  FMUL.FTZ R7, R135.reuse, R131 ;  /* 0x0000008387077220 */ /* 0x040fe20000410000 */
[C---:B------:R-:W-:Y:S01]  /*d9a0*/  FMUL.FTZ R10, R135.reuse, R126 ;  /* 0x0000007e870a7220 */ /* 0x040fe20000410000 */
[C---:B------:R-:W-:Y:S01]  /*d9b0*/  FMUL.FTZ R11, R135.reuse, R127 ;  /* 0x0000007f870b7220 */ /* 0x040fe20000410000 */
[C---:B------:R-:W-:Y:S01]  /*d9c0*/  FMUL.FTZ R26, R135.reuse, R110 ;  /* 0x0000006e871a7220 */ /* 0x040fe20000410000 */
[C---:B------:R-:W-:Y:S01]  /*d9d0*/  FMUL.FTZ R27, R135.reuse, R111 ;  /* 0x0000006f871b7220 */ /* 0x040fe20000410000 */
[C---:B------:R-:W-:Y:S03]  /*d9e0*/  FMUL.FTZ R17, R136.reuse, R117 ;  /* 0x0000007588117220 */ /* 0x040fe60000410000 */
[----:B------:R-:W-:Y:S01]  /*d9f0*/  MUFU.EX2 R155, R155 ;  /* 0x0000009b009b7308 */ /* 0x000fe20000000800 */
[----:B------:R-:W2:Y:S01]  /*da00*/  LDSM.16.MT88.4 R108, [R152] ;  /* 0x00000000986c783b */ /* 0x000ea20000004200 */
[C---:B------:R-:W-:Y:S01]  /*da10*/  FMUL.FTZ R18, R135.reuse, R118 ;  /* 0x0000007687127220 */ /* 0x040fe20000410000 */
[C---:B------:R-:W-:Y:S01]  /*da20*/  FMUL.FTZ R19, R135.reuse, R119 ;  /* 0x0000007787137220 */ /* 0x040fe20000410000 */
[C---:B------:R-:W-:Y:S01]  /*da30*/  FMUL.FTZ R32, R136.reuse, R100 ;  /* 0x0000006488207220 */ /* 0x040fe20000410000 */
[----:B------:R-:W-:Y:S01]  /*da40*/  FMUL.FTZ R33, R136, R101 ;  /* 0x0000006588217220 */ /* 0x000fe20000410000 */
[C---:B------:R-:W-:Y:S01]  /*da50*/  FMUL.FTZ R34, R135.reuse, R102 ;  /* 0x0000006687227220 */ /* 0x040fe20000410000 */
[C---:B------:R-:W-:Y:S03]  /*da60*/  FMUL.FTZ R35, R135.reuse, R103 ;  /* 0x0000006787237220 */ /* 0x040fe60000410000 */
[----:B------:R-:W3:Y:S01]  /*da70*/  MUFU.EX2 R147, R147 ;  /* 0x0000009300937308 */ /* 0x000ee20000000800 */
[----:B-1----:R-:W-:Y:S01]  /*da80*/  F2FP.F16.F32.PACK_AB R130, R142, R145 ;  /* 0x000000918e82723e */ /* 0x002fe200000000ff */
[----:B------:R-:W1:Y:S01]  /*da90*/  LDSM.16.MT88.4 R100, [R163+0xe000] ;  /* 0x00e00000a364783b */ /* 0x000e620000004200 */
        /* <DEDUP_REMOVED lines=13> */
[----:B------:R-:W4:Y:S01]  /*db70*/  MUFU.EX2 R144, R144 ;  /* 0x0000009000907308 */ /* 0x000f220000000800 */
        /* <DEDUP_REMOVED lines=16> */
[----:B----4-:R-:W-:Y:S01]  /*dc80*/  F2FP.F16.F32.PACK_AB R129, R144, R158 ;  /* 0x0000009e9081723e */ /* 0x010fe200000000ff */
        /* <DEDUP_REMOVED lines=15> */
[----:B---3--:R-:W-:Y:S01]  /*dd80*/  F2FP.F16.F32.PACK_AB R131, R140, R143 ;  /* 0x0000008f8c83723e */ /* 0x008fe200000000ff */
[----:B------:R-:W-:Y:S01]  /*dd90*/  LDSM.16.MT88.4 R124, [R163+0xd800] ;  /* 0x00d80000a37c783b */ /* 0x000fe20000004200 */
[C---:B------:R-:W-:Y:S01]  /*dda0*/  FMUL.FTZ R76, R136.reuse, R76 ;  /* 0x0000004c884c7220 */ /* 0x040fe20000410000 */
[C---:B------:R-:W-:Y:S01]  /*ddb0*/  FMUL.FTZ R77, R136.reuse, R77 ;  /* 0x0000004d884d7220 */ /* 0x040fe20000410000 */
[C---:B------:R-:W-:Y:S01]  /*ddc0*/  FMUL.FTZ R78, R135.reuse, R78 ;  /* 0x0000004e874e7220 */ /* 0x040fe20000410000 */
[C---:B------:R-:W-:Y:S01]  /*ddd0*/  FMUL.FTZ R79, R135.reuse, R79 ;  /* 0x0000004f874f7220 */ /* 0x040fe20000410000 */
[C---:B------:R-:W-:Y:S01]  /*dde0*/  FMUL.FTZ R80, R136.reuse, R80 ;  /* 0x0000005088507220 */ /* 0x040fe20000410000 */
[C---:B------:R-:W-:Y:S01]  /*ddf0*/  HMMA.16816.F32 R4, R128.reuse, R12, R4 ;  /* 0x0000000c8004723c */ /* 0x040fe20000001804 */
[----:B------:R-:W-:Y:S01]  /*de00*/  MUFU.EX2 R165, R165 ;  /* 0x000000a500a57308 */ /* 0x000fe20000000800 */
[----:B------:R-:W-:Y:S03]  /*de10*/  LDSM.16.MT88.4 R116, [R139+0xd800] ;  /* 0x00d800008b74783b */ /* 0x000fe60000004200 */
[C---:B------:R-:W-:Y:S01]  /*de20*/  FMUL.FTZ R12, R136.reuse, R120 ;  /* 0x00000078880c7220 */ /* 0x040fe20000410000 */
[C---:B------:R-:W-:Y:S01]  /*de30*/  FMUL.FTZ R13, R136.reuse, R121 ;  /* 0x00000079880d7220 */ /* 0x040fe20000410000 */
[C---:B------:R-:W-:Y:S01]  /*de40*/  FMUL.FTZ R81, R136.reuse, R81 ;  /* 0x0000005188517220 */ /* 0x040fe20000410000 */
[C---:B------:R-:W-:Y:S03]  /*de50*/  HMMA.16816.F32 R8, R128.reuse, R14, R8 ;  /* 0x0000000e8008723c */ /* 0x040fe60000001808 */
[----:B------:R-:W-:Y:S01]  /*de60*/  MUFU.EX2 R148, R148 ;  /* 0x0000009400947308 */ /* 0x000fe20000000800 */
        /* <DEDUP_REMOVED lines=8> */
[C---:B------:R-:W-:Y:S01]  /*def0*/  HMMA.16816.F32 R12, R128.reuse, R20, R12 ;  /* 0x00000014800c723c */ /* 0x040fe2000000180c */
[----:B------:R-:W-:Y:S02]  /*df00*/  MUFU.EX2 R180, R180 ;  /* 0x000000b400b47308 */ /* 0x000fe40000000800 */
[C---:B------:R-:W-:Y:S01]  /*df10*/  FMUL.FTZ R88, R136.reuse, R88 ;  /* 0x0000005888587220 */ /* 0x040fe20000410000 */
[C---:B------:R-:W-:Y:S01]  /*df20*/  FMUL.FTZ R89, R136.reuse, R89 ;  /* 0x0000005988597220 */ /* 0x040fe20000410000 */
[C---:B------:R-:W-:Y:S01]  /*df30*/  FMUL.FTZ R90, R135.reuse, R90 ;  /* 0x0000005a875a7220 */ /* 0x040fe20000410000 */
[C---:B------:R-:W-:Y:S01]  /*df40*/  FMUL.FTZ R91, R135.reuse, R91 ;  /* 0x0000005b875b7220 */ /* 0x040fe20000410000 */
[C---:B------:R-:W-:Y:S01]  /*df50*/  FMUL.FTZ R20, R136.reuse, R112 ;  /* 0x0000007088147220 */ /* 0x040fe20000410000 */
[C---:B------:R-:W-:Y:S03]  /*df60*/  HMMA.16816.F32 R16, R128.reuse, R22, R16 ;  /* 0x000000168010723c */ /* 0x040fe60000001810 */
[----:B------:R-:W-:Y:S01]  /*df70*/  MUFU.EX2 R149, R149 ;  /* 0x0000009500957308 */ /* 0x000fe20000000800 */
[C---:B------:R-:W-:Y:S01]  /*df80*/  FMUL.FTZ R22, R135.reuse, R114 ;  /* 0x0000007287167220 */ /* 0x040fe20000410000 */
[C---:B------:R-:W-:Y:S01]  /*df90*/  FMUL.FTZ R23, R135.reuse, R115 ;  /* 0x0000007387177220 */ /* 0x040fe20000410000 */
[----:B------:R-:W-:Y:S01]  /*dfa0*/  FMUL.FTZ R21, R136, R113 ;  /* 0x0000007188157220 */ /* 0x000fe20000410000 */
[----:B------:R-:W-:Y:S01]  /*dfb0*/  FFMA.FTZ R113, R188, UR4, -R157 ;  /* 0x00000004bc717c23 */ /* 0x000fe2000801089d */
[C---:B------:R-:W-:Y:S01]  /*dfc0*/  FMUL.FTZ R92, R136.reuse, R92 ;  /* 0x0000005c885c7220 */ /* 0x040fe20000410000 */
[C---:B------:R-:W-:Y:S04]  /*dfd0*/  FMUL.FTZ R93, R136.reuse, R93 ;  /* 0x0000005d885d7220 */ /* 0x040fe80000410000 */
[----:B------:R-:W-:Y:S01]  /*dfe0*/  MUFU.EX2 R186, R186 ;  /* 0x000000ba00ba7308 */ /* 0x000fe20000000800 */
[C---:B------:R-:W-:Y:S01]  /*dff0*/  FMUL.FTZ R94, R135.reuse, R94 ;  /* 0x0000005e875e7220 */ /* 0x040fe20000410000 */
[C---:B------:R-:W-:Y:S01]  /*e000*/  FMUL.FTZ R95, R135.reuse, R95 ;  /* 0x0000005f875f7220 */ /* 0x040fe20000410000 */
[C---:B------:R-:W-:Y:S03]  /*e010*/  HMMA.16816.F32 R20, R128.reuse, R28, R20 ;  /* 0x0000001c8014723c */ /* 0x040fe60000001814 */
[C---:B------:R-:W-:Y:S01]  /*e020*/  FMUL.FTZ R28, R136.reuse, R104 ;  /* 0x00000068881c7220 */ /* 0x040fe20000410000 */
[C---:B------:R-:W-:Y:S03]  /*e030*/  FMUL.FTZ R29, R136.reuse, R105 ;  /* 0x00000069881d7220 */ /* 0x040fe60000410000 */
[----:B------:R-:W-:Y:S01]  /*e040*/  MUFU.EX2 R113, R113 ;  /* 0x0000007100717308 */ /* 0x000fe20000000800 */
[C---:B------:R-:W-:Y:S01]  /*e050*/  FMUL.FTZ R96, R136.reuse, R96 ;  /* 0x0000006088607220 */ /* 0x040fe20000410000 */
[C---:B------:R-:W-:Y:S01]  /*e060*/  FMUL.FTZ R97, R136.reuse, R97 ;  /* 0x0000006188617220 */ /* 0x040fe20000410000 */
[C---:B------:R-:W-:Y:S03]  /*e070*/  HMMA.16816.F32 R24, R128.reuse, R30, R24 ;  /* 0x0000001e8018723c */ /* 0x040fe60000001818 */
[C---:B------:R-:W-:Y:S01]  /*e080*/  FMUL.FTZ R30, R135.reuse, R106 ;  /* 0x0000006a871e7220 */ /* 0x040fe20000410000 */
[C---:B------:R-:W-:Y:S03]  /*e090*/  FMUL.FTZ R31, R135.reuse, R107 ;  /* 0x0000006b871f7220 */ /* 0x040fe60000410000 */
[----:B------:R-:W-:Y:S01]  /*e0a0*/  MUFU.EX2 R159, R159 ;  /* 0x0000009f009f7308 */ /* 0x000fe20000000800 */
[----:B------:R-:W-:Y:S01]  /*e0b0*/  LDSM.16.MT88.4 R104, [R163+0xc800] ;  /* 0x00c80000a368783b */ /* 0x000fe20000004200 */
[C---:B------:R-:W-:Y:S01]  /*e0c0*/  FMUL.FTZ R98, R135.reuse, R98 ;  /* 0x0000006287627220 */ /* 0x040fe20000410000 */
[----:B------:R-:W-:Y:S01]  /*e0d0*/  FMUL.FTZ R99, R135, R99 ;  /* 0x0000006387637220 */ /* 0x000fe20000410000 */
[----:B------:R-:W-:Y:S01]  /*e0e0*/  FFMA.FTZ R188, R179, UR4, -R146 ;  /* 0x00000004b3bc7c23 */ /* 0x000fe20008010892 */
[----:B------:R-:W-:Y:S01]  /*e0f0*/  FFMA.FTZ R155, R136, R173, R155 ;  /* 0x000000ad889b7223 */ /* 0x000fe2000001009b */
[C---:B--2---:R-:W-:Y:S04]  /*e100*/  HMMA.16816.F32 R28, R128.reuse, R108, R28 ;  /* 0x0000006c801c723c */ /* 0x044fe8000000181c */
[----:B------:R-:W-:Y:S01]  /*e110*/  MUFU.EX2 R169, R169 ;  /* 0x000000a900a97308 */ /* 0x000fe20000000800 */
[----:B------:R-:W-:Y:S01]  /*e120*/  FADD.FTZ R112, R147, R155 ;  /* 0x0000009b93707221 */ /* 0x000fe20000010000 */
[----:B------:R-:W-:Y:S01]  /*e130*/  FFMA.FTZ R158, R135, R176, R158 ;  /* 0x000000b0879e7223 */ /* 0x000fe2000001009e */
[--C-:B------:R-:W-:Y:S01]  /*e140*/  FFMA.FTZ R176, R134, UR4, -R146.reuse ;  /* 0x0000000486b07c23 */ /* 0x100fe20008010892 */
[--C-:B------:R-:W-:Y:S01]  /*e150*/  FFMA.FTZ R173, R133, UR4, -R146.reuse ;  /* 0x0000000485ad7c23 */ /* 0x100fe20008010892 */
[--C-:B------:R-:W-:Y:S01]  /*e160*/  FFMA.FTZ R132, R132, UR4, -R146.reuse ;  /* 0x0000000484847c23 */ /* 0x100fe20008010892 */
[C---:B------:R-:W-:Y:S01]  /*e170*/  HMMA.16816.F32 R32, R128.reuse, R110, R32 ;  /* 0x0000006e8020723c */ /* 0x040fe20000001820 */
[----:B------:R-:W-:Y:S03]  /*e180*/  LDSM.16.MT88.4 R108, [R139+0xd000] ;  /* 0x00d000008b6c783b */ /* 0x000fe60000004200 */
[----:B------:R-:W-:Y:S01]  /*e190*/  MUFU.EX2 R178, R178 ;  /* 0x000000b200b27308 */ /* 0x000fe20000000800 */
[--C-:B------:R-:W-:Y:S01]  /*e1a0*/  FFMA.FTZ R182, R182, UR4, -R157.reuse ;  /* 0x00000004b6b67c23 */ /* 0x100fe2000801089d */
[--C-:B------:R-:W-:Y:S01]  /*e1b0*/  FFMA.FTZ R179, R191, UR4, -R157.reuse ;  /* 0x00000004bfb37c23 */ /* 0x100fe2000801089d */
[--C-:B------:R-:W-:Y:S01]  /*e1c0*/  FFMA.FTZ R184, R184, UR4, -R157.reuse ;  /* 0x00000004b8b87c23 */ /* 0x100fe2000801089d */
[----:B------:R-:W-:Y:S01]  /*e1d0*/  FFMA.FTZ R157, R193, UR4, -R157 ;  /* 0x00000004c19d7c23 */ /* 0x000fe2000801089d */
[----:B------:R-:W-:Y:S01]  /*e1e0*/  FFMA.FTZ R146, R3, UR4, -R146 ;  /* 0x0000000403927c23 */ /* 0x000fe20008010892 */
[C---:B-1----:R-:W-:Y:S04]  /*e1f0*/  HMMA.16816.F32 R36, R128.reuse, R100, R36 ;  /* 0x000000648024723c */ /* 0x042fe80000001824 */
[----:B------:R-:W-:Y:S01]  /*e200*/  MUFU.EX2 R188, R188 ;  /* 0x000000bc00bc7308 */ /* 0x000fe20000000800 */
[----:B------:R-:W-:Y:S04]  /*e210*/  FADD.FTZ R158, R144, R158 ;  /* 0x0000009e909e7221 */ /* 0x000fe80000010000 */
[----:B------:R-:W-:Y:S01]  /*e220*/  FADD.FTZ R143, R143, R158 ;  /* 0x0000009e8f8f7221 */ /* 0x000fe20000010000 */
[C---:B------:R-:W-:Y:S01]  /*e230*/  HMMA.16816.F32 R40, R128.reuse, R102, R40 ;  /* 0x000000668028723c */ /* 0x040fe20000001828 */
[----:B------:R-:W1:Y:S03]  /*e240*/  LDSM.16.MT88.4 R100, [R139+0xe000] ;  /* 0x00e000008b64783b */ /* 0x000e660000004200 */
[----:B------:R-:W-:Y:S01]  /*e250*/  MUFU.EX2 R177, R177 ;  /* 0x000000b100b17308 */ /* 0x000fe20000000800 */
[----:B------:R-:W-:Y:S09]  /*e260*/  FADD.FTZ R140, R140, R143 ;  /* 0x0000008f8c8c7221 */ /* 0x000ff20000010000 */
[----:B------:R-:W-:Y:S10]  /*e270*/  MUFU.EX2 R150, R150 ;  /* 0x0000009600967308 */ /* 0x000ff40000000800 */
[----:B------:R-:W-:Y:S10]  /*e280*/  MUFU.EX2 R151, R151 ;  /* 0x0000009700977308 */ /* 0x000ff40000000800 */
[----:B------:R-:W-:Y:S10]  /*e290*/  MUFU.EX2 R156, R156 ;  /* 0x0000009c009c7308 */ /* 0x000ff40000000800 */
[----:B------:R-:W-:Y:S01]  /*e2a0*/  MUFU.EX2 R154, R154 ;  /* 0x0000009a009a7308 */ /* 0x000fe20000000800 */
[C---:B-1----:R-:W-:Y:S09]  /*e2b0*/  HMMA.16816.F32 R44, R128.reuse, R100, R44 ;  /* 0x00000064802c723c */ /* 0x042ff2000000182c */
[----:B------:R-:W-:Y:S01]  /*e2c0*/  MUFU.EX2 R153, R153 ;  /* 0x0000009900997308 */ /* 0x000fe20000000800 */
[C---:B------:R-:W-:Y:S01]  /*e2d0*/  HMMA.16816.F32 R48, R128.reuse, R102, R48 ;  /* 0x000000668030723c */ /* 0x040fe20000001830 */
[----:B------:R-:W1:Y:S08]  /*e2e0*/  LDSM.16.MT88.4 R100, [R141+0x2000] ;  /* 0x002000008d64783b */ /* 0x000e700000004200 */
[----:B------:R-:W-:Y:S10]  /*e2f0*/  MUFU.EX2 R136, R182 ;  /* 0x000000b600887308 */ /* 0x000ff40000000800 */
[----:B------:R-:W-:Y:S10]  /*e300*/  MUFU.EX2 R179, R179 ;  /* 0x000000b300b37308 */ /* 0x000ff40000000800 */
[----:B------:R-:W-:Y:S10]  /*e310*/  MUFU.EX2 R176, R176 ;  /* 0x000000b000b07308 */ /* 0x000ff40000000800 */
[----:B------:R-:W2:Y:S10]  /*e320*/  MUFU.EX2 R173, R173 ;  /* 0x000000ad00ad7308 */ /* 0x000eb40000000800 */
[----:B------:R-:W-:Y:S01]  /*e330*/  MUFU.EX2 R3, R184 ;  /* 0x000000b800037308 */ /* 0x000fe20000000800 */
[C---:B-1----:R-:W-:Y:S09]  /*e340*/  HMMA.16816.F32 R52, R128.reuse, R100, R52 ;  /* 0x000000648034723c */ /* 0x042ff20000001834 */
[----:B------:R-:W1:Y:S01]  /*e350*/  MUFU.EX2 R182, R157 ;  /* 0x0000009d00b67308 */ /* 0x000e620000000800 */
[----:B--2---:R-:W-:Y:S01]  /*e360*/  F2FP.F16.F32.PACK_AB R133, R173, R176 ;  /* 0x000000b0ad85723e */ /* 0x004fe200000000ff */
[C---:B------:R-:W-:Y:S01]  /*e370*/  HMMA.16816.F32 R56, R128.reuse, R102, R56 ;  /* 0x000000668038723c */ /* 0x040fe20000001838 */
[----:B------:R-:W2:Y:S07]  /*e380*/  LDSM.16.MT88.4 R100, [R152+0x2000] ;  /* 0x002000009864783b */ /* 0x000eae0000004200 */
[----:B------:R3:W-:Y:S01]  /*e390*/  MUFU.EX2 R144, R132 ;  /* 0x0000008400907308 */ /* 0x0007e20000000800 */
[----:B-1----:R-:W-:Y:S02]  /*e3a0*/  F2FP.F16.F32.PACK_AB R134, R182, R3 ;  /* 0x00000003b686723e */ /* 0x002fe400000000ff */
[----:B---3--:R-:W-:Y:S01]  /*e3b0*/  F2FP.F16.F32.PACK_AB R132, R179, R136 ;  /* 0x00000088b384723e */ /* 0x008fe200000000ff */
[C---:B--2---:R-:W-:Y:S08]  /*e3c0*/  HMMA.16816.F32 R60, R128.reuse, R100, R60 ;  /* 0x00000064803c723c */ /* 0x044ff0000000183c */
[C---:B------:R-:W-:Y:S01]  /*e3d0*/  HMMA.16816.F32 R64, R128.reuse, R102, R64 ;  /* 0x000000668040723c */ /* 0x040fe20000001840 */
[----:B------:R-:W1:Y:S07]  /*e3e0*/  LDSM.16.MT88.4 R100, [R163+0x10000] ;  /* 0x01000000a364783b */ /* 0x000e6e0000004200 */
[C---:B-1----:R-:W-:Y:S08]  /*e3f0*/  HMMA.16816.F32 R68, R128.reuse, R100, R68 ;  /* 0x000000648044723c */ /* 0x042ff00000001844 */
        /* <DEDUP_REMOVED lines=8> */
[C---:B-1----:R-:W-:Y:S03]  /*e480*/  HMMA.16816.F32 R92, R128.reuse, R100, R92 ;  /* 0x00000064805c723c */ /* 0x042fe6000000185c */
[----:B------:R-:W-:Y:S02]  /*e490*/  F2FP.F16.F32.PACK_AB R100, R148, R113 ;  /* 0x000000719464723e */ /* 0x000fe400000000ff */
[----:B------:R-:W-:Y:S01]  /*e4a0*/  F2FP.F16.F32.PACK_AB R101, R150, R149 ;  /* 0x000000959665723e */ /* 0x000fe200000000ff */
[----:B------:R-:W-:Y:S02]  /*e4b0*/  FADD.FTZ R149, R149, R140 ;  /* 0x0000008c95957221 */ /* 0x000fe40000010000 */
[----:B------:R-:W-:Y:S03]  /*e4c0*/  HMMA.16816.F32 R96, R128, R102, R96 ;  /* 0x000000668060723c */ /* 0x000fe60000001860 */
[----:B------:R-:W-:Y:S01]  /*e4d0*/  F2FP.F16.F32.PACK_AB R102, R156, R151 ;  /* 0x000000979c66723e */ /* 0x000fe200000000ff */
[----:B------:R-:W-:Y:S01]  /*e4e0*/  FADD.FTZ R149, R150, R149 ;  /* 0x0000009596957221 */ /* 0x000fe20000010000 */
[C---:B------:R-:W-:Y:S03]  /*e4f0*/  F2FP.F16.F32.PACK_AB R103, R153.reuse, R154 ;  /* 0x0000009a9967723e */ /* 0x040fe600000000ff */
[----:B------:R-:W-:Y:S04]  /*e500*/  FADD.FTZ R154, R154, R149 ;  /* 0x000000959a9a7221 */ /* 0x000fe80000010000 */
[C---:B------:R-:W-:Y:S05]  /*e510*/  HMMA.16816.F32 R4, R100.reuse, R104, R4 ;  /* 0x000000686404723c */ /* 0x040fea0000001804 */
[----:B------:R-:W-:Y:S03]  /*e520*/  FADD.FTZ R153, R153, R154 ;  /* 0x0000009a99997221 */ /* 0x000fe60000010000 */
        /* <DEDUP_REMOVED lines=33> */
[----:B------:R-:W-:Y:S01]  /*e740*/  HMMA.16816.F32 R96, R100, R106, R96 ;  /* 0x0000006a6460723c */ /* 0x000fe20000001860 */
[----:B------:R-:W1:Y:S02]  /*e750*/  LDSM.16.MT88.4 R104, [R163+0xd000] ;  /* 0x00d00000a368783b */ /* 0x000e640000004200 */
[----:B------:R-:W-:Y:S02]  /*e760*/  F2FP.F16.F32.PACK_AB R100, R180, R165 ;  /* 0x000000a5b464723e */ /* 0x000fe400000000ff */
[----:B------:R-:W-:Y:S01]  /*e770*/  F2FP.F16.F32.PACK_AB R101, R159, R186 ;  /* 0x000000ba9f65723e */ /* 0x000fe200000000ff */
[----:B------:R-:W-:Y:S01]  /*e780*/  FADD.FTZ R186, R186, R153 ;  /* 0x00000099baba7221 */ /* 0x000fe20000010000 */
[----:B------:R-:W-:Y:S02]  /*e790*/  F2FP.F16.F32.PACK_AB R102, R178, R169 ;  /* 0x000000a9b266723e */ /* 0x000fe400000000ff */
[----:B------:R-:W-:Y:S01]  /*e7a0*/  F2FP.F16.F32.PACK_AB R103, R177, R188 ;  /* 0x000000bcb167723e */ /* 0x000fe200000000ff */
[----:B------:R-:W-:Y:S04]  /*e7b0*/  FADD.FTZ R159, R159, R186 ;  /* 0x000000ba9f9f7221 */ /* 0x000fe80000010000 */
[----:B------:R-:W-:Y:S04]  /*e7c0*/  FADD.FTZ R188, R188, R159 ;  /* 0x0000009fbcbc7221 */ /* 0x000fe80000010000 */
[----:B------:R-:W-:Y:S04]  /*e7d0*/  FADD.FTZ R177, R177, R188 ;  /* 0x000000bcb1b17221 */ /* 0x000fe80000010000 */
[----:B------:R-:W-:Y:S04]  /*e7e0*/  FADD.FTZ R176, R176, R177 ;  /* 0x000000b1b0b07221 */ /* 0x000fe80000010000 */
[----:B------:R-:W-:Y:S01]  /*e7f0*/  FADD.FTZ R173, R173, R176 ;  /* 0x000000b0adad7221 */ /* 0x000fe20000010000 */
[C---:B-1----:R-:W-:Y:S08]  /*e800*/  HMMA.16816.F32 R4, R100.reuse, R104, R4 ;  /* 0x000000686404723c */ /* 0x042ff00000001804 */
[C---:B------:R-:W-:Y:S01]  /*e810*/  HMMA.16816.F32 R8, R100.reuse, R106, R8 ;  /* 0x0000006a6408723c */ /* 0x040fe20000001808 */
[----:B------:R-:W1:Y:S07]  /*e820*/  LDSM.16.MT88.4 R104, [R141+0x1000] ;  /* 0x001000008d68783b */ /* 0x000e6e0000004200 */
[C---:B------:R-:W-:Y:S08]  /*e830*/  HMMA.16816.F32 R12, R100.reuse, R108, R12 ;  /* 0x0000006c640c723c */ /* 0x040ff0000000180c */
        /* <DEDUP_REMOVED lines=26> */
[C---:B-1----:R-:W-:Y:S03]  /*e9e0*/  HMMA.16816.F32 R84, R100.reuse, R104, R84 ;  /* 0x000000686454723c */ /* 0x042fe60000001854 */
[----:B------:R-:W-:Y:S02]  /*e9f0*/  FADD.FTZ R105, R145, R112 ;  /* 0x0000007091697221 */ /* 0x000fe40000010000 */
[----:B------:R-:W1:Y:S02]  /*ea00*/  MUFU.EX2 R145, R146 ;  /* 0x0000009200917308 */ /* 0x000e640000000800 */
[----:B------:R-:W-:Y:S01]  /*ea10*/  FADD.FTZ R142, R142, R105 ;  /* 0x000000698e8e7221 */ /* 0x000fe20000010000 */
[C---:B------:R-:W-:Y:S01]  /*ea20*/  HMMA.16816.F32 R88, R100.reuse, R106, R88 ;  /* 0x0000006a6458723c */ /* 0x040fe20000001858 */
[----:B------:R-:W3:Y:S02]  /*ea30*/  LDSM.16.MT88.4 R104, [R141+0x1800] ;  /* 0x001800008d68783b */ /* 0x000ee40000004200 */
[----:B------:R-:W-:Y:S04]  /*ea40*/  FADD.FTZ R143, R113, R142 ;  /* 0x0000008e718f7221 */ /* 0x000fe80000010000 */
[----:B------:R-:W-:Y:S01]  /*ea50*/  FADD.FTZ R148, R148, R143 ;  /* 0x0000008f94947221 */ /* 0x000fe20000010000 */
[C---:B--2---:R-:W-:Y:S03]  /*ea60*/  HMMA.16816.F32 R92, R100.reuse, R108, R92 ;  /* 0x0000006c645c723c */ /* 0x044fe6000000185c */
[----:B------:R-:W-:Y:S01]  /*ea70*/  FADD.FTZ R151, R151, R148 ;  /* 0x0000009497977221 */ /* 0x000fe20000010000 */
[----:B-1----:R-:W-:Y:S03]  /*ea80*/  F2FP.F16.F32.PACK_AB R135, R145, R144 ;  /* 0x000000909187723e */ /* 0x002fe600000000ff */
[----:B------:R-:W-:Y:S01]  /*ea90*/  FADD.FTZ R156, R156, R151 ;  /* 0x000000979c9c7221 */ /* 0x000fe20000010000 */
[----:B------:R-:W-:Y:S01]  /*eaa0*/  HMMA.16816.F32 R96, R100, R110, R96 ;  /* 0x0000006e6460723c */ /* 0x000fe20000001860 */
[----:B------:R-:W1:Y:S02]  /*eab0*/  LDSM.16.MT88.4 R100, [R152+0x1800] ;  /* 0x001800009864783b */ /* 0x000e640000004200 */
[----:B------:R-:W-:Y:S01]  /*eac0*/  FADD.FTZ R165, R165, R156 ;  /* 0x0000009ca5a57221 */ /* 0x000fe20000010000 */
[----:B------:R-:W-:Y:S03]  /*ead0*/  FADD.FTZ R144, R144, R173 ;  /* 0x000000ad90907221 */ /* 0x000fe60000010000 */
[----:B------:R-:W-:Y:S01]  /*eae0*/  FADD.FTZ R180, R180, R165 ;  /* 0x000000a5b4b47221 */ /* 0x000fe20000010000 */
[C---:B------:R-:W-:Y:S01]  /*eaf0*/  HMMA.16816.F32 R128, R132.reuse, R124, R4 ;  /* 0x0000007c8480723c */ /* 0x040fe20000001804 */
[----:B------:R-:W2:Y:S04]  /*eb00*/  LDSM.16.MT88.4 R4, [R163+0xf800] ;  /* 0x00f80000a304783b */ /* 0x000ea80000004200 */
[----:B------:R-:W-:Y:S03]  /*eb10*/  FADD.FTZ R176, R145, R144 ;  /* 0x0000009091b07221 */ /* 0x000fe60000010000 */
[C---:B------:R-:W-:Y:S01]  /*eb20*/  HMMA.16816.F32 R124, R132.reuse, R126, R8 ;  /* 0x0000007e847c723c */ /* 0x040fe20000001808 */
[----:B------:R-:W4:Y:S07]  /*eb30*/  LDSM.16.MT88.4 R8, [R139+0xf800] ;  /* 0x00f800008b08783b */ /* 0x000f2e0000004200 */
[C---:B------:R-:W-:Y:S01]  /*eb40*/  HMMA.16816.F32 R120, R132.reuse, R116, R12 ;  /* 0x000000748478723c */ /* 0x040fe2000000180c */
[----:B------:R-:W5:Y:S07]  /*eb50*/  LDSM.16.MT88.4 R12, [R141+0x3800] ;  /* 0x003800008d0c783b */ /* 0x000f6e0000004200 */
[C---:B------:R-:W-:Y:S01]  /*eb60*/  HMMA.16816.F32 R116, R132.reuse, R118, R16 ;  /* 0x000000768474723c */ /* 0x040fe20000001810 */
[----:B------:R-:W5:Y:S07]  /*eb70*/  LDSM.16.MT88.4 R16, [R152+0x3800] ;  /* 0x003800009810783b */ /* 0x000f6e0000004200 */
[C---:B---3--:R-:W-:Y:S01]  /*eb80*/  HMMA.16816.F32 R112, R132.reuse, R104, R20 ;  /* 0x000000688470723c */ /* 0x048fe20000001814 */
[----:B------:R-:W-:Y:S07]  /*eb90*/  LDSM.16.MT88.4 R20, [R152+0x5800] ;  /* 0x005800009814783b */ /* 0x000fee0000004200 */
[C---:B------:R-:W-:Y:S08]  /*eba0*/  HMMA.16816.F32 R108, R132.reuse, R106, R24 ;  /* 0x0000006a846c723c */ /* 0x040ff00000001818 */
[C---:B-1----:R-:W-:Y:S08]  /*ebb0*/  HMMA.16816.F32 R104, R132.reuse, R100, R28 ;  /* 0x000000648468723c */ /* 0x042ff0000000181c */
[C---:B------:R-:W-:Y:S08]  /*ebc0*/  HMMA.16816.F32 R100, R132.reuse, R102, R32 ;  /* 0x000000668464723c */ /* 0x040ff00000001820 */
[C---:B--2---:R-:W-:Y:S08]  /*ebd0*/  HMMA.16816.F32 R36, R132.reuse, R4, R36 ;  /* 0x000000048424723c */ /* 0x044ff00000001824 */
[C---:B------:R-:W-:Y:S01]  /*ebe0*/  HMMA.16816.F32 R40, R132.reuse, R6, R40 ;  /* 0x000000068428723c */ /* 0x040fe20000001828 */
[----:B------:R-:W1:Y:S07]  /*ebf0*/  LDSM.16.MT88.4 R4, [R163+0x11800] ;  /* 0x01180000a304783b */ /* 0x000e6e0000004200 */
[C---:B----4-:R-:W-:Y:S08]  /*ec00*/  HMMA.16816.F32 R44, R132.reuse, R8, R44 ;  /* 0x00000008842c723c */ /* 0x050ff0000000182c */
[C---:B------:R-:W-:Y:S01]  /*ec10*/  HMMA.16816.F32 R48, R132.reuse, R10, R48 ;  /* 0x0000000a8430723c */ /* 0x040fe20000001830 */
[----:B------:R-:W2:Y:S07]  /*ec20*/  LDSM.16.MT88.4 R8, [R139+0x11800] ;  /* 0x011800008b08783b */ /* 0x000eae0000004200 */
[C---:B-----5:R-:W-:Y:S08]  /*ec30*/  HMMA.16816.F32 R52, R132.reuse, R12, R52 ;  /* 0x0000000c8434723c */ /* 0x060ff00000001834 */
[C---:B------:R-:W-:Y:S01]  /*ec40*/  HMMA.16816.F32 R56, R132.reuse, R14, R56 ;  /* 0x0000000e8438723c */ /* 0x040fe20000001838 */
[----:B------:R-:W3:Y:S07]  /*ec50*/  LDSM.16.MT88.4 R12, [R141+0x5800] ;  /* 0x005800008d0c783b */ /* 0x000eee0000004200 */
[C---:B------:R-:W-:Y:S08]  /*ec60*/  HMMA.16816.F32 R60, R132.reuse, R16, R60 ;  /* 0x00000010843c723c */ /* 0x040ff0000000183c */
[C---:B------:R-:W-:Y:S08]  /*ec70*/  HMMA.16816.F32 R64, R132.reuse, R18, R64 ;  /* 0x000000128440723c */ /* 0x040ff00000001840 */
[C---:B-1----:R-:W-:Y:S03]  /*ec80*/  HMMA.16816.F32 R68, R132.reuse, R4, R68 ;  /* 0x000000048444723c */ /* 0x042fe60000001844 */
[----:B------:R-:W-:Y:S04]  /*ec90*/  FADD.FTZ R5, R169, R180 ;  /* 0x000000b4a9057221 */ /* 0x000fe80000010000 */
[----:B------:R-:W-:Y:S01]  /*eca0*/  FADD.FTZ R5, R178, R5 ;  /* 0x00000005b2057221 */ /* 0x000fe20000010000 */
[C---:B------:R-:W-:Y:S03]  /*ecb0*/  HMMA.16816.F32 R72, R132.reuse, R6, R72 ;  /* 0x000000068448723c */ /* 0x040fe60000001848 */
[----:B------:R-:W-:Y:S04]  /*ecc0*/  FADD.FTZ R4, R136, R5 ;  /* 0x0000000588047221 */ /* 0x000fe80000010000 */
[----:B------:R-:W-:Y:S01]  /*ecd0*/  FADD.FTZ R4, R179, R4 ;  /* 0x00000004b3047221 */ /* 0x000fe20000010000 */
[C---:B--2---:R-:W-:Y:S03]  /*ece0*/  HMMA.16816.F32 R76, R132.reuse, R8, R76 ;  /* 0x00000008844c723c */ /* 0x044fe6000000184c */
[----:B------:R-:W-:Y:S04]  /*ecf0*/  FADD.FTZ R3, R3, R4 ;  /* 0x0000000403037221 */ /* 0x000fe80000010000 */
[----:B------:R-:W-:Y:S01]  /*ed00*/  FADD.FTZ R173, R182, R3 ;  /* 0x00000003b6ad7221 */ /* 0x000fe20000010000 */
[C---:B------:R-:W-:Y:S08]  /*ed10*/  HMMA.16816.F32 R80, R132.reuse, R10, R80 ;  /* 0x0000000a8450723c */ /* 0x040ff00000001850 */
[C---:B---3--:R-:W-:Y:S08]  /*ed20*/  HMMA.16816.F32 R84, R132.reuse, R12, R84 ;  /* 0x0000000c8454723c */ /* 0x048ff00000001854 */
[C---:B------:R-:W-:Y:S08]  /*ed30*/  HMMA.16816.F32 R88, R132.reuse, R14, R88 ;  /* 0x0000000e8458723c */ /* 0x040ff00000001858 */
[C---:B------:R-:W-:Y:S08]  /*ed40*/  HMMA.16816.F32 R92, R132.reuse, R20, R92 ;  /* 0x00000014845c723c */ /* 0x040ff0000000185c */
[----:B------:R-:W-:Y:S03]  /*ed50*/  HMMA.16816.F32 R96, R132, R22, R96 ;  /* 0x000000168460723c */ /* 0x000fe60000001860 */
[----:B------:R-:W-:Y:S05]  /*ed60*/  MOV R135, R0 ;  /* 0x0000000000877202 */ /* 0x000fea0000000f00 */
[----:B------:R-:W-:Y:S01]  /*ed70*/  @!UPT UIADD3 URZ, UPT, UPT, URZ, URZ, URZ ;  /* 0x000000fffffff290 */ /* 0x000fe2000fffe0ff */
[----:B------:R-:W-:Y:S11]  /*ed80*/  BRA.U UP0, `(.L_x_1233) ;  /* 0xffffffc500207547 */ /* 0x000ff6000b83ffff */
.L_x_1229:
[----:B------:R-:W1:Y:S01]  /*ed90*/  SHFL.BFLY PT, R10, R173, 0x2, 0x1f ;  /* 0x0c401f00ad0a7f89 */ /* 0x000e6200000e0000 */
[----:B------:R-:W-:Y:S01]  /*eda0*/  LOP3.LUT R4, R164, 0x30, RZ, 0xc0, !PT ;  /* 0x00000030a4047812 */ /* 0x000fe200078ec0ff */
[----:B------:R-:W-:Y:S01]  /*edb0*/  S2UR UR9, SR_CTAID.Y ;  /* 0x00000000000979c3 */ /* 0x000fe20000002600 */
[----:B------:R-:W-:Y:S01]  /*edc0*/  SHF.R.U32.HI R3, RZ, 0x2, R162 ;  /* 0x00000002ff037819 */ /* 0x000fe200000116a2 */
[----:B------:R-:W2:Y:S01]  /*edd0*/  SHFL.BFLY PT, R5, R176, 0x2, 0x1f ;  /* 0x0c401f00b0057f89 */ /* 0x000ea200000e0000 */
[----:B------:R-:W-:Y:S01]  /*ede0*/  SHF.L.U32 R14, R162, 0x1, RZ ;  /* 0x00000001a20e7819 */ /* 0x000fe200000006ff */
[----:B------:R-:W3:Y:S01]  /*edf0*/  LDCU UR4, c[0x0][0x44c] ;  /* 0x00008980ff0477ac */ /* 0x000ee20008000800 */
[----:B------:R-:W-:Y:S01]  /*ee00*/  LOP3.LUT R3, R4, 0x7, R3, 0xf8, !PT ;  /* 0x0000000704037812 */ /* 0x000fe200078ef803 */
[----:B------:R-:W-:Y:S01]  /*ee10*/  BSSY.RECONVERGENT B0, `(.L_x_1234) ;  /* 0x00000fb000007945 */ /* 0x000fe20003800200 */
[C---:B------:R-:W-:Y:S01]  /*ee20*/  SHF.L.U32 R4, R162.reuse, 0x4, RZ ;  /* 0x00000004a2047819 */ /* 0x040fe200000006ff */
[----:B------:R-:W-:Y:S01]  /*ee30*/  S2UR UR7, SR_CTAID.Z ;  /* 0x00000000000779c3 */ /* 0x000fe20000002700 */
[----:B------:R-:W-:-:S02]  /*ee40*/  R2P PR, R162, 0x18 ;  /* 0x00000018a2007804 */ /* 0x000fc40000000000 */
[----:B------:R-:W-:Y:S02]  /*ee50*/  LOP3.LUT R9, R4, 0x1c0, RZ, 0xc0, !PT ;  /* 0x000001c004097812 */ /* 0x000fe400078ec0ff */
[C---:B------:R-:W-:Y:S02]  /*ee60*/  LOP3.LUT P6, RZ, R162.reuse, 0x3, RZ, 0xc0, !PT ;  /* 0x00000003a2ff7812 */ /* 0x040fe400078cc0ff */
[----:B------:R-:W-:Y:S01]  /*ee70*/  SHF.L.U32 R6, R162, 0x2, RZ ;  /* 0x00000002a2067819 */ /* 0x000fe200000006ff */
[----:B------:R-:W4:Y:S01]  /*ee80*/  LDC R18, c[0x0][0x3e0] ;  /* 0x0000f800ff127b82 */ /* 0x000f220000000800 */
[----:B------:R-:W-:Y:S02]  /*ee90*/  SHF.R.U32.HI R162, RZ, 0x4, R162 ;  /* 0x00000004ffa27819 */ /* 0x000fe400000116a2 */
[--C-:B------:R-:W-:Y:S02]  /*eea0*/  LOP3.LUT R12, R161, 0x6, R14.reuse, 0xf8, !PT ;  /* 0x00000006a10c7812 */ /* 0x100fe400078ef80e */
[----:B------:R-:W-:Y:S01]  /*eeb0*/  LOP3.LUT R9, R9, 0x38, R14, 0xf8, !PT ;  /* 0x0000003809097812 */ /* 0x000fe200078ef80e */
[----:B-1----:R-:W-:Y:S01]  /*eec0*/  FADD.FTZ R10, R10, R173 ;  /* 0x000000ad0a0a7221 */ /* 0x002fe20000010000 */
[----:B------:R-:W-:Y:S01]  /*eed0*/  IADD3 R14, PT, PT, R162, 0x8, RZ ;  /* 0x00000008a20e7810 */ /* 0x000fe20007ffe0ff */
[----:B------:R-:W1:Y:S01]  /*eee0*/  S2UR UR6, SR_CTAID.X ;  /* 0x00000000000679c3 */ /* 0x000e620000002500 */
[----:B------:R-:W-:Y:S01]  /*eef0*/  LOP3.LUT R9, R12, R9, RZ, 0xfc, !PT ;  /* 0x000000090c097212 */ /* 0x000fe200078efcff */
[----:B--2---:R-:W-:Y:S01]  /*ef00*/  FADD.FTZ R5, R5, R176 ;  /* 0x000000b005057221 */ /* 0x004fe20000010000 */
[----:B------:R-:W2:Y:S01]  /*ef10*/  SHFL.BFLY PT, R7, R10, 0x1, 0x1f ;  /* 0x0c201f000a077f89 */ /* 0x000ea200000e0000 */
[----:B------:R-:W-:-:S02]  /*ef20*/  SEL R160, R160, 0xffffffe0, !P0 ;  /* 0xffffffe0a0a07807 */ /* 0x000fc40004000000 */
[----:B------:R-:W-:Y:S01]  /*ef30*/  SEL R138, R138, 0xffffffc0, !P3 ;  /* 0xffffffc08a8a7807 */ /* 0x000fe20005800000 */
[----:B------:R-:W5:Y:S01]  /*ef40*/  SHFL.BFLY PT, R8, R5, 0x1, 0x1f ;  /* 0x0c201f0005087f89 */ /* 0x000f6200000e0000 */
[----:B------:R-:W-:Y:S02]  /*ef50*/  IADD3 R11, PT, PT, R162, 0x18, RZ ;  /* 0x00000018a20b7810 */ /* 0x000fe40007ffe0ff */
[----:B------:R-:W-:Y:S02]  /*ef60*/  ISETP.GE.AND P5, PT, R14, UR12, PT ;  /* 0x0000000c0e007c0c */ /* 0x000fe4000bfa6270 */
[----:B------:R-:W-:Y:S02]  /*ef70*/  LOP3.LUT R133, R6, 0x1f8, RZ, 0xc0, !PT ;  /* 0x000001f806857812 */ /* 0x000fe400078ec0ff */
[----:B------:R-:W-:Y:S02]  /*ef80*/  LEA R9, R9, UR5, 0x2 ;  /* 0x0000000509097c11 */ /* 0x000fe4000f8e10ff */
[----:B------:R-:W-:-:S02]  /*ef90*/  LOP3.LUT R14, R4, 0x10, RZ, 0xc0, !PT ;  /* 0x00000010040e7812 */ /* 0x000fc400078ec0ff */
[C---:B------:R-:W-:Y:S02]  /*efa0*/  IADD3 R13, PT, PT, R162.reuse, 0x10, RZ ;  /* 0x00000010a20d7810 */ /* 0x040fe40007ffe0ff */
[----:B------:R-:W-:Y:S01]  /*efb0*/  IADD3 R12, PT, PT, R162, 0x20, RZ ;  /* 0x00000020a20c7810 */ /* 0x000fe20007ffe0ff */
[----:B------:R-:W-:Y:S01]  /*efc0*/  BAR.SYNC.DEFER_BLOCKING 0x0 ;  /* 0x0000000000007b1d */ /* 0x000fe20000010000 */
[----:B------:R-:W-:Y:S02]  /*efd0*/  ISETP.GE.AND P1, PT, R11, UR12, PT ;  /* 0x0000000c0b007c0c */ /* 0x000fe4000bf26270 */
[----:B------:R-:W-:Y:S01]  /*efe0*/  LOP3.LUT R133, R133, 0x38, R164, 0x78, !PT ;  /* 0x0000003885857812 */ /* 0x000fe200078e78a4 */
[----:B-1----:R-:W-:Y:S01]  /*eff0*/  USHF.L.U32 UR6, UR6, 0x6, URZ ;  /* 0x0000000606067899 */ /* 0x002fe200080006ff */
[C---:B------:R-:W-:Y:S01]  /*f000*/  IADD3 R11, PT, PT, R9.reuse, 0x80, RZ ;  /* 0x00000080090b7810 */ /* 0x040fe20007ffe0ff */
[----:B--2---:R-:W-:Y:S01]  /*f010*/  FADD.FTZ R7, R10, R7 ;  /* 0x000000070a077221 */ /* 0x004fe20000010000 */
[----:B------:R-:W-:-:S02]  /*f020*/  @P4 IADD3 R11, PT, PT, R9, -0x80, RZ ;  /* 0xffffff80090b4810 */ /* 0x000fc40007ffe0ff */
[----:B------:R-:W-:Y:S01]  /*f030*/  IADD3 R15, PT, PT, R9, R138, RZ ;  /* 0x0000008a090f7210 */ /* 0x000fe20007ffe0ff */
[----:B-----5:R-:W-:Y:S01]  /*f040*/  FADD.FTZ R8, R5, R8 ;  /* 0x0000000805087221 */ /* 0x020fe20000010000 */
[----:B------:R-:W1:Y:S01]  /*f050*/  MUFU.RCP R10, R7 ;  /* 0x00000007000a7308 */ /* 0x000e620000001000 */
[----:B------:R-:W-:Y:S02]  /*f060*/  FSETP.NE.FTZ.AND P3, PT, R7, RZ, PT ;  /* 0x000000ff0700720b */ /* 0x000fe40003f75000 */
[----:B------:R-:W-:Y:S02]  /*f070*/  ISETP.GE.AND P2, PT, R13, UR12, PT ;  /* 0x0000000c0d007c0c */ /* 0x000fe4000bf46270 */
[----:B------:R-:W-:Y:S02]  /*f080*/  FSETP.NE.FTZ.AND P0, PT, R8, RZ, PT ;  /* 0x000000ff0800720b */ /* 0x000fe40003f15000 */
[----:B------:R-:W-:Y:S01]  /*f090*/  ISETP.GE.AND P4, PT, R12, UR12, PT ;  /* 0x0000000c0c007c0c */ /* 0x000fe2000bf86270 */
[----:B------:R-:W2:Y:S01]  /*f0a0*/  MUFU.RCP R5, R8 ;  /* 0x0000000800057308 */ /* 0x000ea20000001000 */
[----:B------:R-:W-:Y:S01]  /*f0b0*/  LEA R133, R133, R14, 0x2 ;  /* 0x0000000e85857211 */ /* 0x000fe200078e10ff */
[----:B------:R-:W5:Y:S01]  /*f0c0*/  LDC.64 R12, c[0x0][0x430] ;  /* 0x00010c00ff0c7b82 */ /* 0x000f620000000a00 */
[----:B------:R-:W-:-:S02]  /*f0d0*/  IADD3 R14, PT, PT, R160, R15, RZ ;  /* 0x0000000fa00e7210 */ /* 0x000fc40007ffe0ff */
[-C--:B------:R-:W-:Y:S02]  /*f0e0*/  IADD3 R17, PT, PT, R138, R11.reuse, RZ ;  /* 0x0000000b8a117210 */ /* 0x080fe40007ffe0ff */
[----:B------:R-:W-:Y:S01]  /*f0f0*/  IADD3 R16, PT, PT, R160, R11, RZ ;  /* 0x0000000ba0107210 */ /* 0x000fe20007ffe0ff */
[----:B------:R-:W3:Y:S01]  /*f100*/  @P3 MUFU.LG2 R7, R7 ;  /* 0x0000000700073308 */ /* 0x000ee20000000c00 */
[----:B-1----:R-:W-:Y:S01]  /*f110*/  FSEL R4, R10, 1, P3 ;  /* 0x3f8000000a047808 */ /* 0x002fe20001800000 */
[----:B------:R-:W1:Y:S01]  /*f120*/  @P3 LDC R19, c[0x0][0x458] ;  /* 0x00011600ff133b82 */ /* 0x000e620000000800 */
[----:B------:R-:W-:Y:S02]  /*f130*/  IADD3 R10, PT, PT, R9, R160, RZ ;  /* 0x000000a0090a7210 */ /* 0x000fe40007ffe0ff */
[----:B------:R-:W-:Y:S01]  /*f140*/  IADD3 R160, PT, PT, R160, R17, RZ ;  /* 0x00000011a0a07210 */ /* 0x000fe20007ffe0ff */
        /* <DEDUP_REMOVED lines=25> */
[----:B------:R-:W-:Y:S01]  /*f2e0*/  STS.64 [R9], R128 ;  /* 0x0000008009007388 */ /* 0x000fe20000000a00 */
[C---:B------:R-:W-:Y:S01]  /*f2f0*/  FMUL.FTZ R104, R4.reuse, R104 ;  /* 0x0000006804687220 */ /* 0x040fe20000410000 */
[C---:B------:R-:W-:Y:S01]  /*f300*/  FMUL.FTZ R105, R4.reuse, R105 ;  /* 0x0000006904697220 */ /* 0x040fe20000410000 */
[C---:B------:R-:W-:Y:S01]  /*f310*/  FMUL.FTZ R106, R5.reuse, R106 ;  /* 0x0000006a056a7220 */ /* 0x040fe20000410000 */
[----:B------:R-:W-:Y:S01]  /*f320*/  STS.64 [R9+0x800], R130 ;  /* 0x0008008209007388 */ /* 0x000fe20000000a00 */
        /* <DEDUP_REMOVED lines=55> */
[----:B------:R2:W-:Y:S01]  /*f6a0*/  STS.64 [R160+0x800], R102 ;  /* 0x00080066a0007388 */ /* 0x0005e20000000a00 */
[C---:B------:R-:W-:Y:S01]  /*f6b0*/  FMUL.FTZ R73, R4.reuse, R73 ;  /* 0x0000004904497220 */ /* 0x040fe20000410000 */
[C---:B------:R-:W-:Y:S01]  /*f6c0*/  FMUL.FTZ R74, R5.reuse, R74 ;  /* 0x0000004a054a7220 */ /* 0x040fe20000410000 */
[C---:B------:R-:W-:Y:S01]  /*f6d0*/  FMUL.FTZ R75, R5.reuse, R75 ;  /* 0x0000004b054b7220 */ /* 0x040fe20000410000 */
[----:B------:R-:W-:Y:S01]  /*f6e0*/  STS.64 [R9+0x4000], R36 ;  /* 0x0040002409007388 */ /* 0x000fe20000000a00 */
        /* <DEDUP_REMOVED lines=22> */
[----:B------:R-:W-:Y:S01]  /*f850*/  FMUL.FTZ R97, R4, R97 ;  /* 0x0000006104617220 */ /* 0x000fe20000410000 */
        /* <DEDUP_REMOVED lines=9> */
[----:B-----5:R-:W-:Y:S01]  /*f8f0*/  R2UR UR8, R12 ;  /* 0x000000000c0872ca */ /* 0x020fe200000e0000 */
[----:B------:R-:W5:Y:S01]  /*f900*/  @P0 LDC R21, c[0x0][0x458] ;  /* 0x00011600ff150b82 */ /* 0x000f620000000800 */
[----:B------:R-:W1:Y:S01]  /*f910*/  @P0 MUFU.LG2 R8, R8 ;  /* 0x0000000800080308 */ /* 0x000e620000000c00 */
[----:B------:R-:W-:Y:S01]  /*f920*/  STS.64 [R11+0x4800], R54 ;  /* 0x004800360b007388 */ /* 0x000fe20000000a00 */
[----:B--2---:R-:W-:-:S02]  /*f930*/  MOV R102, 0xff800000 ;  /* 0xff80000000667802 */ /* 0x004fc40000000f00 */
[----:B------:R-:W-:Y:S01]  /*f940*/  MOV R100, 0xff800000 ;  /* 0xff80000000647802 */ /* 0x000fe20000000f00 */
[----:B------:R-:W-:Y:S01]  /*f950*/  STS.64 [R16+0x4000], R56 ;  /* 0x0040003810007388 */ /* 0x000fe20000000a00 */
[----:B------:R-:W-:Y:S02]  /*f960*/  LOP3.LUT R101, R6, 0x3c, RZ, 0xc0, !PT ;  /* 0x0000003c06657812 */ /* 0x000fe400078ec0ff */
[----:B------:R-:W-:Y:S01]  /*f970*/  P2R R132, PR, RZ, 0x10 ;  /* 0x00000010ff847803 */ /* 0x000fe20000000000 */
[----:B------:R-:W-:Y:S02]  /*f980*/  STS.64 [R16+0x4800], R58 ;  /* 0x0048003a10007388 */ /* 0x000fe40000000a00 */
[----:B------:R-:W-:Y:S02]  /*f990*/  UIMAD UR8, UR9, UR8, UR15 ;  /* 0x00000008090872a4 */ /* 0x000fe4000f8e020f */
        /* <DEDUP_REMOVED lines=13> */
[----:B------:R2:W-:Y:S04]  /*fa70*/  STS.64 [R11+0x8000], R84 ;  /* 0x008000540b007388 */ /* 0x0005e80000000a00 */
[----:B------:R2:W-:Y:S01]  /*fa80*/  STS.64 [R11+0x8800], R86 ;  /* 0x008800560b007388 */ /* 0x0005e20000000a00 */
[----:B----4-:R-:W-:-:S03]  /*fa90*/  IMAD R9, R18, R9, UR7 ;  /* 0x0000000712097e24 */ /* 0x010fc6000f8e0209 */
[----:B------:R2:W-:Y:S01]  /*faa0*/  STS.64 [R16+0x8000], R88 ;  /* 0x0080005810007388 */ /* 0x0005e20000000a00 */
[----:B------:R-:W-:Y:S02]  /*fab0*/  IMAD R104, R18, UR8, R9 ;  /* 0x0000000812687c24 */ /* 0x000fe4000f8e0209 */
[----:B---3--:R-:W-:Y:S01]  /*fac0*/  @P3 FMUL.FTZ R9, R7, 0.69314718246459960938 ;  /* 0x3f31721807093820 */ /* 0x008fe20000410000 */
[----:B-1----:R-:W-:Y:S01]  /*fad0*/  @P0 FMUL.FTZ R7, R8, 0.69314718246459960938 ;  /* 0x3f31721808070820 */ /* 0x002fe20000410000 */
[----:B------:R2:W-:Y:S01]  /*fae0*/  STS.64 [R16+0x8800], R90 ;  /* 0x0088005a10007388 */ /* 0x0005e20000000a00 */
[----:B------:R-:W-:Y:S02]  /*faf0*/  IMAD R104, R104, R13, UR6 ;  /* 0x0000000668687e24 */ /* 0x000fe4000f8e020d */
[----:B------:R-:W-:Y:S01]  /*fb00*/  @P3 FFMA.FTZ R102, R2, R19, R9 ;  /* 0x0000001302663223 */ /* 0x000fe20000010009 */
[----:B-----5:R-:W-:Y:S01]  /*fb10*/  @P0 FFMA.FTZ R100, R0, R21, R7 ;  /* 0x0000001500640223 */ /* 0x020fe20000010007 */
[----:B------:R2:W-:Y:S01]  /*fb20*/  STS.64 [R17+0x8000], R92 ;  /* 0x0080005c11007388 */ /* 0x0005e20000000a00 */
[----:B------:R-:W-:Y:S01]  /*fb30*/  IMAD R2, R104, UR4, RZ ;  /* 0x0000000468027c24 */ /* 0x000fe2000f8e02ff */
[----:B------:R-:W-:-:S02]  /*fb40*/  IADD3 R0, PT, PT, R162, 0x28, RZ ;  /* 0x00000028a2007810 */ /* 0x000fc40007ffe0ff */
[----:B------:R2:W-:Y:S04]  /*fb50*/  STS.64 [R17+0x8800], R94 ;  /* 0x0088005e11007388 */ /* 0x0005e80000000a00 */
        /* <DEDUP_REMOVED lines=38> */
.L_x_1235:
[----:B------:R-:W-:Y:S05]  /*fdc0*/  BSYNC.RECONVERGENT B0 ;  /* 0x0000000000007941 */ /* 0x000fea0003800200 */
.L_x_1234:
        /* <DEDUP_REMOVED lines=21> */
.L_x_1237:
[----:B------:R-:W-:Y:S05]  /*ff20*/  BSYNC.RECONVERGENT B0 ;  /* 0x0000000000007941 */ /* 0x000fea0003800200 */
.L_x_1236:
        /* <DEDUP_REMOVED lines=20> */
.L_x_1239:
[----:B------:R-:W-:Y:S05]  /*10070*/  BSYNC.RECONVERGENT B0 ;  /* 0x0000000000007941 */ /* 0x000fea0003800200 */
.L_x_1238:
        /* <DEDUP_REMOVED lines=19> */
.L_x_1241:
[----:B------:R-:W-:Y:S05]  /*101b0*/  BSYNC.RECONVERGENT B0 ;  /* 0x0000000000007941 */ /* 0x000fea0003800200 */
.L_x_1240:
        /* <DEDUP_REMOVED lines=18> */
.L_x_1243:
[----:B------:R-:W-:Y:S05]  /*102e0*/  BSYNC.RECONVERGENT B0 ;  /* 0x0000000000007941 */ /* 0x000fea0003800200 */
.L_x_1242:
        /* <DEDUP_REMOVED lines=19> */
.L_x_1245:
[----:B------:R-:W-:Y:S05]  /*10420*/  BSYNC.RECONVERGENT B0 ;  /* 0x0000000000007941 */ /* 0x000fea0003800200 */
.L_x_1244:
        /* <DEDUP_REMOVED lines=8> */
[----:B--2---:R-:W2:Y:S08]  /*104b0*/  @!P3 LDC.64 R16, c[0x0][0x3f8] ;  /* 0x0000fe00ff10bb82 */ /* 0x004eb00000000a00 */
        /* <DEDUP_REMOVED lines=10> */
.L_x_1247:
[----:B------:R-:W-:Y:S05]  /*10560*/  BSYNC.RECONVERGENT B0 ;  /* 0x0000000000007941 */ /* 0x000fea0003800200 */
.L_x_1246:
[----:B------:R-:W-:Y:S04]  /*10570*/  BSSY.RECONVERGENT B0, `(.L_x_1248) ;  /* 0x0000012000007945 */ /* 0x000fe80003800200 */
        /* <DEDUP_REMOVED lines=17> */
.L_x_1249:
[----:B------:R-:W-:Y:S05]  /*10690*/  BSYNC.RECONVERGENT B0 ;  /* 0x0000000000007941 */ /* 0x000fea0003800200 */
.L_x_1248:
[----:B------:R-:W-:Y:S05]  /*106a0*/  @P5 EXIT ;  /* 0x000000000000594d */ /* 0x000fea0003800000 */
[----:B------:R-:W5:Y:S02]  /*106b0*/  LDCU UR4, c[0x0][0x440] ;  /* 0x00008800ff0477ac */ /* 0x000f640008000800 */
[----:B-----5:R-:W-:Y:S02]  /*106c0*/  ISETP.GE.AND P4, PT, R101, UR4, PT ;  /* 0x0000000465007c0c */ /* 0x020fe4000bf86270 */
[----:B------:R-:W-:Y:S02]  /*106d0*/  ISETP.GE.AND P2, PT, R100, UR4, PT ;  /* 0x0000000464007c0c */ /* 0x000fe4000bf46270 */
[----:B------:R-:W-:-:S09]  /*106e0*/  ISETP.GE.AND P0, PT, R0, UR4, PT ;  /* 0x0000000400007c0c */ /* 0x000fd2000bf06270 */
[----:B-1----:R-:W1:Y:S08]  /*106f0*/  @!P4 LDC.64 R8, c[0x0][0x3f8] ;  /* 0x0000fe00ff08cb82 */ /* 0x002e700000000a00 */
[----:B----4-:R-:W4:Y:S01]  /*10700*/  @!P2 LDC.64 R2, c[0x0][0x3f8] ;  /* 0x0000fe00ff02ab82 */ /* 0x010f220000000a00 */
[----:B-1----:R-:W-:-:S04]  /*10710*/  @!P4 LEA R8, P3, R103, R8, 0x2 ;  /* 0x000000086708c211 */ /* 0x002fc800078610ff */
[C---:B------:R-:W-:Y:S02]  /*10720*/  @!P4 LEA.HI.X R9, R103.reuse, R9, R102, 0x2, P3 ;  /* 0x000000096709c211 */ /* 0x040fe400018f1466 */
[----:B----4-:R-:W-:-:S03]  /*10730*/  @!P2 LEA R2, P1, R103, R2, 0x2 ;  /* 0x000000026702a211 */ /* 0x010fc600078210ff */
        /* <DEDUP_REMOVED lines=9> */
.L_x_1250:
        /* <DEDUP_REMOVED lines=11> */
.L_x_3750:


//--------------------- .text._ZN5flash24flash_fwd_splitkv_kernelI23Flash_fwd_kernel_traitsILi192ELi64ELi64ELi4ELb0ELb0EN7cutlass6half_tE19Flash_kernel_traitsILi192ELi64ELi64ELi4ES3_EELb1ELb0ELb0ELb0ELb0ELb0ELb1ELb1EEEvNS_16Flash_fwd_paramsE --------------------------
	.section	.text._ZN5flash24flash_fwd_splitkv_kernelI23Flash_fwd_kernel_traitsILi192ELi64ELi64ELi4ELb0ELb0EN7cutlass6half_tE19Flash_kernel_traitsILi192ELi64ELi64ELi4ES3_EELb1ELb0ELb0ELb0ELb0ELb0ELb1ELb1EEEvNS_16Flash_fwd_paramsE,"ax",@progbits
	.align	128
        .global         _ZN5flash24flash_fwd_splitkv_kernelI23Flash_fwd_kernel_traitsILi192ELi64ELi64ELi4ELb0ELb0EN7cutlass6half_tE19Flash_kernel_traitsILi192ELi64ELi64ELi4ES3_EELb1ELb0ELb0ELb0ELb0ELb0ELb1ELb1EEEvNS_16Flash_fwd_paramsE
        .type           _ZN5flash24flash_fwd_splitkv_kernelI23Flash_fwd_kernel_traitsILi192ELi64ELi64ELi4ELb0ELb0EN7cutlass6half_tE19Flash_kernel_traitsILi192ELi64ELi64ELi4ES3_EELb1ELb0ELb0ELb0ELb0ELb0ELb1ELb1EEEvNS_16Flash_fwd_paramsE,@function
        .size           _ZN5flash24flash_fwd_splitkv_kernelI23Flash_fwd_kernel_traitsILi192ELi64ELi64ELi4ELb0ELb0EN7cutlass6half_tE19Flash_kernel_traitsILi192ELi64ELi64ELi4ES3_EELb1ELb0ELb0ELb0ELb0ELb0ELb1ELb1EEEvNS_16Flash_fwd_paramsE,(.L_x_3751 - _ZN5flash24flash_fwd_splitkv_kernelI23Flash_fwd_kernel_traitsILi192ELi64ELi64ELi4ELb0ELb0EN7cutlass6half_tE19Flash_kernel_traitsILi192ELi64ELi64ELi4ES3_EELb1ELb0ELb0ELb0ELb0ELb0ELb1ELb1EEEvNS_16Flash_fwd_paramsE)
        .other          _ZN5flash24flash_fwd_splitkv_kernelI23Flash_fwd_kernel_traitsILi192ELi64ELi64ELi4ELb0ELb0EN7cutlass6half_tE19Flash_kernel_traitsILi192ELi64ELi64ELi4ES3_EELb1ELb0ELb0ELb0ELb0ELb0ELb1ELb1EEEvNS_16Flash_fwd_paramsE,@"STO_CUDA_ENTRY STV_DEFAULT"
_ZN5flash24flash_fwd_splitkv_kernelI23Flash_fwd_kernel_traitsILi192ELi64ELi64ELi4ELb0ELb0EN7cutlass6half_tE19Flash_kernel_traitsILi192ELi64ELi64ELi4ES3_EELb1ELb0ELb0ELb0ELb0ELb0ELb1ELb1EEEvNS_16Flash_fwd_paramsE:
.text._ZN5flash24flash_fwd_splitkv_kernelI23Flash_fwd_kernel_traitsILi192ELi64ELi64ELi4ELb0ELb0EN7cutlass6half_tE19Flash_kernel_traitsILi192ELi64ELi64ELi4ES3_EELb1ELb0ELb0ELb0ELb0ELb0ELb1ELb1EEEvNS_16Flash_fwd_paramsE:
[----:B------:R-:W-:Y:S01]  /*0000*/  LDC R1, c[0x0][0x37c] ;  /* 0x0000df00ff017b82 */ /* 0x000fe20000000800 */
[----:B------:R-:W1:Y:S07]  /*0010*/  LDCU UR12, c[0x0][0x3e0] ;  /* 0x00007c00ff0c77ac */ /* 0x000e6e0008000800 */
[----:B------:R-:W2:Y:S01]  /*0020*/  S2UR UR18, SR_CTAID.Z ;  /* 0x00000000001279c3 */ /* 0x000ea20000002700 */
[----:B------:R-:W3:Y:S01]  /*0030*/  LDCU.64 UR8, c[0x0][0x460] ;  /* 0x00008c00ff0877ac */ /* 0x000ee20008000a00 */
[----:B------:R-:W4:Y:S01]  /*0040*/  LDCU.64 UR10, c[0x0][0x460] ;  /* 0x00008c00ff0a77ac */ /* 0x000f220008000a00 */
[----:B------:R-:W4:Y:S01]  /*0050*/  LDCU.U8 UR13, c[0x0][0x532] ;  /* 0x0000a640ff0d77ac */ /* 0x000f220008000000 */
[----:B-1----:R-:W1:Y:S01]  /*0060*/  I2F.U32.RP R2, UR12 ;  /* 0x0000000c00027d06 */ /* 0x002e620008209000 */
[----:B------:R-:W-:-:S02]  /*0070*/  UISETP.NE.U32.AND UP0, UPT, UR12, URZ, UPT ;  /* 0x000000ff0c00728c */ /* 0x000fc4000bf05070 */
[----:B---3--:R-:W-:Y:S01]  /*0080*/  UISETP.NE.U32.AND UP3, UPT, UR8, URZ, UPT ;  /* 0x000000ff0800728c */ /* 0x008fe2000bf65070 */
[----:B------:R-:W-:-:S03]  /*0090*/  ISETP.NE.U32.AND P4, PT, RZ, UR8, PT ;  /* 0x00000008ff007c0c */ /* 0x000fc6000bf85070 */
[----:B------:R-:W-:Y:S01]  /*00a0*/  UISETP.NE.AND.EX UP3, UPT, UR9, URZ, UPT, UP3 ;  /* 0x000000ff0900728c */ /* 0x000fe2000bf65330 */
[----:B------:R-:W-:Y:S01]  /*00b0*/  ISETP.NE.AND.EX P4, PT, RZ, UR9, PT, P4 ;  /* 0x00000009ff007c0c */ /* 0x000fe2000bf85340 */
[----:B------:R-:W3:Y:S04]  /*00c0*/  LDCU.64 UR8, c[0x0][0x468] ;  /* 0x00008d00ff0877ac */ /* 0x000ee80008000a00 */
[----:B------:R-:W-:Y:S01]  /*00d0*/  PLOP3.LUT P1, PT, PT, PT, UP3, 0x80, 0x8 ;  /* 0x000000000008781c */ /* 0x000fe20003f2f038 */
[----:B-1----:R-:W1:Y:S02]  /*00e0*/  MUFU.RCP R0, R2 ;  /* 0x0000000200007308 */ /* 0x002e640000001000 */
[----:B-1----:R-:W-:-:S06]  /*00f0*/  VIADD R0, R0, 0xffffffe ;  /* 0x0ffffffe00007836 */ /* 0x002fcc0000000000 */
[----:B------:R-:W1:Y:S02]  /*0100*/  F2I.FTZ.U32.TRUNC.NTZ R0, R0 ;  /* 0x0000000000007305 */ /* 0x000e64000021f000 */
[----:B-1----:R-:W-:-:S13]  /*0110*/  R2UR UR5, R0 ;  /* 0x00000000000572ca */ /* 0x002fda00000e0000 */
[----:B------:R-:W-:-:S04]  /*0120*/  UIADD3 UR4, UPT, UPT, URZ, -UR5, URZ ;  /* 0x80000005ff047290 */ /* 0x000fc8000fffe0ff */
[----:B------:R-:W-:-:S03]  /*0130*/  UIMAD UR6, UR4, UR12, URZ ;  /* 0x0000000c040672a4 */ /* 0x000fc6000f8e02ff */
[----:B------:R-:W-:Y:S02]  /*0140*/  UMOV UR4, URZ ;  /* 0x000000ff00047c82 */ /* 0x000fe40008000000 */
[----:B------:R-:W-:-:S04]  /*0150*/  UIMAD.WIDE.U32 UR6, UR5, UR6, UR4 ;  /* 0x00000006050672a5 */ /* 0x000fc8000f8e0004 */
[----:B--2---:R-:W-:-:S04]  /*0160*/  UIMAD.WIDE.U32 UR22, UR7, UR18, URZ ;  /* 0x00000012071672a5 */ /* 0x004fc8000f8e00ff */
[----:B------:R-:W-:-:S03]  /*0170*/  UIADD3 UR4, UPT, UPT, -UR23, URZ, URZ ;  /* 0x000000ff17047290 */ /* 0x000fc6000fffe1ff */
[----:B------:R-:W1:Y:S01]  /*0180*/  LDCU.64 UR6, c[0x0][0x358] ;  /* 0x00006b00ff0677ac */ /* 0x000e620008000a00 */
[----:B------:R-:W-:-:S04]  /*0190*/  UIMAD UR4, UR12, UR4, UR18 ;  /* 0x000000040c0472a4 */ /* 0x000fc8000f8e0212 */
[----:B------:R-:W-:-:S11]  /*01a0*/  UISETP.GE.U32.AND UP2, UPT, UR4, UR12, UPT ;  /* 0x0000000c0400728c */ /* 0x000fd6000bf46070 */
[----:B------:R-:W-:Y:S02]  /*01b0*/  @UP2 UIADD3 UR4, UPT, UPT, UR4, -UR12, URZ ;  /* 0x8000000c04042290 */ /* 0x000fe4000fffe0ff */
[----:B------:R-:W-:Y:S02]  /*01c0*/  @UP2 UIADD3 UR23, UPT, UPT, UR23, 0x1, URZ ;  /* 0x0000000117172890 */ /* 0x000fe4000fffe0ff */
[----:B------:R-:W-:-:S07]  /*01d0*/  UISETP.GE.U32.AND UP1, UPT, UR4, UR12, UPT ;  /* 0x0000000c0400728c */ /* 0x000fce000bf26070 */
[----:B------:R-:W2:Y:S04]  /*01e0*/  LDCU.64 UR4, c[0x0][0x478] ;  /* 0x00008f00ff0477ac */ /* 0x000ea80008000a00 */
[----:B------:R-:W-:Y:S02]  /*01f0*/  @UP1 UIADD3 UR23, UPT, UPT, UR23, 0x1, URZ ;  /* 0x0000000117171890 */ /* 0x000fe4000fffe0ff */
[----:B------:R-:W-:-:S04]  /*0200*/  @!UP0 ULOP3.LUT UR23, URZ, UR12, URZ, 0x33, !UPT ;  /* 0x0000000cff178292 */ /* 0x000fc8000f8e33ff */
[----:B----4-:R-:W-:Y:S02]  /*0210*/  UIMAD.WIDE.U32 UR10, UR23, 0x4, UR10 ;  /* 0x00000004170a78a5 */ /* 0x010fe4000f8e000a */
[----:B------:R-:W-:Y:S02]  /*0220*/  UISETP.NE.AND UP4, UPT, UR13, URZ, UPT ;  /* 0x000000ff0d00728c */ /* 0x000fe4000bf85270 */
[----:B---3--:R-:W-:Y:S02]  /*0230*/  UISETP.EQ.U32.AND UP5, UPT, UR8, URZ, UPT ;  /* 0x000000ff0800728c */ /* 0x008fe4000bfa2070 */
[----:B------:R-:W-:Y:S01]  /*0240*/  IMAD.U32 R6, RZ, RZ, UR10 ;  /* 0x0000000aff067e24 */ /* 0x000fe2000f8e00ff */
[----:B--2---:R-:W-:Y:S01]  /*0250*/  UISETP.NE.U32.AND UP2, UPT, UR4, URZ, UPT ;  /* 0x000000ff0400728c */ /* 0x004fe2000bf45070 */
[----:B------:R-:W-:-:S03]  /*0260*/  IMAD.U32 R7, RZ, RZ, UR11 ;  /* 0x0000000bff077e24 */ /* 0x000fc6000f8e00ff */
[----:B------:R-:W2:Y:S02]  /*0270*/  LDCU.64 UR10, c[0x0][0x470] ;  /* 0x00008e00ff0a77ac */ /* 0x000ea40008000a00 */
[----:B-1----:R-:W3:Y:S01]  /*0280*/  @P4 LDG.E R5, desc[UR6][R6.64] ;  /* 0x0000000606054981 */ /* 0x002ee2000c1e1900 */
[----:B------:R-:W-:Y:S02]  /*0290*/  UISETP.NE.AND.EX UP2, UPT, UR5, URZ, UPT, UP2 ;  /* 0x000000ff0500728c */ /* 0x000fe4000bf45320 */
[----:B------:R-:W-:Y:S01]  /*02a0*/  USHF.L.U32 UR15, UR23, 0x2, URZ ;  /* 0x00000002170f7899 */ /* 0x000fe200080006ff */
[----:B------:R1:W4:Y:S01]  /*02b0*/  @P1 LDG.E R2, desc[UR6][R6.64+0x4] ;  /* 0x0000040606021981 */ /* 0x000322000c1e1900 */
[----:B------:R-:W-:Y:S02]  /*02c0*/  UISETP.EQ.OR.EX UP5, UPT, UR9, URZ, !UP4, UP5 ;  /* 0x000000ff0900728c */ /* 0x000fe4000e7a2750 */
[----:B------:R-:W-:Y:S01]  /*02d0*/  USHF.R.U32.HI UR14, URZ, 0x1e, UR23 ;  /* 0x0000001eff0e7899 */ /* 0x000fe20008011617 */
[----:B------:R-:W-:Y:S01]  /*02e0*/  PLOP3.LUT P0, PT, PT, PT, UP2, 0x80, 0x8 ;  /* 0x000000000008781c */ /* 0x000fe20003f0f028 */
[----:B------:R-:W-:-:S02]  /*02f0*/  UIADD3 UR13, UP1, UPT, UR15, UR8, URZ ;  /* 0x000000080f0d7290 */ /* 0x000fc4000ff3e0ff */
[----:B------:R-:W-:Y:S01]  /*0300*/  PLOP3.LUT P2, PT, PT, PT, UP5, 0x80, 0x8 ;  /* 0x000000000008781c */ /* 0x000fe20003f4f058 */
[----:B------:R-:W-:Y:S02]  /*0310*/  @UP2 UIADD3 UR16, UP0, UPT, UR15, UR4, URZ ;  /* 0x000000040f102290 */ /* 0x000fe4000ff1e0ff */
[----:B------:R-:W-:Y:S01]  /*0320*/  UIADD3.X UR4, UPT, UPT, UR14, UR9, URZ, UP1, !UPT ;  /* 0x000000090e047290 */ /* 0x000fe20008ffe4ff */
[----:B--2---:R-:W-:Y:S01]  /*0330*/  ISETP.NE.U32.AND P3, PT, RZ, UR10, PT ;  /* 0x0000000aff007c0c */ /* 0x004fe2000bf65070 */
[----:B------:R-:W-:Y:S02]  /*0340*/  @UP2 UIADD3.X UR17, UPT, UPT, UR14, UR5, URZ, UP0, !UPT ;  /* 0x000000050e112290 */ /* 0x000fe400087fe4ff */
[----:B------:R-:W-:Y:S01]  /*0350*/  UIADD3 UR10, UP0, UPT, UR15, UR10, URZ ;  /* 0x0000000a0f0a7290 */ /* 0x000fe2000ff1e0ff */
[----:B------:R-:W-:Y:S01]  /*0360*/  ISETP.NE.AND.EX P3, PT, RZ, UR11, PT, P3 ;  /* 0x0000000bff007c0c */ /* 0x000fe2000bf65330 */
[----:B------:R-:W-:Y:S02]  /*0370*/  IMAD.U32 R8, RZ, RZ, UR16 ;  /* 0x00000010ff087e24 */ /* 0x000fe4000f8e00ff */
[----:B------:R-:W-:Y:S01]  /*0380*/  UIADD3.X UR11, UPT, UPT, UR14, UR11, URZ, UP0, !UPT ;  /* 0x0000000b0e0b7290 */ /* 0x000fe200087fe4ff */
[----:B------:R-:W-:-:S02]  /*0390*/  IMAD.U32 R9, RZ, RZ, UR17 ;  /* 0x00000011ff097e24 */ /* 0x000fc4000f8e00ff */
[----:B------:R-:W-:Y:S02]  /*03a0*/  IMAD.U32 R104, RZ, RZ, UR10 ;  /* 0x0000000aff687e24 */ /* 0x000fe4000f8e00ff */
[----:B-1----:R-:W-:Y:S01]  /*03b0*/  IMAD.U32 R6, RZ, RZ, UR13 ;  /* 0x0000000dff067e24 */ /* 0x002fe2000f8e00ff */
[----:B------:R1:W5:Y:S01]  /*03c0*/  @P0 LDG.E R0, desc[UR6][R8.64] ;  /* 0x0000000608000981 */ /* 0x000362000c1e1900 */
[----:B------:R-:W-:-:S05]  /*03d0*/  IMAD.U32 R7, RZ, RZ, UR4 ;  /* 0x00000004ff077e24 */ /* 0x000fca000f8e00ff */
[----:B------:R-:W2:Y:S01]  /*03e0*/  @!P2 LDG.E R4, desc[UR6][R6.64] ;  /* 0x000000060604a981 */ /* 0x000ea2000c1e1900 */
[----:B------:R-:W-:-:S05]  /*03f0*/  IMAD.U32 R105, RZ, RZ, UR11 ;  /* 0x0000000bff697e24 */ /* 0x000fca000f8e00ff */
[----:B------:R1:W5:Y:S01]  /*0400*/  @P3 LDG.E R3, desc[UR6][R104.64] ;  /* 0x0000000668033981 */ /* 0x000362000c1e1900 */
[----:B------:R-:W1:Y:S01]  /*0410*/  S2UR UR4, SR_CTAID.X ;  /* 0x00000000000479c3 */ /* 0x000e620000002500 */
[----:B------:R-:W4:Y:S01]  /*0420*/  @!UP3 LDCU UR21, c[0x0][0x434] ;  /* 0x00008680ff15b7ac */ /* 0x000f220008000800 */
[----:B------:R-:W-:Y:S01]  /*0430*/  UMOV UR5, 0xffffffff ;  /* 0xffffffff00057882 */ /* 0x000fe20000000000 */
[----:B------:R-:W-:Y:S01]  /*0440*/  UISETP.NE.U32.AND UP0, UPT, UR8, URZ, UPT ;  /* 0x000000ff0800728c */ /* 0x000fe2000bf05070 */
[----:B------:R-:W-:-:S03]  /*0450*/  UMOV UR11, 0xffffffff ;  /* 0xffffffff000b7882 */ /* 0x000fc60000000000 */
[----:B------:R-:W-:Y:S02]  /*0460*/  UISETP.NE.AND.EX UP0, UPT, UR9, URZ, UPT, UP0 ;  /* 0x000000ff0900728c */ /* 0x000fe4000bf05300 */
[----:B-1----:R-:W-:-:S09]  /*0470*/  USHF.L.U32 UR24, UR4, 0x6, URZ ;  /* 0x0000000604187899 */ /* 0x002fd200080006ff */
[----:B------:R-:W1:Y:S01]  /*0480*/  @!UP0 LDCU UR22, c[0x0][0x438] ;  /* 0x00008700ff1687ac */ /* 0x000e620008000800 */
[----:B---3--:R-:W-:Y:S02]  /*0490*/  @P4 R2UR UR5, R5 ;  /* 0x00000000050542ca */ /* 0x008fe400000e0000 */
[----:B----4-:R-:W-:-:S13]  /*04a0*/  @P1 R2UR UR10, R2 ;  /* 0x00000000020a12ca */ /* 0x010fda00000e0000 */
[----:B------:R-:W-:-:S04]  /*04b0*/  @UP3 UIADD3 UR21, UPT, UPT, UR10, -UR5, URZ ;  /* 0x800000050a153290 */ /* 0x000fc8000fffe0ff */
[----:B------:R-:W-:-:S06]  /*04c0*/  UISETP.GT.AND UP1, UPT, UR21, UR24, UPT ;  /* 0x000000181500728c */ /* 0x000fcc000bf24270 */
[----:B------:R-:W-:Y:S02]  /*04d0*/  PLOP3.LUT P1, PT, PT, PT, UP1, 0x80, 0x8 ;  /* 0x000000000008781c */ /* 0x000fe40003f2f018 */
[----:B--2---:R-:W-:Y:S01]  /*04e0*/  @!P2 R2UR UR11, R4 ;  /* 0x00000000040ba2ca */ /* 0x004fe200000e0000 */
[----:B-1----:R-:W-:-:S14]  /*04f0*/  BRA.U !UP0, `(.L_x_1251) ;  /* 0x0000000108187547 */ /* 0x002fdc000b800000 */
[----:B------:R-:W-:-:S13]  /*0500*/  PLOP3.LUT P2, PT, PT, PT, UP4, 0x80, 0x8 ;  /* 0x000000000008781c */ /* 0x000fda0003f4f048 */
[----:B------:R-:W2:Y:S04]  /*0510*/  @P2 LDG.E R2, desc[UR6][R6.64+0x4] ;  /* 0x0000040606022981 */ /* 0x000ea8000c1e1900 */
[----:B------:R-:W3:Y:S01]  /*0520*/  @!P2 LDG.E R4, desc[UR6][R6.64] ;  /* 0x000000060604a981 */ /* 0x000ee2000c1e1900 */
[----:B--2---:R-:W-:-:S13]  /*0530*/  @P2 R2UR UR22, R2 ;  /* 0x00000000021622ca */ /* 0x004fda00000e0000 */
[----:B------:R-:W-:-:S07]  /*0540*/  @UP4 UIADD3 UR22, UPT, UPT, UR22, -UR11, URZ ;  /* 0x8000000b16164290 */ /* 0x000fce000fffe0ff */
[----:B---3--:R-:W-:-:S15]  /*0550*/  @!P2 R2UR UR22, R4 ;  /* 0x000000000416a2ca */ /* 0x008fde00000e0000 */
.L_x_1251:
[----:B------:R-:W-:Y:S05]  /*0560*/  @!P1 EXIT ;  /* 0x000000000000994d */ /* 0x000fea0003800000 */
[----:B------:R-:W1:Y:S01]  /*0570*/  LDCU UR16, c[0x0][0x374] ;  /* 0x00006e80ff1077ac */ /* 0x000e620008000800 */
[----:B------:R-:W2:Y:S01]  /*0580*/  LDC R2, c[0x0][0x374] ;  /* 0x0000dd00ff027b82 */ /* 0x000ea20000000800 */
[----:B-----5:R-:W-:Y:S01]  /*0590*/  @P0 R2UR UR26, R0 ;  /* 0x00000000001a02ca */ /* 0x020fe200000e0000 */
[----:B------:R-:W3:Y:S01]  /*05a0*/  S2R R132, SR_TID.X ;  /* 0x0000000000847919 */ /* 0x000ee20000002100 */
[----:B------:R-:W4:Y:S01]  /*05b0*/  LDCU UR9, c[0x0][0x438] ;  /* 0x00008700ff0977ac */ /* 0x000f220008000800 */
[----:B------:R-:W-:Y:S01]  /*05c0*/  UMOV UR30, URZ ;  /* 0x000000ff001e7c82 */ /* 0x000fe20008000000 */
[----:B------:R-:W3:Y:S01]  /*05d0*/  @!UP2 LDCU UR25, c[0x0][0x43c] ;  /* 0x00008780ff19a7ac */ /* 0x000ee20008000800 */
[----:B------:R-:W-:Y:S01]  /*05e0*/  UMOV UR10, URZ ;  /* 0x000000ff000a7c82 */ /* 0x000fe20008000000 */
[----:B------:R-:W-:Y:S01]  /*05f0*/  @P3 R2UR UR10, R3 ;  /* 0x00000000030a32ca */ /* 0x000fe200000e0000 */
[----:B------:R-:W-:-:S04]  /*0600*/  UIADD3 UR4, UPT, UPT, UR4, 0x1, URZ ;  /* 0x0000000104047890 */ /* 0x000fc8000fffe0ff */
[----:B------:R-:W-:Y:S02]  /*0610*/  ULEA UR4, UR4, -UR21, 0x6 ;  /* 0x8000001504047291 */ /* 0x000fe4000f8e30ff */
[----:B----4-:R-:W-:Y:S01]  /*0620*/  UIADD3 UR9, UPT, UPT, UR9, 0x3f, URZ ;  /* 0x0000003f09097890 */ /* 0x010fe2000fffe0ff */
[----:B--2---:R-:W-:-:S03]  /*0630*/  IABS R4, R2 ;  /* 0x0000000200047213 */ /* 0x004fc60000000000 */
[----:B------:R-:W-:Y:S01]  /*0640*/  USHF.R.S32.HI UR8, URZ, 0x1f, UR9 ;  /* 0x0000001fff087899 */ /* 0x000fe20008011409 */
[----:B------:R-:W-:Y:S01]  /*0650*/  IABS R2, R2 ;  /* 0x0000000200027213 */ /* 0x000fe20000000000 */
[----:B------:R-:W-:Y:S01]  /*0660*/  UIADD3 UR22, UPT, UPT, UR22, -UR10, URZ ;  /* 0x8000000a16167290 */ /* 0x000fe2000fffe0ff */
        /* <DEDUP_REMOVED lines=17> */
[----:B------:R-:W-:-:S03]  /*0780*/  UIMAD.WIDE.U32 UR28, UR31, UR28, UR30 ;  /* 0x0000001c1f1c72a5 */ /* 0x000fc6000f8e001e */
[----:B------:R-:W1:Y:S01]  /*0790*/  @!UP2 LDCU.64 UR8, c[0x0][0x488] ;  /* 0x00009100ff08a7ac */ /* 0x000e620008000a00 */
[----:B------:R-:W-:-:S07]  /*07a0*/  UIMAD.WIDE.U32 UR28, UR29, UR27, URZ ;  /* 0x0000001b1d1c72a5 */ /* 0x000fce000f8e00ff */
[----:B------:R-:W-:Y:S02]  /*07b0*/  UMOV UR19, UR29 ;  /* 0x0000001d00137c82 */ /* 0x000fe40008000000 */
[----:B------:R-:W-:-:S04]  /*07c0*/  UIMAD UR17, UR19, UR17, UR27 ;  /* 0x00000011131172a4 */ /* 0x000fc8000f8e021b */
[----:B------:R-:W-:Y:S02]  /*07d0*/  UISETP.GT.U32.AND UP1, UPT, UR13, UR17, UPT ;  /* 0x000000110d00728c */ /* 0x000fe4000bf24070 */
[----:B-1----:R-:W-:-:S04]  /*07e0*/  @!UP2 UISETP.NE.U32.AND UP0, UPT, UR8, URZ, UPT ;  /* 0x000000ff0800a28c */ /* 0x002fc8000bf05070 */
[----:B------:R-:W-:-:S04]  /*07f0*/  @!UP2 UISETP.NE.AND.EX UP0, UPT, UR9, URZ, UPT, UP0 ;  /* 0x000000ff0900a28c */ /* 0x000fc8000bf05300 */
[----:B---3--:R-:W-:Y:S02]  /*0800*/  @!UP2 USEL UR8, UR25, URZ, UP0 ;  /* 0x000000ff1908a287 */ /* 0x008fe40008000000 */
[----:B------:R-:W-:Y:S02]  /*0810*/  @UP2 UIADD3 UR25, UPT, UPT, UR26, -UR10, URZ ;  /* 0x8000000a1a192290 */ /* 0x000fe4000fffe0ff */
[----:B------:R-:W-:Y:S02]  /*0820*/  @!UP1 UIADD3 UR17, UPT, UPT, UR17, -UR13, URZ ;  /* 0x8000000d11119290 */ /* 0x000fe4000fffe0ff */
[----:B------:R-:W-:Y:S02]  /*0830*/  @!UP2 UIADD3 UR25, UPT, UPT, UR22, UR8, URZ ;  /* 0x000000081619a290 */ /* 0x000fe4000fffe0ff */
[----:B------:R-:W-:Y:S02]  /*0840*/  UISETP.GE.U32.AND UP2, UPT, UR17, UR13, UPT ;  /* 0x0000000d1100728c */ /* 0x000fe4000bf46070 */
[----:B------:R-:W-:Y:S01]  /*0850*/  @!UP1 UIADD3 UR19, UPT, UPT, UR19, 0x1, URZ ;  /* 0x0000000113139890 */ /* 0x000fe2000fffe0ff */
[----:B------:R-:W1:Y:S01]  /*0860*/  S2UR UR8, SR_CTAID.Y ;  /* 0x00000000000879c3 */ /* 0x000e620000002600 */
        /* <DEDUP_REMOVED lines=8> */
[----:B------:R-:W-:Y:S02]  /*08f0*/  USHF.R.S32.HI UR17, URZ, 0x6, UR17 ;  /* 0x00000006ff117899 */ /* 0x000fe40008011411 */
[----:B------:R-:W-:-:S04]  /*0900*/  @!UP0 ULOP3.LUT UR19, URZ, UR16, URZ, 0x33, !UPT ;  /* 0x00000010ff138292 */ /* 0x000fc8000f8e33ff */
[----:B-1----:R-:W-:Y:S01]  /*0910*/  UIMAD UR20, UR19, UR8, URZ ;  /* 0x00000008131472a4 */ /* 0x002fe2000f8e02ff */
[----:B------:R-:W-:Y:S01]  /*0920*/  IMAD.U32 R3, RZ, RZ, UR17 ;  /* 0x00000011ff037e24 */ /* 0x000fe2000f8e00ff */
[----:B--2---:R-:W-:Y:S01]  /*0930*/  UIADD3 UR9, UPT, UPT, UR9, UR13, UR4 ;  /* 0x0000000d09097290 */ /* 0x004fe2000fffe004 */
[----:B------:R-:W-:-:S03]  /*0940*/  IMAD.U32 R0, RZ, RZ, UR19 ;  /* 0x00000013ff007e24 */ /* 0x000fc6000f8e00ff */
[----:B------:R-:W-:Y:S02]  /*0950*/  USHF.R.S32.HI UR4, URZ, 0x1f, UR9 ;  /* 0x0000001fff047899 */ /* 0x000fe40008011409 */
[----:B------:R-:W-:Y:S02]  /*0960*/  VIADDMNMX R0, R0, UR20, R3, PT ;  /* 0x0000001400007c46 */ /* 0x000fe4000b800103 */
[----:B------:R-:W-:Y:S02]  /*0970*/  ULEA.HI UR4, UR4, UR9, URZ, 0x6 ;  /* 0x0000000904047291 */ /* 0x000fe4000f8f30ff */
[----:B------:R-:W-:Y:S01]  /*0980*/  R2UR UR13, R0 ;  /* 0x00000000000d72ca */ /* 0x000fe200000e0000 */
[----:B------:R-:W-:Y:S02]  /*0990*/  UIADD3 UR9, UPT, UPT, -UR23, URZ, URZ ;  /* 0x000000ff17097290 */ /* 0x000fe4000fffe1ff */
[----:B------:R-:W-:Y:S02]  /*09a0*/  USHF.R.S32.HI UR4, URZ, 0x6, UR4 ;  /* 0x00000006ff047899 */ /* 0x000fe40008011404 */
[----:B------:R-:W-:-:S08]  /*09b0*/  UIMAD UR18, UR12, UR9, UR18 ;  /* 0x000000090c1272a4 */ /* 0x000fd0000f8e0212 */
        /* <DEDUP_REMOVED lines=40> */
.L_x_1254:
[----:B------:R-:W-:Y:S05]  /*0c40*/  BSYNC.RECONVERGENT B0 ;  /* 0x0000000000007941 */ /* 0x000fea0003800200 */
.L_x_1253:
        /* <DEDUP_REMOVED lines=20> */
.L_x_1256:
[----:B------:R-:W-:Y:S05]  /*0d90*/  BSYNC.RECONVERGENT B0 ;  /* 0x0000000000007941 */ /* 0x000fea0003800200 */
.L_x_1255:
        /* <DEDUP_REMOVED lines=20> */
.L_x_1258:
[----:B------:R-:W-:Y:S05]  /*0ee0*/  BSYNC.RECONVERGENT B0 ;  /* 0x0000000000007941 */ /* 0x000fea0003800200 */
.L_x_1257:
        /* <DEDUP_REMOVED lines=20> */
.L_x_1260:
[----:B------:R-:W-:Y:S05]  /*1030*/  BSYNC.RECONVERGENT B0 ;  /* 0x0000000000007941 */ /* 0x000fea0003800200 */
.L_x_1259:
        /* <DEDUP_REMOVED lines=19> */
.L_x_1262:
[----:B------:R-:W-:Y:S05]  /*1170*/  BSYNC.RECONVERGENT B0 ;  /* 0x0000000000007941 */ /* 0x000fea0003800200 */
.L_x_1261:
        /* <DEDUP_REMOVED lines=18> */
.L_x_1264:
[----:B------:R-:W-:Y:S05]  /*12a0*/  BSYNC.RECONVERGENT B0 ;  /* 0x0000000000007941 */ /* 0x000fea0003800200 */
.L_x_1263:
        /* <DEDUP_REMOVED lines=18> */
.L_x_1266:
[----:B------:R-:W-:Y:S05]  /*13d0*/  BSYNC.RECONVERGENT B0 ;  /* 0x0000000000007941 */ /* 0x000fea0003800200 */
.L_x_1265:
        /* <DEDUP_REMOVED lines=18> */
.L_x_1268:
[----:B------:R-:W-:Y:S05]  /*1500*/  BSYNC.RECONVERGENT B0 ;  /* 0x0000000000007941 */ /* 0x000fea0003800200 */
.L_x_1267:
        /* <DEDUP_REMOVED lines=33> */
.L_x_1252:
        /* <DEDUP_REMOVED lines=13> */
.L_x_1269:
[----:B------:R-:W-:Y:S05]  /*17f0*/  BRA.U !UP0, `(.L_x_1270) ;  /* 0x0000000508a47547 */ /* 0x000fea000b800000 */
[----:B-1----:R-:W1:Y:S01]  /*1800*/  LDC R3, c[0x0][0x4f0] ;  /* 0x00013c00ff037b82 */ /* 0x002e620000000800 */
[----:B------:R-:W-:Y:S01]  /*1810*/  ULEA UR19, UR4, 0xffffffc0, 0x6 ;  /* 0xffffffc004137891 */ /* 0x000fe2000f8e30ff */
[----:B------:R-:W2:Y:S05]  /*1820*/  LDCU.64 UR8, c[0x0][0x4e8] ;  /* 0x00009d00ff0877ac */ /* 0x000eaa0008000a00 */
[----:B------:R-:W-:Y:S01]  /*1830*/  MOV R0, UR19 ;  /* 0x0000001300007c02 */ /* 0x000fe20008000f00 */
[----:B------:R-:W3:Y:S01]  /*1840*/  LDC R11, c[0x0][0x3e8] ;  /* 0x0000fa00ff0b7b82 */ /* 0x000ee20000000800 */
[----:B------:R-:W4:Y:S02]  /*1850*/  LDCU.64 UR16, c[0x0][0x3b8] ;  /* 0x00007700ff1077ac */ /* 0x000f240008000a00 */
        /* <DEDUP_REMOVED lines=8> */
[----:B------:R-:W-:Y:S01]  /*18e0*/  MOV R160, UR8 ;  /* 0x0000000800a07c02 */ /* 0x000fe20008000f00 */
[----:B------:R-:W2:Y:S03]  /*18f0*/  LDCU.64 UR10, c[0x0][0x3a0] ;  /* 0x00007400ff0a77ac */ /* 0x000ea60008000a00 */
[----:B------:R-:W-:-:S05]  /*1900*/  IMAD.U32 R161, RZ, RZ, UR9 ;  /* 0x00000009ffa17e24 */ /* 0x000fca000f8e00ff */
[----:B------:R-:W2:Y:S01]  /*1910*/  LDCU.64 UR8, c[0x0][0x3a8] ;  /* 0x00007500ff0877ac */ /* 0x000ea20008000a00 */
[----:B-1----:R-:W1:Y:S02]  /*1920*/  MUFU.RCP R6, R8 ;  /* 0x0000000800067308 */ /* 0x002e640000001000 */
[----:B-1----:R-:W-:-:S06]  /*1930*/  IADD3 R6, PT, PT, R6, 0xffffffe, RZ ;  /* 0x0ffffffe06067810 */ /* 0x002fcc0007ffe0ff */
[----:B-----5:R-:W1:Y:S02]  /*1940*/  F2I.FTZ.U32.TRUNC.NTZ R7, R6 ;  /* 0x0000000600077305 */ /* 0x020e64000021f000 */
[----:B-1----:R-:W-:Y:S02]  /*1950*/  IMAD.MOV R5, RZ, RZ, -R7 ;  /* 0x000000ffff057224 */ /* 0x002fe400078e0a07 */
[----:B------:R-:W-:Y:S02]  /*1960*/  IMAD.MOV.U32 R6, RZ, RZ, RZ ;  /* 0x000000ffff067224 */ /* 0x000fe400078e00ff */
        /* <DEDUP_REMOVED lines=8> */
[----:B------:R-:W-:Y:S01]  /*19f0*/  @!P1 IMAD.IADD R5, R5, 0x1, -R4 ;  /* 0x0000000105059824 */ /* 0x000fe200078e0a04 */
[----:B------:R-:W-:Y:S02]  /*1a00*/  @!P1 IADD3 R2, PT, PT, R2, 0x1, RZ ;  /* 0x0000000102029810 */ /* 0x000fe40007ffe0ff */
[----:B------:R-:W-:Y:S02]  /*1a10*/  ISETP.NE.AND P1, PT, R3, RZ, PT ;  /* 0x000000ff0300720c */ /* 0x000fe40003f25270 */
[----:B------:R-:W-:-:S13]  /*1a20*/  ISETP.GE.U32.AND P2, PT, R5, R4, PT ;  /* 0x000000040500720c */ /* 0x000fda0003f46070 */
[----:B------:R-:W-:-:S05]  /*1a30*/  @P2 VIADD R2, R2, 0x1 ;  /* 0x0000000102022836 */ /* 0x000fca0000000000 */
[----:B------:R-:W-:-:S05]  /*1a40*/  MOV R0, R2 ;  /* 0x0000000200007202 */ /* 0x000fca0000000f00 */
[----:B------:R-:W-:Y:S01]  /*1a50*/  @!P0 IMAD.MOV R0, RZ, RZ, -R0 ;  /* 0x000000ffff008224 */ /* 0x000fe200078e0a00 */
[----:B------:R-:W-:-:S05]  /*1a60*/  @!P1 LOP3.LUT R0, RZ, R3, RZ, 0x33, !PT ;  /* 0x00000003ff009212 */ /* 0x000fca00078e33ff */
[----:B------:R-:W-:-:S05]  /*1a70*/  IMAD.WIDE R12, R0, 0x4, R160 ;  /* 0x00000004000c7825 */ /* 0x000fca00078e02a0 */
[----:B------:R-:W2:Y:S01]  /*1a80*/  LDG.E R4, desc[UR6][R12.64] ;  /* 0x000000060c047981 */ /* 0x000ea2000c1e1900 */
[----:B---3--:R-:W-:Y:S02]  /*1a90*/  IABS R2, R11 ;  /* 0x0000000b00027213 */ /* 0x008fe40000000000 */
[----:B------:R-:W-:Y:S02]  /*1aa0*/  MOV R5, UR18 ;  /* 0x0000001200057c02 */ /* 0x000fe40008000f00 */
[----:B------:R-:W1:Y:S01]  /*1ab0*/  I2F.RP R10, R2 ;  /* 0x00000002000a7306 */ /* 0x000e620000209400 */
[----:B------:R-:W-:Y:S02]  /*1ac0*/  IADD3 R0, PT, PT, -R0, RZ, RZ ;  /* 0x000000ff00007210 */ /* 0x000fe40007ffe1ff */
[----:B------:R-:W-:-:S03]  /*1ad0*/  IABS R5, R5 ;  /* 0x0000000500057213 */ /* 0x000fc60000000000 */
[----:B------:R-:W-:Y:S01]  /*1ae0*/  IMAD R0, R3, R0, UR19 ;  /* 0x0000001303007e24 */ /* 0x000fe2000f8e0200 */
[----:B----4-:R-:W-:Y:S01]  /*1af0*/  MOV R3, UR15 ;  /* 0x0000000f00037c02 */ /* 0x010fe20008000f00 */
[----:B-1----:R-:W1:Y:S02]  /*1b00*/  MUFU.RCP R8, R10 ;  /* 0x0000000a00087308 */ /* 0x002e640000001000 */
[----:B-1----:R-:W-:-:S06]  /*1b10*/  IADD3 R8, PT, PT, R8, 0xffffffe, RZ ;  /* 0x0ffffffe08087810 */ /* 0x002fcc0007ffe0ff */
[----:B------:R-:W1:Y:S02]  /*1b20*/  F2I.FTZ.U32.TRUNC.NTZ R9, R8 ;  /* 0x0000000800097305 */ /* 0x000e64000021f000 */
[----:B-1----:R-:W-:Y:S02]  /*1b30*/  IMAD.MOV R7, RZ, RZ, -R9 ;  /* 0x000000ffff077224 */ /* 0x002fe400078e0a09 */
[----:B------:R-:W-:Y:S02]  /*1b40*/  IMAD.MOV.U32 R8, RZ, RZ, RZ ;  /* 0x000000ffff087224 */ /* 0x000fe400078e00ff */
[----:B------:R-:W-:-:S04]  /*1b50*/  IMAD R6, R7, R2, RZ ;  /* 0x0000000207067224 */ /* 0x000fc800078e02ff */
[----:B------:R-:W-:Y:S01]  /*1b60*/  IMAD.HI.U32 R9, R9, R6, R8 ;  /* 0x0000000609097227 */ /* 0x000fe200078e0008 */
[----:B------:R-:W-:-:S05]  /*1b70*/  MOV R6, R5 ;  /* 0x0000000500067202 */ /* 0x000fca0000000f00 */
[----:B------:R-:W-:-:S05]  /*1b80*/  IMAD.HI.U32 R16, R9, R6, RZ ;  /* 0x0000000609107227 */ /* 0x000fca00078e00ff */
[----:B------:R-:W-:-:S05]  /*1b90*/  IADD3 R5, PT, PT, -R16, RZ, RZ ;  /* 0x000000ff10057210 */ /* 0x000fca0007ffe1ff */
[----:B------:R-:W-:-:S05]  /*1ba0*/  IMAD R7, R2, R5, R6 ;  /* 0x0000000502077224 */ /* 0x000fca00078e0206 */
[----:B------:R-:W-:-:S13]  /*1bb0*/  ISETP.GT.U32.AND P0, PT, R2, R7, PT ;  /* 0x000000070200720c */ /* 0x000fda0003f04070 */
[----:B------:R-:W-:Y:S01]  /*1bc0*/  @!P0 IMAD.IADD R7, R7, 0x1, -R2 ;  /* 0x0000000107078824 */ /* 0x000fe200078e0a02 */
[----:B------:R-:W-:-:S04]  /*1bd0*/  @!P0 IADD3 R16, PT, PT, R16, 0x1, RZ ;  /* 0x0000000110108810 */ /* 0x000fc80007ffe0ff */
[----:B------:R-:W-:Y:S02]  /*1be0*/  ISETP.GE.U32.AND P1, PT, R7, R2, PT ;  /* 0x000000020700720c */ /* 0x000fe40003f26070 */
[----:B------:R-:W-:-:S04]  /*1bf0*/  LOP3.LUT R2, R11, UR18, RZ, 0x3c, !PT ;  /* 0x000000120b027c12 */ /* 0x000fc8000f8e3cff */
[----:B------:R-:W-:Y:S02]  /*1c00*/  ISETP.GE.AND P0, PT, R2, RZ, PT ;  /* 0x000000ff0200720c */ /* 0x000fe40003f06270 */
[----:B------:R-:W-:-:S05]  /*1c10*/  MOV R2, UR14 ;  /* 0x0000000e00027c02 */ /* 0x000fca0008000f00 */
[----:B------:R-:W-:Y:S02]  /*1c20*/  @P1 IADD3 R16, PT, PT, R16, 0x1, RZ ;  /* 0x0000000110101810 */ /* 0x000fe40007ffe0ff */
[----:B------:R-:W-:Y:S02]  /*1c30*/  ISETP.NE.AND P1, PT, R11, RZ, PT ;  /* 0x000000ff0b00720c */ /* 0x000fe40003f25270 */
[----:B------:R-:W-:Y:S02]  /*1c40*/  MOV R8, R16 ;  /* 0x0000001000087202 */ /* 0x000fe40000000f00 */
[----:B------:R-:W-:-:S03]  /*1c50*/  LOP3.LUT R11, RZ, R11, RZ, 0x33, !PT ;  /* 0x0000000bff0b7212 */ /* 0x000fc600078e33ff */
[----:B------:R-:W-:-:S05]  /*1c60*/  @!P0 IMAD.MOV R8, RZ, RZ, -R8 ;  /* 0x000000ffff088224 */ /* 0x000fca00078e0a08 */
[----:B------:R-:W-:Y:S02]  /*1c70*/  SEL R8, R11, R8, !P1 ;  /* 0x000000080b087207 */ /* 0x000fe40004800000 */
[----:B--2---:R-:W-:Y:S01]  /*1c80*/  SHF.R.S32.HI R5, RZ, 0x1f, R4 ;  /* 0x0000001fff057819 */ /* 0x004fe20000011404 */
[----:B------:R-:W-:-:S04]  /*1c90*/  IMAD.WIDE.U32 R6, R4, UR10, RZ ;  /* 0x0000000a04067c25 */ /* 0x000fc8000f8e00ff */
[C---:B------:R-:W-:Y:S02]  /*1ca0*/  IMAD R9, R5.reuse, UR10, RZ ;  /* 0x0000000a05097c24 */ /* 0x040fe4000f8e02ff */
[----:B------:R-:W-:Y:S02]  /*1cb0*/  IMAD R5, R5, UR8, RZ ;  /* 0x0000000805057c24 */ /* 0x000fe4000f8e02ff */
[C---:B------:R-:W-:Y:S02]  /*1cc0*/  IMAD R14, R4.reuse, UR11, R9 ;  /* 0x0000000b040e7c24 */ /* 0x040fe4000f8e0209 */
[C---:B------:R-:W-:Y:S02]  /*1cd0*/  IMAD R12, R4.reuse, UR9, R5 ;  /* 0x00000009040c7c24 */ /* 0x040fe4000f8e0205 */
[----:B------:R-:W-:Y:S01]  /*1ce0*/  IMAD.WIDE.U32 R4, R4, UR8, RZ ;  /* 0x0000000804047c25 */ /* 0x000fe2000f8e00ff */
[----:B------:R-:W1:Y:S03]  /*1cf0*/  LDCU.128 UR8, c[0x0][0x3d0] ;  /* 0x00007a00ff0877ac */ /* 0x000e660008000c00 */
[----:B------:R-:W-:Y:S01]  /*1d00*/  IMAD.IADD R15, R7, 0x1, R14 ;  /* 0x00000001070f7824 */ /* 0x000fe200078e020e */
[----:B------:R-:W-:Y:S01]  /*1d10*/  IADD3 R13, PT, PT, R5, R12, RZ ;  /* 0x0000000c050d7210 */ /* 0x000fe20007ffe0ff */
[----:B------:R-:W-:Y:S01]  /*1d20*/  IMAD.MOV.U32 R14, RZ, RZ, R6 ;  /* 0x000000ffff0e7224 */ /* 0x000fe200078e0006 */
[----:B------:R-:W-:Y:S01]  /*1d30*/  MOV R12, R4 ;  /* 0x00000004000c7202 */ /* 0x000fe20000000f00 */
[----:B------:R-:W-:Y:S01]  /*1d40*/  IMAD.U32 R5, RZ, RZ, UR17 ;  /* 0x00000011ff057e24 */ /* 0x000fe2000f8e00ff */
[----:B------:R-:W-:-:S02]  /*1d50*/  MOV R4, UR16 ;  /* 0x0000001000047c02 */ /* 0x000fc40008000f00 */
[----:B------:R-:W-:Y:S01]  /*1d60*/  SHF.R.S32.HI R7, RZ, 0x1f, R0 ;  /* 0x0000001fff077819 */ /* 0x000fe20000011400 */
[----:B------:R-:W-:-:S04]  /*1d70*/  IMAD.WIDE.U32 R12, R0, R2, R12 ;  /* 0x00000002000c7225 */ /* 0x000fc800078e000c */
[C---:B------:R-:W-:Y:S02]  /*1d80*/  IMAD R6, R7.reuse, R4, RZ ;  /* 0x0000000407067224 */ /* 0x040fe400078e02ff */
[----:B------:R-:W-:Y:S02]  /*1d90*/  IMAD R7, R7, R2, RZ ;  /* 0x0000000207077224 */ /* 0x000fe400078e02ff */
[C---:B------:R-:W-:Y:S02]  /*1da0*/  IMAD R6, R0.reuse, R5, R6 ;  /* 0x0000000500067224 */ /* 0x040fe400078e0206 */
[----:B------:R-:W-:-:S04]  /*1db0*/  IMAD.WIDE.U32 R14, R0, R4, R14 ;  /* 0x00000004000e7225 */ /* 0x000fc800078e000e */
[----:B------:R-:W-:Y:S01]  /*1dc0*/  IMAD R7, R0, R3, R7 ;  /* 0x0000000300077224 */ /* 0x000fe200078e0207 */
[----:B------:R-:W-:Y:S02]  /*1dd0*/  SHF.R.S32.HI R0, RZ, 0x1f, R8 ;  /* 0x0000001fff007819 */ /* 0x000fe40000011408 */
[----:B------:R-:W-:Y:S01]  /*1de0*/  IADD3 R15, PT, PT, R15, R6, RZ ;  /* 0x000000060f0f7210 */ /* 0x000fe20007ffe0ff */
[----:B------:R-:W-:Y:S02]  /*1df0*/  IMAD.IADD R13, R13, 0x1, R7 ;  /* 0x000000010d0d7824 */ /* 0x000fe400078e0207 */
[C---:B-1----:R-:W-:Y:S02]  /*1e00*/  IMAD R7, R0.reuse, UR8, RZ ;  /* 0x0000000800077c24 */ /* 0x042fe4000f8e02ff */
[----:B------:R-:W-:Y:S02]  /*1e10*/  IMAD R9, R0, UR10, RZ ;  /* 0x0000000a00097c24 */ /* 0x000fe4000f8e02ff */
[----:B------:R-:W-:-:S02]  /*1e20*/  IMAD R7, R8, UR9, R7 ;  /* 0x0000000908077c24 */ /* 0x000fc4000f8e0207 */
[----:B------:R-:W-:-:S04]  /*1e30*/  IMAD.WIDE.U32 R18, R8, UR8, R14 ;  /* 0x0000000808127c25 */ /* 0x000fc8000f8e000e */
[C---:B------:R-:W-:Y:S01]  /*1e40*/  IMAD R9, R8.reuse, UR11, R9 ;  /* 0x0000000b08097c24 */ /* 0x040fe2000f8e0209 */
[----:B------:R-:W-:Y:S01]  /*1e50*/  IADD3 R10, PT, PT, R19, R7, RZ ;  /* 0x00000007130a7210 */ /* 0x000fe20007ffe0ff */
[----:B------:R-:W-:-:S05]  /*1e60*/  IMAD.WIDE.U32 R20, R8, UR10, R12 ;  /* 0x0000000a08147c25 */ /* 0x000fca000f8e000c */
[----:B------:R-:W-:Y:S01]  /*1e70*/  IADD3 R0, PT, PT, R21, R9, RZ ;  /* 0x0000000915007210 */ /* 0x000fe20007ffe0ff */
[----:B------:R-:W-:Y:S06]  /*1e80*/  BRA `(.L_x_1271) ;  /* 0x0000000400707947 */ /* 0x000fec0003800000 */
.L_x_1270:
[----:B------:R-:W-:-:S09]  /*1e90*/  UISETP.NE.AND UP0, UPT, UR11, -0x1, UPT ;  /* 0xffffffff0b00788c */ /* 0x000fd2000bf05270 */
[----:B------:R-:W-:Y:S05]  /*1ea0*/  BRA.U UP0, `(.L_x_1272) ;  /* 0x0000000100347547 */ /* 0x000fea000b800000 */
[----:B------:R-:W1:Y:S01]  /*1eb0*/  LDC.64 R4, c[0x0][0x3b8] ;  /* 0x0000ee00ff047b82 */ /* 0x000e620000000a00 */
[----:B------:R-:W2:Y:S01]  /*1ec0*/  LDCU.64 UR8, c[0x0][0x3a0] ;  /* 0x00007400ff0877ac */ /* 0x000ea20008000a00 */
[----:B-----5:R-:W-:Y:S01]  /*1ed0*/  SHF.R.S32.HI R0, RZ, 0x1f, R7 ;  /* 0x0000001fff007819 */ /* 0x020fe20000011407 */
[----:B------:R-:W-:-:S04]  /*1ee0*/  USHF.R.S32.HI UR14, URZ, 0x1f, UR10 ;  /* 0x0000001fff0e7899 */ /* 0x000fc8000801140a */
[----:B--2---:R-:W-:-:S04]  /*1ef0*/  IMAD R0, R0, UR8, RZ ;  /* 0x0000000800007c24 */ /* 0x004fc8000f8e02ff */
[----:B------:R-:W-:Y:S02]  /*1f00*/  IMAD R0, R7, UR9, R0 ;  /* 0x0000000907007c24 */ /* 0x000fe4000f8e0200 */
[C---:B-1----:R-:W-:Y:S02]  /*1f10*/  IMAD R2, R4.reuse, UR14, RZ ;  /* 0x0000000e04027c24 */ /* 0x042fe4000f8e02ff */
[----:B------:R-:W-:-:S04]  /*1f20*/  IMAD.WIDE.U32 R8, R4, UR10, RZ ;  /* 0x0000000a04087c25 */ /* 0x000fc8000f8e00ff */
[----:B------:R-:W-:-:S05]  /*1f30*/  IMAD R2, R5, UR10, R2 ;  /* 0x0000000a05027c24 */ /* 0x000fca000f8e0202 */
[----:B------:R-:W-:-:S03]  /*1f40*/  IADD3 R9, PT, PT, R9, R2, RZ ;  /* 0x0000000209097210 */ /* 0x000fc60007ffe0ff */
[----:B------:R-:W-:-:S05]  /*1f50*/  IMAD.WIDE.U32 R14, R7, UR8, R8 ;  /* 0x00000008070e7c25 */ /* 0x000fca000f8e0008 */
[----:B------:R-:W-:Y:S01]  /*1f60*/  IADD3 R15, PT, PT, R15, R0, RZ ;  /* 0x000000000f0f7210 */ /* 0x000fe20007ffe0ff */
[----:B------:R-:W-:Y:S05]  /*1f70*/  BRA `(.L_x_1273) ;  /* 0x0000000000187947 */ /* 0x000fea0003800000 */
.L_x_1272:
[----:B------:R-:W2:Y:S01]  /*1f80*/  LDC.64 R4, c[0x0][0x3b8] ;  /* 0x0000ee00ff047b82 */ /* 0x000ea20000000a00 */
[----:B------:R-:W-:-:S06]  /*1f90*/  UIADD3 UR8, UPT, UPT, UR10, UR11, URZ ;  /* 0x0000000b0a087290 */ /* 0x000fcc000fffe0ff */
[----:B--2---:R-:W-:Y:S02]  /*1fa0*/  IMAD R15, R5, UR8, RZ ;  /* 0x00000008050f7c24 */ /* 0x004fe4000f8e02ff */
[----:B-1----:R-:W-:-:S05]  /*1fb0*/  IMAD.WIDE.U32 R2, R4, UR8, RZ ;  /* 0x0000000804027c25 */ /* 0x002fca000f8e00ff */
[----:B------:R-:W-:Y:S02]  /*1fc0*/  IADD3 R15, PT, PT, R3, R15, RZ ;  /* 0x0000000f030f7210 */ /* 0x000fe40007ffe0ff */
[----:B------:R-:W-:Y:S02]  /*1fd0*/  MOV R14, R2 ;  /* 0x00000002000e7202 */ /* 0x000fe40000000f00 */
.L_x_1273:
        /* <DEDUP_REMOVED lines=13> */
[----:B------:R-:W-:Y:S06]  /*20b0*/  BRA `(.L_x_1275) ;  /* 0x0000000000187947 */ /* 0x000fec0003800000 */
.L_x_1274:
[----:B------:R-:W1:Y:S01]  /*20c0*/  LDC.64 R2, c[0x0][0x3c0] ;  /* 0x0000f000ff027b82 */ /* 0x000e620000000a00 */
[----:B------:R-:W-:-:S06]  /*20d0*/  UIADD3 UR10, UPT, UPT, UR10, UR11, URZ ;  /* 0x0000000b0a0a7290 */ /* 0x000fcc000fffe0ff */
[----:B-1---5:R-:W-:Y:S02]  /*20e0*/  IMAD R7, R3, UR10, RZ ;  /* 0x0000000a03077c24 */ /* 0x022fe4000f8e02ff */
[----:B------:R-:W-:-:S05]  /*20f0*/  IMAD.WIDE.U32 R8, R2, UR10, RZ ;  /* 0x0000000a02087c25 */ /* 0x000fca000f8e00ff */
[----:B------:R-:W-:Y:S02]  /*2100*/  IADD3 R7, PT, PT, R9, R7, RZ ;  /* 0x0000000709077210 */ /* 0x000fe40007ffe0ff */
[----:B------:R-:W-:-:S07]  /*2110*/  MOV R6, R8 ;  /* 0x0000000800067202 */ /* 0x000fce0000000f00 */
.L_x_1275:
[----:B------:R-:W1:Y:S01]  /*2120*/  LDC R11, c[0x0][0x3e8] ;  /* 0x0000fa00ff0b7b82 */ /* 0x000e620000000800 */
[----:B------:R-:W-:Y:S01]  /*2130*/  IMAD.U32 R8, RZ, RZ, UR18 ;  /* 0x00000012ff087e24 */ /* 0x000fe2000f8e00ff */
[----:B------:R-:W-:Y:S01]  /*2140*/  MOV R19, R7 ;  /* 0x0000000700137202 */ /* 0x000fe20000000f00 */
[----:B------:R-:W-:Y:S01]  /*2150*/  IMAD.MOV.U32 R18, RZ, RZ, R6 ;  /* 0x000000ffff127224 */ /* 0x000fe200078e0006 */
[----:B------:R-:W-:Y:S01]  /*2160*/  ULEA UR8, UR4, 0xffffffc0, 0x6 ;  /* 0xffffffc004087891 */ /* 0x000fe2000f8e30ff */
[----:B------:R-:W-:Y:S02]  /*2170*/  CS2R R160, SRZ ;  /* 0x0000000000a07805 */ /* 0x000fe4000001ff00 */
[----:B------:R-:W-:Y:S01]  /*2180*/  IABS R8, R8 ;  /* 0x0000000800087213 */ /* 0x000fe20000000000 */
[----:B------:R-:W2:Y:S01]  /*2190*/  LDC.64 R6, c[0x0][0x3d0] ;  /* 0x0000f400ff067b82 */ /* 0x000ea20000000a00 */
[----:B------:R-:W-:Y:S01]  /*21a0*/  USHF.R.S32.HI UR9, URZ, 0x1f, UR8 ;  /* 0x0000001fff097899 */ /* 0x000fe20008011408 */
[----:B------:R-:W-:-:S04]  /*21b0*/  IMAD.WIDE.U32 R18, R2, UR8, R18 ;  /* 0x0000000802127c25 */ /* 0x000fc8000f8e0012 */
[----:B------:R-:W-:Y:S01]  /*21c0*/  IMAD.WIDE.U32 R14, R4, UR8, R14 ;  /* 0x00000008040e7c25 */ /* 0x000fe2000f8e000e */
[----:B-1----:R-:W-:-:S04]  /*21d0*/  IABS R0, R11 ;  /* 0x0000000b00007213 */ /* 0x002fc80000000000 */
[----:B------:R-:W1:Y:S08]  /*21e0*/  I2F.RP R10, R0 ;  /* 0x00000000000a7306 */ /* 0x000e700000209400 */
[----:B-1----:R-:W1:Y:S02]  /*21f0*/  MUFU.RCP R12, R10 ;  /* 0x0000000a000c7308 */ /* 0x002e640000001000 */
[----:B-1----:R-:W-:Y:S01]  /*2200*/  IADD3 R12, PT, PT, R12, 0xffffffe, RZ ;  /* 0x0ffffffe0c0c7810 */ /* 0x002fe20007ffe0ff */
[----:B------:R-:W-:-:S05]  /*2210*/  IMAD R10, R2, UR9, RZ ;  /* 0x00000009020a7c24 */ /* 0x000fca000f8e02ff */
[----:B------:R-:W1:Y:S01]  /*2220*/  F2I.FTZ.U32.TRUNC.NTZ R13, R12 ;  /* 0x0000000c000d7305 */ /* 0x000e62000021f000 */
[----:B------:R-:W-:-:S05]  /*2230*/  IMAD R10, R3, UR8, R10 ;  /* 0x00000008030a7c24 */ /* 0x000fca000f8e020a */
[----:B------:R-:W-:Y:S02]  /*2240*/  IADD3 R19, PT, PT, R19, R10, RZ ;  /* 0x0000000a13137210 */ /* 0x000fe40007ffe0ff */
[----:B-1----:R-:W-:Y:S02]  /*2250*/  IADD3 R9, PT, PT, RZ, -R13, RZ ;  /* 0x8000000dff097210 */ /* 0x002fe40007ffe0ff */
[----:B------:R-:W-:-:S03]  /*2260*/  MOV R12, RZ ;  /* 0x000000ff000c7202 */ /* 0x000fc60000000f00 */
[----:B------:R-:W-:-:S04]  /*2270*/  IMAD R9, R9, R0, RZ ;  /* 0x0000000009097224 */ /* 0x000fc800078e02ff */
[----:B------:R-:W-:-:S06]  /*2280*/  IMAD.HI.U32 R9, R13, R9, R12 ;  /* 0x000000090d097227 */ /* 0x000fcc00078e000c */
[----:B------:R-:W-:-:S04]  /*2290*/  IMAD.HI.U32 R16, R9, R8, RZ ;  /* 0x0000000809107227 */ /* 0x000fc800078e00ff */
[----:B------:R-:W-:-:S04]  /*22a0*/  IMAD.MOV R9, RZ, RZ, -R16 ;  /* 0x000000ffff097224 */ /* 0x000fc800078e0a10 */
[----:B------:R-:W-:-:S05]  /*22b0*/  IMAD R9, R0, R9, R8 ;  /* 0x0000000900097224 */ /* 0x000fca00078e0208 */
[----:B------:R-:W-:-:S13]  /*22c0*/  ISETP.GT.U32.AND P0, PT, R0, R9, PT ;  /* 0x000000090000720c */ /* 0x000fda0003f04070 */
[-C--:B------:R-:W-:Y:S02]  /*22d0*/  @!P0 IADD3 R9, PT, PT, R9, -R0.reuse, RZ ;  /* 0x8000000009098210 */ /* 0x080fe40007ffe0ff */
[----:B------:R-:W-:Y:S02]  /*22e0*/  @!P0 IADD3 R16, PT, PT, R16, 0x1, RZ ;  /* 0x0000000110108810 */ /* 0x000fe40007ffe0ff */
[----:B------:R-:W-:Y:S02]  /*22f0*/  ISETP.GE.U32.AND P1, PT, R9, R0, PT ;  /* 0x000000000900720c */ /* 0x000fe40003f26070 */
[----:B------:R-:W-:Y:S01]  /*2300*/  LOP3.LUT R0, R11, UR18, RZ, 0x3c, !PT ;  /* 0x000000120b007c12 */ /* 0x000fe2000f8e3cff */
[----:B------:R-:W1:Y:S03]  /*2310*/  LDC.64 R8, c[0x0][0x3d8] ;  /* 0x0000f600ff087b82 */ /* 0x000e660000000a00 */
[----:B------:R-:W-:Y:S01]  /*2320*/  ISETP.GE.AND P0, PT, R0, RZ, PT ;  /* 0x000000ff0000720c */ /* 0x000fe20003f06270 */
[----:B------:R-:W-:-:S04]  /*2330*/  IMAD R0, R4, UR9, RZ ;  /* 0x0000000904007c24 */ /* 0x000fc8000f8e02ff */
[----:B------:R-:W-:Y:S02]  /*2340*/  IMAD R0, R5, UR8, R0 ;  /* 0x0000000805007c24 */ /* 0x000fe4000f8e0200 */
[----:B------:R-:W-:Y:S02]  /*2350*/  @P1 IADD3 R16, PT, PT, R16, 0x1, RZ ;  /* 0x0000000110101810 */ /* 0x000fe40007ffe0ff */
[----:B------:R-:W-:Y:S01]  /*2360*/  ISETP.NE.AND P1, PT, R11, RZ, PT ;  /* 0x000000ff0b00720c */ /* 0x000fe20003f25270 */
[----:B------:R-:W-:Y:S01]  /*2370*/  IMAD.IADD R15, R15, 0x1, R0 ;  /* 0x000000010f0f7824 */ /* 0x000fe200078e0200 */
[----:B------:R-:W-:Y:S01]  /*2380*/  LOP3.LUT R11, RZ, R11, RZ, 0x33, !PT ;  /* 0x0000000bff0b7212 */ /* 0x000fe200078e33ff */
[----:B------:R-:W-:-:S05]  /*2390*/  IMAD.MOV.U32 R12, RZ, RZ, R16 ;  /* 0x000000ffff0c7224 */ /* 0x000fca00078e0010 */
[----:B------:R-:W-:-:S04]  /*23a0*/  @!P0 IADD3 R12, PT, PT, -R12, RZ, RZ ;  /* 0x000000ff0c0c8210 */ /* 0x000fc80007ffe1ff */
[----:B------:R-:W-:-:S04]  /*23b0*/  SEL R12, R11, R12, !P1 ;  /* 0x0000000c0b0c7207 */ /* 0x000fc80004800000 */
[----:B------:R-:W-:Y:S01]  /*23c0*/  SHF.R.S32.HI R13, RZ, 0x1f, R12 ;  /* 0x0000001fff0d7819 */ /* 0x000fe2000001140c */
[----:B-1----:R-:W-:-:S04]  /*23d0*/  IMAD.WIDE.U32 R20, R12, R8, R18 ;  /* 0x000000080c147225 */ /* 0x002fc800078e0012 */
[C---:B------:R-:W-:Y:S02]  /*23e0*/  IMAD R0, R13.reuse, R8, RZ ;  /* 0x000000080d007224 */ /* 0x040fe400078e02ff */
[-C--:B--2---:R-:W-:Y:S02]  /*23f0*/  IMAD R13, R13, R6.reuse, RZ ;  /* 0x000000060d0d7224 */ /* 0x084fe400078e02ff */
[C---:B------:R-:W-:Y:S02]  /*2400*/  IMAD R0, R12.reuse, R9, R0 ;  /* 0x000000090c007224 */ /* 0x040fe400078e0200 */
[----:B------:R-:W-:-:S03]  /*2410*/  IMAD.WIDE.U32 R18, R12, R6, R14 ;  /* 0x000000060c127225 */ /* 0x000fc600078e000e */
[----:B------:R-:W-:Y:S01]  /*2420*/  IADD3 R0, PT, PT, R21, R0, RZ ;  /* 0x0000000015007210 */ /* 0x000fe20007ffe0ff */
[----:B------:R-:W-:-:S05]  /*2430*/  IMAD R7, R12, R7, R13 ;  /* 0x000000070c077224 */ /* 0x000fca00078e020d */
[----:B------:R-:W-:-:S07]  /*2440*/  IADD3 R10, PT, PT, R19, R7, RZ ;  /* 0x00000007130a7210 */ /* 0x000fce0007ffe0ff */
.L_x_1271:
[----:B------:R-:W-:Y:S01]  /*2450*/  UISETP.NE.AND UP0, UPT, UR5, -0x1, UPT ;  /* 0xffffffff0500788c */ /* 0x000fe2000bf05270 */
[----:B------:R-:W1:Y:S01]  /*2460*/  LDC.64 R6, c[0x0][0x3b0] ;  /* 0x0000ec00ff067b82 */ /* 0x000e620000000a00 */
[C---:B------:R-:W-:Y:S01]  /*2470*/  IMAD.SHL.U32 R96, R132.reuse, 0x8, RZ ;  /* 0x0000000884607824 */ /* 0x040fe200078e00ff */
[----:B------:R-:W2:Y:S01]  /*2480*/  LDCU.64 UR8, c[0x0][0x3c8] ;  /* 0x00007900ff0877ac */ /* 0x000ea20008000a00 */
[----:B------:R-:W-:Y:S02]  /*2490*/  IMAD.MOV.U32 R72, RZ, RZ, RZ ;  /* 0x000000ffff487224 */ /* 0x000fe400078e00ff */
[----:B------:R-:W-:Y:S01]  /*24a0*/  PLOP3.LUT P2, PT, PT, PT, UP0, 0x80, 0x8 ;  /* 0x000000000008781c */ /* 0x000fe20003f4f008 */
[----:B------:R-:W3:Y:S01]  /*24b0*/  S2R R13, SR_CTAID.X ;  /* 0x00000000000d7919 */ /* 0x000ee20000002500 */
[----:B------:R-:W4:Y:S02]  /*24c0*/  LDCU.64 UR10, c[0x0][0x388] ;  /* 0x00007100ff0a77ac */ /* 0x000f240008000a00 */
[----:B------:R1:W5:Y:S01]  /*24d0*/  @P3 LDG.E R72, desc[UR6][R104.64] ;  /* 0x0000000668483981 */ /* 0x000362000c1e1900 */
[----:B------:R-:W-:Y:S01]  /*24e0*/  SHF.R.U32.HI R102, RZ, 0x3, R132 ;  /* 0x00000003ff667819 */ /* 0x000fe20000011684 */
[----:B------:R-:W-:Y:S01]  /*24f0*/  IMAD.MOV.U32 R103, RZ, RZ, RZ ;  /* 0x000000ffff677224 */ /* 0x000fe200078e00ff */
[C---:B------:R-:W-:Y:S01]  /*2500*/  SHF.L.U32 R94, R132.reuse, 0x2, RZ ;  /* 0x00000002845e7819 */ /* 0x040fe200000006ff */
[----:B------:R-:W-:Y:S01]  /*2510*/  IMAD.SHL.U32 R65, R132, 0x40, RZ ;  /* 0x0000004084417824 */ /* 0x000fe200078e00ff */
[----:B------:R-:W-:Y:S01]  /*2520*/  UIADD3 UR27, UPT, UPT, UR4, -0x1, URZ ;  /* 0xffffffff041b7890 */ /* 0x000fe2000fffe0ff */
[C---:B------:R-:W-:Y:S01]  /*2530*/  SHF.L.U64.HI R60, R4.reuse, 0x4, R5 ;  /* 0x00000004043c7819 */ /* 0x040fe20000010205 */
[----:B------:R-:W-:-:S02]  /*2540*/  IMAD.SHL.U32 R61, R4, 0x10, RZ ;  /* 0x00000010043d7824 */ /* 0x000fc400078e00ff */
[----:B------:R-:W4:Y:S01]  /*2550*/  @!P2 LDC.64 R8, c[0x0][0x398] ;  /* 0x0000e600ff08ab82 */ /* 0x000f220000000a00 */
[----:B------:R-:W-:Y:S01]  /*2560*/  LOP3.LUT R94, R94, 0x1c, RZ, 0xc0, !PT ;  /* 0x0000001c5e5e7812 */ /* 0x000fe200078ec0ff */
[----:B--2---:R-:W-:Y:S01]  /*2570*/  IMAD.U32 R100, RZ, RZ, UR8 ;  /* 0x00000008ff647e24 */ /* 0x004fe2000f8e00ff */
[C---:B------:R-:W-:Y:S01]  /*2580*/  SHF.L.U64.HI R62, R2.reuse, 0x4, R3 ;  /* 0x00000004023e7819 */ /* 0x040fe20000010203 */
[----:B------:R-:W-:Y:S01]  /*2590*/  IMAD.SHL.U32 R63, R2, 0x10, RZ ;  /* 0x00000010023f7824 */ /* 0x000fe200078e00ff */
[----:B------:R-:W-:Y:S01]  /*25a0*/  LOP3.LUT R65, R65, 0x1c0, RZ, 0xc0, !PT ;  /* 0x000001c041417812 */ /* 0x000fe200078ec0ff */
[----:B-1----:R-:W-:Y:S01]  /*25b0*/  @P2 IMAD.WIDE.U32 R22, R6, UR5, RZ ;  /* 0x0000000506162c25 */ /* 0x002fe2000f8e00ff */
[----:B------:R-:W-:-:S03]  /*25c0*/  USHF.L.U32 UR26, UR27, 0x6, URZ ;  /* 0x000000061b1a7899 */ /* 0x000fc600080006ff */
[----:B---3--:R-:W-:-:S04]  /*25d0*/  IMAD.WIDE.U32 R12, R13, 0x40, R102 ;  /* 0x000000400d0c7825 */ /* 0x008fc800078e0066 */
[----:B----4-:R-:W-:-:S04]  /*25e0*/  @!P2 IMAD.WIDE.U32 R14, R8, UR23, RZ ;  /* 0x00000017080eac25 */ /* 0x010fc8000f8e00ff */
[----:B------:R-:W-:Y:S01]  /*25f0*/  @!P2 IMAD R9, R9, UR23, R15 ;  /* 0x000000170909ac24 */ /* 0x000fe2000f8e020f */
[----:B------:R-:W-:Y:S01]  /*2600*/  @!P2 MOV R8, R14 ;  /* 0x0000000e0008a202 */ /* 0x000fe20000000f00 */
[----:B------:R-:W-:Y:S01]  /*2610*/  @P2 IMAD.MOV.U32 R8, RZ, RZ, R22 ;  /* 0x000000ffff082224 */ /* 0x000fe200078e0016 */
[----:B------:R-:W-:Y:S01]  /*2620*/  LOP3.LUT R14, R96, 0x38, RZ, 0xc0, !PT ;  /* 0x00000038600e7812 */ /* 0x000fe200078ec0ff */
[----:B------:R-:W-:Y:S01]  /*2630*/  @P2 IMAD R9, R7, UR5, R23 ;  /* 0x0000000507092c24 */ /* 0x000fe2000f8e0217 */
[----:B------:R-:W-:Y:S02]  /*2640*/  USHF.R.S32.HI UR5, URZ, 0x1f, UR18 ;  /* 0x0000001fff057899 */ /* 0x000fe40008011412 */
[C---:B------:R-:W-:Y:S02]  /*2650*/  IADD3 R8, P2, PT, R14.reuse, R8, RZ ;  /* 0x000000080e087210 */ /* 0x040fe40007f5e0ff */
[----:B------:R-:W-:Y:S01]  /*2660*/  UIMAD UR5, UR5, UR8, URZ ;  /* 0x00000008050572a4 */ /* 0x000fe2000f8e02ff */
[----:B------:R-:W-:-:S02]  /*2670*/  IADD3 R18, P3, PT, R14, R18, RZ ;  /* 0x000000120e127210 */ /* 0x000fc40007f7e0ff */
[----:B------:R-:W-:Y:S01]  /*2680*/  IADD3.X R9, PT, PT, RZ, R9, RZ, P2, !PT ;  /* 0x00000009ff097210 */ /* 0x000fe200017fe4ff */
[----:B------:R-:W-:Y:S01]  /*2690*/  UIMAD UR5, UR18, UR9, UR5 ;  /* 0x00000009120572a4 */ /* 0x000fe2000f8e0205 */
[----:B------:R-:W-:Y:S01]  /*26a0*/  IADD3 R22, P2, PT, R14, R20, RZ ;  /* 0x000000140e167210 */ /* 0x000fe20007f5e0ff */
[----:B------:R-:W-:Y:S01]  /*26b0*/  IMAD.X R19, RZ, RZ, R10, P3 ;  /* 0x000000ffff137224 */ /* 0x000fe200018e060a */
[----:B------:R-:W1:Y:S01]  /*26c0*/  LDCU.64 UR8, c[0x0][0x390] ;  /* 0x00007200ff0877ac */ /* 0x000e620008000a00 */
[----:B------:R-:W-:Y:S01]  /*26d0*/  IMAD.WIDE.U32 R100, R100, UR18, R8 ;  /* 0x0000001264647c25 */ /* 0x000fe2000f8e0008 */
[----:B------:R-:W-:Y:S02]  /*26e0*/  IADD3.X R23, PT, PT, RZ, R0, RZ, P2, !PT ;  /* 0x00000000ff177210 */ /* 0x000fe400017fe4ff */
[----:B------:R-:W2:Y:S01]  /*26f0*/  LDC R0, c[0x0][0x450] ;  /* 0x00011400ff007b82 */ /* 0x000ea20000000800 */
[----:B------:R-:W-:Y:S01]  /*2700*/  VIADD R101, R101, UR5 ;  /* 0x0000000565657c36 */ /* 0x000fe20008000000 */
[----:B------:R-:W-:Y:S01]  /*2710*/  USHF.R.S32.HI UR5, URZ, 0x1f, UR22 ;  /* 0x0000001fff057899 */ /* 0x000fe20008011416 */
[----:B------:R-:W-:Y:S01]  /*2720*/  IMAD.WIDE.U32 R20, R102, R4, R18 ;  /* 0x0000000466147225 */ /* 0x000fe200078e0012 */
[----:B------:R-:W-:-:S02]  /*2730*/  LOP3.LUT R10, R14, 0x40, RZ, 0xfc, !PT ;  /* 0x000000400e0a7812 */ /* 0x000fc400078efcff */
[----:B------:R-:W-:Y:S01]  /*2740*/  ULEA.HI UR5, UR5, UR22, URZ, 0x6 ;  /* 0x0000001605057291 */ /* 0x000fe2000f8f30ff */
[----:B------:R-:W-:Y:S01]  /*2750*/  IMAD R69, R102, R5, R21 ;  /* 0x0000000566457224 */ /* 0x000fe200078e0215 */
[----:B------:R-:W-:Y:S01]  /*2760*/  LOP3.LUT R9, R14, 0x80, RZ, 0xfc, !PT ;  /* 0x000000800e097812 */ /* 0x000fe200078efcff */
[----:B------:R-:W-:Y:S01]  /*2770*/  IMAD.SHL.U32 R68, R20, 0x2, RZ ;  /* 0x0000000214447824 */ /* 0x000fe200078e00ff */
[----:B------:R-:W-:Y:S01]  /*2780*/  USHF.R.S32.HI UR5, URZ, 0x6, UR5 ;  /* 0x00000006ff057899 */ /* 0x000fe20008011405 */
[----:B------:R-:W-:Y:S01]  /*2790*/  IMAD.WIDE.U32 R18, R102, R2, R22 ;  /* 0x0000000266127225 */ /* 0x000fe200078e0016 */
[----:B------:R-:W-:Y:S02]  /*27a0*/  SHF.L.U64.HI R69, R20, 0x1, R69 ;  /* 0x0000000114457819 */ /* 0x000fe40000010245 */
[----:B------:R-:W-:Y:S01]  /*27b0*/  UISETP.LT.AND UP0, UPT, UR20, UR5, UPT ;  /* 0x000000051400728c */ /* 0x000fe2000bf01270 */
[----:B------:R-:W-:Y:S01]  /*27c0*/  IMAD R67, R102, R3, R19 ;  /* 0x0000000366437224 */ /* 0x000fe200078e0213 */
[----:B------:R-:W-:Y:S01]  /*27d0*/  IADD3 R68, P2, PT, R68, UR10, RZ ;  /* 0x0000000a44447c10 */ /* 0x000fe2000ff5e0ff */
[-C--:B------:R-:W-:Y:S01]  /*27e0*/  IMAD R8, R13, R6.reuse, RZ ;  /* 0x000000060d087224 */ /* 0x080fe200078e02ff */
[----:B------:R-:W-:Y:S01]  /*27f0*/  USEL UR5, UR20, UR5, !UP0 ;  /* 0x0000000514057287 */ /* 0x000fe2000c000000 */
[----:B------:R-:W-:Y:S01]  /*2800*/  SHF.L.U32 R66, R18, 0x1, RZ ;  /* 0x0000000112427819 */ /* 0x000fe200000006ff */
[----:B------:R-:W-:Y:S01]  /*2810*/  IMAD.WIDE.U32 R100, R12, R6, R100 ;  /* 0x000000060c647225 */ /* 0x000fe200078e0064 */
[----:B------:R-:W-:Y:S01]  /*2820*/  IADD3.X R69, PT, PT, R69, UR11, RZ, P2, !PT ;  /* 0x0000000b45457c10 */ /* 0x000fe200097fe4ff */
[----:B------:R-:W-:Y:S01]  /*2830*/  UISETP.GT.AND UP0, UPT, UR4, UR5, UPT ;  /* 0x000000050400728c */ /* 0x000fe2000bf04270 */
[----:B------:R-:W-:Y:S01]  /*2840*/  SHF.L.U64.HI R67, R18, 0x1, R67 ;  /* 0x0000000112437819 */ /* 0x000fe20000010243 */
[----:B------:R-:W-:Y:S01]  /*2850*/  IMAD R7, R12, R7, R8 ;  /* 0x000000070c077224 */ /* 0x000fe200078e0208 */
[----:B--2---:R-:W-:-:S02]  /*2860*/  LEA.HI R97, R0, R0, RZ, 0x1 ;  /* 0x0000000000617211 */ /* 0x004fc400078f08ff */
[----:B-1----:R-:W-:Y:S02]  /*2870*/  IADD3 R66, P2, PT, R66, UR8, RZ ;  /* 0x0000000842427c10 */ /* 0x002fe4000ff5e0ff */
[----:B------:R-:W-:Y:S02]  /*2880*/  SHF.R.S32.HI R97, RZ, 0x1, R97 ;  /* 0x00000001ff617819 */ /* 0x000fe40000011461 */
[----:B------:R-:W-:Y:S01]  /*2890*/  IADD3.X R67, PT, PT, R67, UR9, RZ, P2, !PT ;  /* 0x0000000943437c10 */ /* 0x000fe200097fe4ff */
[----:B------:R-:W-:Y:S01]  /*28a0*/  IMAD.MOV.U32 R158, RZ, RZ, R66 ;  /* 0x000000ffff9e7224 */ /* 0x000fe200078e0042 */
[----:B------:R-:W-:Y:S01]  /*28b0*/  MOV R156, R68 ;  /* 0x00000044009c7202 */ /* 0x000fe20000000f00 */
[----:B------:R-:W-:Y:S01]  /*28c0*/  IMAD R95, R102, R97, R94 ;  /* 0x00000061665f7224 */ /* 0x000fe200078e025e */
[----:B------:R-:W-:Y:S01]  /*28d0*/  MOV R157, R69 ;  /* 0x00000045009d7202 */ /* 0x000fe20000000f00 */
[----:B------:R-:W-:Y:S01]  /*28e0*/  IMAD.MOV.U32 R159, RZ, RZ, R67 ;  /* 0x000000ffff9f7224 */ /* 0x000fe200078e0043 */
[----:B------:R-:W-:Y:S01]  /*28f0*/  IADD3 R64, PT, PT, R101, R7, RZ ;  /* 0x0000000765407210 */ /* 0x000fe20007ffe0ff */
[--C-:B------:R-:W-:Y:S01]  /*2900*/  IMAD.IADD R94, R94, 0x1, R95.reuse ;  /* 0x000000015e5e7824 */ /* 0x100fe200078e025f */
[----:B------:R-:W-:-:S04]  /*2910*/  SHF.R.S32.HI R86, RZ, 0x1f, R95 ;  /* 0x0000001fff567819 */ /* 0x000fc8000001145f */
[----:B------:R-:W-:Y:S01]  /*2920*/  SHF.R.S32.HI R84, RZ, 0x1f, R94 ;  /* 0x0000001fff547819 */ /* 0x000fe2000001145e */
[----:B------:R-:W-:Y:S06]  /*2930*/  BRA.U !UP0, `(.L_x_1276) ;  /* 0x0000008908807547 */ /* 0x000fec000b800000 */
[----:B------:R-:W1:Y:S01]  /*2940*/  LDC.64 R2, c[0x0][0x4a0] ;  /* 0x00012800ff027b82 */ /* 0x000e620000000a00 */
[----:B------:R-:W2:Y:S01]  /*2950*/  LDCU.128 UR16, c[0x0][0x4b0] ;  /* 0x00009600ff1077ac */ /* 0x000ea20008000c00 */
[----:B------:R-:W-:Y:S01]  /*2960*/  IMAD.U32 R92, RZ, RZ, UR26 ;  /* 0x0000001aff5c7e24 */ /* 0x000fe2000f8e00ff */
[----:B------:R-:W-:Y:S01]  /*2970*/  @!P0 IADD3 R16, PT, PT, -R16, RZ, RZ ;  /* 0x000000ff10108210 */ /* 0x000fe20007ffe1ff */
[----:B------:R-:W-:Y:S01]  /*2980*/  IMAD.MOV.U32 R15, RZ, RZ, RZ ;  /* 0x000000ffff0f7224 */ /* 0x000fe200078e00ff */
[----:B------:R-:W3:Y:S01]  /*2990*/  LDCU.128 UR8, c[0x0][0x490] ;  /* 0x00009200ff0877ac */ /* 0x000ee20008000c00 */
[----:B-----5:R-:W-:Y:S01]  /*29a0*/  IADD3 R72, PT, PT, R72, UR26, RZ ;  /* 0x0000001a48487c10 */ /* 0x020fe2000fffe0ff */
[----:B------:R-:W-:Y:S01]  /*29b0*/  IMAD.SHL.U32 R93, R97, 0x10, RZ ;  /* 0x00000010615d7824 */ /* 0x000fe200078e00ff */
[----:B------:R-:W4:Y:S01]  /*29c0*/  LDC.64 R82, c[0x0][0x4a8] ;  /* 0x00012a00ff527b82 */ /* 0x000f220000000a00 */
[----:B------:R-:W4:Y:S01]  /*29d0*/  LDCU.128 UR12, c[0x0][0x4c0] ;  /* 0x00009800ff0c77ac */ /* 0x000f220008000c00 */
[----:B------:R-:W-:Y:S01]  /*29e0*/  SHF.R.S32.HI R5, RZ, 0x1f, R92 ;  /* 0x0000001fff057819 */ /* 0x000fe2000001145c */
[----:B------:R-:W-:Y:S01]  /*29f0*/  IMAD R72, R72, R97, RZ ;  /* 0x0000006148487224 */ /* 0x000fe200078e02ff */
[----:B------:R-:W-:Y:S01]  /*2a00*/  SEL R16, R11, R16, !P1 ;  /* 0x000000100b107207 */ /* 0x000fe20004800000 */
[----:B------:R-:W4:Y:S01]  /*2a10*/  LDCU UR30, c[0x0][0x450] ;  /* 0x00008a00ff1e77ac */ /* 0x000f220008000800 */
[C---:B------:R-:W-:Y:S01]  /*2a20*/  IMAD R88, R97.reuse, 0x30, RZ ;  /* 0x0000003061587824 */ /* 0x040fe200078e02ff */
[----:B------:R-:W-:Y:S01]  /*2a30*/  IADD3 R91, PT, PT, R102, 0x10, RZ ;  /* 0x00000010665b7810 */ /* 0x000fe20007ffe0ff */
[----:B------:R-:W-:Y:S01]  /*2a40*/  IMAD.SHL.U32 R87, R97, 0x20, RZ ;  /* 0x0000002061577824 */ /* 0x000fe200078e00ff */
[----:B------:R-:W-:Y:S01]  /*2a50*/  SHF.R.S32.HI R73, RZ, 0x1f, R72 ;  /* 0x0000001fff497819 */ /* 0x000fe20000011448 */
[----:B------:R-:W4:Y:S01]  /*2a60*/  LDCU.U8 UR32, c[0x0][0x533] ;  /* 0x0000a660ff2077ac */ /* 0x000f220008000000 */
[----:B------:R-:W-:Y:S01]  /*2a70*/  IADD3 R50, P1, PT, R72, R95, RZ ;  /* 0x0000005f48327210 */ /* 0x000fe20007f3e0ff */
[C---:B------:R-:W-:Y:S01]  /*2a80*/  VIADD R90, R102.reuse, 0x20 ;  /* 0x00000020665a7836 */ /* 0x040fe20000000000 */
[----:B------:R-:W-:Y:S01]  /*2a90*/  IADD3 R89, PT, PT, R102, 0x30, RZ ;  /* 0x0000003066597810 */ /* 0x000fe20007ffe0ff */
[----:B------:R-:W-:Y:S01]  /*2aa0*/  UMOV UR31, URZ ;  /* 0x000000ff001f7c82 */ /* 0x000fe20008000000 */
[----:B---3--:R-:W-:Y:S01]  /*2ab0*/  IMAD.U32 R7, RZ, RZ, UR10 ;  /* 0x0000000aff077e24 */ /* 0x008fe2000f8e00ff */
[----:B------:R-:W-:Y:S01]  /*2ac0*/  USHF.R.S32.HI UR10, URZ, 0x1f, UR22 ;  /* 0x0000001fff0a7899 */ /* 0x000fe20008011416 */
[----:B-1----:R-:W-:Y:S01]  /*2ad0*/  IMAD.WIDE.U32 R12, R2, UR23, R14 ;  /* 0x00000017020c7c25 */ /* 0x002fe2000f8e000e */
[----:B------:R-:W-:Y:S01]  /*2ae0*/  SHF.R.S32.HI R80, RZ, 0x1f, R87 ;  /* 0x0000001fff507819 */ /* 0x000fe20000011457 */
[----:B------:R-:W-:Y:S01]  /*2af0*/  UIMAD UR28, UR4, -0x40, UR25 ;  /* 0xffffffc0041c78a4 */ /* 0x000fe2000f8e0219 */
[----:B------:R-:W-:Y:S01]  /*2b00*/  SHF.R.S32.HI R78, RZ, 0x1f, R88 ;  /* 0x0000001fff4e7819 */ /* 0x000fe20000011458 */
[----:B------:R-:W-:Y:S01]  /*2b10*/  IMAD R13, R3, UR23, R13 ;  /* 0x00000017030d7c24 */ /* 0x000fe2000f8e020d */
[----:B------:R-:W1:Y:S01]  /*2b20*/  LDCU UR29, c[0x0][0x440] ;  /* 0x00008800ff1d77ac */ /* 0x000e620008000800 */
[----:B--2---:R-:W-:Y:S01]  /*2b30*/  IMAD R3, R5, UR16, RZ ;  /* 0x0000001005037c24 */ /* 0x004fe2000f8e02ff */
[----:B----4-:R-:W-:Y:S01]  /*2b40*/  SHF.L.U32 R79, R82, 0x6, RZ ;  /* 0x00000006524f7819 */ /* 0x010fe200000006ff */
[----:B------:R-:W-:Y:S01]  /*2b50*/  IMAD.WIDE.U32 R12, R92, UR16, R12 ;  /* 0x000000105c0c7c25 */ /* 0x000fe2000f8e000c */
[----:B------:R-:W-:Y:S01]  /*2b60*/  MOV R11, UR30 ;  /* 0x0000001e000b7c02 */ /* 0x000fe20008000f00 */
[----:B------:R-:W-:-:S02]  /*2b70*/  UISETP.NE.AND UP2, UPT, UR32, URZ, UPT ;  /* 0x000000ff2000728c */ /* 0x000fc4000bf45270 */
[----:B------:R-:W-:Y:S01]  /*2b80*/  IMAD R2, R92, UR17, R3 ;  /* 0x000000115c027c24 */ /* 0x000fe2000f8e0203 */
[----:B------:R-:W-:Y:S01]  /*2b90*/  SHF.R.S32.HI R3, RZ, 0x1f, R16 ;  /* 0x0000001fff037819 */ /* 0x000fe20000011410 */
[----:B------:R-:W-:-:S03]  /*2ba0*/  IMAD.WIDE.U32 R18, R7, UR23, R14 ;  /* 0x0000001707127c25 */ /* 0x000fc6000f8e000e */
[----:B------:R-:W-:Y:S01]  /*2bb0*/  IADD3 R13, PT, PT, R13, R2, RZ ;  /* 0x000000020d0d7210 */ /* 0x000fe20007ffe0ff */
[----:B------:R-:W-:Y:S01]  /*2bc0*/  IMAD.U32 R0, RZ, RZ, UR11 ;  /* 0x0000000bff007e24 */ /* 0x000fe2000f8e00ff */
[----:B------:R-:W-:Y:S01]  /*2bd0*/  IADD3 R2, P0, PT, R102, -UR22, RZ ;  /* 0x8000001666027c10 */ /* 0x000fe2000ff1e0ff */
[----:B------:R-:W-:Y:S02]  /*2be0*/  IMAD R7, R3, UR12, RZ ;  /* 0x0000000c03077c24 */ /* 0x000fe4000f8e02ff */
[----:B------:R-:W-:Y:S02]  /*2bf0*/  IMAD R19, R0, UR23, R19 ;  /* 0x0000001700137c24 */ /* 0x000fe4000f8e0213 */
[C---:B------:R-:W-:Y:S02]  /*2c00*/  IMAD R4, R16.reuse, UR13, R7 ;  /* 0x0000000d10047c24 */ /* 0x040fe4000f8e0207 */
[----:B------:R-:W-:Y:S02]  /*2c10*/  IMAD R0, R5, R82, RZ ;  /* 0x0000005205007224 */ /* 0x000fe400078e02ff */
[----:B------:R-:W-:Y:S01]  /*2c20*/  IMAD.WIDE.U32 R6, R16, UR12, R12 ;  /* 0x0000000c10067c25 */ /* 0x000fe2000f8e000c */
[----:B------:R-:W2:Y:S01]  /*2c30*/  LDCU.64 UR12, c[0x0][0x4d0] ;  /* 0x00009a00ff0c77ac */ /* 0x000ea20008000a00 */
[----:B------:R-:W-:-:S02]  /*2c40*/  IADD3.X R13, PT, PT, RZ, ~UR10, RZ, P0, !PT ;  /* 0x8000000aff0d7c10 */ /* 0x000fc400087fe4ff */
[----:B------:R-:W-:Y:S01]  /*2c50*/  IMAD R3, R3, UR18, RZ ;  /* 0x0000001203037c24 */ /* 0x000fe2000f8e02ff */
[----:B------:R-:W-:Y:S01]  /*2c60*/  IADD3 R72, P0, PT, R72, R94, RZ ;  /* 0x0000005e48487210 */ /* 0x000fe20007f1e0ff */
[C---:B------:R-:W-:Y:S01]  /*2c70*/  IMAD R0, R92.reuse, R83, R0 ;  /* 0x000000535c007224 */ /* 0x040fe200078e0200 */
[----:B------:R-:W3:Y:S01]  /*2c80*/  LDCU.64 UR10, c[0x0][0x488] ;  /* 0x00009100ff0a77ac */ /* 0x000ee20008000a00 */
[----:B------:R-:W-:-:S04]  /*2c90*/  IMAD.WIDE.U32 R18, R92, R82, R18 ;  /* 0x000000525c127225 */ /* 0x000fc800078e0012 */
[----:B------:R-:W-:Y:S02]  /*2ca0*/  IMAD.IADD R5, R7, 0x1, R4 ;  /* 0x0000000107057824 */ /* 0x000fe400078e0204 */
[----:B------:R-:W-:Y:S02]  /*2cb0*/  IMAD.MOV.U32 R4, RZ, RZ, R6 ;  /* 0x000000ffff047224 */ /* 0x000fe400078e0006 */
[----:B------:R-:W-:Y:S01]  /*2cc0*/  IMAD R6, R16, UR19, R3 ;  /* 0x0000001310067c24 */ /* 0x000fe2000f8e0203 */
[----:B------:R-:W-:Y:S01]  /*2cd0*/  UIMAD UR19, UR4, -0x40, UR22 ;  /* 0xffffffc0041378a4 */ /* 0x000fe2000f8e0216 */
[C---:B------:R-:W-:Y:S01]  /*2ce0*/  IMAD.X R3, R73.reuse, 0x1, R86, P1 ;  /* 0x0000000149037824 */ /* 0x040fe200008e0656 */
[----:B------:R-:W-:Y:S01]  /*2cf0*/  IADD3.X R73, PT, PT, R73, R84, RZ, P0, !PT ;  /* 0x0000005449497210 */ /* 0x000fe200007fe4ff */
[----:B------:R-:W-:Y:S02]  /*2d00*/  IMAD.IADD R19, R19, 0x1, R0 ;  /* 0x0000000113137824 */ /* 0x000fe400078e0200 */
[----:B------:R-:W-:Y:S01]  /*2d10*/  IMAD R71, R13, UR16, RZ ;  /* 0x000000100d477c24 */ /* 0x000fe2000f8e02ff */
[----:B------:R-:W-:Y:S01]  /*2d20*/  SHF.L.U64.HI R0, R50, 0x1, R3 ;  /* 0x0000000132007819 */ /* 0x000fe20000010203 */
[----:B------:R-:W-:Y:S01]  /*2d30*/  IMAD.WIDE.U32 R16, R16, UR18, R18 ;  /* 0x0000001210107c25 */ /* 0x000fe2000f8e0012 */
[C---:B------:R-:W-:Y:S01]  /*2d40*/  SHF.L.U64.HI R73, R72.reuse, 0x1, R73 ;  /* 0x0000000148497819 */ /* 0x040fe20000010249 */
[----:B------:R-:W-:Y:S01]  /*2d50*/  USHF.L.U32 UR18, UR16, 0x6, URZ ;  /* 0x0000000610127899 */ /* 0x000fe200080006ff */
[----:B------:R-:W-:Y:S01]  /*2d60*/  SHF.L.U32 R72, R72, 0x1, RZ ;  /* 0x0000000148487819 */ /* 0x000fe200000006ff */
[----:B------:R-:W-:-:S02]  /*2d70*/  IMAD.SHL.U32 R50, R50, 0x2, RZ ;  /* 0x0000000232327824 */ /* 0x000fc400078e00ff */
[----:B------:R-:W-:Y:S01]  /*2d80*/  IMAD.IADD R7, R17, 0x1, R6 ;  /* 0x0000000111077824 */ /* 0x000fe200078e0206 */
[----:B------:R-:W-:Y:S01]  /*2d90*/  MOV R6, R16 ;  /* 0x0000001000067202 */ /* 0x000fe20000000f00 */
[-C--:B------:R-:W-:Y:S01]  /*2da0*/  IMAD R13, R13, R82.reuse, RZ ;  /* 0x000000520d0d7224 */ /* 0x080fe200078e02ff */
[----:B------:R-:W-:Y:S01]  /*2db0*/  IADD3 R16, P0, PT, R50, UR14, RZ ;  /* 0x0000000e32107c10 */ /* 0x000fe2000ff1e0ff */
[----:B------:R-:W-:Y:S01]  /*2dc0*/  IMAD R71, R2, UR17, R71 ;  /* 0x0000001102477c24 */ /* 0x000fe2000f8e0247 */
[----:B------:R-:W-:Y:S01]  /*2dd0*/  IADD3 R74, P1, PT, R72, UR14, RZ ;  /* 0x0000000e484a7c10 */ /* 0x000fe2000ff3e0ff */
[----:B------:R-:W-:Y:S01]  /*2de0*/  IMAD.WIDE.U32 R4, R2, UR16, R4 ;  /* 0x0000001002047c25 */ /* 0x000fe2000f8e0004 */
[----:B------:R-:W-:Y:S01]  /*2df0*/  IADD3.X R17, PT, PT, R0, UR15, RZ, P0, !PT ;  /* 0x0000000f00117c10 */ /* 0x000fe200087fe4ff */
[----:B------:R-:W4:Y:S01]  /*2e00*/  LDCU.64 UR16, c[0x0][0x3c0] ;  /* 0x00007800ff1077ac */ /* 0x000f220008000a00 */
[----:B--2---:R-:W-:Y:S01]  /*2e10*/  IADD3 R50, P0, PT, R50, UR12, RZ ;  /* 0x0000000c32327c10 */ /* 0x004fe2000ff1e0ff */
[----:B------:R-:W-:Y:S01]  /*2e20*/  IMAD R13, R2, R83, R13 ;  /* 0x00000053020d7224 */ /* 0x000fe200078e020d */
[----:B------:R-:W-:Y:S01]  /*2e30*/  LEA R70, P2, R4, UR8, 0x1 ;  /* 0x0000000804467c11 */ /* 0x000fe2000f8408ff */
[----:B------:R-:W-:Y:S01]  /*2e40*/  IMAD.WIDE.U32 R2, R2, R82, R6 ;  /* 0x0000005202027225 */ /* 0x000fe200078e0006 */
[----:B------:R-:W-:-:S02]  /*2e50*/  IADD3.X R51, PT, PT, R0, UR13, RZ, P0, !PT ;  /* 0x0000000d00337c10 */ /* 0x000fc400087fe4ff */
[----:B------:R-:W-:Y:S01]  /*2e60*/  IADD3 R0, P0, PT, RZ, -UR31, RZ ;  /* 0x8000001fff007c10 */ /* 0x000fe2000ff1e0ff */
[----:B------:R-:W-:Y:S01]  /*2e70*/  IMAD.IADD R71, R5, 0x1, R71 ;  /* 0x0000000105477824 */ /* 0x000fe200078e0247 */
[----:B------:R-:W-:Y:S01]  /*2e80*/  IADD3 R13, PT, PT, R3, R13, RZ ;  /* 0x0000000d030d7210 */ /* 0x000fe20007ffe0ff */
[----:B------:R-:W-:Y:S01]  /*2e90*/  IMAD.SHL.U32 R85, R82, 0x10, RZ ;  /* 0x0000001052557824 */ /* 0x000fe200078e00ff */
[----:B------:R-:W-:Y:S01]  /*2ea0*/  IADD3.X R3, PT, PT, RZ, ~UR18, RZ, P0, !PT ;  /* 0x80000012ff037c10 */ /* 0x000fe200087fe4ff */
[----:B------:R-:W-:Y:S01]  /*2eb0*/  IMAD.X R79, RZ, RZ, ~R79, P0 ;  /* 0x000000ffff4f7224 */ /* 0x000fe200000e0e4f */
[----:B------:R-:W-:Y:S01]  /*2ec0*/  IADD3.X R75, PT, PT, R73, UR15, RZ, P1, !PT ;  /* 0x0000000f494b7c10 */ /* 0x000fe20008ffe4ff */
[----:B------:R-:W2:Y:S01]  /*2ed0*/  LDCU.64 UR14, c[0x0][0x3b8] ;  /* 0x00007700ff0e77ac */ /* 0x000ea20008000a00 */
[----:B------:R-:W-:Y:S02]  /*2ee0*/  LEA.HI.X R71, R4, UR9, R71, 0x1, P2 ;  /* 0x0000000904477c11 */ /* 0x000fe400090f0c47 */
[----:B---3--:R-:W-:Y:S01]  /*2ef0*/  LEA R12, P2, R2, UR10, 0x1 ;  /* 0x0000000a020c7c11 */ /* 0x008fe2000f8408ff */
[----:B------:R-:W-:Y:S01]  /*2f00*/  UMOV UR18, UR4 ;  /* 0x0000000400127c82 */ /* 0x000fe20008000000 */
[----:B------:R-:W-:-:S02]  /*2f10*/  IADD3 R72, P1, PT, R72, UR12, RZ ;  /* 0x0000000c48487c10 */ /* 0x000fc4000ff3e0ff */
[----:B------:R-:W-:Y:S02]  /*2f20*/  SHF.L.U64.HI R83, R82, 0x4, R83 ;  /* 0x0000000452537819 */ /* 0x000fe40000010253 */
[C---:B------:R-:W-:Y:S02]  /*2f30*/  SHF.R.S64 R81, R0.reuse, 0x1f, R79 ;  /* 0x0000001f00517819 */ /* 0x040fe4000000104f */
[----:B------:R-:W-:Y:S02]  /*2f40*/  SHF.R.S32.HI R82, RZ, 0x1f, R93 ;  /* 0x0000001fff527819 */ /* 0x000fe4000001145d */
[--C-:B------:R-:W-:Y:S02]  /*2f50*/  SHF.R.S64 R77, R0, 0x1f, R3.reuse ;  /* 0x0000001f004d7819 */ /* 0x100fe40000001003 */
[----:B------:R-:W-:Y:S02]  /*2f60*/  SHF.R.S32.HI R76, RZ, 0x1f, R3 ;  /* 0x0000001fff4c7819 */ /* 0x000fe40000011403 */
[----:B------:R-:W-:-:S02]  /*2f70*/  SHF.R.S32.HI R79, RZ, 0x1f, R79 ;  /* 0x0000001fff4f7819 */ /* 0x000fc4000001144f */
[----:B------:R-:W-:Y:S01]  /*2f80*/  LEA.HI.X R13, R2, UR11, R13, 0x1, P2 ;  /* 0x0000000b020d7c11 */ /* 0x000fe200090f0c0d */
[----:B------:R-:W3:Y:S01]  /*2f90*/  LDCU.128 UR8, c[0x0][0x3a0] ;  /* 0x00007400ff0877ac */ /* 0x000ee20008000c00 */
[----:B------:R-:W-:Y:S01]  /*2fa0*/  IADD3.X R73, PT, PT, R73, UR13, RZ, P1, !PT ;  /* 0x0000000d49497c10 */ /* 0x000fe20008ffe4ff */
[----:B--2-4-:R-:W1:Y:S06]  /*2fb0*/  LDCU.64 UR12, c[0x0][0x4e0] ;  /* 0x00009c00ff0c77ac */ /* 0x014e6c0008000a00 */
.L_x_1344:
[----:B------:R-:W-:Y:S01]  /*2fc0*/  UIADD3 UR28, UPT, UPT, UR28, 0x40, URZ ;  /* 0x000000401c1c7890 */ /* 0x000fe2000fffe0ff */
[----:B------:R-:W-:Y:S01]  /*2fd0*/  BSSY.RECONVERGENT B0, `(.L_x_1277) ;  /* 0x0000012000007945 */ /* 0x000fe20003800200 */
[----:B------:R-:W-:Y:S04]  /*2fe0*/  UIADD3 UR19, UPT, UPT, UR19, 0x40, URZ ;  /* 0x0000004013137890 */ /* 0x000fe8000fffe0ff */
[C---:B------:R-:W-:Y:S02]  /*2ff0*/  ISETP.GE.AND P5, PT, R102.reuse, UR28, PT ;  /* 0x0000001c66007c0c */ /* 0x040fe4000bfa6270 */
[C---:B------:R-:W-:Y:S02]  /*3000*/  ISETP.GE.AND P4, PT, R91.reuse, UR28, PT ;  /* 0x0000001c5b007c0c */ /* 0x040fe4000bf86270 */
[----:B------:R-:W-:Y:S02]  /*3010*/  ISETP.GE.AND P5, PT, R102, UR19, !P5 ;  /* 0x0000001366007c0c */ /* 0x000fe4000efa6270 */
[C---:B------:R-:W-:Y:S02]  /*3020*/  ISETP.GE.AND P3, PT, R90.reuse, UR28, PT ;  /* 0x0000001c5a007c0c */ /* 0x040fe4000bf66270 */
[----:B------:R-:W-:Y:S02]  /*3030*/  ISETP.GE.AND P4, PT, R91, UR19, !P4 ;  /* 0x000000135b007c0c */ /* 0x000fe4000e786270 */
[----:B------:R-:W-:Y:S07]  /*3040*/  ISETP.GE.AND P3, PT, R90, UR19, !P3 ;  /* 0x000000135a007c0c */ /* 0x000fee000df66270 */
[----:B------:R-:W-:Y:S05]  /*3050*/  @!P5 BRA `(.L_x_1278) ;  /* 0x000000000024d947 */ /* 0x000fea0003800000 */
[----:B-1----:R-:W-:Y:S02]  /*3060*/  ISETP.GE.AND P0, PT, R14, UR29, PT ;  /* 0x0000001d0e007c0c */ /* 0x002fe4000bf06270 */
[----:B------:R-:W-:Y:S11]  /*3070*/  ISETP.GE.AND P1, PT, R10, UR29, PT ;  /* 0x0000001d0a007c0c */ /* 0x000ff6000bf26270 */
[----:B------:R-:W2:Y:S04]  /*3080*/  @!P0 LDG.E.128 R24, desc[UR6][R70.64] ;  /* 0x0000000646188981 */ /* 0x000ea8000c1e1d00 */
[----:B--2---:R2:W-:Y:S01]  /*3090*/  @!P0 STG.E.128 desc[UR6][R66.64], R24 ;  /* 0x0000001842008986 */ /* 0x0045e2000c101d06 */
[----:B------:R-:W-:Y:S03]  /*30a0*/  ISETP.GE.AND P0, PT, R9, UR29, PT ;  /* 0x0000001d09007c0c */ /* 0x000fe6000bf06270 */
[----:B------:R-:W4:Y:S04]  /*30b0*/  @!P1 LDG.E.128 R20, desc[UR6][R70.64+0x80] ;  /* 0x0000800646149981 */ /* 0x000f28000c1e1d00 */
[----:B----4-:R2:W-:Y:S06]  /*30c0*/  @!P1 STG.E.128 desc[UR6][R66.64+0x80], R20 ;  /* 0x0000801442009986 */ /* 0x0105ec000c101d06 */
[----:B------:R-:W4:Y:S04]  /*30d0*/  @!P0 LDG.E.128 R4, desc[UR6][R70.64+0x100] ;  /* 0x0001000646048981 */ /* 0x000f28000c1e1d00 */
[----:B----4-:R2:W-:Y:S02]  /*30e0*/  @!P0 STG.E.128 desc[UR6][R66.64+0x100], R4 ;  /* 0x0001000442008986 */ /* 0x0105e4000c101d06 */
.L_x_1278:
[----:B-1-3--:R-:W-:Y:S05]  /*30f0*/  BSYNC.RECONVERGENT B0 ;  /* 0x0000000000007941 */ /* 0x00afea0003800200 */
.L_x_1277:
[----:B------:R-:W-:Y:S04]  /*3100*/  BSSY.RECONVERGENT B0, `(.L_x_1279) ;  /* 0x0000010000007945 */ /* 0x000fe80003800200 */
[----:B------:R-:W-:Y:S05]  /*3110*/  @!P4 BRA `(.L_x_1280) ;  /* 0x000000000038c947 */ /* 0x000fea0003800000 */
[----:B------:R-:W1:Y:S01]  /*3120*/  LDC.64 R2, c[0x0][0x4b0] ;  /* 0x00012c00ff027b82 */ /* 0x000e620000000a00 */
[----:B------:R-:W-:Y:S02]  /*3130*/  ISETP.GE.AND P1, PT, R14, UR29, PT ;  /* 0x0000001d0e007c0c */ /* 0x000fe4000bf26270 */
[C---:B------:R-:W-:Y:S04]  /*3140*/  LEA R18, P2, R63.reuse, R66, 0x1 ;  /* 0x000000423f127211 */ /* 0x040fe800078408ff */
[----:B------:R-:W-:Y:S02]  /*3150*/  LEA.HI.X R19, R63, R67, R62, 0x1, P2 ;  /* 0x000000433f137211 */ /* 0x000fe400010f0c3e */
[C---:B-1----:R-:W-:Y:S04]  /*3160*/  LEA R28, P0, R2.reuse, R70, 0x5 ;  /* 0x00000046021c7211 */ /* 0x042fe800078028ff */
[----:B------:R-:W-:Y:S02]  /*3170*/  LEA.HI.X R29, R2, R71, R3, 0x5, P0 ;  /* 0x00000047021d7211 */ /* 0x000fe400000f2c03 */
[----:B------:R-:W-:Y:S03]  /*3180*/  ISETP.GE.AND P0, PT, R10, UR29, PT ;  /* 0x0000001d0a007c0c */ /* 0x000fe6000bf06270 */
[----:B--2---:R-:W2:Y:S04]  /*3190*/  @!P1 LDG.E.128 R24, desc[UR6][R28.64] ;  /* 0x000000061c189981 */ /* 0x004ea8000c1e1d00 */
[----:B--2---:R1:W-:Y:S01]  /*31a0*/  @!P1 STG.E.128 desc[UR6][R18.64], R24 ;  /* 0x0000001812009986 */ /* 0x0043e2000c101d06 */
[----:B------:R-:W-:Y:S05]  /*31b0*/  ISETP.GE.AND P1, PT, R9, UR29, PT ;  /* 0x0000001d09007c0c */ /* 0x000fea000bf26270 */
[----:B------:R-:W2:Y:S04]  /*31c0*/  @!P0 LDG.E.128 R20, desc[UR6][R28.64+0x80] ;  /* 0x000080061c148981 */ /* 0x000ea8000c1e1d00 */
[----:B--2---:R1:W-:Y:S04]  /*31d0*/  @!P0 STG.E.128 desc[UR6][R18.64+0x80], R20 ;  /* 0x0000801412008986 */ /* 0x0043e8000c101d06 */
[----:B------:R-:W2:Y:S04]  /*31e0*/  @!P1 LDG.E.128 R4, desc[UR6][R28.64+0x100] ;  /* 0x000100061c049981 */ /* 0x000ea8000c1e1d00 */
[----:B--2---:R1:W-:Y:S02]  /*31f0*/  @!P1 STG.E.128 desc[UR6][R18.64+0x100], R4 ;  /* 0x0001000412009986 */ /* 0x0043e4000c101d06 */
.L_x_1280:
[----:B------:R-:W-:Y:S05]  /*3200*/  BSYNC.RECONVERGENT B0 ;  /* 0x0000000000007941 */ /* 0x000fea0003800200 */
.L_x_1279:
[----:B------:R-:W-:Y:S04]  /*3210*/  BSSY.RECONVERGENT B0, `(.L_x_1281) ;  /* 0x0000011000007945 */ /* 0x000fe80003800200 */
        /* <DEDUP_REMOVED lines=16> */
.L_x_1282:
[----:B------:R-:W-:Y:S05]  /*3320*/  BSYNC.RECONVERGENT B0 ;  /* 0x0000000000007941 */ /* 0x000fea0003800200 */
.L_x_1281:
[C---:B------:R-:W-:Y:S01]  /*3330*/  ISETP.GE.AND P2, PT, R89.reuse, UR28, PT ;  /* 0x0000001c59007c0c */ /* 0x040fe2000bf46270 */
[----:B------:R-:W-:Y:S01]  /*3340*/  UIADD3 UR18, UPT, UPT, UR18, -0x1, URZ ;  /* 0xffffffff12127890 */ /* 0x000fe2000fffe0ff */
[----:B------:R-:W-:Y:S02]  /*3350*/  BSSY.RECONVERGENT B0, `(.L_x_1283) ;  /* 0x0000015000007945 */ /* 0x000fe40003800200 */
[----:B------:R-:W-:Y:S11]  /*3360*/  ISETP.GE.AND P2, PT, R89, UR19, !P2 ;  /* 0x0000001359007c0c */ /* 0x000ff6000d746270 */
[----:B------:R-:W-:Y:S02]  /*3370*/  @!UPT UIADD3 URZ, UPT, UPT, URZ, URZ, URZ ;  /* 0x000000fffffff290 */ /* 0x000fe4000fffe0ff */
[----:B------:R-:W-:Y:S05]  /*3380*/  @!P2 BRA `(.L_x_1284) ;  /* 0x000000000044a947 */ /* 0x000fea0003800000 */
[----:B------:R-:W1:Y:S01]  /*3390*/  LDC.64 R2, c[0x0][0x4b0] ;  /* 0x00012c00ff027b82 */ /* 0x000e620000000a00 */
[----:B------:R-:W-:Y:S02]  /*33a0*/  ISETP.GE.AND P0, PT, R14, UR29, PT ;  /* 0x0000001d0e007c0c */ /* 0x000fe4000bf06270 */
[----:B------:R-:W-:Y:S01]  /*33b0*/  ISETP.GE.AND P1, PT, R10, UR29, PT ;  /* 0x0000001d0a007c0c */ /* 0x000fe2000bf26270 */
[----:B-1-3--:R-:W-:Y:S04]  /*33c0*/  IMAD.WIDE.U32 R18, R2, 0x60, R70 ;  /* 0x0000006002127825 */ /* 0x00afe800078e0046 */
[----:B------:R-:W-:Y:S05]  /*33d0*/  IMAD R3, R3, 0x60, RZ ;  /* 0x0000006003037824 */ /* 0x000fea00078e02ff */
[----:B------:R-:W-:Y:S02]  /*33e0*/  IADD3 R19, PT, PT, R19, R3, RZ ;  /* 0x0000000313137210 */ /* 0x000fe40007ffe0ff */
[----:B------:R-:W1:Y:S03]  /*33f0*/  LDC.64 R2, c[0x0][0x3c0] ;  /* 0x0000f000ff027b82 */ /* 0x000e660000000a00 */
[----:B--2---:R-:W2:Y:S01]  /*3400*/  @!P0 LDG.E.128 R4, desc[UR6][R18.64] ;  /* 0x0000000612048981 */ /* 0x004ea2000c1e1d00 */
[----:B-1----:R-:W-:Y:S04]  /*3410*/  IMAD.WIDE.U32 R28, R2, 0x60, R66 ;  /* 0x00000060021c7825 */ /* 0x002fe800078e0042 */
[----:B------:R-:W-:Y:S05]  /*3420*/  IMAD R3, R3, 0x60, RZ ;  /* 0x0000006003037824 */ /* 0x000fea00078e02ff */
[----:B------:R-:W-:Y:S05]  /*3430*/  IADD3 R29, PT, PT, R29, R3, RZ ;  /* 0x000000031d1d7210 */ /* 0x000fea0007ffe0ff */
[----:B--2---:R4:W-:Y:S01]  /*3440*/  @!P0 STG.E.128 desc[UR6][R28.64], R4 ;  /* 0x000000041c008986 */ /* 0x0049e2000c101d06 */
[----:B------:R-:W-:Y:S03]  /*3450*/  ISETP.GE.AND P0, PT, R9, UR29, PT ;  /* 0x0000001d09007c0c */ /* 0x000fe6000bf06270 */
[----:B------:R-:W2:Y:S04]  /*3460*/  @!P1 LDG.E.128 R24, desc[UR6][R18.64+0x80] ;  /* 0x0000800612189981 */ /* 0x000ea8000c1e1d00 */
[----:B--2---:R4:W-:Y:S06]  /*3470*/  @!P1 STG.E.128 desc[UR6][R28.64+0x80], R24 ;  /* 0x000080181c009986 */ /* 0x0049ec000c101d06 */
[----:B------:R-:W2:Y:S04]  /*3480*/  @!P0 LDG.E.128 R20, desc[UR6][R18.64+0x100] ;  /* 0x0001000612148981 */ /* 0x000ea8000c1e1d00 */
[----:B--2---:R4:W-:Y:S02]  /*3490*/  @!P0 STG.E.128 desc[UR6][R28.64+0x100], R20 ;  /* 0x000100141c008986 */ /* 0x0049e4000c101d06 */
.L_x_1284:
[----:B------:R-:W-:Y:S05]  /*34a0*/  BSYNC.RECONVERGENT B0 ;  /* 0x0000000000007941 */ /* 0x000fea0003800200 */
.L_x_1283:
[----:B------:R-:W-:Y:S01]  /*34b0*/  ISETP.NE.AND P0, PT, R11, RZ, PT ;  /* 0x000000ff0b00720c */ /* 0x000fe20003f05270 */
[----:B------:R-:W-:Y:S01]  /*34c0*/  UISETP.GT.AND UP0, UPT, UR18, UR5, UPT ;  /* 0x000000051200728c */ /* 0x000fe2000bf04270 */
[----:B------:R-:W-:Y:S01]  /*34d0*/  BSSY.RECONVERGENT B2, `(.L_x_1285) ;  /* 0x0000787000027945 */ /* 0x000fe20003800200 */
[----:B------:R-:W-:Y:S01]  /*34e0*/  IMAD.MOV.U32 R98, RZ, RZ, R92 ;  /* 0x000000ffff627224 */ /* 0x000fe200078e005c */
[----:B------:R-:W-:Y:S09]  /*34f0*/  IADD3 R92, PT, PT, R92, -0x40, RZ ;  /* 0xffffffc05c5c7810 */ /* 0x000ff20007ffe0ff */
        /* <DEDUP_REMOVED lines=12> */
.L_x_1288:
[----:B------:R-:W-:Y:S05]  /*35c0*/  BSYNC.RECONVERGENT B0 ;  /* 0x0000000000007941 */ /* 0x000fea0003800200 */
.L_x_1287:
[----:B------:R-:W-:Y:S04]  /*35d0*/  BSSY.RECONVERGENT B0, `(.L_x_1289) ;  /* 0x000000f000007945 */ /* 0x000fe80003800200 */
[----:B------:R-:W-:Y:S05]  /*35e0*/  @!P4 BRA `(.L_x_1290) ;  /* 0x000000000034c947 */ /* 0x000fea0003800000 */
[----:B------:R-:W-:Y:S02]  /*35f0*/  ISETP.GE.AND P1, PT, R14, UR29, PT ;  /* 0x0000001d0e007c0c */ /* 0x000fe4000bf26270 */
[----:B-1-3--:R-:W-:Y:S02]  /*3600*/  LEA R18, P0, R85, R12, 0x1 ;  /* 0x0000000c55127211 */ /* 0x00afe400078008ff */
[----:B------:R-:W-:Y:S02]  /*3610*/  LEA R2, P4, R61, R68, 0x1 ;  /* 0x000000443d027211 */ /* 0x000fe400078808ff */
[----:B------:R-:W-:Y:S02]  /*3620*/  LEA.HI.X R19, R85, R13, R83, 0x1, P0 ;  /* 0x0000000d55137211 */ /* 0x000fe400000f0c53 */
[----:B------:R-:W-:Y:S02]  /*3630*/  ISETP.GE.AND P0, PT, R10, UR29, PT ;  /* 0x0000001d0a007c0c */ /* 0x000fe4000bf06270 */
[----:B------:R-:W-:Y:S03]  /*3640*/  LEA.HI.X R3, R61, R69, R60, 0x1, P4 ;  /* 0x000000453d037211 */ /* 0x000fe600020f0c3c */
[----:B--2-4-:R-:W2:Y:S04]  /*3650*/  @!P1 LDG.E.128 R24, desc[UR6][R18.64] ;  /* 0x0000000612189981 */ /* 0x014ea8000c1e1d00 */
[----:B--2---:R1:W-:Y:S01]  /*3660*/  @!P1 STG.E.128 desc[UR6][R2.64], R24 ;  /* 0x0000001802009986 */ /* 0x0043e2000c101d06 */
[----:B------:R-:W-:Y:S03]  /*3670*/  ISETP.GE.AND P1, PT, R9, UR29, PT ;  /* 0x0000001d09007c0c */ /* 0x000fe6000bf26270 */
[----:B------:R-:W2:Y:S04]  /*3680*/  @!P0 LDG.E.128 R20, desc[UR6][R18.64+0x80] ;  /* 0x0000800612148981 */ /* 0x000ea8000c1e1d00 */
[----:B--2---:R1:W-:Y:S06]  /*3690*/  @!P0 STG.E.128 desc[UR6][R2.64+0x80], R20 ;  /* 0x0000801402008986 */ /* 0x0043ec000c101d06 */
[----:B------:R-:W2:Y:S04]  /*36a0*/  @!P1 LDG.E.128 R4, desc[UR6][R18.64+0x100] ;  /* 0x0001000612049981 */ /* 0x000ea8000c1e1d00 */
[----:B--2---:R1:W-:Y:S02]  /*36b0*/  @!P1 STG.E.128 desc[UR6][R2.64+0x100], R4 ;  /* 0x0001000402009986 */ /* 0x0043e4000c101d06 */
.L_x_1290:
[----:B------:R-:W-:Y:S05]  /*36c0*/  BSYNC.RECONVERGENT B0 ;  /* 0x0000000000007941 */ /* 0x000fea0003800200 */
.L_x_1289:
        /* <DEDUP_REMOVED lines=17> */
.L_x_1292:
[----:B------:R-:W-:Y:S05]  /*37e0*/  BSYNC.RECONVERGENT B0 ;  /* 0x0000000000007941 */ /* 0x000fea0003800200 */
.L_x_1291:
[----:B------:R-:W-:Y:S01]  /*37f0*/  MOV R11, RZ ;  /* 0x000000ff000b7202 */ /* 0x000fe20000000f00 */
[----:B------:R-:W-:Y:S05]  /*3800*/  @!P2 BRA `(.L_x_1293) ;  /* 0x00000074004ca947 */ /* 0x000fea0003800000 */
[----:B-1----:R-:W1:Y:S01]  /*3810*/  LDC.64 R2, c[0x0][0x4a8] ;  /* 0x00012a00ff027b82 */ /* 0x002e620000000a00 */
[----:B------:R-:W-:Y:S02]  /*3820*/  ISETP.GE.AND P1, PT, R14, UR29, PT ;  /* 0x0000001d0e007c0c */ /* 0x000fe4000bf26270 */
[----:B------:R-:W-:Y:S01]  /*3830*/  ISETP.GE.AND P0, PT, R10, UR29, PT ;  /* 0x0000001d0a007c0c */ /* 0x000fe2000bf06270 */
[----:B-1----:R-:W-:Y:S02]  /*3840*/  IMAD R3, R3, 0x60, RZ ;  /* 0x0000006003037824 */ /* 0x002fe400078e02ff */
[----:B---3--:R-:W-:Y:S05]  /*3850*/  IMAD.WIDE.U32 R18, R2, 0x60, R12 ;  /* 0x0000006002127825 */ /* 0x008fea00078e000c */
[----:B------:R-:W-:Y:S02]  /*3860*/  IADD3 R19, PT, PT, R19, R3, RZ ;  /* 0x0000000313137210 */ /* 0x000fe40007ffe0ff */
[----:B------:R-:W1:Y:S03]  /*3870*/  LDC.64 R2, c[0x0][0x3b8] ;  /* 0x0000ee00ff027b82 */ /* 0x000e660000000a00 */
[----:B--2-4-:R-:W2:Y:S01]  /*3880*/  @!P1 LDG.E.128 R4, desc[UR6][R18.64] ;  /* 0x0000000612049981 */ /* 0x014ea2000c1e1d00 */
        /* <DEDUP_REMOVED lines=12> */
.L_x_1286:
        /* <DEDUP_REMOVED lines=59> */
.L_x_1298:
[----:B------:R-:W-:Y:S05]  /*3d00*/  BSYNC.RECONVERGENT B0 ;  /* 0x0000000000007941 */ /* 0x000fea0003800200 */
.L_x_1297:
        /* <DEDUP_REMOVED lines=52> */
.L_x_1300:
[----:B------:R-:W-:Y:S05]  /*4050*/  BSYNC.RECONVERGENT B0 ;  /* 0x0000000000007941 */ /* 0x000fea0003800200 */
.L_x_1299:
        /* <DEDUP_REMOVED lines=51> */
.L_x_1296:
[----:B------:R-:W-:Y:S05]  /*4390*/  BSYNC.RECONVERGENT B1 ;  /* 0x0000000000017941 */ /* 0x000fea0003800200 */
.L_x_1295:
        /* <DEDUP_REMOVED lines=68> */
.L_x_1304:
[----:B------:R-:W-:Y:S05]  /*47e0*/  BSYNC.RECONVERGENT B0 ;  /* 0x0000000000007941 */ /* 0x000fea0003800200 */
.L_x_1303:
        /* <DEDUP_REMOVED lines=52> */
.L_x_1306:
[----:B------:R-:W-:Y:S05]  /*4b30*/  BSYNC.RECONVERGENT B0 ;  /* 0x0000000000007941 */ /* 0x000fea0003800200 */
.L_x_1305:
        /* <DEDUP_REMOVED lines=51> */
.L_x_1302:
[----:B------:R-:W-:Y:S05]  /*4e70*/  BSYNC.RECONVERGENT B1 ;  /* 0x0000000000017941 */ /* 0x000fea0003800200 */
.L_x_1301:
        /* <DEDUP_REMOVED lines=68> */
.L_x_1310:
[----:B------:R-:W-:Y:S05]  /*52c0*/  BSYNC.RECONVERGENT B0 ;  /* 0x0000000000007941 */ /* 0x000fea0003800200 */
.L_x_1309:
        /* <DEDUP_REMOVED lines=52> */
.L_x_1312:
[----:B------:R-:W-:Y:S05]  /*5610*/  BSYNC.RECONVERGENT B0 ;  /* 0x0000000000007941 */ /* 0x000fea0003800200 */
.L_x_1311:
        /* <DEDUP_REMOVED lines=51> */
.L_x_1308:
[----:B------:R-:W-:Y:S05]  /*5950*/  BSYNC.RECONVERGENT B1 ;  /* 0x0000000000017941 */ /* 0x000fea0003800200 */
.L_x_1307:
        /* <DEDUP_REMOVED lines=70> */
.L_x_1316:
[----:B------:R-:W-:Y:S05]  /*5dc0*/  BSYNC.RECONVERGENT B0 ;  /* 0x0000000000007941 */ /* 0x000fea0003800200 */
.L_x_1315:
        /* <DEDUP_REMOVED lines=52> */
.L_x_1318:
[----:B------:R-:W-:Y:S05]  /*6110*/  BSYNC.RECONVERGENT B0 ;  /* 0x0000000000007941 */ /* 0x000fea0003800200 */
.L_x_1317:
        /* <DEDUP_REMOVED lines=51> */
.L_x_1314:
[----:B------:R-:W-:Y:S05]  /*6450*/  BSYNC.RECONVERGENT B1 ;  /* 0x0000000000017941 */ /* 0x000fea0003800200 */
.L_x_1313:
        /* <DEDUP_REMOVED lines=8> */
.L_x_1294:
[----:B-1-3--:R-:W-:Y:S01]  /*64e0*/  LEA.HI R18, R11, R11, RZ, 0x1 ;  /* 0x0000000b0b127211 */ /* 0x00afe200078f08ff */
[----:B------:R-:W-:Y:S01]  /*64f0*/  BSSY.RECONVERGENT B1, `(.L_x_1319) ;  /* 0x000011d000017945 */ /* 0x000fe20003800200 */
[----:B------:R-:W-:Y:S02]  /*6500*/  SHF.R.U32.HI R19, RZ, 0x1, R11 ;  /* 0x00000001ff137819 */ /* 0x000fe4000001160b */
[----:B------:R-:W-:Y:S05]  /*6510*/  SHF.R.S32.HI R18, RZ, 0x1, R18 ;  /* 0x00000001ff127819 */ /* 0x000fea0000011412 */
[----:B------:R-:W-:Y:S05]  /*6520*/  IMAD.MOV R18, RZ, RZ, -R18 ;  /* 0x000000ffff127224 */ /* 0x000fea00078e0a12 */
[----:B------:R-:W-:Y:S01]  /*6530*/  SHF.R.S32.HI R99, RZ, 0x1f, R18 ;  /* 0x0000001fff637819 */ /* 0x000fe20000011412 */
[----:B------:R-:W-:Y:S05]  /*6540*/  @!P5 BRA `(.L_x_1320) ;  /* 0x00000010005cd947 */ /* 0x000fea0003800000 */
[----:B------:R-:W1:Y:S01]  /*6550*/  LDC R107, c[0x0][0x440] ;  /* 0x00011000ff6b7b82 */ /* 0x000e620000000800 */
[----:B------:R-:W-:Y:S01]  /*6560*/  BSSY.RECONVERGENT B0, `(.L_x_1321) ;  /* 0x000005b000007945 */ /* 0x000fe20003800200 */
[----:B-1----:R-:W-:Y:S11]  /*6570*/  ISETP.GE.AND P0, PT, R14, R107, PT ;  /* 0x0000006b0e00720c */ /* 0x002ff60003f06270 */
[----:B------:R-:W-:Y:S02]  /*6580*/  @!UPT UIADD3 URZ, UPT, UPT, URZ, URZ, URZ ;  /* 0x000000fffffff290 */ /* 0x000fe4000fffe0ff */
[----:B------:R-:W-:Y:S05]  /*6590*/  @P0 BRA `(.L_x_1322) ;  /* 0x00000004005c0947 */ /* 0x000fea0003800000 */
[C---:B------:R-:W-:Y:S01]  /*65a0*/  ISETP.GE.AND P0, PT, R14.reuse, R11, PT ;  /* 0x0000000b0e00720c */ /* 0x040fe20003f06270 */
[----:B------:R-:W3:Y:S11]  /*65b0*/  LDG.E.128 R52, desc[UR6][R12.64] ;  /* 0x000000060c347981 */ /* 0x000ef6000c1e1d00 */
[----:B------:R-:W-:Y:S01]  /*65c0*/  @!UPT UIADD3 URZ, UPT, UPT, URZ, URZ, URZ ;  /* 0x000000fffffff290 */ /* 0x000fe2000fffe0ff */
[----:B------:R-:W-:Y:S04]  /*65d0*/  @!P0 ISETP.GE.U32.AND P1, PT, R14, R19, PT ;  /* 0x000000130e00820c */ /* 0x000fe80003f26070 */
[----:B------:R-:W-:Y:S02]  /*65e0*/  @!P0 SEL R57, R18, RZ, P1 ;  /* 0x000000ff12398207 */ /* 0x000fe40000800000 */
[----:B------:R-:W-:Y:S02]  /*65f0*/  @!P0 SEL R106, R99, RZ, P1 ;  /* 0x000000ff636a8207 */ /* 0x000fe40000800000 */
[----:B------:R-:W-:Y:S02]  /*6600*/  @!P0 SHF.L.U32 R109, R57, 0x1, RZ ;  /* 0x00000001396d8819 */ /* 0x000fe400000006ff */
[----:B--2-4-:R-:W-:Y:S02]  /*6610*/  @!P0 SEL R21, R19, R18, !P1 ;  /* 0x0000001213158207 */ /* 0x014fe40004800000 */
[----:B------:R-:W-:Y:S02]  /*6620*/  @!P0 SHF.L.U64.HI R106, R57, 0x1, R106 ;  /* 0x00000001396a8819 */ /* 0x000fe4000001026a */
[----:B------:R-:W-:Y:S01]  /*6630*/  @!P0 IADD3 R58, P1, PT, R109, R72, RZ ;  /* 0x000000486d3a8210 */ /* 0x000fe20007f3e0ff */
[----:B------:R-:W-:Y:S03]  /*6640*/  @!P0 IMAD.WIDE R22, R21, 0x2, R12 ;  /* 0x0000000215168825 */ /* 0x000fe600078e020c */
[C---:B------:R-:W-:Y:S02]  /*6650*/  @!P0 IADD3.X R59, PT, PT, R106.reuse, R73, RZ, P1, !PT ;  /* 0x000000496a3b8210 */ /* 0x040fe40000ffe4ff */
[----:B------:R-:W-:Y:S01]  /*6660*/  @!P0 IADD3 R36, P1, PT, R109, R74, RZ ;  /* 0x0000004a6d248210 */ /* 0x000fe20007f3e0ff */
[----:B------:R-:W2:Y:S03]  /*6670*/  @!P0 LDG.E.128 R20, desc[UR6][R22.64] ;  /* 0x0000000616148981 */ /* 0x000ea6000c1e1d00 */
[----:B------:R-:W-:Y:S02]  /*6680*/  @!P0 IADD3.X R37, PT, PT, R106, R75, RZ, P1, !PT ;  /* 0x0000004b6a258210 */ /* 0x000fe40000ffe4ff */
[----:B------:R-:W-:Y:S03]  /*6690*/  ISETP.GE.U32.OR P1, PT, R14, R19, P0 ;  /* 0x000000130e00720c */ /* 0x000fe60000726470 */
[----:B------:R-:W4:Y:S08]  /*66a0*/  @!P0 LDG.E.128 R56, desc[UR6][R58.64] ;  /* 0x000000063a388981 */ /* 0x000f30000c1e1d00 */
[----:B------:R3:W5:Y:S01]  /*66b0*/  @!P0 LDG.E.128 R44, desc[UR6][R36.64] ;  /* 0x00000006242c8981 */ /* 0x000762000c1e1d00 */
[--C-:B--2---:R-:W-:Y:S01]  /*66c0*/  @!P0 HADD2.F32 R31, -RZ, R20.reuse.H0_H0 ;  /* 0x20000014ff1f8230 */ /* 0x104fe20000004100 */
[----:B---3--:R-:W-:Y:S01]  /*66d0*/  @!P0 MOV R36, R52 ;  /* 0x0000003400248202 */ /* 0x008fe20000000f00 */
        /* <DEDUP_REMOVED lines=67> */
.L_x_1322:
[----:B------:R-:W-:Y:S05]  /*6b10*/  BSYNC.RECONVERGENT B0 ;  /* 0x0000000000007941 */ /* 0x000fea0003800200 */
.L_x_1321:
[----:B------:R-:W-:Y:S01]  /*6b20*/  ISETP.GE.AND P0, PT, R10, R107, PT ;  /* 0x0000006b0a00720c */ /* 0x000fe20003f06270 */
[----:B------:R-:W-:Y:S11]  /*6b30*/  BSSY.RECONVERGENT B0, `(.L_x_1323) ;  /* 0x000005c000007945 */ /* 0x000ff60003800200 */
[----:B------:R-:W-:Y:S01]  /*6b40*/  @!UPT UIADD3 URZ, UPT, UPT, URZ, URZ, URZ ;  /* 0x000000fffffff290 */ /* 0x000fe2000fffe0ff */
[----:B------:R-:W-:Y:S05]  /*6b50*/  @P0 BRA `(.L_x_1324) ;  /* 0x0000000400640947 */ /* 0x000fea0003800000 */
[C---:B------:R-:W-:Y:S01]  /*6b60*/  ISETP.GE.AND P0, PT, R10.reuse, R11, PT ;  /* 0x0000000b0a00720c */ /* 0x040fe20003f06270 */
[----:B-1----:R-:W3:Y:S11]  /*6b70*/  LDG.E.128 R52, desc[UR6][R12.64+0x80] ;  /* 0x000080060c347981 */ /* 0x002ef6000c1e1d00 */
[----:B------:R-:W-:Y:S01]  /*6b80*/  @!UPT UIADD3 URZ, UPT, UPT, URZ, URZ, URZ ;  /* 0x000000fffffff290 */ /* 0x000fe2000fffe0ff */
[----:B------:R-:W-:Y:S02]  /*6b90*/  @!P0 ISETP.GE.U32.AND P1, PT, R10, R19, PT ;  /* 0x000000130a00820c */ /* 0x000fe40003f26070 */
[----:B------:R-:W-:Y:S02]  /*6ba0*/  @!P0 IADD3 R57, P5, PT, R18, 0x40, RZ ;  /* 0x0000004012398810 */ /* 0x000fe40007fbe0ff */
[----:B--2-4-:R-:W-:Y:S02]  /*6bb0*/  @!P0 SEL R21, R19, R18, !P1 ;  /* 0x0000001213158207 */ /* 0x014fe40004800000 */
[----:B------:R-:W-:Y:S02]  /*6bc0*/  @!P0 SEL R57, R57, 0x40, P1 ;  /* 0x0000004039398807 */ /* 0x000fe40000800000 */
[----:B------:R-:W-:Y:S01]  /*6bd0*/  @!P0 IADD3.X R106, PT, PT, RZ, R99, RZ, P5, !PT ;  /* 0x00000063ff6a8210 */ /* 0x000fe20002ffe4ff */
[----:B------:R-:W-:Y:S01]  /*6be0*/  @!P0 IMAD.WIDE R22, R21, 0x2, R12 ;  /* 0x0000000215168825 */ /* 0x000fe200078e020c */
[----:B------:R-:W-:Y:S02]  /*6bf0*/  @!P0 SHF.L.U32 R109, R57, 0x1, RZ ;  /* 0x00000001396d8819 */ /* 0x000fe400000006ff */
[----:B------:R-:W-:Y:S02]  /*6c00*/  @!P0 SEL R106, R106, RZ, P1 ;  /* 0x000000ff6a6a8207 */ /* 0x000fe40000800000 */
[----:B------:R-:W-:Y:S01]  /*6c10*/  @!P0 IADD3 R58, P1, PT, R109, R72, RZ ;  /* 0x000000486d3a8210 */ /* 0x000fe20007f3e0ff */
[----:B------:R-:W2:Y:S01]  /*6c20*/  @!P0 LDG.E.128 R20, desc[UR6][R22.64+0x80] ;  /* 0x0000800616148981 */ /* 0x000ea2000c1e1d00 */
[----:B------:R-:W-:Y:S04]  /*6c30*/  @!P0 SHF.L.U64.HI R106, R57, 0x1, R106 ;  /* 0x00000001396a8819 */ /* 0x000fe8000001026a */
[C---:B------:R-:W-:Y:S02]  /*6c40*/  @!P0 IADD3.X R59, PT, PT, R106.reuse, R73, RZ, P1, !PT ;  /* 0x000000496a3b8210 */ /* 0x040fe40000ffe4ff */
[----:B------:R-:W-:Y:S04]  /*6c50*/  @!P0 IADD3 R36, P1, PT, R109, R74, RZ ;  /* 0x0000004a6d248210 */ /* 0x000fe80007f3e0ff */
[----:B------:R-:W4:Y:S01]  /*6c60*/  @!P0 LDG.E.128 R56, desc[UR6][R58.64] ;  /* 0x000000063a388981 */ /* 0x000f22000c1e1d00 */
[----:B------:R-:W-:Y:S02]  /*6c70*/  @!P0 IADD3.X R37, PT, PT, R106, R75, RZ, P1, !PT ;  /* 0x0000004b6a258210 */ /* 0x000fe40000ffe4ff */
[----:B------:R-:W-:Y:S05]  /*6c80*/  ISETP.GE.U32.OR P1, PT, R10, R19, P0 ;  /* 0x000000130a00720c */ /* 0x000fea0000726470 */
[----:B------:R3:W5:Y:S01]  /*6c90*/  @!P0 LDG.E.128 R44, desc[UR6][R36.64] ;  /* 0x00000006242c8981 */ /* 0x000762000c1e1d00 */
[--C-:B--2---:R-:W-:Y:S01]  /*6ca0*/  @!P0 HADD2.F32 R31, -RZ, R20.reuse.H0_H0 ;  /* 0x20000014ff1f8230 */ /* 0x104fe20000004100 */
[----:B---3--:R-:W-:Y:S01]  /*6cb0*/  @!P0 MOV R36, R52 ;  /* 0x0000003400248202 */ /* 0x008fe20000000f00 */
        /* <DEDUP_REMOVED lines=67> */
.L_x_1324:
[----:B------:R-:W-:Y:S05]  /*70f0*/  BSYNC.RECONVERGENT B0 ;  /* 0x0000000000007941 */ /* 0x000fea0003800200 */
.L_x_1323:
[----:B------:R-:W-:Y:S11]  /*7100*/  ISETP.GE.AND P0, PT, R9, R107, PT ;  /* 0x0000006b0900720c */ /* 0x000ff60003f06270 */
[----:B------:R-:W-:Y:S02]  /*7110*/  @!UPT UIADD3 URZ, UPT, UPT, URZ, URZ, URZ ;  /* 0x000000fffffff290 */ /* 0x000fe4000fffe0ff */
[----:B------:R-:W-:Y:S05]  /*7120*/  @P0 BRA `(.L_x_1320) ;  /* 0x0000000400640947 */ /* 0x000fea0003800000 */
[C---:B------:R-:W-:Y:S01]  /*7130*/  ISETP.GE.AND P0, PT, R9.reuse, R11, PT ;  /* 0x0000000b0900720c */ /* 0x040fe20003f06270 */
[----:B-1-3--:R-:W3:Y:S11]  /*7140*/  LDG.E.128 R52, desc[UR6][R12.64+0x100] ;  /* 0x000100060c347981 */ /* 0x00aef6000c1e1d00 */
        /* <DEDUP_REMOVED lines=87> */
.L_x_1320:
[----:B------:R-:W-:Y:S05]  /*76c0*/  BSYNC.RECONVERGENT B1 ;  /* 0x0000000000017941 */ /* 0x000fea0003800200 */
.L_x_1319:
[----:B------:R-:W-:Y:S04]  /*76d0*/  BSSY.RECONVERGENT B1, `(.L_x_1325) ;  /* 0x000011f000017945 */ /* 0x000fe80003800200 */
[----:B------:R-:W-:Y:S05]  /*76e0*/  @!P4 BRA `(.L_x_1326) ;  /* 0x000000100074c947 */ /* 0x000fea0003800000 */
[----:B--2-4-:R-:W-:Y:S01]  /*76f0*/  LEA R24, P1, R85, R12, 0x1 ;  /* 0x0000000c55187211 */ /* 0x014fe200078208ff */
[----:B------:R-:W2:Y:S01]  /*7700*/  LDC R113, c[0x0][0x440] ;  /* 0x00011000ff717b82 */ /* 0x000ea20000000800 */
[----:B------:R-:W-:Y:S01]  /*7710*/  LEA R106, P0, R61, R68, 0x1 ;  /* 0x000000443d6a7211 */ /* 0x000fe200078008ff */
[----:B------:R-:W-:Y:S01]  /*7720*/  BSSY.RECONVERGENT B0, `(.L_x_1327) ;  /* 0x000005f000007945 */ /* 0x000fe20003800200 */
[----:B------:R-:W-:Y:S02]  /*7730*/  LEA.HI.X R25, R85, R13, R83, 0x1, P1 ;  /* 0x0000000d55197211 */ /* 0x000fe400008f0c53 */
[----:B------:R-:W-:Y:S02]  /*7740*/  LEA.HI.X R107, R61, R69, R60, 0x1, P0 ;  /* 0x000000453d6b7211 */ /* 0x000fe400000f0c3c */
        /* <DEDUP_REMOVED lines=22> */
[----:B-1-3--:R2:W3:Y:S01]  /*78b0*/  @!P0 LDG.E.128 R52, desc[UR6][R38.64] ;  /* 0x0000000626348981 */ /* 0x00a4e2000c1e1d00 */
        /* <DEDUP_REMOVED lines=69> */
.L_x_1328:
[----:B------:R-:W-:Y:S05]  /*7d10*/  BSYNC.RECONVERGENT B0 ;  /* 0x0000000000007941 */ /* 0x000fea0003800200 */
.L_x_1327:
[----:B------:R-:W-:Y:S01]  /*7d20*/  ISETP.GE.AND P0, PT, R10, R113, PT ;  /* 0x000000710a00720c */ /* 0x000fe20003f06270 */
[----:B------:R-:W-:Y:S11]  /*7d30*/  BSSY.RECONVERGENT B0, `(.L_x_1329) ;  /* 0x000005c000007945 */ /* 0x000ff60003800200 */
[----:B------:R-:W-:Y:S01]  /*7d40*/  @!UPT UIADD3 URZ, UPT, UPT, URZ, URZ, URZ ;  /* 0x000000fffffff290 */ /* 0x000fe2000fffe0ff */
[----:B------:R-:W-:Y:S05]  /*7d50*/  @P0 BRA `(.L_x_1330) ;  /* 0x0000000400640947 */ /* 0x000fea0003800000 */
[C---:B------:R-:W-:Y:S01]  /*7d60*/  ISETP.GE.AND P0, PT, R10.reuse, R11, PT ;  /* 0x0000000b0a00720c */ /* 0x040fe20003f06270 */
[----:B--2---:R-:W2:Y:S11]  /*7d70*/  LDG.E.128 R56, desc[UR6][R24.64+0x80] ;  /* 0x0000800618387981 */ /* 0x004eb6000c1e1d00 */
        /* <DEDUP_REMOVED lines=87> */
.L_x_1330:
[----:B------:R-:W-:Y:S05]  /*82f0*/  BSYNC.RECONVERGENT B0 ;  /* 0x0000000000007941 */ /* 0x000fea0003800200 */
.L_x_1329:
[----:B------:R-:W-:Y:S11]  /*8300*/  ISETP.GE.AND P0, PT, R9, R113, PT ;  /* 0x000000710900720c */ /* 0x000ff60003f06270 */
[----:B------:R-:W-:Y:S02]  /*8310*/  @!UPT UIADD3 URZ, UPT, UPT, URZ, URZ, URZ ;  /* 0x000000fffffff290 */ /* 0x000fe4000fffe0ff */
[----:B------:R-:W-:Y:S05]  /*8320*/  @P0 BRA `(.L_x_1326) ;  /* 0x0000000400640947 */ /* 0x000fea0003800000 */
[C---:B------:R-:W-:Y:S01]  /*8330*/  ISETP.GE.AND P0, PT, R9.reuse, R11, PT ;  /* 0x0000000b0900720c */ /* 0x040fe20003f06270 */
[----:B-1-3--:R-:W3:Y:S11]  /*8340*/  LDG.E.128 R52, desc[UR6][R24.64+0x100] ;  /* 0x0001000618347981 */ /* 0x00aef6000c1e1d00 */
[----:B------:R-:W-:Y:S01]  /*8350*/  @!UPT UIADD3 URZ, UPT, UPT, URZ, URZ, URZ ;  /* 0x000000fffffff290 */ /* 0x000fe2000fffe0ff */
[----:B------:R-:W-:Y:S04]  /*8360*/  @!P0 ISETP.GE.U32.AND P1, PT, R9, R19, PT ;  /* 0x000000130900820c */ /* 0x000fe80003f26070 */
[----:B--2-4-:R-:W-:Y:S02]  /*8370*/  @!P0 SEL R56, R18, RZ, P1 ;  /* 0x000000ff12388207 */ /* 0x014fe40000800000 */
        /* <DEDUP_REMOVED lines=8> */
[----:B------:R-:W2:Y:S01]  /*8400*/  @!P0 LDG.E.128 R20, desc[UR6][R22.64+0x100] ;  /* 0x0001000616148981 */ /* 0x000ea2000c1e1d00 */
[C---:B------:R-:W-:Y:S02]  /*8410*/  @!P0 IADD3.X R111, PT, PT, R108.reuse, R73, RZ, P1, !PT ;  /* 0x000000496c6f8210 */ /* 0x040fe40000ffe4ff */
[----:B------:R-:W-:Y:S04]  /*8420*/  @!P0 IADD3 R36, P1, PT, R109, R74, RZ ;  /* 0x0000004a6d248210 */ /* 0x000fe80007f3e0ff */
[----:B------:R-:W-:Y:S01]  /*8430*/  @!P0 IADD3.X R37, PT, PT, R108, R75, RZ, P1, !PT ;  /* 0x0000004b6c258210 */ /* 0x000fe20000ffe4ff */
[----:B------:R-:W4:Y:S01]  /*8440*/  @!P0 LDG.E.128 R56, desc[UR6][R110.64+0x100] ;  /* 0x000100066e388981 */ /* 0x000f22000c1e1d00 */
[----:B------:R-:W-:Y:S07]  /*8450*/  ISETP.GE.U32.OR P1, PT, R9, R19, P0 ;  /* 0x000000130900720c */ /* 0x000fee0000726470 */
        /* <DEDUP_REMOVED lines=70> */
.L_x_1326:
[----:B------:R-:W-:Y:S05]  /*88c0*/  BSYNC.RECONVERGENT B1 ;  /* 0x0000000000017941 */ /* 0x000fea0003800200 */
.L_x_1325:
[----:B------:R-:W-:Y:S04]  /*88d0*/  BSSY.RECONVERGENT B1, `(.L_x_1331) ;  /* 0x000011e000017945 */ /* 0x000fe80003800200 */
[----:B------:R-:W-:Y:S05]  /*88e0*/  @!P3 BRA `(.L_x_1332) ;  /* 0x000000100070b947 */ /* 0x000fea0003800000 */
[----:B------:R-:W5:Y:S01]  /*88f0*/  LDC R113, c[0x0][0x440] ;  /* 0x00011000ff717b82 */ /* 0x000f620000000800 */
[----:B------:R-:W-:Y:S07]  /*8900*/  BSSY.RECONVERGENT B0, `(.L_x_1333) ;  /* 0x0000063000007945 */ /* 0x000fee0003800200 */
[----:B--2-4-:R-:W2:Y:S08]  /*8910*/  LDC.64 R4, c[0x0][0x4a8] ;  /* 0x00012a00ff047b82 */ /* 0x014eb00000000a00 */
[----:B------:R-:W1:Y:S01]  /*8920*/  LDC.64 R2, c[0x0][0x3b8] ;  /* 0x0000ee00ff027b82 */ /* 0x000e620000000a00 */
[-C--:B-----5:R-:W-:Y:S02]  /*8930*/  ISETP.GE.AND P3, PT, R14, R113.reuse, PT ;  /* 0x000000710e00720c */ /* 0x0a0fe40003f66270 */
[----:B------:R-:W-:Y:S02]  /*8940*/  ISETP.GE.AND P4, PT, R10, R113, PT ;  /* 0x000000710a00720c */ /* 0x000fe40003f86270 */
[C---:B--2---:R-:W-:Y:S04]  /*8950*/  LEA R24, P1, R4.reuse, R12, 0x6 ;  /* 0x0000000c04187211 */ /* 0x044fe800078230ff */
[----:B------:R-:W-:Y:S02]  /*8960*/  LEA.HI.X R25, R4, R13, R5, 0x6, P1 ;  /* 0x0000000d04197211 */ /* 0x000fe400008f3405 */
[C---:B-1----:R-:W-:Y:S04]  /*8970*/  LEA R106, P0, R2.reuse, R68, 0x6 ;  /* 0x00000044026a7211 */ /* 0x042fe800078030ff */
[----:B------:R-:W-:Y:S01]  /*8980*/  LEA.HI.X R107, R2, R69, R3, 0x6, P0 ;  /* 0x00000045026b7211 */ /* 0x000fe200000f3403 */
[----:B------:R-:W-:Y:S08]  /*8990*/  @P3 BRA `(.L_x_1334) ;  /* 0x0000000400643947 */ /* 0x000ff00003800000 */
        /* <DEDUP_REMOVED lines=89> */
.L_x_1334:
[----:B------:R-:W-:Y:S05]  /*8f30*/  BSYNC.RECONVERGENT B0 ;  /* 0x0000000000007941 */ /* 0x000fea0003800200 */
.L_x_1333:
        /* <DEDUP_REMOVED lines=92> */
.L_x_1336:
[----:B------:R-:W-:Y:S05]  /*9500*/  BSYNC.RECONVERGENT B0 ;  /* 0x0000000000007941 */ /* 0x000fea0003800200 */
.L_x_1335:
[----:B------:R-:W-:Y:S05]  /*9510*/  @P3 BRA `(.L_x_1332) ;  /* 0x0000000400643947 */ /* 0x000fea0003800000 */
[C---:B------:R-:W-:Y:S01]  /*9520*/  ISETP.GE.AND P0, PT, R9.reuse, R11, PT ;  /* 0x0000000b0900720c */ /* 0x040fe20003f06270 */
[----:B---3--:R-:W3:Y:S11]  /*9530*/  LDG.E.128 R52, desc[UR6][R24.64+0x100] ;  /* 0x0001000618347981 */ /* 0x008ef6000c1e1d00 */
[----:B------:R-:W-:Y:S01]  /*9540*/  @!UPT UIADD3 URZ, UPT, UPT, URZ, URZ, URZ ;  /* 0x000000fffffff290 */ /* 0x000fe2000fffe0ff */
[----:B------:R-:W-:Y:S04]  /*9550*/  @!P0 ISETP.GE.U32.AND P1, PT, R9, R19, PT ;  /* 0x000000130900820c */ /* 0x000fe80003f26070 */
[----:B-12---:R-:W-:Y:S02]  /*9560*/  @!P0 SEL R56, R18, RZ, P1 ;  /* 0x000000ff12388207 */ /* 0x006fe40000800000 */
        /* <DEDUP_REMOVED lines=84> */
.L_x_1332:
[----:B------:R-:W-:Y:S05]  /*9ab0*/  BSYNC.RECONVERGENT B1 ;  /* 0x0000000000017941 */ /* 0x000fea0003800200 */
.L_x_1331:
[----:B------:R-:W-:Y:S04]  /*9ac0*/  BSSY.RECONVERGENT B1, `(.L_x_1337) ;  /* 0x0000120000017945 */ /* 0x000fe80003800200 */
[----:B------:R-:W-:Y:S05]  /*9ad0*/  @!P2 BRA `(.L_x_1338) ;  /* 0x000000100078a947 */ /* 0x000fea0003800000 */
[----:B--2-4-:R-:W2:Y:S01]  /*9ae0*/  LDC R7, c[0x0][0x440] ;  /* 0x00011000ff077b82 */ /* 0x014ea20000000800 */
[----:B------:R-:W-:Y:S07]  /*9af0*/  BSSY.RECONVERGENT B0, `(.L_x_1339) ;  /* 0x0000066000007945 */ /* 0x000fee0003800200 */
[----:B------:R-:W1:Y:S08]  /*9b00*/  LDC.64 R2, c[0x0][0x3b8] ;  /* 0x0000ee00ff027b82 */ /* 0x000e700000000a00 */
[----:B------:R-:W4:Y:S01]  /*9b10*/  LDC.64 R4, c[0x0][0x4a8] ;  /* 0x00012a00ff047b82 */ /* 0x000f220000000a00 */
[----:B-1----:R-:W-:Y:S01]  /*9b20*/  IMAD.WIDE.U32 R106, R2, 0x60, R68 ;  /* 0x00000060026a7825 */ /* 0x002fe200078e0044 */
[-C--:B--2---:R-:W-:Y:S02]  /*9b30*/  ISETP.GE.AND P0, PT, R14, R7.reuse, PT ;  /* 0x000000070e00720c */ /* 0x084fe40003f06270 */
[-C--:B------:R-:W-:Y:S01]  /*9b40*/  ISETP.GE.AND P3, PT, R10, R7.reuse, PT ;  /* 0x000000070a00720c */ /* 0x080fe20003f66270 */
[----:B------:R-:W-:Y:S01]  /*9b50*/  IMAD R3, R3, 0x60, RZ ;  /* 0x0000006003037824 */ /* 0x000fe200078e02ff */
[----:B------:R-:W-:Y:S01]  /*9b60*/  ISETP.GE.AND P2, PT, R9, R7, PT ;  /* 0x000000070900720c */ /* 0x000fe20003f46270 */
[----:B----4-:R-:W-:Y:S02]  /*9b70*/  IMAD R5, R5, 0x60, RZ ;  /* 0x0000006005057824 */ /* 0x010fe400078e02ff */
        /* <DEDUP_REMOVED lines=93> */
.L_x_1340:
[----:B------:R-:W-:Y:S05]  /*a150*/  BSYNC.RECONVERGENT B0 ;  /* 0x0000000000007941 */ /* 0x000fea0003800200 */
.L_x_1339:
[----:B------:R-:W-:Y:S04]  /*a160*/  BSSY.RECONVERGENT B0, `(.L_x_1341) ;  /* 0x000005b000007945 */ /* 0x000fe80003800200 */
[----:B------:R-:W-:Y:S05]  /*a170*/  @P3 BRA `(.L_x_1342) ;  /* 0x0000000400643947 */ /* 0x000fea0003800000 */
        /* <DEDUP_REMOVED lines=89> */
.L_x_1342:
[----:B------:R-:W-:Y:S05]  /*a710*/  BSYNC.RECONVERGENT B0 ;  /* 0x0000000000007941 */ /* 0x000fea0003800200 */
.L_x_1341:
        /* <DEDUP_REMOVED lines=90> */
.L_x_1338:
[----:B------:R-:W-:Y:S05]  /*acc0*/  BSYNC.RECONVERGENT B1 ;  /* 0x0000000000017941 */ /* 0x000fea0003800200 */
.L_x_1337:
[----:B------:R-:W5:Y:S08]  /*acd0*/  LDC R3, c[0x0][0x450] ;  /* 0x00011400ff037b82 */ /* 0x000f700000000800 */
[----:B------:R-:W1:Y:S01]  /*ace0*/  LDC R11, c[0x0][0x450] ;  /* 0x00011400ff0b7b82 */ /* 0x000e620000000800 */
[----:B-----5:R-:W-:Y:S05]  /*acf0*/  IMAD.U32 R3, R3, -0x20, RZ ;  /* 0xffffffe003037824 */ /* 0x020fea00078e00ff */
[C---:B------:R-:W-:Y:S02]  /*ad00*/  LEA R74, P1, R3.reuse, R74, 0x1 ;  /* 0x0000004a034a7211 */ /* 0x040fe400078208ff */
[C---:B------:R-:W-:Y:S02]  /*ad10*/  LEA R72, P0, R3.reuse, R72, 0x1 ;  /* 0x0000004803487211 */ /* 0x040fe400078008ff */
[C---:B------:R-:W-:Y:S02]  /*ad20*/  LEA.HI.X.SX32 R75, R3.reuse, R75, 0x1, P1 ;  /* 0x0000004b034b7211 */ /* 0x040fe400008f0eff */
[----:B-1----:R-:W-:Y:S09]  /*ad30*/  LEA.HI.X.SX32 R73, R3, R73, 0x1, P0 ;  /* 0x0000004903497211 */ /* 0x002ff200000f0eff */
.L_x_1293:
[----:B------:R-:W-:Y:S05]  /*ad40*/  BSYNC.RECONVERGENT B2 ;  /* 0x0000000000027941 */ /* 0x000fea0003800200 */
.L_x_1285:
        /* <DEDUP_REMOVED lines=18> */
[----:B------:R-:W-:Y:S09]  /*ae70*/  UISETP.GT.AND UP1, UPT, UR18, UR5, UPT ;  /* 0x000000051200728c */ /* 0x000ff2000bf24270 */
[----:B------:R-:W-:Y:S05]  /*ae80*/  BRA.U !UP1, `(.L_x_1343) ;  /* 0x0000000509187547 */ /* 0x000fea000b800000 */
        /* <DEDUP_REMOVED lines=70> */
.L_x_1343:
[----:B------:R-:W-:Y:S02]  /*b2f0*/  IADD3 R70, P1, PT, R70, R77, RZ ;  /* 0x0000004d46467210 */ /* 0x000fe40007f3e0ff */
[----:B------:R-:W-:Y:S03]  /*b300*/  IADD3 R12, P0, PT, R12, R81, RZ ;  /* 0x000000510c0c7210 */ /* 0x000fe60007f1e0ff */
[----:B------:R-:W-:Y:S02]  /*b310*/  IMAD.X R71, R71, 0x1, R76, P1 ;  /* 0x0000000147477824 */ /* 0x000fe400008e064c */
[----:B------:R-:W-:Y:S01]  /*b320*/  IMAD.X R13, R13, 0x1, R79, P0 ;  /* 0x000000010d0d7824 */ /* 0x000fe200000e064f */
[----:B------:R-:W-:Y:S07]  /*b330*/  BRA.U UP0, `(.L_x_1344) ;  /* 0xffffff7d00207547 */ /* 0x000fee000b83ffff */
.L_x_1276:
        /* <DEDUP_REMOVED lines=16> */
[----:B------:R-:W-:Y:S01]  /*b440*/  BSSY.RECONVERGENT B0, `(.L_x_1347) ;  /* 0x000001b000007945 */ /* 0x000fe20003800200 */
[----:B------:R-:W-:-:S06]  /*b450*/  UIADD3 UR10, UPT, UPT, -UR24, UR21, URZ ;  /* 0x00000015180a7290 */ /* 0x000fcc000fffe1ff */
[----:B------:R-:W-:Y:S02]  /*b460*/  ISETP.GE.AND P1, PT, R102, UR10, PT ;  /* 0x0000000a66007c0c */ /* 0x000fe4000bf26270 */
[----:B-1----:R-:W-:-:S04]  /*b470*/  LEA R4, P0, R100, UR8, 0x1 ;  /* 0x0000000864047c11 */ /* 0x002fc8000f8008ff */
[----:B------:R-:W-:-:S07]  /*b480*/  LEA.HI.X R5, R100, UR9, R64, 0x1, P0 ;  /* 0x0000000964057c11 */ /* 0x000fce00080f0c40 */
        /* <DEDUP_REMOVED lines=21> */
.L_x_1349:
[----:B------:R2:W-:Y:S02]  /*b5e0*/  STS.128 [R3+0x4000], RZ ;  /* 0x004000ff03007388 */ /* 0x0005e40000000c00 */
.L_x_1348:
[----:B------:R-:W-:Y:S05]  /*b5f0*/  BSYNC.RECONVERGENT B0 ;  /* 0x0000000000007941 */ /* 0x000fea0003800200 */
.L_x_1347:
[----:B------:R-:W-:Y:S01]  /*b600*/  IADD3 R31, PT, PT, R102, 0x10, RZ ;  /* 0x00000010661f7810 */ /* 0x000fe20007ffe0ff */
[----:B------:R-:W-:Y:S03]  /*b610*/  BSSY.RECONVERGENT B0, `(.L_x_1350) ;  /* 0x000001a000007945 */ /* 0x000fe60003800200 */
[----:B------:R-:W-:-:S13]  /*b620*/  ISETP.GE.AND P0, PT, R31, UR10, PT ;  /* 0x0000000a1f007c0c */ /* 0x000fda000bf06270 */
        /* <DEDUP_REMOVED lines=23> */
.L_x_1352:
[----:B------:R1:W-:Y:S02]  /*b7a0*/  STS.128 [R3+0x4800], RZ ;  /* 0x004800ff03007388 */ /* 0x0003e40000000c00 */
.L_x_1351:
[----:B------:R-:W-:Y:S05]  /*b7b0*/  BSYNC.RECONVERGENT B0 ;  /* 0x0000000000007941 */ /* 0x000fea0003800200 */
.L_x_1350:
[----:B------:R-:W-:Y:S01]  /*b7c0*/  IADD3 R32, PT, PT, R102, 0x20, RZ ;  /* 0x0000002066207810 */ /* 0x000fe20007ffe0ff */
[----:B------:R-:W-:Y:S03]  /*b7d0*/  BSSY.RECONVERGENT B0, `(.L_x_1353) ;  /* 0x000001a000007945 */ /* 0x000fe60003800200 */
[----:B------:R-:W-:-:S13]  /*b7e0*/  ISETP.GE.AND P0, PT, R32, UR10, PT ;  /* 0x0000000a20007c0c */ /* 0x000fda000bf06270 */
[----:B------:R-:W-:Y:S05]  /*b7f0*/  @P0 BRA `(.L_x_1354) ;  /* 0x00000000005c0947 */ /* 0x000fea0003800000 */
[----:B------:R-:W2:Y:S01]  /*b800*/  LDCU UR8, c[0x0][0x440] ;  /* 0x00008800ff0877ac */ /* 0x000ea20008000800 */
[----:B-1--4-:R-:W-:-:S04]  /*b810*/  LEA R6, P2, R12, R4, 0x6 ;  /* 0x000000040c067211 */ /* 0x012fc800078430ff */
[----:B------:R-:W-:Y:S02]  /*b820*/  LEA.HI.X R7, R12, R5, R13, 0x6, P2 ;  /* 0x000000050c077211 */ /* 0x000fe400010f340d */
[----:B--2---:R-:W-:Y:S02]  /*b830*/  ISETP.GE.AND P1, PT, R14, UR8, PT ;  /* 0x000000080e007c0c */ /* 0x004fe4000bf26270 */
        /* <DEDUP_REMOVED lines=18> */
.L_x_1355:
[----:B------:R2:W-:Y:S02]  /*b960*/  STS.128 [R3+0x5000], RZ ;  /* 0x005000ff03007388 */ /* 0x0005e40000000c00 */
.L_x_1354:
[----:B------:R-:W-:Y:S05]  /*b970*/  BSYNC.RECONVERGENT B0 ;  /* 0x0000000000007941 */ /* 0x000fea0003800200 */
.L_x_1353:
[----:B------:R-:W-:-:S04]  /*b980*/  IADD3 R33, PT, PT, R102, 0x30, RZ ;  /* 0x0000003066217810 */ /* 0x000fc80007ffe0ff */
[----:B------:R-:W-:-:S13]  /*b990*/  ISETP.GE.AND P0, PT, R33, UR10, PT ;  /* 0x0000000a21007c0c */ /* 0x000fda000bf06270 */
[----:B------:R-:W-:Y:S05]  /*b9a0*/  @P0 BRA `(.L_x_1356) ;  /* 0x00000074009c0947 */ /* 0x000fea0003800000 */
[----:B------:R-:W2:Y:S01]  /*b9b0*/  LDCU UR8, c[0x0][0x440] ;  /* 0x00008800ff0877ac */ /* 0x000ea20008000800 */
[----:B------:R-:W-:Y:S02]  /*b9c0*/  IMAD R13, R13, 0x60, RZ ;  /* 0x000000600d0d7824 */ /* 0x000fe400078e02ff */
[----:B-1-3--:R-:W-:-:S05]  /*b9d0*/  IMAD.WIDE.U32 R4, R12, 0x60, R4 ;  /* 0x000000600c047825 */ /* 0x00afca00078e0004 */
[----:B------:R-:W-:Y:S02]  /*b9e0*/  IADD3 R5, PT, PT, R5, R13, RZ ;  /* 0x0000000d05057210 */ /* 0x000fe40007ffe0ff */
        /* <DEDUP_REMOVED lines=19> */
.L_x_1357:
[----:B------:R2:W-:Y:S01]  /*bb20*/  STS.128 [R3+0x5800], RZ ;  /* 0x005800ff03007388 */ /* 0x0005e20000000c00 */
[----:B------:R-:W-:Y:S05]  /*bb30*/  BRA `(.L_x_1356) ;  /* 0x0000007400387947 */ /* 0x000fea0003800000 */
.L_x_1346:
[----:B------:R-:W1:Y:S02]  /*bb40*/  LDCU.64 UR8, c[0x0][0x470] ;  /* 0x00008e00ff0877ac */ /* 0x000e640008000a00 */
[----:B-1----:R-:W-:-:S04]  /*bb50*/  ISETP.NE.U32.AND P0, PT, RZ, UR8, PT ;  /* 0x00000008ff007c0c */ /* 0x002fc8000bf05070 */
[----:B------:R-:W-:Y:S01]  /*bb60*/  ISETP.NE.AND.EX P0, PT, RZ, UR9, PT, P0 ;  /* 0x00000009ff007c0c */ /* 0x000fe2000bf05300 */
[----:B------:R-:W-:Y:S01]  /*bb70*/  UMOV UR11, URZ ;  /* 0x000000ff000b7c82 */ /* 0x000fe20008000000 */
[----:B------:R-:W1:Y:S01]  /*bb80*/  LDCU.U8 UR10, c[0x0][0x533] ;  /* 0x0000a660ff0a77ac */ /* 0x000e620008000000 */
[----:B------:R-:W2:Y:S10]  /*bb90*/  LDCU.64 UR8, c[0x0][0x380] ;  /* 0x00007000ff0877ac */ /* 0x000eb40008000a00 */
[----:B------:R-:W3:Y:S01]  /*bba0*/  @P0 LDG.E R104, desc[UR6][R104.64] ;  /* 0x0000000668680981 */ /* 0x000ee2000c1e1900 */
[----:B------:R-:W-:Y:S01]  /*bbb0*/  IMAD.SHL.U32 R29, R97, 0x10, RZ ;  /* 0x00000010611d7824 */ /* 0x000fe200078e00ff */
[----:B-1----:R-:W-:Y:S01]  /*bbc0*/  UISETP.NE.AND UP0, UPT, UR10, URZ, UPT ;  /* 0x000000ff0a00728c */ /* 0x002fe2000bf05270 */
[----:B---3--:R-:W-:-:S02]  /*bbd0*/  @P0 R2UR UR11, R104 ;  /* 0x00000000680b02ca */ /* 0x008fc400000e0000 */
[----:B--2---:R-:W-:-:S04]  /*bbe0*/  LEA R26, P0, R100, UR8, 0x1 ;  /* 0x00000008641a7c11 */ /* 0x004fc8000f8008ff */
[----:B------:R-:W-:-:S07]  /*bbf0*/  LEA.HI.X R27, R100, UR9, R64, 0x1, P0 ;  /* 0x00000009641b7c11 */ /* 0x000fce00080f0c40 */
[----:B------:R-:W-:-:S06]  /*bc00*/  UIADD3 UR11, UPT, UPT, UR11, UR22, UR24 ;  /* 0x000000160b0b7290 */ /* 0x000fcc000fffe018 */
[----:B------:R-:W-:-:S05]  /*bc10*/  IMAD R2, R97, UR11, RZ ;  /* 0x0000000b61027c24 */ /* 0x000fca000f8e02ff */
[-C--:B------:R-:W-:Y:S02]  /*bc20*/  IADD3 R8, P2, PT, R95, R2.reuse, RZ ;  /* 0x000000025f087210 */ /* 0x080fe40007f5e0ff */
[----:B------:R-:W-:Y:S02]  /*bc30*/  IADD3 R0, P1, PT, R94, R2, RZ ;  /* 0x000000025e007210 */ /* 0x000fe40007f3e0ff */
[----:B------:R-:W-:-:S05]  /*bc40*/  SHF.R.S32.HI R5, RZ, 0x1f, R2 ;  /* 0x0000001fff057819 */ /* 0x000fca0000011402 */
[--C-:B------:R-:W-:Y:S02]  /*bc50*/  IMAD.X R20, R86, 0x1, R5.reuse, P2 ;  /* 0x0000000156147824 */ /* 0x100fe400010e0605 */
[----:B------:R-:W-:Y:S01]  /*bc60*/  IMAD.X R2, R84, 0x1, R5, P1 ;  /* 0x0000000154027824 */ /* 0x000fe200008e0605 */
[----:B------:R-:W-:Y:S06]  /*bc70*/  BRA.U !UP0, `(.L_x_1358) ;  /* 0x0000002d08907547 */ /* 0x000fec000b800000 */
[----:B------:R-:W-:Y:S01]  /*bc80*/  UIADD3 UR14, UPT, UPT, -UR24, UR21, URZ ;  /* 0x00000015180e7290 */ /* 0x000fe2000fffe1ff */
[----:B------:R-:W-:Y:S05]  /*bc90*/  BSSY.RECONVERGENT B2, `(.L_x_1359) ;  /* 0x00000a8000027945 */ /* 0x000fea0003800200 */
[----:B------:R-:W-:-:S13]  /*bca0*/  ISETP.GE.AND P0, PT, R102, UR14, PT ;  /* 0x0000000e66007c0c */ /* 0x000fda000bf06270 */
        /* <DEDUP_REMOVED lines=8> */
[----:B------:R-:W-:Y:S02]  /*bd30*/  CS2R R6, SRZ ;  /* 0x0000000000067805 */ /* 0x000fe4000001ff00 */
        /* <DEDUP_REMOVED lines=24> */
[----:B------:R-:W-:Y:S01]  /*bec0*/  FMUL.FTZ R19, R39, R18 ;  /* 0x0000001227137220 */ /* 0x000fe20000410000 */
[----:B------:R-:W-:Y:S02]  /*bed0*/  HADD2.F32 R4, -RZ, R4.H0_H0 ;  /* 0x20000004ff047230 */ /* 0x000fe40000004100 */
[-C--:B------:R-:W-:Y:S01]  /*bee0*/  FMUL.FTZ R39, R28, R17.reuse ;  /* 0x000000111c277220 */ /* 0x080fe20000410000 */
[----:B------:R-:W-:Y:S01]  /*bef0*/  FFMA.FTZ R32, R37, R17, -R32 ;  /* 0x0000001125207223 */ /* 0x000fe20000010820 */
[----:B------:R-:W-:Y:S02]  /*bf00*/  HADD2.F32 R17, -RZ, R16.H1_H1 ;  /* 0x30000010ff117230 */ /* 0x000fe40000004100 */
[----:B------:R-:W-:Y:S01]  /*bf10*/  FFMA.FTZ R19, R31, R2, R19 ;  /* 0x000000021f137223 */ /* 0x000fe20000010013 */
[----:B------:R-:W-:Y:S01]  /*bf20*/  FFMA.FTZ R39, R37, R0, R39 ;  /* 0x0000000025277223 */ /* 0x000fe20000010027 */
[----:B------:R-:W-:Y:S02]  /*bf30*/  HADD2.F32 R5, -RZ, R5.H0_H0 ;  /* 0x20000005ff057230 */ /* 0x000fe40000004100 */
[----:B------:R-:W-:Y:S01]  /*bf40*/  FFMA.FTZ R34, R31, R18, -R34 ;  /* 0x000000121f227223 */ /* 0x000fe20000010822 */
        /* <DEDUP_REMOVED lines=17> */
.L_x_1364:
[----:B------:R-:W-:Y:S05]  /*c060*/  BSYNC.RECONVERGENT B0 ;  /* 0x0000000000007941 */ /* 0x000fea0003800200 */
.L_x_1363:
[----:B-----5:R-:W-:Y:S01]  /*c070*/  IMAD.MOV.U32 R6, RZ, RZ, R18 ;  /* 0x000000ffff067224 */ /* 0x020fe200078e0012 */
[----:B------:R-:W-:Y:S01]  /*c080*/  MOV R4, R16 ;  /* 0x0000001000047202 */ /* 0x000fe20000000f00 */
[----:B------:R-:W-:Y:S01]  /*c090*/  IMAD.MOV.U32 R7, RZ, RZ, R19 ;  /* 0x000000ffff077224 */ /* 0x000fe200078e0013 */
[----:B------:R-:W-:Y:S02]  /*c0a0*/  MOV R5, R17 ;  /* 0x0000001100057202 */ /* 0x000fe40000000f00 */
.L_x_1362:
[----:B------:R-:W-:Y:S05]  /*c0b0*/  BSYNC.RECONVERGENT B1 ;  /* 0x0000000000017941 */ /* 0x000fea0003800200 */
.L_x_1361:
        /* <DEDUP_REMOVED lines=49> */
.L_x_1368:
[----:B------:R-:W-:Y:S05]  /*c3d0*/  BSYNC.RECONVERGENT B0 ;  /* 0x0000000000007941 */ /* 0x000fea0003800200 */
.L_x_1367:
[----:B-----5:R4:W-:Y:S02]  /*c3e0*/  STS.128 [R3+0x2000], R16 ;  /* 0x0020001003007388 */ /* 0x0209e40000000c00 */
.L_x_1366:
[----:B------:R-:W-:Y:S05]  /*c3f0*/  BSYNC.RECONVERGENT B1 ;  /* 0x0000000000017941 */ /* 0x000fea0003800200 */
.L_x_1365:
        /* <DEDUP_REMOVED lines=47> */
.L_x_1370:
[----:B------:R-:W-:Y:S05]  /*c6f0*/  BSYNC.RECONVERGENT B0 ;  /* 0x0000000000007941 */ /* 0x000fea0003800200 */
.L_x_1369:
[----:B-----5:R1:W-:Y:S02]  /*c700*/  STS.128 [R3+0x4000], R16 ;  /* 0x0040001003007388 */ /* 0x0203e40000000c00 */
.L_x_1360:
[----:B------:R-:W-:Y:S05]  /*c710*/  BSYNC.RECONVERGENT B2 ;  /* 0x0000000000027941 */ /* 0x000fea0003800200 */
.L_x_1359:
[----:B------:R-:W-:Y:S01]  /*c720*/  IADD3 R31, PT, PT, R102, 0x10, RZ ;  /* 0x00000010661f7810 */ /* 0x000fe20007ffe0ff */
[----:B------:R-:W-:Y:S03]  /*c730*/  BSSY.RECONVERGENT B2, `(.L_x_1371) ;  /* 0x00000bb000027945 */ /* 0x000fe60003800200 */
[----:B------:R-:W-:-:S13]  /*c740*/  ISETP.GE.AND P0, PT, R31, UR14, PT ;  /* 0x0000000e1f007c0c */ /* 0x000fda000bf06270 */
        /* <DEDUP_REMOVED lines=31> */
[----:B----4-:R-:W-:Y:S02]  /*c940*/  HADD2.F32 R2, -RZ, R4.H1_H1 ;  /* 0x30000004ff027230 */ /* 0x010fe40000004100 */
        /* <DEDUP_REMOVED lines=30> */
.L_x_1376:
[----:B------:R-:W-:Y:S05]  /*cb30*/  BSYNC.RECONVERGENT B0 ;  /* 0x0000000000007941 */ /* 0x000fea0003800200 */
.L_x_1375:
[----:B-----5:R4:W-:Y:S02]  /*cb40*/  STS.128 [R3+0x800], R16 ;  /* 0x0008001003007388 */ /* 0x0209e40000000c00 */
.L_x_1374:
[----:B------:R-:W-:Y:S05]  /*cb50*/  BSYNC.RECONVERGENT B1 ;  /* 0x0000000000017941 */ /* 0x000fea0003800200 */
.L_x_1373:
        /* <DEDUP_REMOVED lines=58> */
.L_x_1380:
[----:B------:R-:W-:Y:S05]  /*cf00*/  BSYNC.RECONVERGENT B0 ;  /* 0x0000000000007941 */ /* 0x000fea0003800200 */
.L_x_1379:
[----:B-----5:R4:W-:Y:S02]  /*cf10*/  STS.128 [R3+0x2800], R16 ;  /* 0x0028001003007388 */ /* 0x0209e40000000c00 */
.L_x_1378:
[----:B------:R-:W-:Y:S05]  /*cf20*/  BSYNC.RECONVERGENT B1 ;  /* 0x0000000000017941 */ /* 0x000fea0003800200 */
.L_x_1377:
        /* <DEDUP_REMOVED lines=19> */
[--C-:B-1---5:R-:W-:Y:S01]  /*d060*/  HADD2.F32 R23, -RZ, R17.reuse.H0_H0 ;  /* 0x20000011ff177230 */ /* 0x122fe20000004100 */
[----:B------:R-:W-:Y:S01]  /*d070*/  MOV R22, R18 ;  /* 0x0000001200167202 */ /* 0x000fe20000000f00 */
[----:B------:R-:W-:Y:S02]  /*d080*/  HADD2.F32 R29, -RZ, R17.H1_H1 ;  /* 0x30000011ff1d7230 */ /* 0x000fe40000004100 */
[--C-:B------:R-:W-:Y:S02]  /*d090*/  HADD2.F32 R21, -RZ, R19.reuse.H1_H1 ;  /* 0x30000013ff157230 */ /* 0x100fe40000004100 */
        /* <DEDUP_REMOVED lines=34> */
.L_x_1382:
[----:B------:R-:W-:Y:S05]  /*d2c0*/  BSYNC.RECONVERGENT B0 ;  /* 0x0000000000007941 */ /* 0x000fea0003800200 */
.L_x_1381:
[----:B-----5:R4:W-:Y:S02]  /*d2d0*/  STS.128 [R3+0x4800], R16 ;  /* 0x0048001003007388 */ /* 0x0209e40000000c00 */
.L_x_1372:
[----:B------:R-:W-:Y:S05]  /*d2e0*/  BSYNC.RECONVERGENT B2 ;  /* 0x0000000000027941 */ /* 0x000fea0003800200 */
.L_x_1371:
[----:B------:R-:W-:Y:S01]  /*d2f0*/  IADD3 R32, PT, PT, R102, 0x20, RZ ;  /* 0x0000002066207810 */ /* 0x000fe20007ffe0ff */
[----:B------:R-:W-:Y:S03]  /*d300*/  BSSY.RECONVERGENT B2, `(.L_x_1383) ;  /* 0x00000bc000027945 */ /* 0x000fe60003800200 */
[----:B------:R-:W-:-:S13]  /*d310*/  ISETP.GE.AND P0, PT, R32, UR14, PT ;  /* 0x0000000e20007c0c */ /* 0x000fda000bf06270 */
        /* <DEDUP_REMOVED lines=14> */
[C---:B--2---:R-:W-:Y:S01]  /*d400*/  IADD3 R5, P0, PT, R21.reuse, R8, RZ ;  /* 0x0000000815057210 */ /* 0x044fe20007f1e0ff */
[----:B------:R-:W2:Y:S03]  /*d410*/  LDCU.64 UR8, c[0x0][0x4d0] ;  /* 0x00009a00ff0877ac */ /* 0x000ea60008000a00 */
[----:B------:R-:W-:Y:S02]  /*d420*/  LEA.HI.X.SX32 R0, R21, R20, 0x1, P0 ;  /* 0x0000001415007211 */ /* 0x000fe400000f0eff */
[C---:B------:R-:W-:Y:S02]  /*d430*/  SHF.L.U32 R2, R5.reuse, 0x1, RZ ;  /* 0x0000000105027819 */ /* 0x040fe400000006ff */
[----:B------:R-:W-:Y:S02]  /*d440*/  SHF.L.U64.HI R0, R5, 0x1, R0 ;  /* 0x0000000105007819 */ /* 0x000fe40000010200 */
[----:B-1----:R-:W-:-:S02]  /*d450*/  IADD3 R6, P1, PT, R2, UR10, RZ ;  /* 0x0000000a02067c10 */ /* 0x002fc4000ff3e0ff */
[----:B--2---:R-:W-:Y:S02]  /*d460*/  IADD3 R4, P0, PT, R2, UR8, RZ ;  /* 0x0000000802047c10 */ /* 0x004fe4000ff1e0ff */
[C---:B------:R-:W-:Y:S02]  /*d470*/  IADD3.X R7, PT, PT, R0.reuse, UR11, RZ, P1, !PT ;  /* 0x0000000b00077c10 */ /* 0x040fe40008ffe4ff */
[----:B------:R-:W-:-:S04]  /*d480*/  IADD3.X R5, PT, PT, R0, UR9, RZ, P0, !PT ;  /* 0x0000000900057c10 */ /* 0x000fc800087fe4ff */
        /* <DEDUP_REMOVED lines=20> */
[----:B------:R-:W-:Y:S02]  /*d5d0*/  HADD2.F32 R5, -RZ, R5.H0_H0 ;  /* 0x20000005ff057230 */ /* 0x000fe40000004100 */
[----:B------:R-:W-:Y:S02]  /*d5e0*/  HADD2.F32 R0, -RZ, R28.H1_H1 ;  /* 0x3000001cff007230 */ /* 0x000fe40000004100 */
[----:B------:R-:W-:-:S02]  /*d5f0*/  HADD2.F32 R7, -RZ, R7.H0_H0 ;  /* 0x20000007ff077230 */ /* 0x000fc40000004100 */
[----:B------:R-:W-:Y:S01]  /*d600*/  FFMA.FTZ R19, R29, R2, R19 ;  /* 0x000000021d137223 */ /* 0x000fe20000010013 */
[C---:B------:R-:W-:Y:S01]  /*d610*/  FMUL.FTZ R2, R17.reuse, R4 ;  /* 0x0000000411027220 */ /* 0x040fe20000410000 */
[----:B------:R-:W-:Y:S01]  /*d620*/  FMUL.FTZ R33, R17, R6 ;  /* 0x0000000611217220 */ /* 0x000fe20000410000 */
[----:B------:R-:W-:Y:S01]  /*d630*/  FFMA.FTZ R34, R29, R18, -R34 ;  /* 0x000000121d227223 */ /* 0x000fe20000010822 */
[----:B------:R-:W-:Y:S02]  /*d640*/  HADD2.F32 R28, -RZ, R28.H0_H0 ;  /* 0x2000001cff1c7230 */ /* 0x000fe40000004100 */
        /* <DEDUP_REMOVED lines=12> */
.L_x_1388:
[----:B------:R-:W-:Y:S05]  /*d710*/  BSYNC.RECONVERGENT B0 ;  /* 0x0000000000007941 */ /* 0x000fea0003800200 */
.L_x_1387:
[----:B-----5:R1:W-:Y:S02]  /*d720*/  STS.128 [R3+0x1000], R16 ;  /* 0x0010001003007388 */ /* 0x0203e40000000c00 */
.L_x_1386:
[----:B------:R-:W-:Y:S05]  /*d730*/  BSYNC.RECONVERGENT B1 ;  /* 0x0000000000017941 */ /* 0x000fea0003800200 */
.L_x_1385:
        /* <DEDUP_REMOVED lines=58> */
.L_x_1392:
[----:B------:R-:W-:Y:S05]  /*dae0*/  BSYNC.RECONVERGENT B0 ;  /* 0x0000000000007941 */ /* 0x000fea0003800200 */
.L_x_1391:
[----:B-----5:R4:W-:Y:S02]  /*daf0*/  STS.128 [R3+0x3000], R16 ;  /* 0x0030001003007388 */ /* 0x0209e40000000c00 */
.L_x_1390:
[----:B------:R-:W-:Y:S05]  /*db00*/  BSYNC.RECONVERGENT B1 ;  /* 0x0000000000017941 */ /* 0x000fea0003800200 */
.L_x_1389:
[----:B------:R-:W-:-:S13]  /*db10*/  ISETP.GE.AND P0, PT, R9, R23, PT ;  /* 0x000000170900720c */ /* 0x000fda0003f06270 */
[----:B------:R1:W-:Y:S01]  /*db20*/  @P0 STS.128 [R3+0x5000], RZ ;  /* 0x005000ff03000388 */ /* 0x0003e20000000c00 */
[----:B------:R-:W-:Y:S05]  /*db30*/  @P0 BRA `(.L_x_1384) ;  /* 0x0000000000e00947 */ /* 0x000fea0003800000 */
[----:B-1--4-:R1:W5:Y:S01]  /*db40*/  LDG.E.128 R16, desc[UR6][R24.64+0x100] ;  /* 0x0001000618107981 */ /* 0x012362000c1e1d00 */
[----:B------:R-:W-:Y:S01]  /*db50*/  ISETP.GE.AND P0, PT, R9, R11, PT ;  /* 0x0000000b0900720c */ /* 0x000fe20003f06270 */
[----:B------:R-:W-:-:S12]  /*db60*/  BSSY.RECONVERGENT B0, `(.L_x_1393) ;  /* 0x0000034000007945 */ /* 0x000fd80003800200 */
[----:B------:R-:W-:Y:S05]  /*db70*/  @P0 BRA `(.L_x_1394) ;  /* 0x0000000000c80947 */ /* 0x000fea0003800000 */
[----:B------:R-:W2:Y:S01]  /*db80*/  LDCU.64 UR8, c[0x0][0x4d0] ;  /* 0x00009a00ff0877ac */ /* 0x000ea20008000a00 */
[C---:B------:R-:W-:Y:S01]  /*db90*/  IADD3 R0, P0, PT, R21.reuse, R8, RZ ;  /* 0x0000000815007210 */ /* 0x040fe20007f1e0ff */
[----:B------:R-:W4:Y:S03]  /*dba0*/  LDCU.64 UR10, c[0x0][0x4c8] ;  /* 0x00009900ff0a77ac */ /* 0x000f260008000a00 */
[----:B------:R-:W-:Y:S02]  /*dbb0*/  LEA.HI.X.SX32 R21, R21, R20, 0x1, P0 ;  /* 0x0000001415157211 */ /* 0x000fe400000f0eff */
[C---:B------:R-:W-:Y:S02]  /*dbc0*/  SHF.L.U32 R2, R0.reuse, 0x1, RZ ;  /* 0x0000000100027819 */ /* 0x040fe400000006ff */
[----:B------:R-:W-:Y:S02]  /*dbd0*/  SHF.L.U64.HI R21, R0, 0x1, R21 ;  /* 0x0000000100157819 */ /* 0x000fe40000010215 */
[----:B--2---:R-:W-:-:S02]  /*dbe0*/  IADD3 R4, P0, PT, R2, UR8, RZ ;  /* 0x0000000802047c10 */ /* 0x004fc4000ff1e0ff */
[----:B----4-:R-:W-:Y:S02]  /*dbf0*/  IADD3 R6, P1, PT, R2, UR10, RZ ;  /* 0x0000000a02067c10 */ /* 0x010fe4000ff3e0ff */
[C---:B------:R-:W-:Y:S02]  /*dc00*/  IADD3.X R5, PT, PT, R21.reuse, UR9, RZ, P0, !PT ;  /* 0x0000000915057c10 */ /* 0x040fe400087fe4ff */
[----:B------:R-:W-:-:S04]  /*dc10*/  IADD3.X R7, PT, PT, R21, UR11, RZ, P1, !PT ;  /* 0x0000000b15077c10 */ /* 0x000fc80008ffe4ff */
[----:B------:R-:W2:Y:S04]  /*dc20*/  LDG.E.64 R4, desc[UR6][R4.64+0x80] ;  /* 0x0000800604047981 */ /* 0x000ea8000c1e1b00 */
[----:B------:R-:W4:Y:S01]  /*dc30*/  LDG.E.64 R6, desc[UR6][R6.64+0x80] ;  /* 0x0000800606067981 */ /* 0x000f22000c1e1b00 */
[--C-:B-----5:R-:W-:Y:S01]  /*dc40*/  HADD2.F32 R23, -RZ, R17.reuse.H0_H0 ;  /* 0x20000011ff177230 */ /* 0x120fe20000004100 */
[----:B------:R-:W-:Y:S01]  /*dc50*/  MOV R22, R18 ;  /* 0x0000001200167202 */ /* 0x000fe20000000f00 */
[----:B------:R-:W-:Y:S02]  /*dc60*/  HADD2.F32 R29, -RZ, R17.H1_H1 ;  /* 0x30000011ff1d7230 */ /* 0x000fe40000004100 */
[--C-:B------:R-:W-:Y:S02]  /*dc70*/  HADD2.F32 R21, -RZ, R19.reuse.H1_H1 ;  /* 0x30000013ff157230 */ /* 0x100fe40000004100 */
[----:B-1----:R-:W-:-:S02]  /*dc80*/  HADD2.F32 R25, -RZ, R19.H0_H0 ;  /* 0x20000013ff197230 */ /* 0x002fc40000004100 */
        /* <DEDUP_REMOVED lines=33> */
.L_x_1394:
[----:B------:R-:W-:Y:S05]  /*dea0*/  BSYNC.RECONVERGENT B0 ;  /* 0x0000000000007941 */ /* 0x000fea0003800200 */
.L_x_1393:
[----:B-----5:R4:W-:Y:S02]  /*deb0*/  STS.128 [R3+0x5000], R16 ;  /* 0x0050001003007388 */ /* 0x0209e40000000c00 */
.L_x_1384:
[----:B------:R-:W-:Y:S05]  /*dec0*/  BSYNC.RECONVERGENT B2 ;  /* 0x0000000000027941 */ /* 0x000fea0003800200 */
.L_x_1383:
[----:B------:R-:W-:-:S04]  /*ded0*/  IADD3 R33, PT, PT, R102, 0x30, RZ ;  /* 0x0000003066217810 */ /* 0x000fc80007ffe0ff */
[----:B------:R-:W-:-:S13]  /*dee0*/  ISETP.GE.AND P0, PT, R33, UR14, PT ;  /* 0x0000000e21007c0c */ /* 0x000fda000bf06270 */
[----:B------:R-:W-:Y:S05]  /*def0*/  @P0 BRA `(.L_x_1356) ;  /* 0x0000005000480947 */ /* 0x000fea0003800000 */
[----:B------:R-:W2:Y:S01]  /*df00*/  LDC R21, c[0x0][0x440] ;  /* 0x00011000ff157b82 */ /* 0x000ea20000000800 */
[----:B-1-34-:R-:W-:Y:S01]  /*df10*/  IMAD.WIDE.U32 R26, R12, 0x60, R26 ;  /* 0x000000600c1a7825 */ /* 0x01afe200078e001a */
[----:B------:R-:W-:Y:S03]  /*df20*/  BSSY.RECONVERGENT B1, `(.L_x_1395) ;  /* 0x0000040000017945 */ /* 0x000fe60003800200 */
[----:B------:R-:W-:Y:S01]  /*df30*/  IMAD R13, R13, 0x60, RZ ;  /* 0x000000600d0d7824 */ /* 0x000fe200078e02ff */
[----:B------:R-:W-:Y:S01]  /*df40*/  MOV R12, R26 ;  /* 0x0000001a000c7202 */ /* 0x000fe20000000f00 */
[----:B------:R-:W-:-:S03]  /*df50*/  IMAD R97, R97, 0x30, RZ ;  /* 0x0000003061617824 */ /* 0x000fc600078e02ff */
[----:B------:R-:W-:Y:S02]  /*df60*/  IADD3 R13, PT, PT, R13, R27, RZ ;  /* 0x0000001b0d0d7210 */ /* 0x000fe40007ffe0ff */
[----:B--2---:R-:W-:-:S13]  /*df70*/  ISETP.GE.AND P0, PT, R14, R21, PT ;  /* 0x000000150e00720c */ /* 0x004fda0003f06270 */
[----:B------:R1:W-:Y:S01]  /*df80*/  @P0 STS.128 [R3+0x1800], RZ ;  /* 0x001800ff03000388 */ /* 0x0003e20000000c00 */
[----:B------:R-:W-:Y:S05]  /*df90*/  @P0 BRA `(.L_x_1396) ;  /* 0x0000000000e00947 */ /* 0x000fea0003800000 */
[----:B------:R2:W5:Y:S01]  /*dfa0*/  LDG.E.128 R16, desc[UR6][R12.64] ;  /* 0x000000060c107981 */ /* 0x000562000c1e1d00 */
[----:B------:R-:W-:Y:S01]  /*dfb0*/  ISETP.GE.AND P0, PT, R14, R11, PT ;  /* 0x0000000b0e00720c */ /* 0x000fe20003f06270 */
[----:B------:R-:W-:-:S12]  /*dfc0*/  BSSY.RECONVERGENT B0, `(.L_x_1397) ;  /* 0x0000034000007945 */ /* 0x000fd80003800200 */
[----:B------:R-:W-:Y:S05]  /*dfd0*/  @P0 BRA `(.L_x_1398) ;  /* 0x0000000000c80947 */ /* 0x000fea0003800000 */
[----:B------:R-:W3:Y:S01]  /*dfe0*/  LDCU.64 UR10, c[0x0][0x4c8] ;  /* 0x00009900ff0a77ac */ /* 0x000ee20008000a00 */
[C---:B------:R-:W-:Y:S01]  /*dff0*/  IADD3 R5, P0, PT, R97.reuse, R8, RZ ;  /* 0x0000000861057210 */ /* 0x040fe20007f1e0ff */
[----:B------:R-:W4:Y:S03]  /*e000*/  LDCU.64 UR8, c[0x0][0x4d0] ;  /* 0x00009a00ff0877ac */ /* 0x000f260008000a00 */
[----:B------:R-:W-:Y:S02]  /*e010*/  LEA.HI.X.SX32 R0, R97, R20, 0x1, P0 ;  /* 0x0000001461007211 */ /* 0x000fe400000f0eff */
[C---:B------:R-:W-:Y:S02]  /*e020*/  SHF.L.U32 R2, R5.reuse, 0x1, RZ ;  /* 0x0000000105027819 */ /* 0x040fe400000006ff */
[----:B------:R-:W-:Y:S02]  /*e030*/  SHF.L.U64.HI R0, R5, 0x1, R0 ;  /* 0x0000000105007819 */ /* 0x000fe40000010200 */
[----:B---3--:R-:W-:-:S02]  /*e040*/  IADD3 R6, P1, PT, R2, UR10, RZ ;  /* 0x0000000a02067c10 */ /* 0x008fc4000ff3e0ff */
[----:B----4-:R-:W-:Y:S02]  /*e050*/  IADD3 R4, P0, PT, R2, UR8, RZ ;  /* 0x0000000802047c10 */ /* 0x010fe4000ff1e0ff */
[C---:B------:R-:W-:Y:S02]  /*e060*/  IADD3.X R7, PT, PT, R0.reuse, UR11, RZ, P1, !PT ;  /* 0x0000000b00077c10 */ /* 0x040fe40008ffe4ff */
[----:B------:R-:W-:-:S04]  /*e070*/  IADD3.X R5, PT, PT, R0, UR9, RZ, P0, !PT ;  /* 0x0000000900057c10 */ /* 0x000fc800087fe4ff */
[----:B------:R-:W3:Y:S04]  /*e080*/  LDG.E.64 R6, desc[UR6][R6.64] ;  /* 0x0000000606067981 */ /* 0x000ee8000c1e1b00 */
[----:B------:R-:W4:Y:S01]  /*e090*/  LDG.E.64 R4, desc[UR6][R4.64] ;  /* 0x0000000604047981 */ /* 0x000f22000c1e1b00 */
[----:B-----5:R-:W-:Y:S01]  /*e0a0*/  MOV R23, R18 ;  /* 0x0000001200177202 */ /* 0x020fe20000000f00 */
[--C-:B------:R-:W-:Y:S02]  /*e0b0*/  HADD2.F32 R25, -RZ, R17.reuse.H0_H0 ;  /* 0x20000011ff197230 */ /* 0x100fe40000004100 */
[----:B------:R-:W-:Y:S02]  /*e0c0*/  HADD2.F32 R29, -RZ, R17.H1_H1 ;  /* 0x30000011ff1d7230 */ /* 0x000fe40000004100 */
[----:B------:R-:W-:-:S02]  /*e0d0*/  HADD2.F32 R22, -RZ, R19.H1_H1 ;  /* 0x30000013ff167230 */ /* 0x000fc40000004100 */
[----:B------:R-:W-:Y:S02]  /*e0e0*/  HADD2.F32 R27, -RZ, R19.H0_H0 ;  /* 0x20000013ff1b7230 */ /* 0x000fe40000004100 */
[----:B---3--:R-:W-:Y:S02]  /*e0f0*/  HADD2.F32 R18, -RZ, R6.H1_H1 ;  /* 0x30000006ff127230 */ /* 0x008fe40000004100 */
        /* <DEDUP_REMOVED lines=32> */
.L_x_1398:
[----:B------:R-:W-:Y:S05]  /*e300*/  BSYNC.RECONVERGENT B0 ;  /* 0x0000000000007941 */ /* 0x000fea0003800200 */
.L_x_1397:
[----:B-----5:R3:W-:Y:S02]  /*e310*/  STS.128 [R3+0x1800], R16 ;  /* 0x0018001003007388 */ /* 0x0207e40000000c00 */
.L_x_1396:
[----:B------:R-:W-:Y:S05]  /*e320*/  BSYNC.RECONVERGENT B1 ;  /* 0x0000000000017941 */ /* 0x000fea0003800200 */
.L_x_1395:
[----:B------:R-:W-:Y:S01]  /*e330*/  ISETP.GE.AND P0, PT, R10, R21, PT ;  /* 0x000000150a00720c */ /* 0x000fe20003f06270 */
[----:B------:R-:W-:-:S12]  /*e340*/  BSSY.RECONVERGENT B1, `(.L_x_1399) ;  /* 0x000003b000017945 */ /* 0x000fd80003800200 */
[----:B------:R4:W-:Y:S01]  /*e350*/  @P0 STS.128 [R3+0x3800], RZ ;  /* 0x003800ff03000388 */ /* 0x0009e20000000c00 */
[----:B------:R-:W-:Y:S05]  /*e360*/  @P0 BRA `(.L_x_1400) ;  /* 0x0000000000e00947 */ /* 0x000fea0003800000 */
[----:B---3--:R3:W5:Y:S01]  /*e370*/  LDG.E.128 R16, desc[UR6][R12.64+0x80] ;  /* 0x000080060c107981 */ /* 0x008762000c1e1d00 */
[----:B------:R-:W-:Y:S01]  /*e380*/  ISETP.GE.AND P0, PT, R10, R11, PT ;  /* 0x0000000b0a00720c */ /* 0x000fe20003f06270 */
[----:B------:R-:W-:-:S12]  /*e390*/  BSSY.RECONVERGENT B0, `(.L_x_1401) ;  /* 0x0000034000007945 */ /* 0x000fd80003800200 */
[----:B------:R-:W-:Y:S05]  /*e3a0*/  @P0 BRA `(.L_x_1402) ;  /* 0x0000000000c80947 */ /* 0x000fea0003800000 */
[----:B------:R-:W1:Y:S01]  /*e3b0*/  LDCU.64 UR10, c[0x0][0x4c8] ;  /* 0x00009900ff0a77ac */ /* 0x000e620008000a00 */
[C---:B------:R-:W-:Y:S01]  /*e3c0*/  IADD3 R5, P0, PT, R97.reuse, R8, RZ ;  /* 0x0000000861057210 */ /* 0x040fe20007f1e0ff */
        /* <DEDUP_REMOVED lines=48> */
.L_x_1402:
[----:B------:R-:W-:Y:S05]  /*e6d0*/  BSYNC.RECONVERGENT B0 ;  /* 0x0000000000007941 */ /* 0x000fea0003800200 */
.L_x_1401:
[----:B-----5:R1:W-:Y:S02]  /*e6e0*/  STS.128 [R3+0x3800], R16 ;  /* 0x0038001003007388 */ /* 0x0203e40000000c00 */
.L_x_1400:
[----:B------:R-:W-:Y:S05]  /*e6f0*/  BSYNC.RECONVERGENT B1 ;  /* 0x0000000000017941 */ /* 0x000fea0003800200 */
.L_x_1399:
[----:B------:R-:W-:-:S13]  /*e700*/  ISETP.GE.AND P0, PT, R9, R21, PT ;  /* 0x000000150900720c */ /* 0x000fda0003f06270 */
[----:B------:R1:W-:Y:S01]  /*e710*/  @P0 STS.128 [R3+0x5800], RZ ;  /* 0x005800ff03000388 */ /* 0x0003e20000000c00 */
[----:B------:R-:W-:Y:S05]  /*e720*/  @P0 BRA `(.L_x_1356) ;  /* 0x00000048003c0947 */ /* 0x000fea0003800000 */
[----:B-1-3--:R1:W5:Y:S01]  /*e730*/  LDG.E.128 R16, desc[UR6][R12.64+0x100] ;  /* 0x000100060c107981 */ /* 0x00a362000c1e1d00 */
[----:B------:R-:W-:Y:S01]  /*e740*/  ISETP.GE.AND P0, PT, R9, R11, PT ;  /* 0x0000000b0900720c */ /* 0x000fe20003f06270 */
[----:B------:R-:W-:-:S12]  /*e750*/  BSSY.RECONVERGENT B0, `(.L_x_1403) ;  /* 0x0000034000007945 */ /* 0x000fd80003800200 */
[----:B------:R-:W-:Y:S05]  /*e760*/  @P0 BRA `(.L_x_1404) ;  /* 0x0000000000c80947 */ /* 0x000fea0003800000 */
[----:B------:R-:W3:Y:S01]  /*e770*/  LDCU.64 UR10, c[0x0][0x4c8] ;  /* 0x00009900ff0a77ac */ /* 0x000ee20008000a00 */
[C---:B------:R-:W-:Y:S01]  /*e780*/  IADD3 R8, P0, PT, R97.reuse, R8, RZ ;  /* 0x0000000861087210 */ /* 0x040fe20007f1e0ff */
[----:B------:R-:W2:Y:S03]  /*e790*/  LDCU.64 UR8, c[0x0][0x4d0] ;  /* 0x00009a00ff0877ac */ /* 0x000ea60008000a00 */
[----:B------:R-:W-:Y:S02]  /*e7a0*/  LEA.HI.X.SX32 R97, R97, R20, 0x1, P0 ;  /* 0x0000001461617211 */ /* 0x000fe400000f0eff */
[C---:B------:R-:W-:Y:S02]  /*e7b0*/  SHF.L.U32 R0, R8.reuse, 0x1, RZ ;  /* 0x0000000108007819 */ /* 0x040fe400000006ff */
[----:B------:R-:W-:Y:S02]  /*e7c0*/  SHF.L.U64.HI R97, R8, 0x1, R97 ;  /* 0x0000000108617819 */ /* 0x000fe40000010261 */
[----:B---3--:R-:W-:-:S02]  /*e7d0*/  IADD3 R6, P1, PT, R0, UR10, RZ ;  /* 0x0000000a00067c10 */ /* 0x008fc4000ff3e0ff */
[----:B--2---:R-:W-:Y:S02]  /*e7e0*/  IADD3 R4, P0, PT, R0, UR8, RZ ;  /* 0x0000000800047c10 */ /* 0x004fe4000ff1e0ff */
[C---:B------:R-:W-:Y:S02]  /*e7f0*/  IADD3.X R7, PT, PT, R97.reuse, UR11, RZ, P1, !PT ;  /* 0x0000000b61077c10 */ /* 0x040fe40008ffe4ff */
[----:B------:R-:W-:-:S04]  /*e800*/  IADD3.X R5, PT, PT, R97, UR9, RZ, P0, !PT ;  /* 0x0000000961057c10 */ /* 0x000fc800087fe4ff */
[----:B------:R-:W2:Y:S04]  /*e810*/  LDG.E.64 R6, desc[UR6][R6.64+0x80] ;  /* 0x0000800606067981 */ /* 0x000ea8000c1e1b00 */
[----:B------:R-:W3:Y:S01]  /*e820*/  LDG.E.64 R4, desc[UR6][R4.64+0x80] ;  /* 0x0000800604047981 */ /* 0x000ee2000c1e1b00 */
[--C-:B-1---5:R-:W-:Y:S02]  /*e830*/  HADD2.F32 R12, -RZ, R17.reuse.H0_H0 ;  /* 0x20000011ff0c7230 */ /* 0x122fe40000004100 */
[----:B------:R-:W-:Y:S02]  /*e840*/  HADD2.F32 R17, -RZ, R17.H1_H1 ;  /* 0x30000011ff117230 */ /* 0x000fe40000004100 */
[--C-:B------:R-:W-:Y:S02]  /*e850*/  HADD2.F32 R13, -RZ, R19.reuse.H1_H1 ;  /* 0x30000013ff0d7230 */ /* 0x100fe40000004100 */
[----:B------:R-:W-:-:S02]  /*e860*/  HADD2.F32 R20, -RZ, R19.H0_H0 ;  /* 0x20000013ff147230 */ /* 0x000fc40000004100 */
[----:B--2---:R-:W-:Y:S02]  /*e870*/  HADD2.F32 R11, -RZ, R6.H1_H1 ;  /* 0x30000006ff0b7230 */ /* 0x004fe40000004100 */
[----:B---3--:R-:W-:Y:S02]  /*e880*/  HADD2.F32 R2, -RZ, R4.H1_H1 ;  /* 0x30000004ff027230 */ /* 0x008fe40000004100 */
[----:B------:R-:W-:Y:S02]  /*e890*/  HADD2.F32 R0, -RZ, R5.H1_H1 ;  /* 0x30000005ff007230 */ /* 0x000fe40000004100 */
[C---:B------:R-:W-:Y:S01]  /*e8a0*/  FMUL.FTZ R19, R17.reuse, R11 ;  /* 0x0000000b11137220 */ /* 0x040fe20000410000 */
[----:B------:R-:W-:Y:S02]  /*e8b0*/  HADD2.F32 R8, -RZ, R7.H1_H1 ;  /* 0x30000007ff087230 */ /* 0x000fe40000004100 */
[----:B------:R-:W-:Y:S01]  /*e8c0*/  FMUL.FTZ R21, R17, R2 ;  /* 0x0000000211157220 */ /* 0x000fe20000410000 */
[----:B------:R-:W-:Y:S01]  /*e8d0*/  FMUL.FTZ R17, R13, R0 ;  /* 0x000000000d117220 */ /* 0x000fe20000410000 */
[----:B------:R-:W-:-:S02]  /*e8e0*/  HADD2.F32 R6, -RZ, R6.H0_H0 ;  /* 0x20000006ff067230 */ /* 0x000fc40000004100 */
[----:B------:R-:W-:Y:S01]  /*e8f0*/  FFMA.FTZ R21, R12, R11, -R21 ;  /* 0x0000000b0c157223 */ /* 0x000fe20000010815 */
[-C--:B------:R-:W-:Y:S01]  /*e900*/  FMUL.FTZ R13, R13, R8.reuse ;  /* 0x000000080d0d7220 */ /* 0x080fe20000410000 */
[----:B------:R-:W-:Y:S01]  /*e910*/  FFMA.FTZ R17, R20, R8, -R17 ;  /* 0x0000000814117223 */ /* 0x000fe20000010811 */
[----:B------:R-:W-:Y:S02]  /*e920*/  HADD2.F32 R11, -RZ, R16.H1_H1 ;  /* 0x30000010ff0b7230 */ /* 0x000fe40000004100 */
[----:B------:R-:W-:Y:S02]  /*e930*/  HADD2.F32 R4, -RZ, R4.H0_H0 ;  /* 0x20000004ff047230 */ /* 0x000fe40000004100 */
[----:B------:R-:W-:Y:S02]  /*e940*/  HADD2.F32 R5, -RZ, R5.H0_H0 ;  /* 0x20000005ff057230 */ /* 0x000fe40000004100 */
[----:B------:R-:W-:Y:S02]  /*e950*/  HADD2.F32 R8, -RZ, R18.H1_H1 ;  /* 0x30000012ff087230 */ /* 0x000fe40000004100 */
[----:B------:R-:W-:-:S02]  /*e960*/  HADD2.F32 R7, -RZ, R7.H0_H0 ;  /* 0x20000007ff077230 */ /* 0x000fc40000004100 */
[----:B------:R-:W-:Y:S01]  /*e970*/  FFMA.FTZ R2, R12, R2, R19 ;  /* 0x000000020c027223 */ /* 0x000fe20000010013 */
[----:B------:R-:W-:Y:S01]  /*e980*/  FFMA.FTZ R0, R20, R0, R13 ;  /* 0x0000000014007223 */ /* 0x000fe2000001000d */
[----:B------:R-:W-:Y:S02]  /*e990*/  HADD2.F32 R13, -RZ, R16.H0_H0 ;  /* 0x20000010ff0d7230 */ /* 0x000fe40000004100 */
[C---:B------:R-:W-:Y:S01]  /*e9a0*/  FMUL.FTZ R12, R11.reuse, R4 ;  /* 0x000000040b0c7220 */ /* 0x040fe20000410000 */
[-C--:B------:R-:W-:Y:S01]  /*e9b0*/  FMUL.FTZ R19, R11, R6.reuse ;  /* 0x000000060b137220 */ /* 0x080fe20000410000 */
[----:B------:R-:W-:Y:S02]  /*e9c0*/  HADD2.F32 R18, -RZ, R18.H0_H0 ;  /* 0x20000012ff127230 */ /* 0x000fe40000004100 */
        /* <DEDUP_REMOVED lines=11> */
[----:B------:R-:W-:Y:S02]  /*ea80*/  MOV R19, R0 ;  /* 0x0000000000137202 */ /* 0x000fe40000000f00 */
.L_x_1404:
[----:B------:R-:W-:Y:S05]  /*ea90*/  BSYNC.RECONVERGENT B0 ;  /* 0x0000000000007941 */ /* 0x000fea0003800200 */
.L_x_1403:
[----:B-----5:R3:W-:Y:S01]  /*eaa0*/  STS.128 [R3+0x5800], R16 ;  /* 0x0058001003007388 */ /* 0x0207e20000000c00 */
[----:B------:R-:W-:Y:S05]  /*eab0*/  BRA `(.L_x_1356) ;  /* 0x0000004400587947 */ /* 0x000fea0003800000 */
.L_x_1358:
[----:B------:R-:W-:Y:S01]  /*eac0*/  UIADD3 UR10, UPT, UPT, -UR24, UR21, URZ ;  /* 0x00000015180a7290 */ /* 0x000fe2000fffe1ff */
[----:B------:R-:W-:Y:S01]  /*ead0*/  LEA.HI R28, R11, R11, RZ, 0x1 ;  /* 0x0000000b0b1c7211 */ /* 0x000fe200078f08ff */
[----:B------:R-:W-:Y:S01]  /*eae0*/  BSSY.RECONVERGENT B2, `(.L_x_1405) ;  /* 0x0000116000027945 */ /* 0x000fe20003800200 */
[----:B------:R-:W-:Y:S02]  /*eaf0*/  SHF.R.U32.HI R25, RZ, 0x1, R11 ;  /* 0x00000001ff197819 */ /* 0x000fe4000001160b */
[----:B------:R-:W-:Y:S02]  /*eb00*/  SHF.R.S32.HI R28, RZ, 0x1, R28 ;  /* 0x00000001ff1c7819 */ /* 0x000fe4000001141c */
[----:B------:R-:W-:-:S03]  /*eb10*/  ISETP.GE.AND P0, PT, R102, UR10, PT ;  /* 0x0000000a66007c0c */ /* 0x000fc6000bf06270 */
[----:B------:R-:W-:-:S05]  /*eb20*/  IMAD.MOV R8, RZ, RZ, -R28 ;  /* 0x000000ffff087224 */ /* 0x000fca00078e0a1c */
[----:B------:R-:W-:-:S05]  /*eb30*/  SHF.R.S32.HI R24, RZ, 0x1f, R8 ;  /* 0x0000001fff187819 */ /* 0x000fca0000011408 */
[----:B------:R-:W-:Y:S05]  /*eb40*/  @P0 BRA `(.L_x_1406) ;  /* 0x00000010003c0947 */ /* 0x000fea0003800000 */
[----:B------:R-:W1:Y:S01]  /*eb50*/  LDC R31, c[0x0][0x440] ;  /* 0x00011000ff1f7b82 */ /* 0x000e620000000800 */
[----:B------:R-:W-:Y:S01]  /*eb60*/  BSSY.RECONVERGENT B1, `(.L_x_1407) ;  /* 0x000005c000017945 */ /* 0x000fe20003800200 */
[----:B------:R-:W-:Y:S02]  /*eb70*/  CS2R R4, SRZ ;  /* 0x0000000000047805 */ /* 0x000fe4000001ff00 */
[----:B------:R-:W-:Y:S02]  /*eb80*/  CS2R R6, SRZ ;  /* 0x0000000000067805 */ /* 0x000fe4000001ff00 */
        /* <DEDUP_REMOVED lines=34> */
[----:B------:R-:W-:Y:S02]  /*edb0*/  HADD2.F32 R43, -RZ, R5.H0_H0 ;  /* 0x20000005ff2b7230 */ /* 0x000fe40000004100 */
[----:B------:R-:W-:Y:S01]  /*edc0*/  @!P1 FADD.FTZ R23, -R23, -RZ ;  /* 0x800000ff17179221 */ /* 0x000fe20000010100 */
[----:B------:R-:W-:-:S02]  /*edd0*/  HADD2.F32 R4, -RZ, R6.H0_H0 ;  /* 0x20000006ff047230 */ /* 0x000fc40000004100 */
[----:B------:R-:W-:Y:S01]  /*ede0*/  @!P1 FADD.FTZ R45, -R45, -RZ ;  /* 0x800000ff2d2d9221 */ /* 0x000fe20000010100 */
[----:B------:R-:W-:Y:S02]  /*edf0*/  HADD2.F32 R49, -RZ, R6.H1_H1 ;  /* 0x30000006ff317230 */ /* 0x000fe40000004100 */
[----:B------:R-:W-:Y:S01]  /*ee00*/  @!P1 FADD.FTZ R43, -R43, -RZ ;  /* 0x800000ff2b2b9221 */ /* 0x000fe20000010100 */
[----:B------:R-:W-:Y:S02]  /*ee10*/  HADD2.F32 R5, -RZ, R5.H1_H1 ;  /* 0x30000005ff057230 */ /* 0x000fe40000004100 */
[----:B------:R-:W-:Y:S01]  /*ee20*/  @!P1 FADD.FTZ R4, -R4, -RZ ;  /* 0x800000ff04049221 */ /* 0x000fe20000010100 */
[--C-:B------:R-:W-:Y:S02]  /*ee30*/  HADD2.F32 R6, -RZ, R7.reuse.H1_H1 ;  /* 0x30000007ff067230 */ /* 0x100fe40000004100 */
[----:B------:R-:W-:Y:S01]  /*ee40*/  FMUL.FTZ R30, R30, R23 ;  /* 0x000000171e1e7220 */ /* 0x000fe20000410000 */
[----:B------:R-:W-:-:S02]  /*ee50*/  HADD2.F32 R47, -RZ, R7.H0_H0 ;  /* 0x20000007ff2f7230 */ /* 0x000fc40000004100 */
[----:B------:R-:W-:Y:S01]  /*ee60*/  @!P1 FADD.FTZ R5, -R5, -RZ ;  /* 0x800000ff05059221 */ /* 0x000fe20000010100 */
[----:B------:R-:W-:Y:S01]  /*ee70*/  FMUL.FTZ R21, R21, R4 ;  /* 0x0000000415157220 */ /* 0x000fe20000410000 */
[----:B------:R-:W-:Y:S01]  /*ee80*/  @!P1 FADD.FTZ R6, -R6, -RZ ;  /* 0x800000ff06069221 */ /* 0x000fe20000010100 */
[----:B---3--:R-:W-:Y:S02]  /*ee90*/  HADD2.F32 R4, -RZ, R16.H0_H0 ;  /* 0x20000010ff047230 */ /* 0x008fe40000004100 */
[----:B------:R-:W-:Y:S01]  /*eea0*/  FMUL.FTZ R34, R34, R5 ;  /* 0x0000000522227220 */ /* 0x000fe20000410000 */
[--C-:B-----5:R-:W-:Y:S02]  /*eeb0*/  HADD2.F32 R5, -RZ, R36.reuse.H0_H0 ;  /* 0x20000024ff057230 */ /* 0x120fe40000004100 */
[----:B------:R-:W-:Y:S01]  /*eec0*/  FMUL.FTZ R41, R41, R6 ;  /* 0x0000000629297220 */ /* 0x000fe20000410000 */
[----:B------:R-:W-:Y:S02]  /*eed0*/  HADD2.F32 R23, -RZ, R36.H1_H1 ;  /* 0x30000024ff177230 */ /* 0x000fe40000004100 */
[----:B------:R-:W-:Y:S01]  /*eee0*/  FMUL.FTZ R32, R32, R45 ;  /* 0x0000002d20207220 */ /* 0x000fe20000410000 */
[----:B------:R-:W-:-:S02]  /*eef0*/  HADD2.F32 R7, -RZ, R37.H0_H0 ;  /* 0x20000025ff077230 */ /* 0x000fc40000004100 */
[----:B------:R-:W-:Y:S01]  /*ef00*/  FMUL.FTZ R20, R20, R43 ;  /* 0x0000002b14147220 */ /* 0x000fe20000410000 */
[----:B------:R-:W-:Y:S02]  /*ef10*/  HADD2.F32 R16, -RZ, R16.H1_H1 ;  /* 0x30000010ff107230 */ /* 0x000fe40000004100 */
[----:B------:R-:W-:Y:S01]  /*ef20*/  @!P1 FADD.FTZ R49, -R49, -RZ ;  /* 0x800000ff31319221 */ /* 0x000fe20000010100 */
[----:B------:R-:W-:Y:S02]  /*ef30*/  HADD2.F32 R6, -RZ, R17.H0_H0 ;  /* 0x20000011ff067230 */ /* 0x000fe40000004100 */
[----:B------:R-:W-:Y:S01]  /*ef40*/  @!P1 FADD.FTZ R47, -R47, -RZ ;  /* 0x800000ff2f2f9221 */ /* 0x000fe20000010100 */
[--C-:B------:R-:W-:Y:S02]  /*ef50*/  HADD2.F32 R36, -RZ, R18.reuse.H0_H0 ;  /* 0x20000012ff247230 */ /* 0x100fe40000004100 */
[----:B------:R-:W-:Y:S01]  /*ef60*/  FFMA.FTZ R4, R5, R4, R30 ;  /* 0x0000000405047223 */ /* 0x000fe2000001001e */
[----:B------:R-:W-:-:S02]  /*ef70*/  HADD2.F32 R45, -RZ, R18.H1_H1 ;  /* 0x30000012ff2d7230 */ /* 0x000fc40000004100 */
[----:B------:R-:W-:Y:S01]  /*ef80*/  FFMA.FTZ R23, R23, R16, R32 ;  /* 0x0000001017177223 */ /* 0x000fe20000010020 */
[----:B------:R-:W-:Y:S01]  /*ef90*/  FFMA.FTZ R6, R7, R6, R20 ;  /* 0x0000000607067223 */ /* 0x000fe20000010014 */
[----:B------:R-:W-:Y:S02]  /*efa0*/  HADD2.F32 R17, -RZ, R17.H1_H1 ;  /* 0x30000011ff117230 */ /* 0x000fe40000004100 */
[----:B------:R-:W-:Y:S01]  /*efb0*/  FMUL.FTZ R40, R40, R49 ;  /* 0x0000003128287220 */ /* 0x000fe20000410000 */
[--C-:B------:R-:W-:Y:S02]  /*efc0*/  HADD2.F32 R43, -RZ, R19.reuse.H0_H0 ;  /* 0x20000013ff2b7230 */ /* 0x100fe40000004100 */
[----:B------:R-:W-:Y:S01]  /*efd0*/  FMUL.FTZ R22, R22, R47 ;  /* 0x0000002f16167220 */ /* 0x000fe20000410000 */
[----:B------:R-:W-:Y:S02]  /*efe0*/  HADD2.F32 R18, -RZ, R19.H1_H1 ;  /* 0x30000013ff127230 */ /* 0x000fe40000004100 */
[----:B------:R-:W-:-:S02]  /*eff0*/  HADD2.F32 R37, -RZ, R37.H1_H1 ;  /* 0x30000025ff257230 */ /* 0x000fc40000004100 */
[--C-:B------:R-:W-:Y:S02]  /*f000*/  HADD2.F32 R16, -RZ, R38.reuse.H0_H0 ;  /* 0x20000026ff107230 */ /* 0x100fe40000004100 */
[----:B------:R-:W-:Y:S02]  /*f010*/  HADD2.F32 R7, -RZ, R38.H1_H1 ;  /* 0x30000026ff077230 */ /* 0x000fe40000004100 */
[----:B------:R-:W-:Y:S01]  /*f020*/  FFMA.FTZ R17, R37, R17, R34 ;  /* 0x0000001125117223 */ /* 0x000fe20000010022 */
[--C-:B------:R-:W-:Y:S02]  /*f030*/  HADD2.F32 R5, -RZ, R39.reuse.H0_H0 ;  /* 0x20000027ff057230 */ /* 0x100fe40000004100 */
[----:B------:R-:W-:Y:S01]  /*f040*/  FFMA.FTZ R16, R16, R36, R21 ;  /* 0x0000002410107223 */ /* 0x000fe20000010015 */
[----:B------:R-:W-:Y:S02]  /*f050*/  HADD2.F32 R20, -RZ, R39.H1_H1 ;  /* 0x30000027ff147230 */ /* 0x000fe40000004100 */
[----:B------:R-:W-:Y:S01]  /*f060*/  FFMA.FTZ R7, R7, R45, R40 ;  /* 0x0000002d07077223 */ /* 0x000fe20000010028 */
[----:B------:R-:W-:Y:S01]  /*f070*/  F2FP.F16.F32.PACK_AB R36, R23, R4 ;  /* 0x000000041724723e */ /* 0x000fe200000000ff */
[----:B------:R-:W-:Y:S01]  /*f080*/  FFMA.FTZ R5, R5, R43, R22 ;  /* 0x0000002b05057223 */ /* 0x000fe20000010016 */
[----:B------:R-:W-:Y:S01]  /*f090*/  F2FP.F16.F32.PACK_AB R37, R17, R6 ;  /* 0x000000061125723e */ /* 0x000fe200000000ff */
[----:B------:R-:W-:Y:S01]  /*f0a0*/  FFMA.FTZ R18, R20, R18, R41 ;  /* 0x0000001214127223 */ /* 0x000fe20000010029 */
[----:B------:R-:W-:-:S04]  /*f0b0*/  F2FP.F16.F32.PACK_AB R38, R7, R16 ;  /* 0x000000100726723e */ /* 0x000fc800000000ff */
[----:B------:R-:W-:Y:S02]  /*f0c0*/  F2FP.F16.F32.PACK_AB R39, R18, R5 ;  /* 0x000000051227723e */ /* 0x000fe400000000ff */
.L_x_1410:
[----:B------:R-:W-:Y:S05]  /*f0d0*/  BSYNC.RECONVERGENT B0 ;  /* 0x0000000000007941 */ /* 0x000fea0003800200 */
.L_x_1409:
[----:B-----5:R-:W-:Y:S01]  /*f0e0*/  IMAD.MOV.U32 R6, RZ, RZ, R38 ;  /* 0x000000ffff067224 */ /* 0x020fe200078e0026 */
[----:B------:R-:W-:Y:S01]  /*f0f0*/  MOV R4, R36 ;  /* 0x0000002400047202 */ /* 0x000fe20000000f00 */
[----:B------:R-:W-:Y:S01]  /*f100*/  IMAD.MOV.U32 R7, RZ, RZ, R39 ;  /* 0x000000ffff077224 */ /* 0x000fe200078e0027 */
[----:B------:R-:W-:Y:S02]  /*f110*/  MOV R5, R37 ;  /* 0x0000002500057202 */ /* 0x000fe40000000f00 */
.L_x_1408:
[----:B------:R-:W-:Y:S05]  /*f120*/  BSYNC.RECONVERGENT B1 ;  /* 0x0000000000017941 */ /* 0x000fea0003800200 */
.L_x_1407:
        /* <DEDUP_REMOVED lines=51> */
[----:B----4-:R-:W-:Y:S02]  /*f460*/  HADD2.F32 R4, -RZ, R16.H0_H0 ;  /* 0x20000010ff047230 */ /* 0x010fe40000004100 */
        /* <DEDUP_REMOVED lines=35> */
.L_x_1414:
[----:B------:R-:W-:Y:S05]  /*f6a0*/  BSYNC.RECONVERGENT B0 ;  /* 0x0000000000007941 */ /* 0x000fea0003800200 */
.L_x_1413:
[----:B-----5:R4:W-:Y:S02]  /*f6b0*/  STS.128 [R3+0x2000], R36 ;  /* 0x0020002403007388 */ /* 0x0209e40000000c00 */
.L_x_1412:
[----:B------:R-:W-:Y:S05]  /*f6c0*/  BSYNC.RECONVERGENT B1 ;  /* 0x0000000000017941 */ /* 0x000fea0003800200 */
.L_x_1411:
        /* <DEDUP_REMOVED lines=41> */
[----:B------:R-:W-:Y:S02]  /*f960*/  HADD2.F32 R7, -RZ, R7.H1_H1 ;  /* 0x30000007ff077230 */ /* 0x000fe40000004100 */
[----:B------:R-:W-:Y:S01]  /*f970*/  @!P1 FADD.FTZ R5, -R5, -RZ ;  /* 0x800000ff05059221 */ /* 0x000fe20000010100 */
[--C-:B------:R-:W-:Y:S02]  /*f980*/  HADD2.F32 R42, -RZ, R6.reuse.H0_H0 ;  /* 0x20000006ff2a7230 */ /* 0x100fe40000004100 */
[----:B------:R-:W-:Y:S01]  /*f990*/  FMUL.FTZ R31, R31, R4 ;  /* 0x000000041f1f7220 */ /* 0x000fe20000410000 */
[----:B------:R-:W-:-:S02]  /*f9a0*/  HADD2.F32 R45, -RZ, R6.H1_H1 ;  /* 0x30000006ff2d7230 */ /* 0x000fc40000004100 */
[----:B------:R-:W-:Y:S01]  /*f9b0*/  @!P1 FADD.FTZ R7, -R7, -RZ ;  /* 0x800000ff07079221 */ /* 0x000fe20000010100 */
[----:B------:R-:W-:Y:S01]  /*f9c0*/  FMUL.FTZ R32, R32, R5 ;  /* 0x0000000520207220 */ /* 0x000fe20000410000 */
[----:B-----5:R-:W-:Y:S02]  /*f9d0*/  HADD2.F32 R5, -RZ, R36.H0_H0 ;  /* 0x20000024ff057230 */ /* 0x020fe40000004100 */
[----:B------:R-:W-:Y:S01]  /*f9e0*/  FMUL.FTZ R30, R30, R23 ;  /* 0x000000171e1e7220 */ /* 0x000fe20000410000 */
[----:B------:R-:W-:Y:S01]  /*f9f0*/  FMUL.FTZ R40, R40, R7 ;  /* 0x0000000728287220 */ /* 0x000fe20000410000 */
[----:B----4-:R-:W-:Y:S02]  /*fa00*/  HADD2.F32 R4, -RZ, R16.H0_H0 ;  /* 0x20000010ff047230 */ /* 0x010fe40000004100 */
[----:B------:R-:W-:Y:S01]  /*fa10*/  FMUL.FTZ R20, R20, R41 ;  /* 0x0000002914147220 */ /* 0x000fe20000410000 */
[----:B------:R-:W-:Y:S02]  /*fa20*/  HADD2.F32 R36, -RZ, R36.H1_H1 ;  /* 0x30000024ff247230 */ /* 0x000fe40000004100 */
[----:B------:R-:W-:Y:S01]  /*fa30*/  @!P1 FADD.FTZ R42, -R42, -RZ ;  /* 0x800000ff2a2a9221 */ /* 0x000fe20000010100 */
[----:B------:R-:W-:-:S02]  /*fa40*/  HADD2.F32 R7, -RZ, R37.H0_H0 ;  /* 0x20000025ff077230 */ /* 0x000fc40000004100 */
[----:B------:R-:W-:Y:S01]  /*fa50*/  @!P1 FADD.FTZ R45, -R45, -RZ ;  /* 0x800000ff2d2d9221 */ /* 0x000fe20000010100 */
[----:B------:R-:W-:Y:S02]  /*fa60*/  HADD2.F32 R16, -RZ, R16.H1_H1 ;  /* 0x30000010ff107230 */ /* 0x000fe40000004100 */
[----:B------:R-:W-:Y:S01]  /*fa70*/  @!P1 FADD.FTZ R43, -R43, -RZ ;  /* 0x800000ff2b2b9221 */ /* 0x000fe20000010100 */
[----:B------:R-:W-:Y:S02]  /*fa80*/  HADD2.F32 R6, -RZ, R17.H0_H0 ;  /* 0x20000011ff067230 */ /* 0x000fe40000004100 */
[----:B------:R-:W-:Y:S01]  /*fa90*/  FFMA.FTZ R4, R5, R4, R30 ;  /* 0x0000000405047223 */ /* 0x000fe2000001001e */
[----:B------:R-:W-:Y:S01]  /*faa0*/  FMUL.FTZ R21, R21, R42 ;  /* 0x0000002a15157220 */ /* 0x000fe20000410000 */
[----:B------:R-:W-:Y:S02]  /*fab0*/  HADD2.F32 R23, -RZ, R19.H0_H0 ;  /* 0x20000013ff177230 */ /* 0x000fe40000004100 */
[----:B------:R-:W-:Y:S01]  /*fac0*/  FFMA.FTZ R31, R36, R16, R31 ;  /* 0x00000010241f7223 */ /* 0x000fe2000001001f */
[----:B------:R-:W-:Y:S01]  /*fad0*/  FFMA.FTZ R6, R7, R6, R20 ;  /* 0x0000000607067223 */ /* 0x000fe20000010014 */
[----:B------:R-:W-:-:S02]  /*fae0*/  HADD2.F32 R5, -RZ, R39.H0_H0 ;  /* 0x20000027ff057230 */ /* 0x000fc40000004100 */
[----:B------:R-:W-:Y:S01]  /*faf0*/  FMUL.FTZ R34, R34, R45 ;  /* 0x0000002d22227220 */ /* 0x000fe20000410000 */
[----:B------:R-:W-:Y:S02]  /*fb00*/  HADD2.F32 R17, -RZ, R17.H1_H1 ;  /* 0x30000011ff117230 */ /* 0x000fe40000004100 */
[----:B------:R-:W-:Y:S01]  /*fb10*/  FMUL.FTZ R22, R22, R43 ;  /* 0x0000002b16167220 */ /* 0x000fe20000410000 */
[--C-:B------:R-:W-:Y:S01]  /*fb20*/  HADD2.F32 R42, -RZ, R18.reuse.H0_H0 ;  /* 0x20000012ff2a7230 */ /* 0x100fe20000004100 */
[----:B------:R-:W-:Y:S01]  /*fb30*/  F2FP.F16.F32.PACK_AB R36, R31, R4 ;  /* 0x000000041f24723e */ /* 0x000fe200000000ff */
[----:B------:R-:W-:Y:S02]  /*fb40*/  HADD2.F32 R41, -RZ, R18.H1_H1 ;  /* 0x30000012ff297230 */ /* 0x000fe40000004100 */
[----:B------:R-:W-:Y:S01]  /*fb50*/  FFMA.FTZ R5, R5, R23, R22 ;  /* 0x0000001705057223 */ /* 0x000fe20000010016 */
[----:B------:R-:W-:Y:S02]  /*fb60*/  HADD2.F32 R19, -RZ, R19.H1_H1 ;  /* 0x30000013ff137230 */ /* 0x000fe40000004100 */
[----:B------:R-:W-:-:S02]  /*fb70*/  HADD2.F32 R37, -RZ, R37.H1_H1 ;  /* 0x30000025ff257230 */ /* 0x000fc40000004100 */
[--C-:B------:R-:W-:Y:S02]  /*fb80*/  HADD2.F32 R16, -RZ, R38.reuse.H0_H0 ;  /* 0x20000026ff107230 */ /* 0x100fe40000004100 */
[----:B------:R-:W-:Y:S02]  /*fb90*/  HADD2.F32 R7, -RZ, R38.H1_H1 ;  /* 0x30000026ff077230 */ /* 0x000fe40000004100 */
[----:B------:R-:W-:Y:S01]  /*fba0*/  FFMA.FTZ R17, R37, R17, R32 ;  /* 0x0000001125117223 */ /* 0x000fe20000010020 */
[----:B------:R-:W-:Y:S02]  /*fbb0*/  HADD2.F32 R39, -RZ, R39.H1_H1 ;  /* 0x30000027ff277230 */ /* 0x000fe40000004100 */
[----:B------:R-:W-:Y:S01]  /*fbc0*/  FFMA.FTZ R16, R16, R42, R21 ;  /* 0x0000002a10107223 */ /* 0x000fe20000010015 */
[----:B------:R-:W-:Y:S01]  /*fbd0*/  FFMA.FTZ R7, R7, R41, R34 ;  /* 0x0000002907077223 */ /* 0x000fe20000010022 */
[----:B------:R-:W-:Y:S01]  /*fbe0*/  F2FP.F16.F32.PACK_AB R37, R17, R6 ;  /* 0x000000061125723e */ /* 0x000fe200000000ff */
[----:B------:R-:W-:-:S03]  /*fbf0*/  FFMA.FTZ R40, R39, R19, R40 ;  /* 0x0000001327287223 */ /* 0x000fc60000010028 */
[----:B------:R-:W-:Y:S02]  /*fc00*/  F2FP.F16.F32.PACK_AB R38, R7, R16 ;  /* 0x000000100726723e */ /* 0x000fe400000000ff */
[----:B------:R-:W-:Y:S02]  /*fc10*/  F2FP.F16.F32.PACK_AB R39, R40, R5 ;  /* 0x000000052827723e */ /* 0x000fe400000000ff */
.L_x_1416:
[----:B------:R-:W-:Y:S05]  /*fc20*/  BSYNC.RECONVERGENT B0 ;  /* 0x0000000000007941 */ /* 0x000fea0003800200 */
.L_x_1415:
[----:B-----5:R1:W-:Y:S02]  /*fc30*/  STS.128 [R3+0x4000], R36 ;  /* 0x0040002403007388 */ /* 0x0203e40000000c00 */
.L_x_1406:
[----:B------:R-:W-:Y:S05]  /*fc40*/  BSYNC.RECONVERGENT B2 ;  /* 0x0000000000027941 */ /* 0x000fea0003800200 */
.L_x_1405:
[----:B------:R-:W-:Y:S01]  /*fc50*/  IADD3 R31, PT, PT, R102, 0x10, RZ ;  /* 0x00000010661f7810 */ /* 0x000fe20007ffe0ff */
[----:B------:R-:W-:Y:S03]  /*fc60*/  BSSY.RECONVERGENT B2, `(.L_x_1417) ;  /* 0x0000112000027945 */ /* 0x000fe60003800200 */
[----:B------:R-:W-:-:S13]  /*fc70*/  ISETP.GE.AND P0, PT, R31, UR10, PT ;  /* 0x0000000a1f007c0c */ /* 0x000fda000bf06270 */
[----:B------:R-:W-:Y:S05]  /*fc80*/  @P0 BRA `(.L_x_1418) ;  /* 0x00000010003c0947 */ /* 0x000fea0003800000 */
[----:B-1--4-:R-:W1:Y:S01]  /*fc90*/  LDC R37, c[0x0][0x440] ;  /* 0x00011000ff257b82 */ /* 0x012e620000000800 */
[C---:B------:R-:W-:Y:S01]  /*fca0*/  LEA R38, P0, R35.reuse, R26, 0x1 ;  /* 0x0000001a23267211 */ /* 0x040fe200078008ff */
[----:B------:R-:W-:Y:S03]  /*fcb0*/  BSSY.RECONVERGENT B1, `(.L_x_1419) ;  /* 0x000005a000017945 */ /* 0x000fe60003800200 */
[----:B------:R-:W-:Y:S02]  /*fcc0*/  LEA.HI.X R39, R35, R27, R33, 0x1, P0 ;  /* 0x0000001b23277211 */ /* 0x000fe400000f0c21 */
[----:B-1----:R-:W-:-:S13]  /*fcd0*/  ISETP.GE.AND P1, PT, R14, R37, PT ;  /* 0x000000250e00720c */ /* 0x002fda0003f26270 */
[----:B------:R1:W-:Y:S01]  /*fce0*/  @P1 STS.128 [R3+0x800], RZ ;  /* 0x000800ff03001388 */ /* 0x0003e20000000c00 */
[----:B------:R-:W-:Y:S05]  /*fcf0*/  @P1 BRA `(.L_x_1420) ;  /* 0x0000000400541947 */ /* 0x000fea0003800000 */
[----:B------:R4:W5:Y:S01]  /*fd00*/  LDG.E.128 R32, desc[UR6][R38.64] ;  /* 0x0000000626207981 */ /* 0x000962000c1e1d00 */
[----:B------:R-:W-:Y:S01]  /*fd10*/  ISETP.GE.AND P0, PT, R14, R11, PT ;  /* 0x0000000b0e00720c */ /* 0x000fe20003f06270 */
[----:B------:R-:W-:-:S12]  /*fd20*/  BSSY.RECONVERGENT B0, `(.L_x_1421) ;  /* 0x0000051000007945 */ /* 0x000fd80003800200 */
[----:B------:R-:W-:Y:S05]  /*fd30*/  @P0 BRA `(.L_x_1422) ;  /* 0x00000004003c0947 */ /* 0x000fea0003800000 */
[----:B------:R-:W1:Y:S01]  /*fd40*/  LDCU.64 UR8, c[0x0][0x4d0] ;  /* 0x00009a00ff0877ac */ /* 0x000e620008000a00 */
        /* <DEDUP_REMOVED lines=38> */
[----:B------:R-:W-:-:S02]  /*ffb0*/  HADD2.F32 R7, -RZ, R7.H1_H1 ;  /* 0x30000007ff077230 */ /* 0x000fc40000004100 */
[----:B------:R-:W-:Y:S01]  /*ffc0*/  FMUL.FTZ R21, R21, R4 ;  /* 0x0000000415157220 */ /* 0x000fe20000410000 */
[----:B----4-:R-:W-:Y:S02]  /*ffd0*/  HADD2.F32 R4, -RZ, R16.H0_H0 ;  /* 0x20000010ff047230 */ /* 0x010fe40000004100 */
[----:B------:R-:W-:Y:S01]  /*ffe0*/  FMUL.FTZ R40, R40, R5 ;  /* 0x0000000528287220 */ /* 0x000fe20000410000 */
[--C-:B-----5:R-:W-:Y:S02]  /*fff0*/  HADD2.F32 R5, -RZ, R32.reuse.H0_H0 ;  /* 0x20000020ff057230 */ /* 0x120fe40000004100 */
[----:B------:R-:W-:Y:S01]  /*10000*/  @!P0 FADD.FTZ R43, -R43, -RZ ;  /* 0x800000ff2b2b8221 */ /* 0x000fe20000010100 */
[----:B------:R-:W-:Y:S02]  /*10010*/  HADD2.F32 R23, -RZ, R32.H1_H1 ;  /* 0x30000020ff177230 */ /* 0x000fe40000004100 */
[----:B------:R-:W-:Y:S01]  /*10020*/  FMUL.FTZ R36, R36, R45 ;  /* 0x0000002d24247220 */ /* 0x000fe20000410000 */
[----:B------:R-:W-:-:S02]  /*10030*/  HADD2.F32 R16, -RZ, R16.H1_H1 ;  /* 0x30000010ff107230 */ /* 0x000fc40000004100 */
[----:B------:R-:W-:Y:S01]  /*10040*/  @!P0 FADD.FTZ R6, -R6, -RZ ;  /* 0x800000ff06068221 */ /* 0x000fe20000010100 */
        /* <DEDUP_REMOVED lines=10> */
[----:B------:R-:W-:Y:S02]  /*100f0*/  HADD2.F32 R32, -RZ, R18.H0_H0 ;  /* 0x20000012ff207230 */ /* 0x000fe40000004100 */
[----:B------:R-:W-:Y:S02]  /*10100*/  HADD2.F32 R43, -RZ, R19.H0_H0 ;  /* 0x20000013ff2b7230 */ /* 0x000fe40000004100 */
[----:B------:R-:W-:Y:S01]  /*10110*/  FFMA.FTZ R6, R7, R6, R20 ;  /* 0x0000000607067223 */ /* 0x000fe20000010014 */
[----:B------:R-:W-:Y:S02]  /*10120*/  HADD2.F32 R16, -RZ, R34.H0_H0 ;  /* 0x20000022ff107230 */ /* 0x000fe40000004100 */
[----:B------:R-:W-:Y:S02]  /*10130*/  HADD2.F32 R5, -RZ, R35.H0_H0 ;  /* 0x20000023ff057230 */ /* 0x000fe40000004100 */
        /* <DEDUP_REMOVED lines=8> */
[----:B------:R-:W-:Y:S02]  /*101c0*/  HADD2.F32 R35, -RZ, R35.H1_H1 ;  /* 0x30000023ff237230 */ /* 0x000fe40000004100 */
[----:B------:R-:W-:Y:S01]  /*101d0*/  FFMA.FTZ R17, R33, R17, R40 ;  /* 0x0000001121117223 */ /* 0x000fe20000010028 */
[----:B------:R-:W-:-:S02]  /*101e0*/  FFMA.FTZ R41, R34, R18, R41 ;  /* 0x0000001222297223 */ /* 0x000fc40000010029 */
[----:B------:R-:W-:Y:S02]  /*101f0*/  FFMA.FTZ R42, R35, R19, R42 ;  /* 0x00000013232a7223 */ /* 0x000fe4000001002a */
[----:B------:R-:W-:Y:S02]  /*10200*/  F2FP.F16.F32.PACK_AB R33, R17, R6 ;  /* 0x000000061121723e */ /* 0x000fe400000000ff */
[----:B------:R-:W-:Y:S02]  /*10210*/  F2FP.F16.F32.PACK_AB R34, R41, R16 ;  /* 0x000000102922723e */ /* 0x000fe400000000ff */
[----:B------:R-:W-:Y:S02]  /*10220*/  F2FP.F16.F32.PACK_AB R35, R42, R5 ;  /* 0x000000052a23723e */ /* 0x000fe400000000ff */
.L_x_1422:
[----:B------:R-:W-:Y:S05]  /*10230*/  BSYNC.RECONVERGENT B0 ;  /* 0x0000000000007941 */ /* 0x000fea0003800200 */
.L_x_1421:
[----:B-----5:R1:W-:Y:S02]  /*10240*/  STS.128 [R3+0x800], R32 ;  /* 0x0008002003007388 */ /* 0x0203e40000000c00 */
.L_x_1420:
[----:B------:R-:W-:Y:S05]  /*10250*/  BSYNC.RECONVERGENT B1 ;  /* 0x0000000000017941 */ /* 0x000fea0003800200 */
.L_x_1419:
[----:B------:R-:W-:Y:S01]  /*10260*/  ISETP.GE.AND P0, PT, R10, R37, PT ;  /* 0x000000250a00720c */ /* 0x000fe20003f06270 */
[----:B------:R-:W-:-:S12]  /*10270*/  BSSY.RECONVERGENT B1, `(.L_x_1423) ;  /* 0x0000058000017945 */ /* 0x000fd80003800200 */
[----:B------:R1:W-:Y:S01]  /*10280*/  @P0 STS.128 [R3+0x2800], RZ ;  /* 0x002800ff03000388 */ /* 0x0003e20000000c00 */
[----:B------:R-:W-:Y:S05]  /*10290*/  @P0 BRA `(.L_x_1424) ;  /* 0x0000000400540947 */ /* 0x000fea0003800000 */
[----:B-1----:R1:W5:Y:S01]  /*102a0*/  LDG.E.128 R32, desc[UR6][R38.64+0x80] ;  /* 0x0000800626207981 */ /* 0x002362000c1e1d00 */
[----:B------:R-:W-:Y:S01]  /*102b0*/  ISETP.GE.AND P0, PT, R10, R11, PT ;  /* 0x0000000b0a00720c */ /* 0x000fe20003f06270 */
[----:B------:R-:W-:-:S12]  /*102c0*/  BSSY.RECONVERGENT B0, `(.L_x_1425) ;  /* 0x0000051000007945 */ /* 0x000fd80003800200 */
[----:B------:R-:W-:Y:S05]  /*102d0*/  @P0 BRA `(.L_x_1426) ;  /* 0x00000004003c0947 */ /* 0x000fea0003800000 */
[----:B------:R-:W3:Y:S01]  /*102e0*/  LDCU.64 UR8, c[0x0][0x4d0] ;  /* 0x00009a00ff0877ac */ /* 0x000ee20008000a00 */
        /* <DEDUP_REMOVED lines=10> */
[----:B---3--:R-:W-:-:S03]  /*10390*/  IADD3 R4, P1, PT, R17, UR8, RZ ;  /* 0x0000000811047c10 */ /* 0x008fc6000ff3e0ff */
        /* <DEDUP_REMOVED lines=29> */
[----:B---3--:R-:W-:Y:S02]  /*10570*/  HADD2.F32 R4, -RZ, R16.H0_H0 ;  /* 0x20000010ff047230 */ /* 0x008fe40000004100 */
        /* <DEDUP_REMOVED lines=37> */
.L_x_1426:
[----:B------:R-:W-:Y:S05]  /*107d0*/  BSYNC.RECONVERGENT B0 ;  /* 0x0000000000007941 */ /* 0x000fea0003800200 */
.L_x_1425:
[----:B-----5:R1:W-:Y:S02]  /*107e0*/  STS.128 [R3+0x2800], R32 ;  /* 0x0028002003007388 */ /* 0x0203e40000000c00 */
.L_x_1424:
[----:B------:R-:W-:Y:S05]  /*107f0*/  BSYNC.RECONVERGENT B1 ;  /* 0x0000000000017941 */ /* 0x000fea0003800200 */
.L_x_1423:
[----:B------:R-:W-:-:S13]  /*10800*/  ISETP.GE.AND P0, PT, R9, R37, PT ;  /* 0x000000250900720c */ /* 0x000fda0003f06270 */
        /* <DEDUP_REMOVED lines=14> */
[----:B------:R-:W-:Y:S01]  /*108f0*/  SHF.L.U32 R16, R17, 0x1, RZ ;  /* 0x0000000111107819 */ /* 0x000fe200000006ff */
[----:B------:R-:W-:Y:S01]  /*10900*/  IMAD.WIDE R20, R7, 0x2, R38 ;  /* 0x0000000207147825 */ /* 0x000fe200078e0226 */
[----:B------:R-:W-:Y:S02]  /*10910*/  SHF.L.U64.HI R17, R17, 0x1, R4 ;  /* 0x0000000111117819 */ /* 0x000fe40000010204 */
[----:B---3--:R-:W-:-:S03]  /*10920*/  IADD3 R4, P1, PT, R16, UR8, RZ ;  /* 0x0000000810047c10 */ /* 0x008fc6000ff3e0ff */
[----:B------:R-:W2:Y:S01]  /*10930*/  LDG.E.128 R20, desc[UR6][R20.64+0x100] ;  /* 0x0001000614147981 */ /* 0x000ea2000c1e1d00 */
[----:B------:R-:W-:Y:S01]  /*10940*/  IADD3.X R5, PT, PT, R17, UR9, RZ, P1, !PT ;  /* 0x0000000911057c10 */ /* 0x000fe20008ffe4ff */
[----:B------:R-:W3:Y:S05]  /*10950*/  LDCU.64 UR8, c[0x0][0x4c8] ;  /* 0x00009900ff0877ac */ /* 0x000eea0008000a00 */
[----:B------:R-:W1:Y:S01]  /*10960*/  LDG.E.128 R4, desc[UR6][R4.64+0x100] ;  /* 0x0001000604047981 */ /* 0x000e62000c1e1d00 */
[----:B---3--:R-:W-:-:S04]  /*10970*/  IADD3 R16, P1, PT, R16, UR8, RZ ;  /* 0x0000000810107c10 */ /* 0x008fc8000ff3e0ff */
[----:B------:R-:W-:-:S06]  /*10980*/  IADD3.X R17, PT, PT, R17, UR9, RZ, P1, !PT ;  /* 0x0000000911117c10 */ /* 0x000fcc0008ffe4ff */
[----:B------:R-:W3:Y:S01]  /*10990*/  LDG.E.128 R16, desc[UR6][R16.64+0x100] ;  /* 0x0001000610107981 */ /* 0x000ee2000c1e1d00 */
[--C-:B--2---:R-:W-:Y:S02]  /*109a0*/  HADD2.F32 R29, -RZ, R20.reuse.H0_H0 ;  /* 0x20000014ff1d7230 */ /* 0x104fe40000004100 */
[----:B------:R-:W-:Y:S02]  /*109b0*/  HADD2.F32 R30, -RZ, R20.H1_H1 ;  /* 0x30000014ff1e7230 */ /* 0x000fe40000004100 */
[--C-:B------:R-:W-:Y:S02]  /*109c0*/  HADD2.F32 R36, -RZ, R21.reuse.H1_H1 ;  /* 0x30000015ff247230 */ /* 0x100fe40000004100 */
[----:B------:R-:W-:Y:S02]  /*109d0*/  HADD2.F32 R20, -RZ, R21.H0_H0 ;  /* 0x20000015ff147230 */ /* 0x000fe40000004100 */
[----:B-1--4-:R-:W-:Y:S02]  /*109e0*/  HADD2.F32 R39, -RZ, R5.H0_H0 ;  /* 0x20000005ff277230 */ /* 0x012fe40000004100 */
[----:B------:R-:W-:-:S02]  /*109f0*/  HADD2.F32 R38, -RZ, R4.H0_H0 ;  /* 0x20000004ff267230 */ /* 0x000fc40000004100 */
[----:B------:R-:W-:Y:S02]  /*10a00*/  HADD2.F32 R41, -RZ, R4.H1_H1 ;  /* 0x30000004ff297230 */ /* 0x000fe40000004100 */
[----:B------:R-:W-:Y:S01]  /*10a10*/  @!P0 FADD.FTZ R39, -R39, -RZ ;  /* 0x800000ff27278221 */ /* 0x000fe20000010100 */
[----:B------:R-:W-:Y:S02]  /*10a20*/  HADD2.F32 R5, -RZ, R5.H1_H1 ;  /* 0x30000005ff057230 */ /* 0x000fe40000004100 */
[----:B------:R-:W-:Y:S01]  /*10a30*/  @!P0 FADD.FTZ R38, -R38, -RZ ;  /* 0x800000ff26268221 */ /* 0x000fe20000010100 */
[--C-:B------:R-:W-:Y:S02]  /*10a40*/  HADD2.F32 R4, -RZ, R6.reuse.H0_H0 ;  /* 0x20000006ff047230 */ /* 0x100fe40000004100 */
[----:B------:R-:W-:Y:S01]  /*10a50*/  @!P0 FADD.FTZ R41, -R41, -RZ ;  /* 0x800000ff29298221 */ /* 0x000fe20000010100 */
[----:B------:R-:W-:Y:S02]  /*10a60*/  HADD2.F32 R6, -RZ, R6.H1_H1 ;  /* 0x30000006ff067230 */ /* 0x000fe40000004100 */
[----:B------:R-:W-:Y:S01]  /*10a70*/  @!P0 FADD.FTZ R5, -R5, -RZ ;  /* 0x800000ff05058221 */ /* 0x000fe20000010100 */
[----:B------:R-:W-:-:S02]  /*10a80*/  HADD2.F32 R21, -RZ, R22.H0_H0 ;  /* 0x20000016ff157230 */ /* 0x000fc40000004100 */
[----:B------:R-:W-:Y:S01]  /*10a90*/  @!P0 FADD.FTZ R4, -R4, -RZ ;  /* 0x800000ff04048221 */ /* 0x000fe20000010100 */
[----:B------:R-:W-:Y:S02]  /*10aa0*/  HADD2.F32 R37, -RZ, R22.H1_H1 ;  /* 0x30000016ff257230 */ /* 0x000fe40000004100 */
[----:B------:R-:W-:Y:S01]  /*10ab0*/  @!P0 FADD.FTZ R6, -R6, -RZ ;  /* 0x800000ff06068221 */ /* 0x000fe20000010100 */
[----:B------:R-:W-:Y:S01]  /*10ac0*/  FMUL.FTZ R36, R36, R5 ;  /* 0x0000000524247220 */ /* 0x000fe20000410000 */
[--C-:B------:R-:W-:Y:S02]  /*10ad0*/  HADD2.F32 R43, -RZ, R7.reuse.H0_H0 ;  /* 0x20000007ff2b7230 */ /* 0x100fe40000004100 */
[----:B------:R-:W-:Y:S01]  /*10ae0*/  FMUL.FTZ R20, R20, R39 ;  /* 0x0000002714147220 */ /* 0x000fe20000410000 */
[----:B------:R-:W-:Y:S02]  /*10af0*/  HADD2.F32 R40, -RZ, R7.H1_H1 ;  /* 0x30000007ff287230 */ /* 0x000fe40000004100 */
[----:B------:R-:W-:Y:S01]  /*10b00*/  FMUL.FTZ R21, R21, R4 ;  /* 0x0000000415157220 */ /* 0x000fe20000410000 */
[----:B------:R-:W-:Y:S01]  /*10b10*/  FMUL.FTZ R37, R37, R6 ;  /* 0x0000000625257220 */ /* 0x000fe20000410000 */
[----:B---3--:R-:W-:-:S02]  /*10b20*/  HADD2.F32 R5, -RZ, R16.H0_H0 ;  /* 0x20000010ff057230 */ /* 0x008fc40000004100 */
[----:B------:R-:W-:Y:S01]  /*10b30*/  FMUL.FTZ R30, R30, R41 ;  /* 0x000000291e1e7220 */ /* 0x000fe20000410000 */
[----:B-----5:R-:W-:Y:S02]  /*10b40*/  HADD2.F32 R39, -RZ, R32.H1_H1 ;  /* 0x30000020ff277230 */ /* 0x020fe40000004100 */
[----:B------:R-:W-:Y:S01]  /*10b50*/  FMUL.FTZ R29, R29, R38 ;  /* 0x000000261d1d7220 */ /* 0x000fe20000410000 */
[----:B------:R-:W-:Y:S02]  /*10b60*/  HADD2.F32 R16, -RZ, R16.H1_H1 ;  /* 0x30000010ff107230 */ /* 0x000fe40000004100 */
[----:B------:R-:W-:Y:S01]  /*10b70*/  @!P0 FADD.FTZ R43, -R43, -RZ ;  /* 0x800000ff2b2b8221 */ /* 0x000fe20000010100 */
[----:B------:R-:W-:Y:S02]  /*10b80*/  HADD2.F32 R4, -RZ, R32.H0_H0 ;  /* 0x20000020ff047230 */ /* 0x000fe40000004100 */
[----:B------:R-:W-:Y:S01]  /*10b90*/  @!P0 FADD.FTZ R40, -R40, -RZ ;  /* 0x800000ff28288221 */ /* 0x000fe20000010100 */
[----:B------:R-:W-:-:S02]  /*10ba0*/  HADD2.F32 R7, -RZ, R33.H0_H0 ;  /* 0x20000021ff077230 */ /* 0x000fc40000004100 */
[----:B------:R-:W-:Y:S01]  /*10bb0*/  FFMA.FTZ R39, R39, R16, R30 ;  /* 0x0000001027277223 */ /* 0x000fe2000001001e */
[----:B------:R-:W-:Y:S02]  /*10bc0*/  HADD2.F32 R6, -RZ, R17.H0_H0 ;  /* 0x20000011ff067230 */ /* 0x000fe40000004100 */
[----:B------:R-:W-:Y:S01]  /*10bd0*/  FFMA.FTZ R4, R4, R5, R29 ;  /* 0x0000000504047223 */ /* 0x000fe2000001001d */
[--C-:B------:R-:W-:Y:S02]  /*10be0*/  HADD2.F32 R22, -RZ, R23.reuse.H0_H0 ;  /* 0x20000017ff167230 */ /* 0x100fe40000004100 */
[----:B------:R-:W-:Y:S02]  /*10bf0*/  HADD2.F32 R23, -RZ, R23.H1_H1 ;  /* 0x30000017ff177230 */ /* 0x000fe40000004100 */
[----:B------:R-:W-:Y:S01]  /*10c00*/  FFMA.FTZ R6, R7, R6, R20 ;  /* 0x0000000607067223 */ /* 0x000fe20000010014 */
[----:B------:R-:W-:Y:S02]  /*10c10*/  HADD2.F32 R32, -RZ, R18.H0_H0 ;  /* 0x20000012ff207230 */ /* 0x000fe40000004100 */
[----:B------:R-:W-:Y:S01]  /*10c20*/  FMUL.FTZ R22, R22, R43 ;  /* 0x0000002b16167220 */ /* 0x000fe20000410000 */
[----:B------:R-:W-:-:S02]  /*10c30*/  HADD2.F32 R16, -RZ, R34.H0_H0 ;  /* 0x20000022ff107230 */ /* 0x000fc40000004100 */
[----:B------:R-:W-:Y:S01]  /*10c40*/  FMUL.FTZ R23, R23, R40 ;  /* 0x0000002817177220 */ /* 0x000fe20000410000 */
[----:B------:R-:W-:Y:S02]  /*10c50*/  HADD2.F32 R17, -RZ, R17.H1_H1 ;  /* 0x30000011ff117230 */ /* 0x000fe40000004100 */
[----:B------:R-:W-:Y:S02]  /*10c60*/  HADD2.F32 R18, -RZ, R18.H1_H1 ;  /* 0x30000012ff127230 */ /* 0x000fe40000004100 */
[----:B------:R-:W-:Y:S01]  /*10c70*/  FFMA.FTZ R16, R16, R32, R21 ;  /* 0x0000002010107223 */ /* 0x000fe20000010015 */
[--C-:B------:R-:W-:Y:S01]  /*10c80*/  HADD2.F32 R41, -RZ, R19.reuse.H0_H0 ;  /* 0x20000013ff297230 */ /* 0x100fe20000004100 */
[----:B------:R-:W-:Y:S01]  /*10c90*/  F2FP.F16.F32.PACK_AB R32, R39, R4 ;  /* 0x000000042720723e */ /* 0x000fe200000000ff */
[----:B------:R-:W-:Y:S02]  /*10ca0*/  HADD2.F32 R38, -RZ, R19.H1_H1 ;  /* 0x30000013ff267230 */ /* 0x000fe40000004100 */
[----:B------:R-:W-:-:S02]  /*10cb0*/  HADD2.F32 R33, -RZ, R33.H1_H1 ;  /* 0x30000021ff217230 */ /* 0x000fc40000004100 */
[----:B------:R-:W-:Y:S02]  /*10cc0*/  HADD2.F32 R34, -RZ, R34.H1_H1 ;  /* 0x30000022ff227230 */ /* 0x000fe40000004100 */
[--C-:B------:R-:W-:Y:S02]  /*10cd0*/  HADD2.F32 R5, -RZ, R35.reuse.H0_H0 ;  /* 0x20000023ff057230 */ /* 0x100fe40000004100 */
[----:B------:R-:W-:Y:S01]  /*10ce0*/  FFMA.FTZ R17, R33, R17, R36 ;  /* 0x0000001121117223 */ /* 0x000fe20000010024 */
[----:B------:R-:W-:Y:S02]  /*10cf0*/  HADD2.F32 R20, -RZ, R35.H1_H1 ;  /* 0x30000023ff147230 */ /* 0x000fe40000004100 */
[----:B------:R-:W-:Y:S01]  /*10d00*/  FFMA.FTZ R37, R34, R18, R37 ;  /* 0x0000001222257223 */ /* 0x000fe20000010025 */
[----:B------:R-:W-:Y:S01]  /*10d10*/  FFMA.FTZ R5, R5, R41, R22 ;  /* 0x0000002905057223 */ /* 0x000fe20000010016 */
[----:B------:R-:W-:Y:S01]  /*10d20*/  F2FP.F16.F32.PACK_AB R33, R17, R6 ;  /* 0x000000061121723e */ /* 0x000fe200000000ff */
[----:B------:R-:W-:-:S02]  /*10d30*/  FFMA.FTZ R20, R20, R38, R23 ;  /* 0x0000002614147223 */ /* 0x000fc40000010017 */
[----:B------:R-:W-:-:S03]  /*10d40*/  F2FP.F16.F32.PACK_AB R34, R37, R16 ;  /* 0x000000102522723e */ /* 0x000fc600000000ff */
[----:B------:R-:W-:-:S03]  /*10d50*/  F2FP.F16.F32.PACK_AB R35, R20, R5 ;  /* 0x000000051423723e */ /* 0x000fc600000000ff */
.L_x_1428:
[----:B------:R-:W-:Y:S05]  /*10d60*/  BSYNC.RECONVERGENT B0 ;  /* 0x0000000000007941 */ /* 0x000fea0003800200 */
.L_x_1427:
[----:B-----5:R1:W-:Y:S02]  /*10d70*/  STS.128 [R3+0x4800], R32 ;  /* 0x0048002003007388 */ /* 0x0203e40000000c00 */
.L_x_1418:
[----:B------:R-:W-:Y:S05]  /*10d80*/  BSYNC.RECONVERGENT B2 ;  /* 0x0000000000027941 */ /* 0x000fea0003800200 */
.L_x_1417:
[----:B-1----:R-:W-:Y:S01]  /*10d90*/  IADD3 R32, PT, PT, R102, 0x20, RZ ;  /* 0x0000002066207810 */ /* 0x002fe20007ffe0ff */
[----:B------:R-:W-:Y:S03]  /*10da0*/  BSSY.RECONVERGENT B2, `(.L_x_1429) ;  /* 0x0000113000027945 */ /* 0x000fe60003800200 */
[----:B------:R-:W-:-:S13]  /*10db0*/  ISETP.GE.AND P0, PT, R32, UR10, PT ;  /* 0x0000000a20007c0c */ /* 0x000fda000bf06270 */
[----:B------:R-:W-:Y:S05]  /*10dc0*/  @P0 BRA `(.L_x_1430) ;  /* 0x0000001000400947 */ /* 0x000fea0003800000 */
[----:B------:R-:W1:Y:S01]  /*10dd0*/  LDC R33, c[0x0][0x440] ;  /* 0x00011000ff217b82 */ /* 0x000e620000000800 */
        /* <DEDUP_REMOVED lines=46> */
[----:B------:R-:W-:Y:S02]  /*110c0*/  HADD2.F32 R49, -RZ, R6.H1_H1 ;  /* 0x30000006ff317230 */ /* 0x000fe40000004100 */
[----:B------:R-:W-:Y:S01]  /*110d0*/  FMUL.FTZ R30, R30, R23 ;  /* 0x000000171e1e7220 */ /* 0x000fe20000410000 */
[--C-:B------:R-:W-:Y:S02]  /*110e0*/  HADD2.F32 R5, -RZ, R7.reuse.H0_H0 ;  /* 0x20000007ff057230 */ /* 0x100fe40000004100 */
[----:B------:R-:W-:Y:S01]  /*110f0*/  @!P0 FADD.FTZ R4, -R4, -RZ ;  /* 0x800000ff04048221 */ /* 0x000fe20000010100 */
[----:B------:R-:W-:-:S02]  /*11100*/  HADD2.F32 R6, -RZ, R7.H1_H1 ;  /* 0x30000007ff067230 */ /* 0x000fc40000004100 */
[----:B------:R-:W-:Y:S01]  /*11110*/  @!P0 FADD.FTZ R44, -R44, -RZ ;  /* 0x800000ff2c2c8221 */ /* 0x000fe20000010100 */
[----:B-----5:R-:W-:Y:S02]  /*11120*/  HADD2.F32 R23, -RZ, R36.H1_H1 ;  /* 0x30000024ff177230 */ /* 0x020fe40000004100 */
[----:B------:R-:W-:Y:S01]  /*11130*/  @!P0 FADD.FTZ R5, -R5, -RZ ;  /* 0x800000ff05058221 */ /* 0x000fe20000010100 */
[----:B------:R-:W-:Y:S01]  /*11140*/  FMUL.FTZ R21, R21, R4 ;  /* 0x0000000415157220 */ /* 0x000fe20000410000 */
[----:B------:R-:W-:Y:S01]  /*11150*/  @!P0 FADD.FTZ R6, -R6, -RZ ;  /* 0x800000ff06068221 */ /* 0x000fe20000010100 */
[----:B----4-:R-:W-:Y:S02]  /*11160*/  HADD2.F32 R4, -RZ, R16.H0_H0 ;  /* 0x20000010ff047230 */ /* 0x010fe40000004100 */
[----:B------:R-:W-:Y:S01]  /*11170*/  FMUL.FTZ R22, R22, R5 ;  /* 0x0000000516167220 */ /* 0x000fe20000410000 */
[----:B------:R-:W-:Y:S02]  /*11180*/  HADD2.F32 R5, -RZ, R36.H0_H0 ;  /* 0x20000024ff057230 */ /* 0x000fe40000004100 */
[----:B------:R-:W-:Y:S01]  /*11190*/  FMUL.FTZ R43, R43, R6 ;  /* 0x000000062b2b7220 */ /* 0x000fe20000410000 */
[----:B------:R-:W-:-:S02]  /*111a0*/  HADD2.F32 R7, -RZ, R37.H0_H0 ;  /* 0x20000025ff077230 */ /* 0x000fc40000004100 */
[----:B------:R-:W-:Y:S01]  /*111b0*/  FMUL.FTZ R40, R40, R47 ;  /* 0x0000002f28287220 */ /* 0x000fe20000410000 */
[----:B------:R-:W-:Y:S02]  /*111c0*/  HADD2.F32 R16, -RZ, R16.H1_H1 ;  /* 0x30000010ff107230 */ /* 0x000fe40000004100 */
[----:B------:R-:W-:Y:S01]  /*111d0*/  FMUL.FTZ R20, R20, R45 ;  /* 0x0000002d14147220 */ /* 0x000fe20000410000 */
[--C-:B------:R-:W-:Y:S02]  /*111e0*/  HADD2.F32 R6, -RZ, R17.reuse.H0_H0 ;  /* 0x20000011ff067230 */ /* 0x100fe40000004100 */
[----:B------:R-:W-:Y:S01]  /*111f0*/  @!P0 FADD.FTZ R49, -R49, -RZ ;  /* 0x800000ff31318221 */ /* 0x000fe20000010100 */
[----:B------:R-:W-:Y:S01]  /*11200*/  FMUL.FTZ R41, R41, R44 ;  /* 0x0000002c29297220 */ /* 0x000fe20000410000 */
[----:B------:R-:W-:Y:S02]  /*11210*/  HADD2.F32 R44, -RZ, R17.H1_H1 ;  /* 0x30000011ff2c7230 */ /* 0x000fe40000004100 */
[----:B------:R-:W-:Y:S01]  /*11220*/  FFMA.FTZ R4, R5, R4, R30 ;  /* 0x0000000405047223 */ /* 0x000fe2000001001e */
[----:B------:R-:W-:-:S02]  /*11230*/  HADD2.F32 R36, -RZ, R18.H0_H0 ;  /* 0x20000012ff247230 */ /* 0x000fc40000004100 */
[----:B------:R-:W-:Y:S01]  /*11240*/  FFMA.FTZ R23, R23, R16, R40 ;  /* 0x0000001017177223 */ /* 0x000fe20000010028 */
[----:B------:R-:W-:Y:S02]  /*11250*/  HADD2.F32 R45, -RZ, R18.H1_H1 ;  /* 0x30000012ff2d7230 */ /* 0x000fe40000004100 */
[----:B------:R-:W-:Y:S01]  /*11260*/  FFMA.FTZ R6, R7, R6, R20 ;  /* 0x0000000607067223 */ /* 0x000fe20000010014 */
[--C-:B------:R-:W-:Y:S02]  /*11270*/  HADD2.F32 R17, -RZ, R19.reuse.H0_H0 ;  /* 0x20000013ff117230 */ /* 0x100fe40000004100 */
[----:B------:R-:W-:Y:S01]  /*11280*/  FMUL.FTZ R42, R42, R49 ;  /* 0x000000312a2a7220 */ /* 0x000fe20000410000 */
[----:B------:R-:W-:Y:S02]  /*11290*/  HADD2.F32 R18, -RZ, R19.H1_H1 ;  /* 0x30000013ff127230 */ /* 0x000fe40000004100 */
[----:B------:R-:W-:Y:S02]  /*112a0*/  HADD2.F32 R20, -RZ, R37.H1_H1 ;  /* 0x30000025ff147230 */ /* 0x000fe40000004100 */
[----:B------:R-:W-:-:S02]  /*112b0*/  HADD2.F32 R16, -RZ, R38.H0_H0 ;  /* 0x20000026ff107230 */ /* 0x000fc40000004100 */
        /* <DEDUP_REMOVED lines=12> */
.L_x_1434:
[----:B------:R-:W-:Y:S05]  /*11380*/  BSYNC.RECONVERGENT B0 ;  /* 0x0000000000007941 */ /* 0x000fea0003800200 */
.L_x_1433:
[----:B-----5:R1:W-:Y:S02]  /*11390*/  STS.128 [R3+0x1000], R36 ;  /* 0x0010002403007388 */ /* 0x0203e40000000c00 */
.L_x_1432:
[----:B------:R-:W-:Y:S05]  /*113a0*/  BSYNC.RECONVERGENT B1 ;  /* 0x0000000000017941 */ /* 0x000fea0003800200 */
.L_x_1431:
        /* <DEDUP_REMOVED lines=87> */
.L_x_1438:
[----:B------:R-:W-:Y:S05]  /*11920*/  BSYNC.RECONVERGENT B0 ;  /* 0x0000000000007941 */ /* 0x000fea0003800200 */
.L_x_1437:
[----:B-----5:R4:W-:Y:S02]  /*11930*/  STS.128 [R3+0x3000], R36 ;  /* 0x0030002403007388 */ /* 0x0209e40000000c00 */
.L_x_1436:
[----:B------:R-:W-:Y:S05]  /*11940*/  BSYNC.RECONVERGENT B1 ;  /* 0x0000000000017941 */ /* 0x000fea0003800200 */
.L_x_1435:
        /* <DEDUP_REMOVED lines=52> */
[----:B-----5:R-:W-:Y:S02]  /*11c90*/  HADD2.F32 R4, -RZ, R36.H0_H0 ;  /* 0x20000024ff047230 */ /* 0x020fe40000004100 */
        /* <DEDUP_REMOVED lines=9> */
[--C-:B------:R-:W-:Y:S02]  /*11d30*/  HADD2.F32 R6, -RZ, R17.reuse.H0_H0 ;  /* 0x20000011ff067230 */ /* 0x100fe40000004100 */
[----:B------:R-:W-:Y:S01]  /*11d40*/  FMUL.FTZ R33, R33, R42 ;  /* 0x0000002a21217220 */ /* 0x000fe20000410000 */
        /* <DEDUP_REMOVED lines=22> */
.L_x_1440:
[----:B------:R-:W-:Y:S05]  /*11eb0*/  BSYNC.RECONVERGENT B0 ;  /* 0x0000000000007941 */ /* 0x000fea0003800200 */
.L_x_1439:
[----:B-----5:R4:W-:Y:S02]  /*11ec0*/  STS.128 [R3+0x5000], R36 ;  /* 0x0050002403007388 */ /* 0x0209e40000000c00 */
.L_x_1430:
[----:B------:R-:W-:Y:S05]  /*11ed0*/  BSYNC.RECONVERGENT B2 ;  /* 0x0000000000027941 */ /* 0x000fea0003800200 */
.L_x_1429:
[----:B------:R-:W-:-:S04]  /*11ee0*/  IADD3 R33, PT, PT, R102, 0x30, RZ ;  /* 0x0000003066217810 */ /* 0x000fc80007ffe0ff */
[----:B------:R-:W-:-:S13]  /*11ef0*/  ISETP.GE.AND P0, PT, R33, UR10, PT ;  /* 0x0000000a21007c0c */ /* 0x000fda000bf06270 */
        /* <DEDUP_REMOVED lines=93> */
.L_x_1444:
[----:B------:R-:W-:Y:S05]  /*124d0*/  BSYNC.RECONVERGENT B0 ;  /* 0x0000000000007941 */ /* 0x000fea0003800200 */
.L_x_1443:
[----:B-----5:R4:W-:Y:S02]  /*124e0*/  STS.128 [R3+0x1800], R36 ;  /* 0x0018002403007388 */ /* 0x0209e40000000c00 */
.L_x_1442:
[----:B------:R-:W-:Y:S05]  /*124f0*/  BSYNC.RECONVERGENT B1 ;  /* 0x0000000000017941 */ /* 0x000fea0003800200 */
.L_x_1441:
        /* <DEDUP_REMOVED lines=87> */
.L_x_1448:
[----:B------:R-:W-:Y:S05]  /*12a70*/  BSYNC.RECONVERGENT B0 ;  /* 0x0000000000007941 */ /* 0x000fea0003800200 */
.L_x_1447:
[----:B-----5:R1:W-:Y:S02]  /*12a80*/  STS.128 [R3+0x3800], R36 ;  /* 0x0038002403007388 */ /* 0x0203e40000000c00 */
.L_x_1446:
[----:B------:R-:W-:Y:S05]  /*12a90*/  BSYNC.RECONVERGENT B1 ;  /* 0x0000000000017941 */ /* 0x000fea0003800200 */
.L_x_1445:
        /* <DEDUP_REMOVED lines=28> */
[----:B------:R-:W-:Y:S02]  /*12c60*/  HADD2.F32 R0, -RZ, R20.H0_H0 ;  /* 0x20000014ff007230 */ /* 0x000fe40000004100 */
[----:B------:R-:W-:Y:S02]  /*12c70*/  HADD2.F32 R8, -RZ, R22.H0_H0 ;  /* 0x20000016ff087230 */ /* 0x000fe40000004100 */
[--C-:B---3--:R-:W-:Y:S02]  /*12c80*/  HADD2.F32 R13, -RZ, R4.reuse.H0_H0 ;  /* 0x20000004ff0d7230 */ /* 0x108fe40000004100 */
[----:B-1----:R-:W-:-:S02]  /*12c90*/  HADD2.F32 R27, -RZ, R4.H1_H1 ;  /* 0x30000004ff1b7230 */ /* 0x002fc40000004100 */
[--C-:B------:R-:W-:Y:S02]  /*12ca0*/  HADD2.F32 R25, -RZ, R5.reuse.H0_H0 ;  /* 0x20000005ff197230 */ /* 0x100fe40000004100 */
        /* <DEDUP_REMOVED lines=9> */
[----:B------:R-:W-:Y:S02]  /*12d40*/  HADD2.F32 R11, -RZ, R23.H0_H0 ;  /* 0x20000017ff0b7230 */ /* 0x000fe40000004100 */
[----:B------:R-:W-:Y:S01]  /*12d50*/  FMUL.FTZ R21, R21, R4 ;  /* 0x0000000415157220 */ /* 0x000fe20000410000 */
[----:B------:R-:W-:Y:S02]  /*12d60*/  HADD2.F32 R12, -RZ, R7.H1_H1 ;  /* 0x30000007ff0c7230 */ /* 0x000fe40000004100 */
[----:B------:R-:W-:Y:S01]  /*12d70*/  @!P0 FADD.FTZ R6, -R6, -RZ ;  /* 0x800000ff06068221 */ /* 0x000fe20000010100 */
[----:B------:R-:W-:Y:S02]  /*12d80*/  HADD2.F32 R20, -RZ, R20.H1_H1 ;  /* 0x30000014ff147230 */ /* 0x000fe40000004100 */
[----:B------:R-:W-:Y:S01]  /*12d90*/  FMUL.FTZ R0, R0, R13 ;  /* 0x0000000d00007220 */ /* 0x000fe20000410000 */
[----:B------:R-:W-:-:S02]  /*12da0*/  HADD2.F32 R23, -RZ, R23.H1_H1 ;  /* 0x30000017ff177230 */ /* 0x000fc40000004100 */
[----:B------:R-:W-:Y:S01]  /*12db0*/  @!P0 FADD.FTZ R12, -R12, -RZ ;  /* 0x800000ff0c0c8221 */ /* 0x000fe20000010100 */
[----:B------:R-:W-:Y:S01]  /*12dc0*/  FMUL.FTZ R8, R8, R5 ;  /* 0x0000000508087220 */ /* 0x000fe20000410000 */
[----:B------:R-:W-:Y:S01]  /*12dd0*/  FMUL.FTZ R11, R11, R6 ;  /* 0x000000060b0b7220 */ /* 0x000fe20000410000 */
[----:B----4-:R-:W-:Y:S02]  /*12de0*/  HADD2.F32 R4, -RZ, R16.H0_H0 ;  /* 0x20000010ff047230 */ /* 0x010fe40000004100 */
[----:B------:R-:W-:Y:S01]  /*12df0*/  FMUL.FTZ R20, R20, R27 ;  /* 0x0000001b14147220 */ /* 0x000fe20000410000 */
[--C-:B-----5:R-:W-:Y:S02]  /*12e00*/  HADD2.F32 R5, -RZ, R36.reuse.H0_H0 ;  /* 0x20000024ff057230 */ /* 0x120fe40000004100 */
        /* <DEDUP_REMOVED lines=31> */
.L_x_1450:
[----:B------:R-:W-:Y:S05]  /*13000*/  BSYNC.RECONVERGENT B0 ;  /* 0x0000000000007941 */ /* 0x000fea0003800200 */
.L_x_1449:
[----:B-----5:R4:W-:Y:S02]  /*13010*/  STS.128 [R3+0x5800], R36 ;  /* 0x0058002403007388 */ /* 0x0209e40000000c00 */
.L_x_1356:
[----:B------:R-:W-:Y:S05]  /*13020*/  BSYNC.RECONVERGENT B3 ;  /* 0x0000000000037941 */ /* 0x000fea0003800200 */
.L_x_1345:
[----:B------:R-:W-:Y:S01]  /*13030*/  UIADD3 UR9, UPT, UPT, -UR26, UR25, URZ ;  /* 0x000000191a097290 */ /* 0x000fe2000fffe1ff */
[----:B------:R-:W-:Y:S05]  /*13040*/  BSSY.RECONVERGENT B0, `(.L_x_1451) ;  /* 0x000001a000007945 */ /* 0x000fea0003800200 */
[----:B------:R-:W-:-:S13]  /*13050*/  ISETP.GE.AND P3, PT, R102, UR9, PT ;  /* 0x0000000966007c0c */ /* 0x000fda000bf66270 */
[----:B------:R-:W-:Y:S05]  /*13060*/  @P3 BRA `(.L_x_1452) ;  /* 0x00000000005c3947 */ /* 0x000fea0003800000 */
[----:B------:R-:W1:Y:S02]  /*13070*/  LDCU UR8, c[0x0][0x440] ;  /* 0x00008800ff0877ac */ /* 0x000e640008000800 */
[----:B-1----:R-:W-:Y:S02]  /*13080*/  ISETP.GE.AND P1, PT, R14, UR8, PT ;  /* 0x000000080e007c0c */ /* 0x002fe4000bf26270 */
[----:B------:R-:W-:-:S11]  /*13090*/  ISETP.GE.AND P0, PT, R10, UR8, PT ;  /* 0x000000080a007c0c */ /* 0x000fd6000bf06270 */
[----:B--23--:R-:W-:Y:S02]  /*130a0*/  @!P1 IMAD.MOV.U32 R4, RZ, RZ, R156 ;  /* 0x000000ffff049224 */ /* 0x00cfe400078e009c */
        /* <DEDUP_REMOVED lines=18> */
.L_x_1453:
[----:B------:R2:W-:Y:S02]  /*131d0*/  STS.128 [R3+0xa000], RZ ;  /* 0x00a000ff03007388 */ /* 0x0005e40000000c00 */
.L_x_1452:
[----:B------:R-:W-:Y:S05]  /*131e0*/  BSYNC.RECONVERGENT B0 ;  /* 0x0000000000007941 */ /* 0x000fea0003800200 */
.L_x_1451:
[----:B------:R-:W-:Y:S01]  /*131f0*/  ISETP.GE.AND P0, PT, R31, UR9, PT ;  /* 0x000000091f007c0c */ /* 0x000fe2000bf06270 */
[----:B------:R-:W-:-:S12]  /*13200*/  BSSY.RECONVERGENT B0, `(.L_x_1454) ;  /* 0x0000019000007945 */ /* 0x000fd80003800200 */
[----:B------:R-:W-:Y:S05]  /*13210*/  @P0 BRA `(.L_x_1455) ;  /* 0x00000000005c0947 */ /* 0x000fea0003800000 */
[----:B------:R-:W4:Y:S01]  /*13220*/  LDCU UR8, c[0x0][0x440] ;  /* 0x00008800ff0877ac */ /* 0x000f220008000800 */
[----:B-123--:R-:W-:-:S04]  /*13230*/  LEA R4, P2, R61, R156, 0x1 ;  /* 0x0000009c3d047211 */ /* 0x00efc800078408ff */
        /* <DEDUP_REMOVED lines=20> */
.L_x_1456:
[----:B------:R2:W-:Y:S02]  /*13380*/  STS.128 [R3+0xa800], RZ ;  /* 0x00a800ff03007388 */ /* 0x0005e40000000c00 */
.L_x_1455:
[----:B------:R-:W-:Y:S05]  /*13390*/  BSYNC.RECONVERGENT B0 ;  /* 0x0000000000007941 */ /* 0x000fea0003800200 */
.L_x_1454:
[----:B------:R-:W-:Y:S01]  /*133a0*/  ISETP.GE.AND P0, PT, R32, UR9, PT ;  /* 0x0000000920007c0c */ /* 0x000fe2000bf06270 */
[----:B------:R-:W-:-:S12]  /*133b0*/  BSSY.RECONVERGENT B0, `(.L_x_1457) ;  /* 0x000001a000007945 */ /* 0x000fd80003800200 */
[----:B------:R-:W-:Y:S05]  /*133c0*/  @P0 BRA `(.L_x_1458) ;  /* 0x0000000000600947 */ /* 0x000fea0003800000 */
[----:B-123--:R-:W4:Y:S01]  /*133d0*/  LDC.64 R4, c[0x0][0x3b8] ;  /* 0x0000ee00ff047b82 */ /* 0x00ef220000000a00 */
[----:B------:R-:W1:Y:S02]  /*133e0*/  LDCU UR8, c[0x0][0x440] ;  /* 0x00008800ff0877ac */ /* 0x000e640008000800 */
[----:B-1----:R-:W-:Y:S02]  /*133f0*/  ISETP.GE.AND P1, PT, R14, UR8, PT ;  /* 0x000000080e007c0c */ /* 0x002fe4000bf26270 */
[----:B------:R-:W-:Y:S02]  /*13400*/  ISETP.GE.AND P0, PT, R10, UR8, PT ;  /* 0x000000080a007c0c */ /* 0x000fe4000bf06270 */
[----:B----4-:R-:W-:-:S04]  /*13410*/  LEA R6, P2, R4, R156, 0x6 ;  /* 0x0000009c04067211 */ /* 0x010fc800078430ff */
        /* <DEDUP_REMOVED lines=18> */
.L_x_1459:
[----:B------:R2:W-:Y:S02]  /*13540*/  STS.128 [R3+0xb000], RZ ;  /* 0x00b000ff03007388 */ /* 0x0005e40000000c00 */
.L_x_1458:
[----:B------:R-:W-:Y:S05]  /*13550*/  BSYNC.RECONVERGENT B0 ;  /* 0x0000000000007941 */ /* 0x000fea0003800200 */
.L_x_1457:
[----:B------:R-:W-:Y:S01]  /*13560*/  ISETP.GE.AND P0, PT, R33, UR9, PT ;  /* 0x0000000921007c0c */ /* 0x000fe2000bf06270 */
[C---:B------:R-:W-:Y:S01]  /*13570*/  IMAD.SHL.U32 R28, R132.reuse, 0x8, RZ ;  /* 0x00000008841c7824 */ /* 0x040fe200078e00ff */
[----:B------:R-:W-:Y:S01]  /*13580*/  SHF.R.U32.HI R151, RZ, 0x1, R132 ;  /* 0x00000001ff977819 */ /* 0x000fe20000011684 */
[C---:B------:R-:W-:Y:S01]  /*13590*/  IMAD.SHL.U32 R30, R132.reuse, 0x20, RZ ;  /* 0x00000020841e7824 */ /* 0x040fe200078e00ff */
[----:B------:R-:W-:Y:S01]  /*135a0*/  BSSY.RECONVERGENT B0, `(.L_x_1460) ;  /* 0x0000021000007945 */ /* 0x000fe20003800200 */
[----:B------:R-:W-:Y:S01]  /*135b0*/  IMAD.SHL.U32 R29, R132, 0x40, RZ ;  /* 0x00000040841d7824 */ /* 0x000fe200078e00ff */
[----:B------:R-:W-:Y:S02]  /*135c0*/  LOP3.LUT R28, R28, 0x38, RZ, 0xc0, !PT ;  /* 0x000000381c1c7812 */ /* 0x000fe400078ec0ff */
[----:B------:R-:W-:Y:S02]  /*135d0*/  LOP3.LUT R8, R151, 0x8, RZ, 0xc0, !PT ;  /* 0x0000000897087812 */ /* 0x000fe400078ec0ff */
[----:B------:R-:W-:-:S02]  /*135e0*/  LOP3.LUT R150, R30, 0x7c00, RZ, 0xc0, !PT ;  /* 0x00007c001e967812 */ /* 0x000fc400078ec0ff */
[----:B------:R-:W-:Y:S02]  /*135f0*/  LOP3.LUT R8, R28, R65, R8, 0x1e, !PT ;  /* 0x000000411c087212 */ /* 0x000fe400078e1e08 */
[----:B-12-4-:R-:W-:Y:S01]  /*13600*/  LOP3.LUT R7, R150, 0x200, R29, 0xf8, !PT ;  /* 0x0000020096077812 */ /* 0x016fe200078ef81d */
[----:B------:R-:W-:Y:S06]  /*13610*/  @P0 BRA `(.L_x_1461) ;  /* 0x0000000000640947 */ /* 0x000fec0003800000 */
[----:B---3--:R-:W1:Y:S01]  /*13620*/  LDC.64 R4, c[0x0][0x3b8] ;  /* 0x0000ee00ff047b82 */ /* 0x008e620000000a00 */
[----:B------:R-:W2:Y:S02]  /*13630*/  LDCU UR8, c[0x0][0x440] ;  /* 0x00008800ff0877ac */ /* 0x000ea40008000800 */
[----:B--2---:R-:W-:Y:S02]  /*13640*/  ISETP.GE.AND P1, PT, R28, UR8, PT ;  /* 0x000000081c007c0c */ /* 0x004fe4000bf26270 */
        /* <DEDUP_REMOVED lines=21> */
.L_x_1462:
[----:B------:R4:W-:Y:S02]  /*137a0*/  STS.128 [R3+0xb800], RZ ;  /* 0x00b800ff03007388 */ /* 0x0009e40000000c00 */
.L_x_1461:
[----:B------:R-:W-:Y:S05]  /*137b0*/  BSYNC.RECONVERGENT B0 ;  /* 0x0000000000007941 */ /* 0x000fea0003800200 */
.L_x_1460:
[----:B------:R-:W0:Y:S01]  /*137c0*/  LDGDEPBAR ;  /* 0x00000000000079af */ /* 0x000e220000000000 */
[----:B------:R-:W1:Y:S01]  /*137d0*/  LDCU UR8, c[0x0][0x508] ;  /* 0x0000a100ff0877ac */ /* 0x000e620008000800 */
[----:B------:R-:W-:Y:S01]  /*137e0*/  IMAD.U32 R0, RZ, RZ, UR24 ;  /* 0x00000018ff007e24 */ /* 0x000fe2000f8e00ff */
[----:B---3--:R-:W-:Y:S01]  /*137f0*/  LOP3.LUT R5, R151, 0x1f0, RZ, 0xc0, !PT ;  /* 0x000001f097057812 */ /* 0x008fe200078ec0ff */
[----:B------:R-:W-:Y:S01]  /*13800*/  BSSY.RECONVERGENT B0, `(.L_x_1463) ;  /* 0x0000026000007945 */ /* 0x000fe20003800200 */
[----:B------:R-:W-:Y:S01]  /*13810*/  SHF.R.U32.HI R2, RZ, 0x2, R132 ;  /* 0x00000002ff027819 */ /* 0x000fe20000011684 */
[----:B------:R-:W-:Y:S01]  /*13820*/  IMAD.IADD R98, R8, 0x1, R7 ;  /* 0x0000000108627824 */ /* 0x000fe200078e0207 */
[----:B------:R-:W-:Y:S01]  /*13830*/  IADD3 R5, PT, PT, R5, 0x1, R0 ;  /* 0x0000000105057810 */ /* 0x000fe20007ffe000 */
[----:B------:R-:W-:Y:S01]  /*13840*/  IMAD.U32 R0, RZ, RZ, UR25 ;  /* 0x00000019ff007e24 */ /* 0x000fe2000f8e00ff */
[----:B------:R-:W-:-:S04]  /*13850*/  LOP3.LUT R2, R2, 0x7, RZ, 0xc0, !PT ;  /* 0x0000000702027812 */ /* 0x000fc800078ec0ff */
[----:B------:R-:W-:-:S04]  /*13860*/  IADD3 R5, PT, PT, R5, -UR21, R2 ;  /* 0x8000001505057c10 */ /* 0x000fc8000fffe002 */
[----:B-1----:R-:W-:Y:S01]  /*13870*/  IADD3 R0, PT, PT, R5, UR8, R0 ;  /* 0x0000000805007c10 */ /* 0x002fe2000fffe000 */
        /* <DEDUP_REMOVED lines=25> */
.L_x_1465:
[----:B------:R3:W-:Y:S01]  /*13a10*/  STS.128 [R3+0x10000], RZ ;  /* 0x010000ff03007388 */ /* 0x0007e20000000c00 */
[----:B------:R-:W-:Y:S05]  /*13a20*/  BRA `(.L_x_1466) ;  /* 0x00000000000c7947 */ /* 0x000fea0003800000 */
.L_x_1464:
[----:B------:R1:W-:Y:S04]  /*13a30*/  STS.128 [R3+0xc000], RZ ;  /* 0x00c000ff03007388 */ /* 0x0003e80000000c00 */
[----:B------:R1:W-:Y:S04]  /*13a40*/  STS.128 [R3+0xe000], RZ ;  /* 0x00e000ff03007388 */ /* 0x0003e80000000c00 */
[----:B------:R1:W-:Y:S02]  /*13a50*/  STS.128 [R3+0x10000], RZ ;  /* 0x010000ff03007388 */ /* 0x0003e40000000c00 */
.L_x_1466:
[----:B------:R-:W-:Y:S05]  /*13a60*/  BSYNC.RECONVERGENT B0 ;  /* 0x0000000000007941 */ /* 0x000fea0003800200 */
.L_x_1463:
[----:B------:R-:W-:Y:S01]  /*13a70*/  ISETP.GE.AND P0, PT, R31, UR9, PT ;  /* 0x000000091f007c0c */ /* 0x000fe2000bf06270 */
[----:B------:R-:W-:-:S12]  /*13a80*/  BSSY.RECONVERGENT B0, `(.L_x_1467) ;  /* 0x000001c000007945 */ /* 0x000fd80003800200 */
[----:B------:R1:W-:Y:S04]  /*13a90*/  @P0 STS.128 [R3+0xc800], RZ ;  /* 0x00c800ff03000388 */ /* 0x0003e80000000c00 */
[----:B------:R1:W-:Y:S04]  /*13aa0*/  @P0 STS.128 [R3+0xe800], RZ ;  /* 0x00e800ff03000388 */ /* 0x0003e80000000c00 */
[----:B------:R1:W-:Y:S01]  /*13ab0*/  @P0 STS.128 [R3+0x10800], RZ ;  /* 0x010800ff03000388 */ /* 0x0003e20000000c00 */
[----:B------:R-:W-:Y:S05]  /*13ac0*/  @P0 BRA `(.L_x_1468) ;  /* 0x00000000005c0947 */ /* 0x000fea0003800000 */
[----:B------:R-:W2:Y:S01]  /*13ad0*/  LDCU UR8, c[0x0][0x440] ;  /* 0x00008800ff0877ac */ /* 0x000ea20008000800 */
[----:B-1----:R-:W-:-:S04]  /*13ae0*/  LEA R4, P2, R63, R158, 0x1 ;  /* 0x0000009e3f047211 */ /* 0x002fc800078408ff */
        /* <DEDUP_REMOVED lines=20> */
.L_x_1469:
[----:B------:R2:W-:Y:S02]  /*13c30*/  STS.128 [R3+0x10800], RZ ;  /* 0x010800ff03007388 */ /* 0x0005e40000000c00 */
.L_x_1468:
[----:B------:R-:W-:Y:S05]  /*13c40*/  BSYNC.RECONVERGENT B0 ;  /* 0x0000000000007941 */ /* 0x000fea0003800200 */
.L_x_1467:
[----:B------:R-:W-:Y:S01]  /*13c50*/  ISETP.GE.AND P0, PT, R32, UR9, PT ;  /* 0x0000000920007c0c */ /* 0x000fe2000bf06270 */
[----:B------:R-:W-:-:S12]  /*13c60*/  BSSY.RECONVERGENT B0, `(.L_x_1470) ;  /* 0x000001d000007945 */ /* 0x000fd80003800200 */
[----:B------:R1:W-:Y:S04]  /*13c70*/  @P0 STS.128 [R3+0xd000], RZ ;  /* 0x00d000ff03000388 */ /* 0x0003e80000000c00 */
[----:B------:R1:W-:Y:S04]  /*13c80*/  @P0 STS.128 [R3+0xf000], RZ ;  /* 0x00f000ff03000388 */ /* 0x0003e80000000c00 */
[----:B------:R1:W-:Y:S01]  /*13c90*/  @P0 STS.128 [R3+0x11000], RZ ;  /* 0x011000ff03000388 */ /* 0x0003e20000000c00 */
[----:B------:R-:W-:Y:S05]  /*13ca0*/  @P0 BRA `(.L_x_1471) ;  /* 0x0000000000600947 */ /* 0x000fea0003800000 */
[----:B-12---:R-:W1:Y:S01]  /*13cb0*/  LDC.64 R4, c[0x0][0x3c0] ;  /* 0x0000f000ff047b82 */ /* 0x006e620000000a00 */
[----:B------:R-:W2:Y:S02]  /*13cc0*/  LDCU UR8, c[0x0][0x440] ;  /* 0x00008800ff0877ac */ /* 0x000ea40008000800 */
[----:B--2---:R-:W-:Y:S02]  /*13cd0*/  ISETP.GE.AND P1, PT, R28, UR8, PT ;  /* 0x000000081c007c0c */ /* 0x004fe4000bf26270 */
        /* <DEDUP_REMOVED lines=20> */
.L_x_1472:
[----:B------:R2:W-:Y:S02]  /*13e20*/  STS.128 [R3+0x11000], RZ ;  /* 0x011000ff03007388 */ /* 0x0005e40000000c00 */
.L_x_1471:
[----:B------:R-:W-:Y:S05]  /*13e30*/  BSYNC.RECONVERGENT B0 ;  /* 0x0000000000007941 */ /* 0x000fea0003800200 */
.L_x_1470:
[----:B------:R-:W-:Y:S01]  /*13e40*/  ISETP.GE.AND P0, PT, R33, UR9, PT ;  /* 0x0000000921007c0c */ /* 0x000fe2000bf06270 */
[----:B------:R-:W-:Y:S01]  /*13e50*/  BSSY.RECONVERGENT B0, `(.L_x_1473) ;  /* 0x000001f000007945 */ /* 0x000fe20003800200 */
[----:B------:R-:W-:-:S11]  /*13e60*/  SHF.R.U32.HI R2, RZ, 0x4, R132 ;  /* 0x00000004ff027819 */ /* 0x000fd60000011684 */
[----:B------:R1:W-:Y:S04]  /*13e70*/  @P0 STS.128 [R3+0xd800], RZ ;  /* 0x00d800ff03000388 */ /* 0x0003e80000000c00 */
[----:B------:R1:W-:Y:S04]  /*13e80*/  @P0 STS.128 [R3+0xf800], RZ ;  /* 0x00f800ff03000388 */ /* 0x0003e80000000c00 */
[----:B------:R1:W-:Y:S01]  /*13e90*/  @P0 STS.128 [R3+0x11800], RZ ;  /* 0x011800ff03000388 */ /* 0x0003e20000000c00 */
[----:B------:R-:W-:Y:S05]  /*13ea0*/  @P0 BRA `(.L_x_1474) ;  /* 0x0000000000640947 */ /* 0x000fea0003800000 */
[----:B-12---:R-:W1:Y:S01]  /*13eb0*/  LDC.64 R4, c[0x0][0x3c0] ;  /* 0x0000f000ff047b82 */ /* 0x006e620000000a00 */
        /* <DEDUP_REMOVED lines=23> */
.L_x_1475:
[----:B------:R2:W-:Y:S02]  /*14030*/  STS.128 [R3+0x11800], RZ ;  /* 0x011800ff03007388 */ /* 0x0005e40000000c00 */
.L_x_1474:
[----:B------:R-:W-:Y:S05]  /*14040*/  BSYNC.RECONVERGENT B0 ;  /* 0x0000000000007941 */ /* 0x000fea0003800200 */
.L_x_1473:
[----:B------:R-:W-:Y:S01]  /*14050*/  IMAD.SHL.U32 R97, R2, 0x400, RZ ;  /* 0x0000040002617824 */ /* 0x000fe200078e00ff */
[----:B------:R-:W-:Y:S01]  /*14060*/  LOP3.LUT R65, R65, 0x8, R132, 0x78, !PT ;  /* 0x0000000841417812 */ /* 0x000fe200078e7884 */
[----:B------:R-:W-:Y:S01]  /*14070*/  IMAD.MOV.U32 R149, RZ, RZ, 0x20 ;  /* 0x00000020ff957424 */ /* 0x000fe200078e00ff */
[----:B------:R-:W-:Y:S01]  /*14080*/  LEA R98, R98, UR5, 0x1 ;  /* 0x0000000562627c11 */ /* 0x000fe2000f8e08ff */
[----:B------:R-:W0:Y:S01]  /*14090*/  LDGDEPBAR ;  /* 0x00000000000079af */ /* 0x000e220000000000 */
[----:B------:R-:W-:Y:S01]  /*140a0*/  LOP3.LUT R2, R65, R28, RZ, 0x3c, !PT ;  /* 0x0000001c41027212 */ /* 0x000fe200078e3cff */
[----:B------:R-:W-:Y:S01]  /*140b0*/  UISETP.GT.AND UP0, UPT, UR27, UR20, UPT ;  /* 0x000000141b00728c */ /* 0x000fe2000bf04270 */
[----:B------:R-:W-:Y:S01]  /*140c0*/  LOP3.LUT R97, R97, 0x400, RZ, 0xc0, !PT ;  /* 0x0000040061617812 */ /* 0x000fe200078ec0ff */
[----:B------:R-:W-:Y:S01]  /*140d0*/  LDSM.16.M88.4 R84, [R98] ;  /* 0x000000006254783b */ /* 0x000fe20000000200 */
[C---:B------:R-:W-:Y:S02]  /*140e0*/  LOP3.LUT P1, RZ, R132.reuse, 0x2, RZ, 0xc0, !PT ;  /* 0x0000000284ff7812 */ /* 0x040fe4000782c0ff */
[----:B------:R-:W-:Y:S01]  /*140f0*/  LOP3.LUT P0, RZ, R132, 0x4, RZ, 0xc0, !PT ;  /* 0x0000000484ff7812 */ /* 0x000fe2000780c0ff */
[----:B------:R-:W-:Y:S01]  /*14100*/  IMAD R97, R2, 0x2, R97 ;  /* 0x0000000202617824 */ /* 0x000fe200078e0261 */
[----:B------:R-:W-:-:S02]  /*14110*/  SEL R143, R149, 0xffffffe0, !P1 ;  /* 0xffffffe0958f7807 */ /* 0x000fc40004800000 */
[----:B------:R-:W-:Y:S01]  /*14120*/  MOV R148, 0x40 ;  /* 0x0000004000947802 */ /* 0x000fe20000000f00 */
[----:B------:R-:W-:Y:S01]  /*14130*/  VIADD R62, R97, UR5 ;  /* 0x00000005613e7c36 */ /* 0x000fe20008000000 */
[----:B------:R-:W3:Y:S01]  /*14140*/  LDSM.16.M88.4 R52, [R97+UR5+0x6000] ;  /* 0x006000056134783b */ /* 0x000ee20008000200 */
[--C-:B------:R-:W-:Y:S01]  /*14150*/  IMAD.IADD R63, R98, 0x1, R143.reuse ;  /* 0x00000001623f7824 */ /* 0x100fe200078e028f */
[----:B------:R-:W-:Y:S01]  /*14160*/  SEL R155, R148, 0xffffffc0, !P0 ;  /* 0xffffffc0949b7807 */ /* 0x000fe20004000000 */
[----:B------:R-:W-:Y:S01]  /*14170*/  IMAD.IADD R31, R62, 0x1, R143 ;  /* 0x000000013e1f7824 */ /* 0x000fe200078e028f */
[----:B------:R-:W4:Y:S01]  /*14180*/  LDSM.16.M88.4 R44, [R97+UR5+0x6800] ;  /* 0x00680005612c783b */ /* 0x000f220008000200 */
[----:B------:R-:W-:Y:S02]  /*14190*/  VIMNMX R145, PT, PT, R0, UR25, PT ;  /* 0x0000001900917c48 */ /* 0x000fe4000bfe0100 */
[--C-:B------:R-:W-:Y:S01]  /*141a0*/  IMAD.IADD R96, R98, 0x1, R155.reuse ;  /* 0x0000000162607824 */ /* 0x100fe200078e029b */
[----:B------:R-:W4:Y:S01]  /*141b0*/  LDSM.16.M88.4 R36, [R97+UR5+0x7000] ;  /* 0x007000056124783b */ /* 0x000f220008000200 */
[----:B------:R-:W-:-:S02]  /*141c0*/  IMAD.IADD R62, R62, 0x1, R155 ;  /* 0x000000013e3e7824 */ /* 0x000fc400078e029b */
[C---:B------:R-:W-:Y:S01]  /*141d0*/  IMAD.IADD R11, R143.reuse, 0x1, R96 ;  /* 0x000000018f0b7824 */ /* 0x040fe200078e0260 */
[----:B------:R-:W4:Y:S02]  /*141e0*/  LDSM.16.M88.4 R24, [R97+UR5+0x7800] ;  /* 0x007800056118783b */ /* 0x000f240008000200 */
[----:B------:R-:W-:Y:S02]  /*141f0*/  IADD3 R2, PT, PT, R143, R62, RZ ;  /* 0x0000003e8f027210 */ /* 0x000fe40007ffe0ff */
[----:B--2---:R-:W-:Y:S04]  /*14200*/  LDSM.16.M88.4 R12, [R63] ;  /* 0x000000003f0c783b */ /* 0x004fe80000000200 */
[----:B------:R-:W2:Y:S04]  /*14210*/  LDSM.16.M88.4 R20, [R31+0x6000] ;  /* 0x006000001f14783b */ /* 0x000ea80000000200 */
[----:B------:R-:W2:Y:S04]  /*14220*/  LDSM.16.M88.4 R16, [R31+0x6800] ;  /* 0x006800001f10783b */ /* 0x000ea80000000200 */
[----:B-1----:R-:W1:Y:S04]  /*14230*/  LDSM.16.M88.4 R4, [R31+0x7000] ;  /* 0x007000001f04783b */ /* 0x002e680000000200 */
[----:B------:R-:W1:Y:S04]  /*14240*/  LDSM.16.M88.4 R76, [R31+0x7800] ;  /* 0x007800001f4c783b */ /* 0x000e680000000200 */
[----:B-----5:R-:W-:Y:S01]  /*14250*/  LDSM.16.M88.4 R72, [R62+0x6000] ;  /* 0x006000003e48783b */ /* 0x020fe20000000200 */
[C---:B---3--:R-:W-:Y:S03]  /*14260*/  HMMA.16816.F32 R56, R84.reuse, R52, RZ ;  /* 0x000000345438723c */ /* 0x048fe600000018ff */
[----:B------:R-:W-:Y:S04]  /*14270*/  LDSM.16.M88.4 R68, [R62+0x6800] ;  /* 0x006800003e44783b */ /* 0x000fe80000000200 */
[----:B------:R-:W-:Y:S01]  /*14280*/  LDSM.16.M88.4 R64, [R62+0x7000] ;  /* 0x007000003e40783b */ /* 0x000fe20000000200 */
[C---:B------:R-:W-:Y:S03]  /*14290*/  HMMA.16816.F32 R52, R84.reuse, R54, RZ ;  /* 0x000000365434723c */ /* 0x040fe600000018ff */
[----:B------:R-:W-:Y:S04]  /*142a0*/  LDSM.16.M88.4 R80, [R2+0x7000] ;  /* 0x007000000250783b */ /* 0x000fe80000000200 */
[----:B------:R-:W-:Y:S01]  /*142b0*/  LDSM.16.M88.4 R92, [R62+0x8000] ;  /* 0x008000003e5c783b */ /* 0x000fe20000000200 */
[C---:B----4-:R-:W-:Y:S03]  /*142c0*/  HMMA.16816.F32 R48, R84.reuse, R44, RZ ;  /* 0x0000002c5430723c */ /* 0x050fe600000018ff */
[----:B------:R-:W-:Y:S05]  /*142d0*/  LDSM.16.M88.4 R88, [R62+0x8800] ;  /* 0x008800003e58783b */ /* 0x000fea0000000200 */
[C---:B------:R-:W-:Y:S08]  /*142e0*/  HMMA.16816.F32 R40, R84.reuse, R36, RZ ;  /* 0x000000245428723c */ /* 0x040ff000000018ff */
[C---:B------:R-:W-:Y:S08]  /*142f0*/  HMMA.16816.F32 R44, R84.reuse, R46, RZ ;  /* 0x0000002e542c723c */ /* 0x040ff000000018ff */
[C---:B------:R-:W-:Y:S08]  /*14300*/  HMMA.16816.F32 R36, R84.reuse, R38, RZ ;  /* 0x000000265424723c */ /* 0x040ff000000018ff */
[C---:B------:R-:W-:Y:S08]  /*14310*/  HMMA.16816.F32 R32, R84.reuse, R24, RZ ;  /* 0x000000185420723c */ /* 0x040ff000000018ff */
[----:B------:R-:W-:Y:S01]  /*14320*/  HMMA.16816.F32 R84, R84, R26, RZ ;  /* 0x0000001a5454723c */ /* 0x000fe200000018ff */
[----:B------:R-:W-:Y:S07]  /*14330*/  LDSM.16.M88.4 R24, [R62+0x7800] ;  /* 0x007800003e18783b */ /* 0x000fee0000000200 */
[C---:B--2---:R-:W-:Y:S08]  /*14340*/  HMMA.16816.F32 R56, R12.reuse, R20, R56 ;  /* 0x000000140c38723c */ /* 0x044ff00000001838 */
[C---:B------:R-:W-:Y:S01]  /*14350*/  HMMA.16816.F32 R52, R12.reuse, R22, R52 ;  /* 0x000000160c34723c */ /* 0x040fe20000001834 */
[----:B------:R-:W2:Y:S07]  /*14360*/  LDSM.16.M88.4 R20, [R96] ;  /* 0x000000006014783b */ /* 0x000eae0000000200 */
[C---:B------:R-:W-:Y:S08]  /*14370*/  HMMA.16816.F32 R48, R12.reuse, R16, R48 ;  /* 0x000000100c30723c */ /* 0x040ff00000001830 */
[C---:B------:R-:W-:Y:S01]  /*14380*/  HMMA.16816.F32 R44, R12.reuse, R18, R44 ;  /* 0x000000120c2c723c */ /* 0x040fe2000000182c */
[----:B------:R-:W-:Y:S07]  /*14390*/  LDSM.16.M88.4 R16, [R2+0x6000] ;  /* 0x006000000210783b */ /* 0x000fee0000000200 */
[C---:B-1----:R-:W-:Y:S08]  /*143a0*/  HMMA.16816.F32 R40, R12.reuse, R4, R40 ;  /* 0x000000040c28723c */ /* 0x042ff00000001828 */
[C---:B------:R-:W-:Y:S01]  /*143b0*/  HMMA.16816.F32 R36, R12.reuse, R6, R36 ;  /* 0x000000060c24723c */ /* 0x040fe20000001824 */
[----:B------:R-:W1:Y:S07]  /*143c0*/  LDSM.16.M88.4 R4, [R11] ;  /* 0x000000000b04783b */ /* 0x000e6e0000000200 */
[C---:B------:R-:W-:Y:S08]  /*143d0*/  HMMA.16816.F32 R32, R12.reuse, R76, R32 ;  /* 0x0000004c0c20723c */ /* 0x040ff00000001820 */
[----:B------:R-:W-:Y:S01]  /*143e0*/  HMMA.16816.F32 R84, R12, R78, R84 ;  /* 0x0000004e0c54723c */ /* 0x000fe20000001854 */
[----:B------:R-:W3:Y:S04]  /*143f0*/  LDSM.16.M88.4 R12, [R2+0x6800] ;  /* 0x00680000020c783b */ /* 0x000ee80000000200 */
[----:B------:R-:W-:Y:S03]  /*14400*/  LDSM.16.M88.4 R76, [R97+UR5+0x8000] ;  /* 0x00800005614c783b */ /* 0x000fe60008000200 */
[C---:B--2---:R-:W-:Y:S08]  /*14410*/  HMMA.16816.F32 R56, R20.reuse, R72, R56 ;  /* 0x000000481438723c */ /* 0x044ff00000001838 */
        /* <DEDUP_REMOVED lines=11> */
[----:B------:R-:W-:Y:S03]  /*144d0*/  LDSM.16.M88.4 R24, [R97+UR5+0x9800] ;  /* 0x009800056118783b */ /* 0x000fe60008000200 */
[C---:B-1----:R-:W-:Y:S08]  /*144e0*/  HMMA.16816.F32 R56, R4.reuse, R16, R56 ;  /* 0x000000100438723c */ /* 0x042ff00000001838 */
[C---:B------:R-:W-:Y:S01]  /*144f0*/  HMMA.16816.F32 R52, R4.reuse, R18, R52 ;  /* 0x000000120434723c */ /* 0x040fe20000001834 */
[----:B------:R-:W1:Y:S07]  /*14500*/  LDSM.16.M88.4 R16, [R98+0x2000] ;  /* 0x002000006210783b */ /* 0x000e6e0000000200 */
[C---:B---3--:R-:W-:Y:S08]  /*14510*/  HMMA.16816.F32 R48, R4.reuse, R12, R48 ;  /* 0x0000000c0430723c */ /* 0x048ff00000001830 */
[C---:B------:R-:W-:Y:S01]  /*14520*/  HMMA.16816.F32 R44, R4.reuse, R14, R44 ;  /* 0x0000000e042c723c */ /* 0x040fe2000000182c */
[----:B------:R-:W3:Y:S07]  /*14530*/  LDSM.16.M88.4 R12, [R63+0x2000] ;  /* 0x002000003f0c783b */ /* 0x000eee0000000200 */
[C---:B------:R-:W-:Y:S08]  /*14540*/  HMMA.16816.F32 R40, R4.reuse, R80, R40 ;  /* 0x000000500428723c */ /* 0x040ff00000001828 */
[C---:B------:R-:W-:Y:S01]  /*14550*/  HMMA.16816.F32 R36, R4.reuse, R82, R36 ;  /* 0x000000520424723c */ /* 0x040fe20000001824 */
[----:B------:R-:W-:Y:S07]  /*14560*/  LDSM.16.M88.4 R80, [R2+0x8000] ;  /* 0x008000000250783b */ /* 0x000fee0000000200 */
[C---:B--2---:R-:W-:Y:S08]  /*14570*/  HMMA.16816.F32 R32, R4.reuse, R20, R32 ;  /* 0x000000140420723c */ /* 0x044ff00000001820 */
[----:B------:R-:W-:Y:S01]  /*14580*/  HMMA.16816.F32 R84, R4, R22, R84 ;  /* 0x000000160454723c */ /* 0x000fe20000001854 */
[----:B------:R-:W2:Y:S04]  /*14590*/  LDSM.16.M88.4 R20, [R31+0x8800] ;  /* 0x008800001f14783b */ /* 0x000ea80000000200 */
[----:B------:R-:W4:Y:S03]  /*145a0*/  LDSM.16.M88.4 R4, [R31+0x9000] ;  /* 0x009000001f04783b */ /* 0x000f260000000200 */
[C---:B-1----:R-:W-:Y:S08]  /*145b0*/  HMMA.16816.F32 R56, R16.reuse, R76, R56 ;  /* 0x0000004c1038723c */ /* 0x042ff00000001838 */
        /* <DEDUP_REMOVED lines=11> */
[----:B------:R-:W1:Y:S03]  /*14670*/  LDSM.16.M88.4 R24, [R96+0x2000] ;  /* 0x002000006018783b */ /* 0x000e660000000200 */
[C---:B---3--:R-:W-:Y:S08]  /*14680*/  HMMA.16816.F32 R56, R12.reuse, R64, R56 ;  /* 0x000000400c38723c */ /* 0x048ff00000001838 */
        /* <DEDUP_REMOVED lines=8> */
[C---:B-1----:R-:W-:Y:S08]  /*14710*/  HMMA.16816.F32 R32, R12.reuse, R16, R32 ;  /* 0x000000100c20723c */ /* 0x042ff00000001820 */
[----:B------:R-:W-:Y:S01]  /*14720*/  HMMA.16816.F32 R84, R12, R18, R84 ;  /* 0x000000120c54723c */ /* 0x000fe20000001854 */
[----:B------:R-:W1:Y:S04]  /*14730*/  LDSM.16.M88.4 R16, [R2+0x9000] ;  /* 0x009000000210783b */ /* 0x000e680000000200 */
[----:B------:R-:W4:Y:S03]  /*14740*/  LDSM.16.M88.4 R12, [R2+0x9800] ;  /* 0x00980000020c783b */ /* 0x000f260000000200 */
[C---:B------:R-:W-:Y:S08]  /*14750*/  HMMA.16816.F32 R56, R24.reuse, R92, R56 ;  /* 0x0000005c1838723c */ /* 0x040ff00000001838 */
[C---:B------:R-:W-:Y:S01]  /*14760*/  HMMA.16816.F32 R52, R24.reuse, R94, R52 ;  /* 0x0000005e1834723c */ /* 0x040fe20000001834 */
[----:B------:R-:W-:Y:S07]  /*14770*/  LDSM.16.M88.4 R92, [R31+0xb800] ;  /* 0x00b800001f5c783b */ /* 0x000fee0000000200 */
[C---:B------:R-:W-:Y:S08]  /*14780*/  HMMA.16816.F32 R48, R24.reuse, R88, R48 ;  /* 0x000000581830723c */ /* 0x040ff00000001830 */
[C---:B------:R-:W-:Y:S01]  /*14790*/  HMMA.16816.F32 R44, R24.reuse, R90, R44 ;  /* 0x0000005a182c723c */ /* 0x040fe2000000182c */
[----:B------:R-:W-:Y:S07]  /*147a0*/  LDSM.16.M88.4 R88, [R63+0x4000] ;  /* 0x004000003f58783b */ /* 0x000fee0000000200 */
[C---:B------:R-:W-:Y:S08]  /*147b0*/  HMMA.16816.F32 R40, R24.reuse, R68, R40 ;  /* 0x000000441828723c */ /* 0x040ff00000001828 */
[C---:B------:R-:W-:Y:S01]  /*147c0*/  HMMA.16816.F32 R36, R24.reuse, R70, R36 ;  /* 0x000000461824723c */ /* 0x040fe20000001824 */
[----:B------:R-:W4:Y:S07]  /*147d0*/  LDSM.16.M88.4 R68, [R97+UR5+0xa800] ;  /* 0x00a800056144783b */ /* 0x000f2e0008000200 */
[C---:B---3--:R-:W-:Y:S08]  /*147e0*/  HMMA.16816.F32 R32, R24.reuse, R64, R32 ;  /* 0x000000401820723c */ /* 0x048ff00000001820 */
[----:B------:R-:W-:Y:S01]  /*147f0*/  HMMA.16816.F32 R84, R24, R66, R84 ;  /* 0x000000421854723c */ /* 0x000fe20000001854 */
[----:B------:R-:W3:Y:S04]  /*14800*/  LDSM.16.M88.4 R64, [R97+UR5+0xb000] ;  /* 0x00b000056140783b */ /* 0x000ee80008000200 */
[----:B------:R-:W3:Y:S03]  /*14810*/  LDSM.16.M88.4 R24, [R97+UR5+0xb800] ;  /* 0x00b800056118783b */ /* 0x000ee60008000200 */
[C---:B--2---:R-:W-:Y:S08]  /*14820*/  HMMA.16816.F32 R56, R4.reuse, R80, R56 ;  /* 0x000000500438723c */ /* 0x044ff00000001838 */
[C---:B------:R-:W-:Y:S01]  /*14830*/  HMMA.16816.F32 R52, R4.reuse, R82, R52 ;  /* 0x000000520434723c */ /* 0x040fe20000001834 */
[----:B------:R-:W-:Y:S07]  /*14840*/  LDSM.16.M88.4 R80, [R96+0x4000] ;  /* 0x004000006050783b */ /* 0x000fee0000000200 */
[C---:B------:R-:W-:Y:S08]  /*14850*/  HMMA.16816.F32 R48, R4.reuse, R76, R48 ;  /* 0x0000004c0430723c */ /* 0x040ff00000001830 */
[C---:B------:R-:W-:Y:S01]  /*14860*/  HMMA.16816.F32 R44, R4.reuse, R78, R44 ;  /* 0x0000004e042c723c */ /* 0x040fe2000000182c */
[----:B------:R-:W-:Y:S07]  /*14870*/  LDSM.16.M88.4 R76, [R62+0xa000] ;  /* 0x00a000003e4c783b */ /* 0x000fee0000000200 */
[C---:B-1----:R-:W-:Y:S08]  /*14880*/  HMMA.16816.F32 R40, R4.reuse, R16, R40 ;  /* 0x000000100428723c */ /* 0x042ff00000001828 */
        /* <DEDUP_REMOVED lines=9> */
[C---:B------:R-:W-:Y:S08]  /*14920*/  HMMA.16816.F32 R48, R20.reuse, R68, R48 ;  /* 0x000000441430723c */ /* 0x040ff00000001830 */
[C---:B------:R-:W-:Y:S01]  /*14930*/  HMMA.16816.F32 R44, R20.reuse, R70, R44 ;  /* 0x00000046142c723c */ /* 0x040fe2000000182c */
[----:B------:R-:W4:Y:S07]  /*14940*/  LDSM.16.M88.4 R68, [R62+0xb000] ;  /* 0x00b000003e44783b */ /* 0x000f2e0000000200 */
        /* <DEDUP_REMOVED lines=23> */
[C---:B------:R-:W-:Y:S08]  /*14ac0*/  HMMA.16816.F32 R40, R80.reuse, R68, R40 ;  /* 0x000000445028723c */ /* 0x040ff00000001828 */
        /* <DEDUP_REMOVED lines=11> */
[----:B------:R-:W-:-:S05]  /*14b80*/  IMAD.U32 R5, RZ, RZ, UR25 ;  /* 0x00000019ff057e24 */ /* 0x000fca000f8e00ff */
[----:B------:R-:W-:Y:S01]  /*14b90*/  VIADDMNMX R144, R0, 0x8, R5, PT ;  /* 0x0000000800907846 */ /* 0x000fe20003800105 */
[----:B------:R-:W-:Y:S06]  /*14ba0*/  BAR.SYNC.DEFER_BLOCKING 0x0 ;  /* 0x0000000000007b1d */ /* 0x000fec0000010000 */
[----:B------:R-:W-:Y:S07]  /*14bb0*/  BRA.U !UP0, `(.L_x_1476) ;  /* 0x00000009084c7547 */ /* 0x000fee000b800000 */
        /* <DEDUP_REMOVED lines=12> */
.L_x_1477:
[----:B------:R-:W1:Y:S01]  /*14c80*/  LDC R2, c[0x0][0x4f0] ;  /* 0x00013c00ff027b82 */ /* 0x000e620000000800 */
[----:B------:R-:W-:Y:S01]  /*14c90*/  UIADD3 UR8, UPT, UPT, UR26, -0x40, URZ ;  /* 0xffffffc01a087890 */ /* 0x000fe2000fffe0ff */
[----:B------:R-:W-:Y:S01]  /*14ca0*/  IABS R6, UR26 ;  /* 0x0000001a00067c13 */ /* 0x000fe20008000000 */
[----:B------:R-:W2:Y:S04]  /*14cb0*/  LDCU.64 UR10, c[0x0][0x3b8] ;  /* 0x00007700ff0a77ac */ /* 0x000ea80008000a00 */
        /* <DEDUP_REMOVED lines=25> */
[-C--:B------:R-:W-:Y:S02]  /*14e50*/  ISETP.GE.U32.AND P6, PT, R7, R0.reuse, PT ;  /* 0x000000000700720c */ /* 0x080fe40003fc6070 */
[C---:B------:R-:W-:Y:S02]  /*14e60*/  ISETP.NE.AND P3, PT, R2.reuse, RZ, PT ;  /* 0x000000ff0200720c */ /* 0x040fe40003f65270 */
[----:B------:R-:W-:Y:S02]  /*14e70*/  ISETP.GE.U32.AND P5, PT, R5, R0, PT ;  /* 0x000000000500720c */ /* 0x000fe40003fa6070 */
[----:B------:R-:W-:Y:S01]  /*14e80*/  LOP3.LUT R0, R2, UR8, RZ, 0x3c, !PT ;  /* 0x0000000802007c12 */ /* 0x000fe2000f8e3cff */
[----:B------:R-:W1:Y:S01]  /*14e90*/  LDCU.64 UR8, c[0x0][0x3a0] ;  /* 0x00007400ff0877ac */ /* 0x000e620008000a00 */
[----:B------:R-:W-:-:S02]  /*14ea0*/  LOP3.LUT R5, RZ, R2, RZ, 0x33, !PT ;  /* 0x00000002ff057212 */ /* 0x000fc400078e33ff */
[----:B------:R-:W-:-:S03]  /*14eb0*/  ISETP.GE.AND P2, PT, R0, RZ, PT ;  /* 0x000000ff0000720c */ /* 0x000fc60003f46270 */
[----:B------:R-:W-:-:S04]  /*14ec0*/  @P6 IADD3 R12, PT, PT, R12, 0x1, RZ ;  /* 0x000000010c0c6810 */ /* 0x000fc80007ffe0ff */
[----:B------:R-:W-:Y:S01]  /*14ed0*/  @P5 VIADD R11, R11, 0x1 ;  /* 0x000000010b0b5836 */ /* 0x000fe20000000000 */
[----:B------:R-:W-:-:S05]  /*14ee0*/  @!P4 IADD3 R12, PT, PT, -R12, RZ, RZ ;  /* 0x000000ff0c0cc210 */ /* 0x000fca0007ffe1ff */
[----:B------:R-:W-:-:S05]  /*14ef0*/  @!P2 IMAD.MOV R11, RZ, RZ, -R11 ;  /* 0x000000ffff0ba224 */ /* 0x000fca00078e0a0b */
        /* <DEDUP_REMOVED lines=9> */
[----:B--2---:R-:W-:-:S04]  /*14f90*/  IMAD R2, R2, UR10, RZ ;  /* 0x0000000a02027c24 */ /* 0x004fc8000f8e02ff */
[----:B------:R-:W-:Y:S01]  /*14fa0*/  IMAD R2, R5, UR11, R2 ;  /* 0x0000000b05027c24 */ /* 0x000fe2000f8e0202 */
[----:B---3--:R-:W-:Y:S01]  /*14fb0*/  IADD3 R0, PT, PT, R7, -R0, RZ ;  /* 0x8000000007007210 */ /* 0x008fe20007ffe0ff */
[----:B------:R-:W-:-:S03]  /*14fc0*/  IMAD.WIDE.U32 R6, R5, UR10, RZ ;  /* 0x0000000a05067c25 */ /* 0x000fc6000f8e00ff */
        /* <DEDUP_REMOVED lines=8> */
.L_x_1478:
        /* <DEDUP_REMOVED lines=74> */
.L_x_1476:
[----:B------:R-:W1:Y:S01]  /*154f0*/  S2R R153, SR_TID.X ;  /* 0x0000000000997919 */ /* 0x000e620000002100 */
[----:B------:R-:W-:Y:S01]  /*15500*/  UIADD3 UR14, UPT, UPT, UR4, -0x1, URZ ;  /* 0xffffffff040e7890 */ /* 0x000fe2000fffe0ff */
[----:B------:R-:W-:Y:S01]  /*15510*/  LOP3.LUT R146, R8, 0x200, R29, 0xf8, !PT ;  /* 0x0000020008927812 */ /* 0x000fe200078ef81d */
[----:B------:R-:W2:Y:S03]  /*15520*/  LDCU UR8, c[0x0][0x45c] ;  /* 0x00008b80ff0877ac */ /* 0x000ea60008000800 */
[----:B------:R-:W-:Y:S01]  /*15530*/  LEA R154, R146, UR5, 0x1 ;  /* 0x00000005929a7c11 */ /* 0x000fe2000f8e08ff */
[----:B------:R-:W-:Y:S01]  /*15540*/  IMAD.U32 R2, RZ, RZ, UR14 ;  /* 0x0000000eff027e24 */ /* 0x000fe2000f8e00ff */
[----:B------:R-:W-:-:S03]  /*15550*/  UISETP.GT.AND UP0, UPT, UR14, UR20, UPT ;  /* 0x000000140e00728c */ /* 0x000fc6000bf04270 */
[----:B------:R-:W-:Y:S01]  /*15560*/  IMAD.IADD R88, R143, 0x1, R154 ;  /* 0x000000018f587824 */ /* 0x000fe200078e029a */
[----:B------:R-:W-:Y:S01]  /*15570*/  LDSM.16.MT88.4 R100, [R154+0x10800] ;  /* 0x010800009a64783b */ /* 0x000fe20000004200 */
[----:B------:R-:W-:-:S03]  /*15580*/  VIADD R170, R154, 0xc040 ;  /* 0x0000c0409aaa7836 */ /* 0x000fc60000000000 */
[----:B------:R-:W-:Y:S04]  /*15590*/  LDSM.16.MT88.4 R108, [R88+0x10000] ;  /* 0x01000000586c783b */ /* 0x000fe80000004200 */
[----:B------:R-:W-:Y:S01]  /*155a0*/  LDSM.16.MT88.4 R76, [R88+0xe000] ;  /* 0x00e00000584c783b */ /* 0x000fe20000004200 */
[----:B-1----:R-:W-:-:S05]  /*155b0*/  IMAD.SHL.U32 R5, R153, 0x2, RZ ;  /* 0x0000000299057824 */ /* 0x002fca00078e00ff */
[----:B------:R-:W-:-:S05]  /*155c0*/  LOP3.LUT R5, R5, 0x6, RZ, 0xc0, !PT ;  /* 0x0000000605057812 */ /* 0x000fca00078ec0ff */
[----:B------:R-:W-:-:S04]  /*155d0*/  IMAD R2, R2, 0x40, R5 ;  /* 0x0000004002027824 */ /* 0x000fc800078e0205 */
[C---:B------:R-:W-:Y:S01]  /*155e0*/  VIADD R0, R2.reuse, 0x1 ;  /* 0x0000000102007836 */ /* 0x040fe20000000000 */
[CC--:B------:R-:W-:Y:S01]  /*155f0*/  ISETP.GE.AND P6, PT, R2.reuse, R145.reuse, PT ;  /* 0x000000910200720c */ /* 0x0c0fe20003fc6270 */
[C---:B------:R-:W-:Y:S01]  /*15600*/  VIADD R23, R2.reuse, 0x8 ;  /* 0x0000000802177836 */ /* 0x040fe20000000000 */
[C---:B------:R-:W-:Y:S01]  /*15610*/  ISETP.GE.AND P3, PT, R2.reuse, R144, PT ;  /* 0x000000900200720c */ /* 0x040fe20003f66270 */
[----:B------:R-:W-:Y:S01]  /*15620*/  VIADD R14, R2, 0x9 ;  /* 0x00000009020e7836 */ /* 0x000fe20000000000 */
[-C--:B------:R-:W-:Y:S01]  /*15630*/  ISETP.GE.AND P5, PT, R0, R145.reuse, PT ;  /* 0x000000910000720c */ /* 0x080fe20003fa6270 */
[C---:B------:R-:W-:Y:S01]  /*15640*/  VIADD R22, R2.reuse, 0x10 ;  /* 0x0000001002167836 */ /* 0x040fe20000000000 */
[-C--:B------:R-:W-:Y:S01]  /*15650*/  ISETP.GE.AND P4, PT, R23, R145.reuse, PT ;  /* 0x000000911700720c */ /* 0x080fe20003f86270 */
[C---:B------:R-:W-:Y:S01]  /*15660*/  VIADD R21, R2.reuse, 0x11 ;  /* 0x0000001102157836 */ /* 0x040fe20000000000 */
[----:B------:R-:W-:Y:S01]  /*15670*/  FSEL R15, R57, -INF , !P5 ;  /* 0xff800000390f7808 */ /* 0x000fe20006800000 */
[----:B------:R-:W-:Y:S01]  /*15680*/  VIADD R12, R2, 0x18 ;  /* 0x00000018020c7836 */ /* 0x000fe20000000000 */
[-C--:B------:R-:W-:Y:S01]  /*15690*/  ISETP.GE.AND P5, PT, R14, R145.reuse, PT ;  /* 0x000000910e00720c */ /* 0x080fe20003fa6270 */
[----:B------:R-:W-:Y:S01]  /*156a0*/  VIADD R20, R2, 0x19 ;  /* 0x0000001902147836 */ /* 0x000fe20000000000 */
[----:B------:R-:W-:Y:S01]  /*156b0*/  FSEL R13, R52, -INF , !P4 ;  /* 0xff800000340d7808 */ /* 0x000fe20006000000 */
[----:B------:R-:W-:Y:S01]  /*156c0*/  VIADD R10, R2, 0x20 ;  /* 0x00000020020a7836 */ /* 0x000fe20000000000 */
[-C--:B------:R-:W-:Y:S01]  /*156d0*/  ISETP.GE.AND P4, PT, R22, R145.reuse, PT ;  /* 0x000000911600720c */ /* 0x080fe20003f86270 */
[----:B------:R-:W-:Y:S01]  /*156e0*/  VIADD R19, R2, 0x21 ;  /* 0x0000002102137836 */ /* 0x000fe20000000000 */
[----:B------:R-:W-:Y:S01]  /*156f0*/  FSEL R17, R56, -INF , !P6 ;  /* 0xff80000038117808 */ /* 0x000fe20007000000 */
[C---:B------:R-:W-:Y:S01]  /*15700*/  VIADD R6, R2.reuse, 0x28 ;  /* 0x0000002802067836 */ /* 0x040fe20000000000 */
[----:B------:R-:W-:Y:S01]  /*15710*/  FSEL R53, R53, -INF , !P5 ;  /* 0xff80000035357808 */ /* 0x000fe20006800000 */
[C---:B------:R-:W-:Y:S01]  /*15720*/  VIADD R4, R2.reuse, 0x29 ;  /* 0x0000002902047836 */ /* 0x040fe20000000000 */
[-C--:B------:R-:W-:Y:S01]  /*15730*/  ISETP.GE.AND P5, PT, R21, R145.reuse, PT ;  /* 0x000000911500720c */ /* 0x080fe20003fa6270 */
[----:B------:R-:W-:Y:S01]  /*15740*/  VIADD R18, R2, 0x30 ;  /* 0x0000003002127836 */ /* 0x000fe20000000000 */
[----:B------:R-:W-:Y:S01]  /*15750*/  FSEL R11, R48, -INF , !P4 ;  /* 0xff800000300b7808 */ /* 0x000fe20006000000 */
[----:B------:R-:W-:Y:S01]  /*15760*/  VIADD R16, R2, 0x31 ;  /* 0x0000003102107836 */ /* 0x000fe20000000000 */
[----:B------:R-:W-:-:S02]  /*15770*/  ISETP.GE.AND P4, PT, R12, R145, PT ;  /* 0x000000910c00720c */ /* 0x000fc40003f86270 */
[----:B------:R-:W-:Y:S02]  /*15780*/  FMNMX3.FTZ R24, R17, R15, R13, !PT ;  /* 0x0000000f11187276 */ /* 0x000fe4000781000d */
[----:B------:R-:W-:Y:S02]  /*15790*/  FSEL R9, R49, -INF , !P5 ;  /* 0xff80000031097808 */ /* 0x000fe40006800000 */
[-C--:B------:R-:W-:Y:S02]  /*157a0*/  ISETP.GE.AND P6, PT, R20, R145.reuse, PT ;  /* 0x000000911400720c */ /* 0x080fe40003fc6270 */
[----:B------:R-:W-:Y:S02]  /*157b0*/  FSEL R7, R44, -INF , !P4 ;  /* 0xff8000002c077808 */ /* 0x000fe40006000000 */
[----:B------:R-:W-:Y:S02]  /*157c0*/  ISETP.GE.AND P5, PT, R10, R145, PT ;  /* 0x000000910a00720c */ /* 0x000fe40003fa6270 */
[----:B------:R-:W-:-:S02]  /*157d0*/  FMNMX3.FTZ R24, R24, R53, R11, !PT ;  /* 0x0000003518187276 */ /* 0x000fc4000781000b */
[-C--:B------:R-:W-:Y:S02]  /*157e0*/  ISETP.GE.AND P4, PT, R19, R145.reuse, PT ;  /* 0x000000911300720c */ /* 0x080fe40003f86270 */
[----:B------:R-:W-:Y:S02]  /*157f0*/  FSEL R5, R45, -INF , !P6 ;  /* 0xff8000002d057808 */ /* 0x000fe40007000000 */
[----:B------:R-:W-:Y:S02]  /*15800*/  ISETP.GE.AND P6, PT, R6, R145, PT ;  /* 0x000000910600720c */ /* 0x000fe40003fc6270 */
[----:B------:R-:W-:Y:S02]  /*15810*/  FSEL R49, R40, -INF , !P5 ;  /* 0xff80000028317808 */ /* 0x000fe40006800000 */
[----:B------:R-:W-:Y:S02]  /*15820*/  FMNMX3.FTZ R24, R24, R9, R7, !PT ;  /* 0x0000000918187276 */ /* 0x000fe40007810007 */
[----:B------:R-:W-:Y:S01]  /*15830*/  ISETP.GE.AND P2, PT, R0, R144, PT ;  /* 0x000000900000720c */ /* 0x000fe20003f46270 */
[----:B------:R-:W-:Y:S01]  /*15840*/  VIADD R0, R2, 0x38 ;  /* 0x0000003802007836 */ /* 0x000fe20000000000 */
[----:B------:R-:W-:Y:S01]  /*15850*/  ISETP.GE.AND P5, PT, R4, R145, PT ;  /* 0x000000910400720c */ /* 0x000fe20003fa6270 */
[----:B------:R-:W-:Y:S01]  /*15860*/  VIADD R2, R2, 0x39 ;  /* 0x0000003902027836 */ /* 0x000fe20000000000 */
[----:B------:R-:W-:-:S02]  /*15870*/  FSEL R67, R41, -INF , !P4 ;  /* 0xff80000029437808 */ /* 0x000fc40006000000 */
[----:B------:R-:W-:Y:S02]  /*15880*/  ISETP.GE.AND P4, PT, R18, R145, PT ;  /* 0x000000911200720c */ /* 0x000fe40003f86270 */
[----:B------:R-:W-:Y:S02]  /*15890*/  FSEL R65, R36, -INF , !P6 ;  /* 0xff80000024417808 */ /* 0x000fe40007000000 */
[----:B------:R-:W-:Y:S02]  /*158a0*/  FMNMX3.FTZ R24, R24, R5, R49, !PT ;  /* 0x0000000518187276 */ /* 0x000fe40007810031 */
[----:B------:R-:W-:Y:S02]  /*158b0*/  FSEL R57, R37, -INF , !P5 ;  /* 0xff80000025397808 */ /* 0x000fe40006800000 */
[-C--:B------:R-:W-:Y:S02]  /*158c0*/  ISETP.GE.AND P6, PT, R16, R145.reuse, PT ;  /* 0x000000911000720c */ /* 0x080fe40003fc6270 */
[----:B------:R-:W-:-:S02]  /*158d0*/  ISETP.GE.AND P5, PT, R0, R145, PT ;  /* 0x000000910000720c */ /* 0x000fc40003fa6270 */
        /* <DEDUP_REMOVED lines=8> */
[-C--:B------:R-:W-:Y:S02]  /*15960*/  ISETP.GE.AND P6, PT, R23, R144.reuse, PT ;  /* 0x000000901700720c */ /* 0x080fe40003fc6270 */
[-C--:B------:R-:W-:Y:S02]  /*15970*/  ISETP.GE.AND P5, PT, R14, R144.reuse, PT ;  /* 0x000000900e00720c */ /* 0x080fe40003fa6270 */
[----:B------:R-:W-:Y:S02]  /*15980*/  FSEL R14, R59, -INF , !P2 ;  /* 0xff8000003b0e7808 */ /* 0x000fe40005000000 */
[----:B------:R-:W-:-:S02]  /*15990*/  ISETP.GE.AND P2, PT, R21, R144, PT ;  /* 0x000000901500720c */ /* 0x000fc40003f46270 */
[----:B------:R-:W-:Y:S02]  /*159a0*/  FMNMX.FTZ R21, R27, R24, !PT ;  /* 0x000000181b157209 */ /* 0x000fe40007810000 */
[----:B------:R-:W-:Y:S02]  /*159b0*/  FSEL R54, R54, -INF , !P6 ;  /* 0xff80000036367808 */ /* 0x000fe40007000000 */
[-C--:B------:R-:W-:Y:S02]  /*159c0*/  ISETP.GE.AND P6, PT, R12, R144.reuse, PT ;  /* 0x000000900c00720c */ /* 0x080fe40003fc6270 */
[----:B------:R-:W-:Y:S02]  /*159d0*/  FSEL R12, R55, -INF , !P5 ;  /* 0xff800000370c7808 */ /* 0x000fe40006800000 */
[-C--:B------:R-:W-:Y:S02]  /*159e0*/  ISETP.GE.AND P5, PT, R20, R144.reuse, PT ;  /* 0x000000901400720c */ /* 0x080fe40003fa6270 */
[----:B------:R-:W1:Y:S01]  /*159f0*/  SHFL.BFLY PT, R20, R21, 0x2, 0x1f ;  /* 0x0c401f0015147f89 */ /* 0x000e6200000e0000 */
[----:B------:R-:W-:-:S02]  /*15a00*/  ISETP.GE.AND P4, PT, R22, R144, PT ;  /* 0x000000901600720c */ /* 0x000fc40003f86270 */
[----:B------:R-:W-:Y:S02]  /*15a10*/  FSEL R58, R58, -INF , !P3 ;  /* 0xff8000003a3a7808 */ /* 0x000fe40005800000 */
[----:B------:R-:W-:Y:S02]  /*15a20*/  ISETP.GE.AND P3, PT, R19, R144, PT ;  /* 0x000000901300720c */ /* 0x000fe40003f66270 */
[----:B------:R-:W-:Y:S02]  /*15a30*/  FSEL R50, R50, -INF , !P4 ;  /* 0xff80000032327808 */ /* 0x000fe40006000000 */
[----:B------:R-:W-:Y:S02]  /*15a40*/  FMNMX3.FTZ R19, R58, R14, R54, !PT ;  /* 0x0000000e3a137276 */ /* 0x000fe40007810036 */
[----:B------:R-:W-:Y:S02]  /*15a50*/  ISETP.GE.AND P4, PT, R10, R144, PT ;  /* 0x000000900a00720c */ /* 0x000fe40003f86270 */
[----:B------:R-:W-:-:S02]  /*15a60*/  FSEL R10, R51, -INF , !P2 ;  /* 0xff800000330a7808 */ /* 0x000fc40005000000 */
[----:B------:R-:W-:Y:S02]  /*15a70*/  ISETP.GE.AND P2, PT, R6, R144, PT ;  /* 0x000000900600720c */ /* 0x000fe40003f46270 */
[----:B------:R-:W-:Y:S02]  /*15a80*/  FSEL R6, R46, -INF , !P6 ;  /* 0xff8000002e067808 */ /* 0x000fe40007000000 */
[----:B------:R-:W-:Y:S02]  /*15a90*/  FMNMX3.FTZ R19, R19, R12, R50, !PT ;  /* 0x0000000c13137276 */ /* 0x000fe40007810032 */
[----:B------:R-:W-:Y:S02]  /*15aa0*/  ISETP.GE.AND P6, PT, R4, R144, PT ;  /* 0x000000900400720c */ /* 0x000fe40003fc6270 */
[----:B------:R-:W-:Y:S02]  /*15ab0*/  FSEL R4, R47, -INF , !P5 ;  /* 0xff8000002f047808 */ /* 0x000fe40006800000 */
[----:B------:R-:W-:Y:S01]  /*15ac0*/  FSEL R56, R42, -INF , !P4 ;  /* 0xff8000002a387808 */ /* 0x000fe20006000000 */
[----:B------:R-:W-:Y:S01]  /*15ad0*/  LDSM.16.MT88.4 R44, [R88+0xc000] ;  /* 0x00c00000582c783b */ /* 0x000fe20000004200 */
[----:B------:R-:W-:-:S02]  /*15ae0*/  FMNMX3.FTZ R19, R19, R10, R6, !PT ;  /* 0x0000000a13137276 */ /* 0x000fc40007810006 */
[----:B------:R-:W-:Y:S02]  /*15af0*/  ISETP.GE.AND P5, PT, R18, R144, PT ;  /* 0x000000901200720c */ /* 0x000fe40003fa6270 */
        /* <DEDUP_REMOVED lines=9> */
[----:B-1----:R-:W-:Y:S02]  /*15b90*/  FMNMX.FTZ R20, R21, R20, !PT ;  /* 0x0000001415147209 */ /* 0x002fe40007810000 */
[----:B------:R-:W-:Y:S02]  /*15ba0*/  ISETP.GE.AND P2, PT, R2, R144, PT ;  /* 0x000000900200720c */ /* 0x000fe40003f46270 */
[----:B------:R-:W-:Y:S01]  /*15bb0*/  FSEL R32, R35, -INF , !P4 ;  /* 0xff80000023207808 */ /* 0x000fe20006000000 */
[----:B------:R-:W1:Y:S01]  /*15bc0*/  SHFL.BFLY PT, R21, R20, 0x1, 0x1f ;  /* 0x0c201f0014157f89 */ /* 0x000e6200000e0000 */
[----:B------:R-:W-:-:S02]  /*15bd0*/  FSEL R26, R86, -INF , !P3 ;  /* 0xff800000561a7808 */ /* 0x000fc40005800000 */
[----:B------:R-:W-:Y:S02]  /*15be0*/  FMNMX3.FTZ R19, R19, R66, R34, !PT ;  /* 0x0000004213137276 */ /* 0x000fe40007810022 */
[----:B------:R-:W-:Y:S02]  /*15bf0*/  FSEL R24, R87, -INF , !P2 ;  /* 0xff80000057187808 */ /* 0x000fe40005000000 */
[----:B------:R-:W-:-:S04]  /*15c00*/  FMNMX3.FTZ R19, R19, R32, R26, !PT ;  /* 0x0000002013137276 */ /* 0x000fc8000781001a */
[----:B------:R-:W-:-:S05]  /*15c10*/  FMNMX.FTZ R19, R24, R19, !PT ;  /* 0x0000001318137209 */ /* 0x000fca0007810000 */
[----:B------:R-:W3:Y:S01]  /*15c20*/  SHFL.BFLY PT, R16, R19, 0x2, 0x1f ;  /* 0x0c401f0013107f89 */ /* 0x000ee200000e0000 */
[----:B-1----:R-:W-:-:S03]  /*15c30*/  FMNMX.FTZ R2, R20, R21, !PT ;  /* 0x0000001514027209 */ /* 0x002fc60007810000 */
[----:B------:R-:W-:Y:S01]  /*15c40*/  LDSM.16.MT88.4 R20, [R88+0xc800] ;  /* 0x00c800005814783b */ /* 0x000fe20000004200 */
[C---:B------:R-:W-:Y:S01]  /*15c50*/  FSETP.NEU.FTZ.AND P2, PT, R2.reuse, -INF , PT ;  /* 0xff8000000200780b */ /* 0x040fe20003f5d000 */
[----:B--2---:R-:W-:-:S05]  /*15c60*/  FMUL.FTZ R64, R2, UR8 ;  /* 0x0000000802407c20 */ /* 0x004fca0008410000 */
        /* <DEDUP_REMOVED lines=16> */
[----:B------:R-:W2:Y:S01]  /*15d70*/  MUFU.EX2 R114, R114 ;  /* 0x0000007200727308 */ /* 0x000ea20000000800 */
[--C-:B------:R-:W-:Y:S01]  /*15d80*/  FFMA.FTZ R140, R31, UR8, -R64.reuse ;  /* 0x000000081f8c7c23 */ /* 0x100fe20008010840 */
[--C-:B------:R-:W-:Y:S01]  /*15d90*/  FFMA.FTZ R137, R33, UR8, -R64.reuse ;  /* 0x0000000821897c23 */ /* 0x100fe20008010840 */
[--C-:B------:R-:W-:Y:S01]  /*15da0*/  FFMA.FTZ R138, R84, UR8, -R64.reuse ;  /* 0x00000008548a7c23 */ /* 0x100fe20008010840 */
[----:B------:R-:W-:-:S04]  /*15db0*/  FFMA.FTZ R135, R27, UR8, -R64 ;  /* 0x000000081b877c23 */ /* 0x000fc80008010840 */
[----:B------:R-:W-:Y:S01]  /*15dc0*/  MUFU.EX2 R113, R113 ;  /* 0x0000007100717308 */ /* 0x000fe20000000800 */
[----:B-1----:R-:W-:-:S07]  /*15dd0*/  FMNMX.FTZ R0, R16, R17, !PT ;  /* 0x0000001110007209 */ /* 0x002fce0007810000 */
[----:B------:R-:W1:Y:S01]  /*15de0*/  MUFU.EX2 R122, R122 ;  /* 0x0000007a007a7308 */ /* 0x000e620000000800 */
[----:B------:R-:W-:Y:S01]  /*15df0*/  LDSM.16.MT88.4 R16, [R88+0xe800] ;  /* 0x00e800005810783b */ /* 0x000fe20000004200 */
[----:B--2---:R-:W-:Y:S01]  /*15e00*/  F2FP.F16.F32.PACK_AB R124, R114, R115 ;  /* 0x00000073727c723e */ /* 0x004fe200000000ff */
[----:B------:R-:W-:Y:S01]  /*15e10*/  FADD.FTZ R114, R115, R114 ;  /* 0x0000007273727221 */ /* 0x000fe20000010000 */
[C---:B------:R-:W-:Y:S01]  /*15e20*/  FMUL.FTZ R25, R0.reuse, UR8 ;  /* 0x0000000800197c20 */ /* 0x040fe20008410000 */
[----:B------:R-:W-:-:S03]  /*15e30*/  FSETP.NEU.FTZ.AND P2, PT, R0, -INF , PT ;  /* 0xff8000000000780b */ /* 0x000fc60003f5d000 */
[----:B------:R-:W-:Y:S01]  /*15e40*/  MUFU.EX2 R121, R121 ;  /* 0x0000007900797308 */ /* 0x000fe20000000800 */
[----:B------:R-:W-:-:S05]  /*15e50*/  FSEL R25, R25, RZ, P2 ;  /* 0x000000ff19197208 */ /* 0x000fca0001000000 */
[--C-:B------:R-:W-:Y:S01]  /*15e60*/  FFMA.FTZ R174, R58, UR8, -R25.reuse ;  /* 0x000000083aae7c23 */ /* 0x100fe20008010819 */
[--C-:B------:R-:W-:Y:S01]  /*15e70*/  FFMA.FTZ R173, R14, UR8, -R25.reuse ;  /* 0x000000080ead7c23 */ /* 0x100fe20008010819 */
[--C-:B------:R-:W-:Y:S01]  /*15e80*/  FFMA.FTZ R112, R54, UR8, -R25.reuse ;  /* 0x0000000836707c23 */ /* 0x100fe20008010819 */
[--C-:B------:R-:W-:Y:S01]  /*15e90*/  FFMA.FTZ R123, R12, UR8, -R25.reuse ;  /* 0x000000080c7b7c23 */ /* 0x100fe20008010819 */
[--C-:B------:R-:W-:Y:S01]  /*15ea0*/  FFMA.FTZ R165, R4, UR8, -R25.reuse ;  /* 0x0000000804a57c23 */ /* 0x100fe20008010819 */
[----:B------:R-:W-:Y:S01]  /*15eb0*/  VIADD R4, R154, 0xc000 ;  /* 0x0000c0009a047836 */ /* 0x000fe20000000000 */
[----:B------:R-:W-:Y:S01]  /*15ec0*/  MUFU.EX2 R174, R174 ;  /* 0x000000ae00ae7308 */ /* 0x000fe20000000800 */
[--C-:B------:R-:W-:Y:S01]  /*15ed0*/  FFMA.FTZ R171, R10, UR8, -R25.reuse ;  /* 0x000000080aab7c23 */ /* 0x100fe20008010819 */
[--C-:B------:R-:W-:Y:S01]  /*15ee0*/  FFMA.FTZ R166, R6, UR8, -R25.reuse ;  /* 0x0000000806a67c23 */ /* 0x100fe20008010819 */
[----:B------:R-:W-:Y:S01]  /*15ef0*/  @P0 VIADD R170, R4, 0xffffffc0 ;  /* 0xffffffc004aa0836 */ /* 0x000fe20000000000 */
[----:B------:R-:W2:Y:S01]  /*15f00*/  LDSM.16.MT88.4 R8, [R88+0x10800] ;  /* 0x010800005808783b */ /* 0x000ea20000004200 */
[--C-:B------:R-:W-:Y:S01]  /*15f10*/  FFMA.FTZ R120, R50, UR8, -R25.reuse ;  /* 0x0000000832787c23 */ /* 0x100fe20008010819 */
[----:B-1----:R-:W-:Y:S01]  /*15f20*/  F2FP.F16.F32.PACK_AB R126, R122, R113 ;  /* 0x000000717a7e723e */ /* 0x002fe200000000ff */
[----:B------:R-:W-:Y:S01]  /*15f30*/  IMAD.IADD R169, R143, 0x1, R170 ;  /* 0x000000018fa97824 */ /* 0x000fe200078e02aa */
[----:B------:R-:W1:Y:S01]  /*15f40*/  MUFU.EX2 R173, R173 ;  /* 0x000000ad00ad7308 */ /* 0x000e620000000800 */
[----:B------:R-:W3:Y:S01]  /*15f50*/  LDSM.16.MT88.4 R4, [R154+0xc800] ;  /* 0x00c800009a04783b */ /* 0x000ee20000004200 */
[--C-:B------:R-:W-:Y:S01]  /*15f60*/  FFMA.FTZ R162, R56, UR8, -R25.reuse ;  /* 0x0000000838a27c23 */ /* 0x100fe20008010819 */
[--C-:B------:R-:W-:Y:S01]  /*15f70*/  FFMA.FTZ R147, R70, UR8, -R25.reuse ;  /* 0x0000000846937c23 */ /* 0x100fe20008010819 */
[--C-:B------:R-:W-:Y:S01]  /*15f80*/  FFMA.FTZ R142, R68, UR8, -R25.reuse ;  /* 0x00000008448e7c23 */ /* 0x100fe20008010819 */
[----:B------:R-:W4:Y:S01]  /*15f90*/  LDSM.16.MT88.4 R52, [R170] ;  /* 0x00000000aa34783b */ /* 0x000f220000004200 */
[--C-:B------:R-:W-:Y:S01]  /*15fa0*/  FFMA.FTZ R139, R66, UR8, -R25.reuse ;  /* 0x00000008428b7c23 */ /* 0x100fe20008010819 */
[--C-:B------:R-:W-:Y:S01]  /*15fb0*/  FFMA.FTZ R136, R34, UR8, -R25.reuse ;  /* 0x0000000822887c23 */ /* 0x100fe20008010819 */
[----:B------:R-:W-:Y:S01]  /*15fc0*/  MUFU.EX2 R112, R112 ;  /* 0x0000007000707308 */ /* 0x000fe20000000800 */
[----:B------:R-:W5:Y:S01]  /*15fd0*/  LDSM.16.MT88.4 R60, [R169] ;  /* 0x00000000a93c783b */ /* 0x000f620000004200 */
[--C-:B------:R-:W-:Y:S01]  /*15fe0*/  FFMA.FTZ R133, R32, UR8, -R25.reuse ;  /* 0x0000000820857c23 */ /* 0x100fe20008010819 */
[--C-:B------:R-:W-:Y:S01]  /*15ff0*/  FFMA.FTZ R134, R26, UR8, -R25.reuse ;  /* 0x000000081a867c23 */ /* 0x100fe20008010819 */
[----:B------:R-:W-:Y:S01]  /*16000*/  FFMA.FTZ R31, R24, UR8, -R25 ;  /* 0x00000008181f7c23 */ /* 0x000fe20008010819 */
[----:B------:R-:W-:Y:S03]  /*16010*/  LDSM.16.MT88.4 R92, [R169+0x2000] ;  /* 0x00200000a95c783b */ /* 0x000fe60000004200 */
[----:B------:R-:W2:Y:S01]  /*16020*/  MUFU.EX2 R123, R123 ;  /* 0x0000007b007b7308 */ /* 0x000ea20000000800 */
[----:B-1----:R-:W-:Y:S01]  /*16030*/  F2FP.F16.F32.PACK_AB R125, R173, R174 ;  /* 0x000000aead7d723e */ /* 0x002fe200000000ff */
[----:B------:R-:W-:Y:S01]  /*16040*/  LDSM.16.MT88.4 R116, [R170+0x4000] ;  /* 0x00400000aa74783b */ /* 0x000fe20000004200 */
[----:B------:R-:W-:-:S03]  /*16050*/  FADD.FTZ R173, R174, R173 ;  /* 0x000000adaead7221 */ /* 0x000fc60000010000 */
[----:B------:R-:W-:Y:S02]  /*16060*/  LDSM.16.MT88.4 R84, [R170+0x2000] ;  /* 0x00200000aa54783b */ /* 0x000fe40000004200 */
[----:B------:R-:W1:Y:S02]  /*16070*/  MUFU.EX2 R172, R172 ;  /* 0x000000ac00ac7308 */ /* 0x000e640000000800 */
[----:B------:R-:W-:Y:S04]  /*16080*/  LDSM.16.MT88.4 R24, [R170+0x2800] ;  /* 0x00280000aa18783b */ /* 0x000fe80000004200 */
[----:B------:R-:W-:Y:S02]  /*16090*/  LDSM.16.MT88.4 R68, [R154+0xe000] ;  /* 0x00e000009a44783b */ /* 0x000fe40000004200 */
[----:B------:R-:W-:Y:S01]  /*160a0*/  MUFU.EX2 R168, R168 ;  /* 0x000000a800a87308 */ /* 0x000fe20000000800 */
[----:B--2---:R-:W-:Y:S01]  /*160b0*/  F2FP.F16.F32.PACK_AB R127, R123, R112 ;  /* 0x000000707b7f723e */ /* 0x004fe200000000ff */
[----:B------:R-:W-:Y:S06]  /*160c0*/  LDSM.16.MT88.4 R32, [R154+0xe800] ;  /* 0x00e800009a20783b */ /* 0x000fec0000004200 */
[----:B------:R-:W2:Y:S01]  /*160d0*/  MUFU.EX2 R167, R167 ;  /* 0x000000a700a77308 */ /* 0x000ea20000000800 */
[----:B------:R-:W-:Y:S01]  /*160e0*/  HMMA.16816.F32 R104, R124, R108, RZ ;  /* 0x0000006c7c68723c */ /* 0x000fe200000018ff */
[----:B-1----:R-:W-:-:S06]  /*160f0*/  F2FP.F16.F32.PACK_AB R12, R172, R121 ;  /* 0x00000079ac0c723e */ /* 0x002fcc00000000ff */
[----:B------:R-:W-:Y:S01]  /*16100*/  MUFU.EX2 R120, R120 ;  /* 0x0000007800787308 */ /* 0x000fe20000000800 */
[C---:B------:R-:W-:Y:S07]  /*16110*/  HMMA.16816.F32 R128, R124.reuse, R36, RZ ;  /* 0x000000247c80723c */ /* 0x040fee00000018ff */
[----:B------:R-:W1:Y:S01]  /*16120*/  MUFU.EX2 R171, R171 ;  /* 0x000000ab00ab7308 */ /* 0x000e620000000800 */
[----:B------:R-:W-:Y:S01]  /*16130*/  HMMA.16816.F32 R108, R124, R110, RZ ;  /* 0x0000006e7c6c723c */ /* 0x000fe200000018ff */
[----:B--2---:R-:W-:-:S06]  /*16140*/  F2FP.F16.F32.PACK_AB R14, R167, R168 ;  /* 0x000000a8a70e723e */ /* 0x004fcc00000000ff */
[----:B------:R-:W-:Y:S01]  /*16150*/  MUFU.EX2 R166, R166 ;  /* 0x000000a600a67308 */ /* 0x000fe20000000800 */
[C---:B------:R-:W-:Y:S07]  /*16160*/  HMMA.16816.F32 R36, R124.reuse, R38, RZ ;  /* 0x000000267c24723c */ /* 0x040fee00000018ff */
        /* <DEDUP_REMOVED lines=9> */
[----:B------:R-:W-:Y:S07]  /*16200*/  HMMA.16816.F32 R76, R124, R78, RZ ;  /* 0x0000004e7c4c723c */ /* 0x000fee00000018ff */
[----:B------:R-:W-:Y:S01]  /*16210*/  MUFU.EX2 R141, R141 ;  /* 0x0000008d008d7308 */ /* 0x000fe20000000800 */
[C---:B------:R-:W-:Y:S07]  /*16220*/  HMMA.16816.F32 R104, R12.reuse, R8, R104 ;  /* 0x000000080c68723c */ /* 0x040fee0000001868 */
[----:B------:R-:W-:Y:S01]  /*16230*/  MUFU.EX2 R162, R162 ;  /* 0x000000a200a27308 */ /* 0x000fe20000000800 */
[C---:B------:R-:W-:Y:S01]  /*16240*/  HMMA.16816.F32 R108, R12.reuse, R10, R108 ;  /* 0x0000000a0c6c723c */ /* 0x040fe2000000186c */
[----:B------:R-:W2:Y:S06]  /*16250*/  LDSM.16.MT88.4 R8, [R170+0x800] ;  /* 0x00080000aa08783b */ /* 0x000eac0000004200 */
[----:B------:R-:W1:Y:S01]  /*16260*/  MUFU.EX2 R147, R147 ;  /* 0x0000009300937308 */ /* 0x000e620000000800 */
[C---:B---3--:R-:W-:Y:S07]  /*16270*/  HMMA.16816.F32 R128, R12.reuse, R4, R128 ;  /* 0x000000040c80723c */ /* 0x048fee0000001880 */
[----:B------:R-:W-:Y:S01]  /*16280*/  MUFU.EX2 R142, R142 ;  /* 0x0000008e008e7308 */ /* 0x000fe20000000800 */
[C---:B------:R-:W-:Y:S01]  /*16290*/  HMMA.16816.F32 R36, R12.reuse, R6, R36 ;  /* 0x000000060c24723c */ /* 0x040fe20000001824 */
[----:B------:R-:W3:Y:S06]  /*162a0*/  LDSM.16.MT88.4 R4, [R169+0x800] ;  /* 0x00080000a904783b */ /* 0x000eec0000004200 */
[----:B------:R-:W1:Y:S01]  /*162b0*/  MUFU.EX2 R139, R139 ;  /* 0x0000008b008b7308 */ /* 0x000e620000000800 */
[C---:B------:R-:W-:Y:S07]  /*162c0*/  HMMA.16816.F32 R40, R12.reuse, R20, R40 ;  /* 0x000000140c28723c */ /* 0x040fee0000001828 */
[----:B------:R-:W-:Y:S01]  /*162d0*/  MUFU.EX2 R140, R140 ;  /* 0x0000008c008c7308 */ /* 0x000fe20000000800 */
[C---:B------:R-:W-:Y:S01]  /*162e0*/  HMMA.16816.F32 R44, R12.reuse, R22, R44 ;  /* 0x000000160c2c723c */ /* 0x040fe2000000182c */
[----:B------:R-:W3:Y:S06]  /*162f0*/  LDSM.16.MT88.4 R20, [R88+0xd000] ;  /* 0x00d000005814783b */ /* 0x000eec0000004200 */
[----:B------:R-:W3:Y:S01]  /*16300*/  MUFU.EX2 R137, R137 ;  /* 0x0000008900897308 */ /* 0x000ee20000000800 */
[C---:B------:R-:W-:Y:S07]  /*16310*/  HMMA.16816.F32 R72, R12.reuse, R16, R72 ;  /* 0x000000100c48723c */ /* 0x040fee0000001848 */
[----:B------:R-:W-:Y:S01]  /*16320*/  MUFU.EX2 R138, R138 ;  /* 0x0000008a008a7308 */ /* 0x000fe20000000800 */
[----:B------:R-:W-:Y:S01]  /*16330*/  HMMA.16816.F32 R76, R12, R18, R76 ;  /* 0x000000120c4c723c */ /* 0x000fe2000000184c */
[----:B------:R-:W3:Y:S06]  /*16340*/  LDSM.16.MT88.4 R16, [R88+0xf000] ;  /* 0x00f000005810783b */ /* 0x000eec0000004200 */
[----:B------:R-:W-:Y:S01]  /*16350*/  MUFU.EX2 R135, R135 ;  /* 0x0000008700877308 */ /* 0x000fe20000000800 */
[C---:B----4-:R-:W-:Y:S07]  /*16360*/  HMMA.16816.F32 R48, R124.reuse, R52, RZ ;  /* 0x000000347c30723c */ /* 0x050fee00000018ff */
[----:B------:R-:W-:Y:S01]  /*16370*/  MUFU.EX2 R136, R136 ;  /* 0x0000008800887308 */ /* 0x000fe20000000800 */
[C---:B-----5:R-:W-:Y:S07]  /*16380*/  HMMA.16816.F32 R56, R124.reuse, R60, RZ ;  /* 0x0000003c7c38723c */ /* 0x060fee00000018ff */
[----:B------:R-:W4:Y:S01]  /*16390*/  MUFU.EX2 R133, R133 ;  /* 0x0000008500857308 */ /* 0x000f220000000800 */
[C---:B------:R-:W-:Y:S07]  /*163a0*/  HMMA.16816.F32 R52, R124.reuse, R54, RZ ;  /* 0x000000367c34723c */ /* 0x040fee00000018ff */
[----:B------:R-:W-:Y:S01]  /*163b0*/  MUFU.EX2 R134, R134 ;  /* 0x0000008600867308 */ /* 0x000fe20000000800 */
[----:B------:R-:W-:Y:S07]  /*163c0*/  HMMA.16816.F32 R60, R124, R62, RZ ;  /* 0x0000003e7c3c723c */ /* 0x000fee00000018ff */
[----:B------:R-:W5:Y:S01]  /*163d0*/  MUFU.EX2 R31, R31 ;  /* 0x0000001f001f7308 */ /* 0x000f620000000800 */
[----:B--2---:R-:W-:Y:S01]  /*163e0*/  HMMA.16816.F32 R48, R12, R8, R48 ;  /* 0x000000080c30723c */ /* 0x004fe20000001830 */
[----:B-1----:R-:W-:-:S02]  /*163f0*/  F2FP.F16.F32.PACK_AB R8, R163, R164 ;  /* 0x000000a4a308723e */ /* 0x002fc400000000ff */
[----:B------:R-:W-:-:S05]  /*16400*/  F2FP.F16.F32.PACK_AB R9, R147, R162 ;  /* 0x000000a29309723e */ /* 0x000fca00000000ff */
[----:B------:R-:W-:Y:S01]  /*16410*/  HMMA.16816.F32 R52, R12, R10, R52 ;  /* 0x0000000a0c34723c */ /* 0x000fe20000001834 */
[----:B------:R-:W-:Y:S02]  /*16420*/  F2FP.F16.F32.PACK_AB R10, R141, R152 ;  /* 0x000000988d0a723e */ /* 0x000fe400000000ff */
[----:B------:R-:W-:-:S05]  /*16430*/  F2FP.F16.F32.PACK_AB R11, R139, R142 ;  /* 0x0000008e8b0b723e */ /* 0x000fca00000000ff */
[C---:B---3--:R-:W-:Y:S08]  /*16440*/  HMMA.16816.F32 R56, R12.reuse, R4, R56 ;  /* 0x000000040c38723c */ /* 0x048ff00000001838 */
[----:B------:R-:W-:Y:S01]  /*16450*/  HMMA.16816.F32 R60, R12, R6, R60 ;  /* 0x000000060c3c723c */ /* 0x000fe2000000183c */
[----:B------:R-:W1:Y:S07]  /*16460*/  LDSM.16.MT88.4 R4, [R88+0x11000] ;  /* 0x011000005804783b */ /* 0x000e6e0000004200 */
[C---:B------:R-:W-:Y:S08]  /*16470*/  HMMA.16816.F32 R40, R8.reuse, R20, R40 ;  /* 0x000000140828723c */ /* 0x040ff00000001828 */
[C---:B------:R-:W-:Y:S01]  /*16480*/  HMMA.16816.F32 R44, R8.reuse, R22, R44 ;  /* 0x00000016082c723c */ /* 0x040fe2000000182c */
[----:B------:R-:W2:Y:S07]  /*16490*/  LDSM.16.MT88.4 R20, [R88+0xd800] ;  /* 0x00d800005814783b */ /* 0x000eae0000004200 */
[C---:B------:R-:W-:Y:S08]  /*164a0*/  HMMA.16816.F32 R72, R8.reuse, R16, R72 ;  /* 0x000000100848723c */ /* 0x040ff00000001848 */
[----:B------:R-:W-:Y:S01]  /*164b0*/  HMMA.16816.F32 R76, R8, R18, R76 ;  /* 0x00000012084c723c */ /* 0x000fe2000000184c */
[----:B------:R-:W3:Y:S07]  /*164c0*/  LDSM.16.MT88.4 R16, [R88+0xf800] ;  /* 0x00f800005810783b */ /* 0x000eee0000004200 */
[----:B------:R-:W-:Y:S08]  /*164d0*/  HMMA.16816.F32 R80, R124, R84, RZ ;  /* 0x000000547c50723c */ /* 0x000ff000000018ff */
[----:B-1----:R-:W-:Y:S01]  /*164e0*/  HMMA.16816.F32 R104, R8, R4, R104 ;  /* 0x000000040868723c */ /* 0x002fe20000001868 */
[----:B------:R-:W-:-:S02]  /*164f0*/  F2FP.F16.F32.PACK_AB R4, R137, R140 ;  /* 0x0000008c8904723e */ /* 0x000fc400000000ff */
[----:B----4-:R-:W-:-:S05]  /*16500*/  F2FP.F16.F32.PACK_AB R5, R133, R136 ;  /* 0x000000888505723e */ /* 0x010fca00000000ff */
[----:B------:R-:W-:Y:S01]  /*16510*/  HMMA.16816.F32 R108, R8, R6, R108 ;  /* 0x00000006086c723c */ /* 0x000fe2000000186c */
[----:B------:R-:W-:Y:S02]  /*16520*/  F2FP.F16.F32.PACK_AB R6, R135, R138 ;  /* 0x0000008a8706723e */ /* 0x000fe400000000ff */
[----:B-----5:R-:W-:-:S05]  /*16530*/  F2FP.F16.F32.PACK_AB R7, R31, R134 ;  /* 0x000000861f07723e */ /* 0x020fca00000000ff */
[----:B------:R-:W-:Y:S08]  /*16540*/  HMMA.16816.F32 R80, R12, R24, R80 ;  /* 0x000000180c50723c */ /* 0x000ff00000001850 */
[C---:B--2---:R-:W-:Y:S08]  /*16550*/  HMMA.16816.F32 R40, R4.reuse, R20, R40 ;  /* 0x000000140428723c */ /* 0x044ff00000001828 */
[C---:B------:R-:W-:Y:S01]  /*16560*/  HMMA.16816.F32 R44, R4.reuse, R22, R44 ;  /* 0x00000016042c723c */ /* 0x040fe2000000182c */
[----:B------:R1:W2:Y:S07]  /*16570*/  LDSM.16.MT88.4 R20, [R88+0x11800] ;  /* 0x011800005814783b */ /* 0x0002ae0000004200 */
[C---:B---3--:R-:W-:Y:S08]  /*16580*/  HMMA.16816.F32 R72, R4.reuse, R16, R72 ;  /* 0x000000100448723c */ /* 0x048ff00000001848 */
[----:B------:R-:W-:Y:S01]  /*16590*/  HMMA.16816.F32 R76, R4, R18, R76 ;  /* 0x00000012044c723c */ /* 0x000fe2000000184c */
[----:B------:R-:W3:Y:S07]  /*165a0*/  LDSM.16.MT88.4 R16, [R154+0x10000] ;  /* 0x010000009a10783b */ /* 0x000eee0000004200 */
[C---:B-1----:R-:W-:Y:S08]  /*165b0*/  HMMA.16816.F32 R88, R124.reuse, R92, RZ ;  /* 0x0000005c7c58723c */ /* 0x042ff000000018ff */
[C---:B------:R-:W-:Y:S08]  /*165c0*/  HMMA.16816.F32 R64, R124.reuse, R68, RZ ;  /* 0x000000447c40723c */ /* 0x040ff000000018ff */
[----:B------:R-:W-:Y:S08]  /*165d0*/  HMMA.16816.F32 R68, R124, R70, RZ ;  /* 0x000000467c44723c */ /* 0x000ff000000018ff */
[C---:B--2---:R-:W-:Y:S08]  /*165e0*/  HMMA.16816.F32 R104, R4.reuse, R20, R104 ;  /* 0x000000140468723c */ /* 0x044ff00000001868 */
[----:B------:R-:W-:Y:S01]  /*165f0*/  HMMA.16816.F32 R108, R4, R22, R108 ;  /* 0x00000016046c723c */ /* 0x000fe2000000186c */
[----:B------:R-:W1:Y:S07]  /*16600*/  LDSM.16.MT88.4 R20, [R169+0x2800] ;  /* 0x00280000a914783b */ /* 0x000e6e0000004200 */
[C---:B---3--:R-:W-:Y:S08]  /*16610*/  HMMA.16816.F32 R96, R124.reuse, R16, RZ ;  /* 0x000000107c60723c */ /* 0x048ff000000018ff */
[C---:B------:R-:W-:Y:S08]  /*16620*/  HMMA.16816.F32 R16, R124.reuse, R18, RZ ;  /* 0x000000127c10723c */ /* 0x040ff000000018ff */
[----:B------:R-:W-:Y:S08]  /*16630*/  HMMA.16816.F32 R84, R124, R86, RZ ;  /* 0x000000567c54723c */ /* 0x000ff000000018ff */
[C---:B------:R-:W-:Y:S08]  /*16640*/  HMMA.16816.F32 R96, R12.reuse, R100, R96 ;  /* 0x000000640c60723c */ /* 0x040ff00000001860 */
[C---:B------:R-:W-:Y:S01]  /*16650*/  HMMA.16816.F32 R100, R12.reuse, R102, R16 ;  /* 0x000000660c64723c */ /* 0x040fe20000001810 */
[----:B------:R-:W2:Y:S07]  /*16660*/  LDSM.16.MT88.4 R16, [R170+0x4800] ;  /* 0x00480000aa10783b */ /* 0x000eae0000004200 */
[----:B-1----:R-:W-:Y:S01]  /*16670*/  HMMA.16816.F32 R88, R12, R20, R88 ;  /* 0x000000140c58723c */ /* 0x002fe20000001858 */
[----:B------:R-:W-:Y:S01]  /*16680*/  FADD.FTZ R21, R113, R114 ;  /* 0x0000007271157221 */ /* 0x000fe20000010000 */
[----:B------:R-:W-:-:S03]  /*16690*/  FADD.FTZ R20, R112, R173 ;  /* 0x000000ad70147221 */ /* 0x000fc60000010000 */
[----:B------:R-:W-:Y:S01]  /*166a0*/  FADD.FTZ R122, R122, R21 ;  /* 0x000000157a7a7221 */ /* 0x000fe20000010000 */
[----:B------:R-:W-:Y:S02]  /*166b0*/  FADD.FTZ R123, R123, R20 ;  /* 0x000000147b7b7221 */ /* 0x000fe40000010000 */
[----:B------:R-:W-:Y:S01]  /*166c0*/  HMMA.16816.F32 R112, R124, R116, RZ ;  /* 0x000000747c70723c */ /* 0x000fe200000018ff */
        /* <DEDUP_REMOVED lines=19> */
[----:B--2---:R-:W-:Y:S01]  /*16800*/  HMMA.16816.F32 R112, R12, R16, R112 ;  /* 0x000000100c70723c */ /* 0x004fe20000001870 */
[----:B------:R-:W-:Y:S01]  /*16810*/  FADD.FTZ R140, R140, R141 ;  /* 0x0000008d8c8c7221 */ /* 0x000fe20000010000 */
[----:B------:R-:W-:-:S03]  /*16820*/  FADD.FTZ R136, R136, R139 ;  /* 0x0000008b88887221 */ /* 0x000fc60000010000 */
[----:B------:R-:W-:Y:S01]  /*16830*/  FADD.FTZ R137, R137, R140 ;  /* 0x0000008c89897221 */ /* 0x000fe20000010000 */
[----:B------:R-:W-:Y:S02]  /*16840*/  FADD.FTZ R133, R133, R136 ;  /* 0x0000008885857221 */ /* 0x000fe40000010000 */
[----:B------:R-:W-:Y:S01]  /*16850*/  HMMA.16816.F32 R116, R12, R18, R116 ;  /* 0x000000120c74723c */ /* 0x000fe20000001874 */
[----:B------:R-:W1:Y:S01]  /*16860*/  LDSM.16.MT88.4 R16, [R169+0x4000] ;  /* 0x00400000a910783b */ /* 0x000e620000004200 */
[----:B------:R-:W-:Y:S01]  /*16870*/  FADD.FTZ R138, R138, R137 ;  /* 0x000000898a8a7221 */ /* 0x000fe20000010000 */
[----:B------:R-:W-:-:S03]  /*16880*/  FADD.FTZ R134, R134, R133 ;  /* 0x0000008586867221 */ /* 0x000fc60000010000 */
[----:B------:R-:W-:Y:S01]  /*16890*/  FADD.FTZ R165, R135, R138 ;  /* 0x0000008a87a57221 */ /* 0x000fe20000010000 */
[----:B------:R-:W-:Y:S01]  /*168a0*/  FADD.FTZ R164, R31, R134 ;  /* 0x000000861fa47221 */ /* 0x000fe20000010000 */
[C---:B------:R-:W-:Y:S08]  /*168b0*/  HMMA.16816.F32 R68, R12.reuse, R34, R68 ;  /* 0x000000220c44723c */ /* 0x040ff00000001844 */
[C---:B------:R-:W-:Y:S08]  /*168c0*/  HMMA.16816.F32 R84, R12.reuse, R26, R84 ;  /* 0x0000001a0c54723c */ /* 0x040ff00000001854 */
[----:B------:R-:W-:Y:S01]  /*168d0*/  HMMA.16816.F32 R92, R12, R22, R92 ;  /* 0x000000160c5c723c */ /* 0x000fe2000000185c */
[----:B------:R-:W-:Y:S07]  /*168e0*/  LDSM.16.MT88.4 R20, [R154+0xf800] ;  /* 0x00f800009a14783b */ /* 0x000fee0000004200 */
        /* <DEDUP_REMOVED lines=54> */
[C---:B-1----:R-:W-:Y:S08]  /*16c50*/  HMMA.16816.F32 R96, R4.reuse, R12, R96 ;  /* 0x0000000c0460723c */ /* 0x042ff00000001860 */
[C---:B------:R-:W-:Y:S08]  /*16c60*/  HMMA.16816.F32 R100, R4.reuse, R14, R100 ;  /* 0x0000000e0464723c */ /* 0x040ff00000001864 */
[C---:B--2---:R-:W-:Y:S08]  /*16c70*/  HMMA.16816.F32 R120, R4.reuse, R8, R120 ;  /* 0x000000080478723c */ /* 0x044ff00000001878 */
[----:B------:R-:W-:Y:S01]  /*16c80*/  HMMA.16816.F32 R124, R4, R10, R124 ;  /* 0x0000000a047c723c */ /* 0x000fe2000000187c */
[----:B------:R-:W-:-:S04]  /*16c90*/  NOP ;  /* 0x0000000000007918 */ /* 0x000fc80000000000 */
[----:B------:R-:W-:-:S15]  /*16ca0*/  BRA.U !UP0, `(.L_x_1479) ;  /* 0x0000003d08287547 */ /* 0x000fde000b800000 */
[----:B------:R-:W-:-:S04]  /*16cb0*/  DEPBAR.LE SB0, 0x0 ;  /* 0x000080000000791a */ /* 0x000fc80000000000 */
[----:B------:R-:W-:Y:S01]  /*16cc0*/  UISETP.NE.U32.AND UP0, UPT, UR12, URZ, UPT ;  /* 0x000000ff0c00728c */ /* 0x000fe2000bf05070 */
[----:B------:R-:W-:-:S03]  /*16cd0*/  LOP3.LUT R9, R29, 0x1c0, RZ, 0xc0, !PT ;  /* 0x000001c01d097812 */ /* 0x000fc600078ec0ff */
[----:B------:R-:W-:Y:S01]  /*16ce0*/  UISETP.NE.AND.EX UP0, UPT, UR13, URZ, UPT, UP0 ;  /* 0x000000ff0d00728c */ /* 0x000fe2000bf05300 */
[----:B------:R-:W-:Y:S08]  /*16cf0*/  BAR.SYNC.DEFER_BLOCKING 0x0 ;  /* 0x0000000000007b1d */ /* 0x000ff00000010000 */
[----:B------:R-:W-:Y:S05]  /*16d00*/  BRA.U !UP0, `(.L_x_1480) ;  /* 0x0000000508007547 */ /* 0x000fea000b800000 */
        /* <DEDUP_REMOVED lines=20> */
[----:B------:R-:W-:Y:S01]  /*16e50*/  IMAD R7, R6, R4, R7 ;  /* 0x0000000406077224 */ /* 0x000fe200078e0207 */
[----:B------:R-:W-:Y:S02]  /*16e60*/  LOP3.LUT R4, R8, UR26, RZ, 0x3c, !PT ;  /* 0x0000001a08047c12 */ /* 0x000fe4000f8e3cff */
[C---:B------:R-:W-:Y:S02]  /*16e70*/  ISETP.GT.U32.AND P5, PT, R6.reuse, R11, PT ;  /* 0x0000000b0600720c */ /* 0x040fe40003fa4070 */
[----:B------:R-:W-:Y:S02]  /*16e80*/  ISETP.GT.U32.AND P4, PT, R6, R7, PT ;  /* 0x000000070600720c */ /* 0x000fe40003f84070 */
[----:B------:R-:W-:-:S09]  /*16e90*/  ISETP.GE.AND P2, PT, R4, RZ, PT ;  /* 0x000000ff0400720c */ /* 0x000fd20003f46270 */
[----:B------:R-:W-:Y:S01]  /*16ea0*/  @!P5 IMAD.IADD R11, R11, 0x1, -R6 ;  /* 0x000000010b0bd824 */ /* 0x000fe200078e0a06 */
[----:B------:R-:W-:Y:S01]  /*16eb0*/  @!P5 IADD3 R12, PT, PT, R12, 0x1, RZ ;  /* 0x000000010c0cd810 */ /* 0x000fe20007ffe0ff */
[----:B------:R-:W-:Y:S01]  /*16ec0*/  @!P4 VIADD R5, R5, 0x1 ;  /* 0x000000010505c836 */ /* 0x000fe20000000000 */
[-C--:B------:R-:W-:Y:S02]  /*16ed0*/  @!P4 IADD3 R7, PT, PT, R7, -R6.reuse, RZ ;  /* 0x800000060707c210 */ /* 0x080fe40007ffe0ff */
[-C--:B------:R-:W-:Y:S02]  /*16ee0*/  ISETP.GE.U32.AND P6, PT, R11, R6.reuse, PT ;  /* 0x000000060b00720c */ /* 0x080fe40003fc6070 */
[----:B------:R-:W-:Y:S02]  /*16ef0*/  ISETP.GE.U32.AND P3, PT, R7, R6, PT ;  /* 0x000000060700720c */ /* 0x000fe40003f66070 */
[----:B------:R-:W-:Y:S01]  /*16f00*/  LOP3.LUT R6, R8, UR8, RZ, 0x3c, !PT ;  /* 0x0000000808067c12 */ /* 0x000fe2000f8e3cff */
[----:B------:R-:W1:Y:S03]  /*16f10*/  LDCU.64 UR8, c[0x0][0x3c0] ;  /* 0x00007800ff0877ac */ /* 0x000e660008000a00 */
[----:B------:R-:W-:-:S05]  /*16f20*/  ISETP.GE.AND P4, PT, R6, RZ, PT ;  /* 0x000000ff0600720c */ /* 0x000fca0003f86270 */
[----:B------:R-:W-:Y:S02]  /*16f30*/  @P6 VIADD R12, R12, 0x1 ;  /* 0x000000010c0c6836 */ /* 0x000fe40000000000 */
[----:B------:R-:W-:Y:S02]  /*16f40*/  @P3 IADD3 R5, PT, PT, R5, 0x1, RZ ;  /* 0x0000000105053810 */ /* 0x000fe40007ffe0ff */
[----:B------:R-:W-:-:S03]  /*16f50*/  ISETP.NE.AND P3, PT, R8, RZ, PT ;  /* 0x000000ff0800720c */ /* 0x000fc60003f65270 */
[----:B------:R-:W-:Y:S01]  /*16f60*/  IMAD.MOV.U32 R4, RZ, RZ, R5 ;  /* 0x000000ffff047224 */ /* 0x000fe200078e0005 */
[----:B------:R-:W-:Y:S02]  /*16f70*/  LOP3.LUT R5, RZ, R8, RZ, 0x33, !PT ;  /* 0x00000008ff057212 */ /* 0x000fe400078e33ff */
[----:B------:R-:W-:Y:S01]  /*16f80*/  @!P4 IADD3 R12, PT, PT, -R12, RZ, RZ ;  /* 0x000000ff0c0cc210 */ /* 0x000fe20007ffe1ff */
[----:B------:R-:W-:-:S03]  /*16f90*/  @!P2 IMAD.MOV R4, RZ, RZ, -R4 ;  /* 0x000000ffff04a224 */ /* 0x000fc600078e0a04 */
[C---:B------:R-:W-:Y:S02]  /*16fa0*/  SEL R6, R5.reuse, R12, !P3 ;  /* 0x0000000c05067207 */ /* 0x040fe40005800000 */
[----:B------:R-:W-:-:S03]  /*16fb0*/  SEL R5, R5, R4, !P3 ;  /* 0x0000000405057207 */ /* 0x000fc60005800000 */
[----:B------:R-:W-:-:S04]  /*16fc0*/  IMAD.WIDE R10, R6, 0x4, R160 ;  /* 0x00000004060a7825 */ /* 0x000fc800078e02a0 */
[C---:B------:R-:W-:Y:S01]  /*16fd0*/  IMAD.WIDE R12, R5.reuse, 0x4, R160 ;  /* 0x00000004050c7825 */ /* 0x040fe200078e02a0 */
[----:B------:R3:W4:Y:S04]  /*16fe0*/  LDG.E R7, desc[UR6][R10.64] ;  /* 0x000000060a077981 */ /* 0x000728000c1e1900 */
[----:B------:R-:W4:Y:S01]  /*16ff0*/  LDG.E R4, desc[UR6][R12.64] ;  /* 0x000000060c047981 */ /* 0x000f22000c1e1900 */
[----:B------:R-:W-:-:S05]  /*17000*/  IADD3 R5, PT, PT, R5, -R6, RZ ;  /* 0x8000000605057210 */ /* 0x000fca0007ffe0ff */
[----:B------:R-:W-:Y:S02]  /*17010*/  IMAD R8, R5, R8, -0x40 ;  /* 0xffffffc005087424 */ /* 0x000fe400078e0208 */
[----:B-1----:R-:W-:-:S03]  /*17020*/  IMAD.U32 R5, RZ, RZ, UR8 ;  /* 0x00000008ff057e24 */ /* 0x002fc6000f8e00ff */
[----:B------:R-:W-:-:S05]  /*17030*/  SHF.R.S32.HI R6, RZ, 0x1f, R8 ;  /* 0x0000001fff067819 */ /* 0x000fca0000011408 */
[----:B------:R-:W-:-:S04]  /*17040*/  IMAD R6, R6, R5, RZ ;  /* 0x0000000506067224 */ /* 0x000fc800078e02ff */
[C---:B------:R-:W-:Y:S02]  /*17050*/  IMAD R6, R8.reuse, UR9, R6 ;  /* 0x0000000908067c24 */ /* 0x040fe4000f8e0206 */
[----:B---3--:R-:W-:-:S04]  /*17060*/  IMAD.WIDE.U32 R10, R8, R5, RZ ;  /* 0x00000005080a7225 */ /* 0x008fc800078e00ff */
[----:B------:R-:W-:Y:S01]  /*17070*/  IMAD.IADD R11, R11, 0x1, R6 ;  /* 0x000000010b0b7824 */ /* 0x000fe200078e0206 */
[----:B----4-:R-:W-:-:S04]  /*17080*/  IADD3 R4, PT, PT, R7, -R4, RZ ;  /* 0x8000000407047210 */ /* 0x010fc80007ffe0ff */
        /* <DEDUP_REMOVED lines=8> */
.L_x_1480:
        /* <DEDUP_REMOVED lines=8> */
.L_x_1481:
[----:B------:R-:W1:Y:S01]  /*17190*/  LDCU UR8, c[0x0][0x440] ;  /* 0x00008800ff0877ac */ /* 0x000e620008000800 */
[----:B------:R-:W2:Y:S01]  /*171a0*/  LDC R4, c[0x0][0x3c4] ;  /* 0x0000f100ff047b82 */ /* 0x000ea20000000800 */
[C---:B------:R-:W-:Y:S02]  /*171b0*/  LOP3.LUT R6, R28.reuse, 0x40, RZ, 0xfc, !PT ;  /* 0x000000401c067812 */ /* 0x040fe400078efcff */
[----:B------:R-:W-:Y:S01]  /*171c0*/  SHF.R.U32.HI R151, RZ, 0x1, R153 ;  /* 0x00000001ff977819 */ /* 0x000fe20000011699 */
[----:B------:R-:W-:Y:S01]  /*171d0*/  UIADD3 UR14, UPT, UPT, UR4, -0x2, URZ ;  /* 0xfffffffe040e7890 */ /* 0x000fe2000fffe0ff */
[----:B------:R-:W-:Y:S02]  /*171e0*/  LOP3.LUT R7, R28, 0x80, RZ, 0xfc, !PT ;  /* 0x000000801c077812 */ /* 0x000fe400078efcff */
[----:B------:R-:W-:Y:S01]  /*171f0*/  LOP3.LUT R9, R9, 0x8, R132, 0xf8, !PT ;  /* 0x0000000809097812 */ /* 0x000fe200078ef884 */
[----:B------:R-:W-:Y:S01]  /*17200*/  UISETP.GT.AND UP1, UPT, UR14, UR20, UPT ;  /* 0x000000140e00728c */ /* 0x000fe2000bf24270 */
[----:B------:R-:W-:-:S02]  /*17210*/  LOP3.LUT R150, R30, 0x7c00, RZ, 0xc0, !PT ;  /* 0x00007c001e967812 */ /* 0x000fc400078ec0ff */
[----:B------:R-:W-:Y:S02]  /*17220*/  LOP3.LUT R141, R29, 0x400, RZ, 0xc0, !PT ;  /* 0x000004001d8d7812 */ /* 0x000fe400078ec0ff */
[----:B------:R-:W-:Y:S02]  /*17230*/  LOP3.LUT R8, R9, R28, RZ, 0x3c, !PT ;  /* 0x0000001c09087212 */ /* 0x000fe400078e3cff */
[----:B-1----:R-:W-:-:S03]  /*17240*/  ISETP.GE.AND P4, PT, R6, UR8, PT ;  /* 0x0000000806007c0c */ /* 0x002fc6000bf86270 */
[----:B------:R-:W-:Y:S01]  /*17250*/  IMAD R141, R8, 0x2, R141 ;  /* 0x00000002088d7824 */ /* 0x000fe200078e028d */
[----:B------:R-:W-:Y:S02]  /*17260*/  ISETP.GE.AND P5, PT, R28, UR8, PT ;  /* 0x000000081c007c0c */ /* 0x000fe4000bfa6270 */
[----:B------:R-:W-:Y:S01]  /*17270*/  LOP3.LUT R6, R151, 0x8, RZ, 0xc0, !PT ;  /* 0x0000000897067812 */ /* 0x000fe200078ec0ff */
[----:B------:R-:W-:Y:S01]  /*17280*/  VIADD R152, R141, UR5 ;  /* 0x000000058d987c36 */ /* 0x000fe20008000000 */
[----:B------:R-:W-:Y:S02]  /*17290*/  ISETP.GE.AND P3, PT, R7, UR8, PT ;  /* 0x0000000807007c0c */ /* 0x000fe4000bf66270 */
[--C-:B------:R-:W-:Y:S01]  /*172a0*/  LOP3.LUT R7, R6, 0x1c0, R29.reuse, 0xf8, !PT ;  /* 0x000001c006077812 */ /* 0x100fe200078ef81d */
[--C-:B------:R-:W-:Y:S01]  /*172b0*/  IMAD.IADD R147, R143, 0x1, R152.reuse ;  /* 0x000000018f937824 */ /* 0x100fe200078e0298 */
[----:B------:R-:W-:Y:S01]  /*172c0*/  LOP3.LUT R29, R150, 0x200, R29, 0xf8, !PT ;  /* 0x00000200961d7812 */ /* 0x000fe200078ef81d */
[----:B------:R-:W-:Y:S01]  /*172d0*/  IMAD.IADD R152, R155, 0x1, R152 ;  /* 0x000000019b987824 */ /* 0x000fe200078e0298 */
[----:B------:R-:W-:-:S02]  /*172e0*/  LEA R8, P2, R5, R158, 0x5 ;  /* 0x0000009e05087211 */ /* 0x000fc400078428ff */
[----:B------:R-:W-:Y:S01]  /*172f0*/  LOP3.LUT R29, R29, R7, R28, 0xf6, !PT ;  /* 0x000000071d1d7212 */ /* 0x000fe200078ef61c */
[C---:B------:R-:W-:Y:S01]  /*17300*/  IMAD.SHL.U32 R7, R5.reuse, 0x20, RZ ;  /* 0x0000002005077824 */ /* 0x040fe200078e00ff */
[----:B------:R-:W-:Y:S01]  /*17310*/  @!PT LDS RZ, [RZ] ;  /* 0x00000000fffff984 */ /* 0x000fe20000000800 */
[----:B------:R-:W-:Y:S01]  /*17320*/  @!PT LDS RZ, [RZ] ;  /* 0x00000000fffff984 */ /* 0x000fe20000000800 */
[----:B------:R-:W-:Y:S01]  /*17330*/  @!PT LDS RZ, [RZ] ;  /* 0x00000000fffff984 */ /* 0x000fe20000000800 */
[----:B------:R-:W-:Y:S01]  /*17340*/  @!P5 LDGSTS.E.BYPASS.LTC128B.128 [R3+0xc000], desc[UR6][R158.64] ;  /* 0x0c0000009e03dfae */ /* 0x000fe2000b981a06 */
[----:B--2---:R-:W-:Y:S01]  /*17350*/  LEA.HI.X R9, R5, R159, R4, 0x5, P2 ;  /* 0x0000009f05097211 */ /* 0x004fe200010f2c04 */
[----:B------:R-:W-:Y:S01]  /*17360*/  IMAD.IADD R154, R143, 0x1, R152 ;  /* 0x000000018f9a7824 */ /* 0x000fe200078e0298 */
[----:B------:R-:W-:Y:S01]  /*17370*/  SHF.L.U64.HI R6, R5, 0x5, R4 ;  /* 0x0000000505067819 */ /* 0x000fe20000010204 */
[----:B------:R-:W-:Y:S01]  /*17380*/  @P5 STS.128 [R3+0xc000], RZ ;  /* 0x00c000ff03005388 */ /* 0x000fe20000000c00 */
[----:B------:R-:W-:Y:S02]  /*17390*/  IADD3 R10, P6, PT, R7, R8, RZ ;  /* 0x00000008070a7210 */ /* 0x000fe40007fde0ff */
[----:B------:R-:W-:Y:S01]  /*173a0*/  LEA R142, R29, UR5, 0x1 ;  /* 0x000000051d8e7c11 */ /* 0x000fe2000f8e08ff */
[----:B------:R-:W-:Y:S01]  /*173b0*/  @!PT LDS RZ, [RZ] ;  /* 0x00000000fffff984 */ /* 0x000fe20000000800 */
[----:B------:R-:W-:Y:S01]  /*173c0*/  @!PT LDS RZ, [RZ] ;  /* 0x00000000fffff984 */ /* 0x000fe20000000800 */
[----:B------:R-:W-:Y:S01]  /*173d0*/  @!PT LDS RZ, [RZ] ;  /* 0x00000000fffff984 */ /* 0x000fe20000000800 */
[----:B------:R-:W-:Y:S01]  /*173e0*/  @!P4 LDGSTS.E.BYPASS.LTC128B.128 [R3+0xe000], desc[UR6][R158.64+0x80] ;  /* 0x0e0000809e03cfae */ /* 0x000fe2000b981a06 */
[----:B------:R-:W-:Y:S01]  /*173f0*/  IADD3 R16, P2, PT, R7, R10, RZ ;  /* 0x0000000a07107210 */ /* 0x000fe20007f5e0ff */
[----:B------:R-:W-:-:S02]  /*17400*/  IMAD.X R11, R6, 0x1, R9, P6 ;  /* 0x00000001060b7824 */ /* 0x000fc400030e0609 */
        /* <DEDUP_REMOVED lines=58> */
[----:B------:R-:W-:Y:S04]  /*177b0*/  LDSM.16.M88.4 R132, [R140] ;  /* 0x000000008c84783b */ /* 0x000fe80000000200 */
[----:B------:R-:W5:Y:S04]  /*177c0*/  LDSM.16.M88.4 R12, [R147+0x6000] ;  /* 0x00600000930c783b */ /* 0x000f680000000200 */
[----:B------:R-:W2:Y:S04]  /*177d0*/  LDSM.16.M88.4 R136, [R147+0x6800] ;  /* 0x006800009388783b */ /* 0x000ea80000000200 */
[----:B-1----:R-:W1:Y:S04]  /*177e0*/  LDSM.16.M88.4 R8, [R141+UR5+0x7000] ;  /* 0x007000058d08783b */ /* 0x002e680008000200 */
[----:B------:R-:W0:Y:S01]  /*177f0*/  LDGDEPBAR ;  /* 0x00000000000079af */ /* 0x000e220000000000 */
[C---:B---3--:R-:W-:Y:S08]  /*17800*/  HMMA.16816.F32 R32, R4.reuse, R28, RZ ;  /* 0x0000001c0420723c */ /* 0x048ff000000018ff */
[C---:B------:R-:W-:Y:S08]  /*17810*/  HMMA.16816.F32 R28, R4.reuse, R30, RZ ;  /* 0x0000001e041c723c */ /* 0x040ff000000018ff */
[C---:B----4-:R-:W-:Y:S08]  /*17820*/  HMMA.16816.F32 R24, R4.reuse, R20, RZ ;  /* 0x000000140418723c */ /* 0x050ff000000018ff */
[----:B------:R-:W-:Y:S08]  /*17830*/  HMMA.16816.F32 R20, R4, R22, RZ ;  /* 0x000000160414723c */ /* 0x000ff000000018ff */
[C---:B-----5:R-:W-:Y:S08]  /*17840*/  HMMA.16816.F32 R32, R132.reuse, R12, R32 ;  /* 0x0000000c8420723c */ /* 0x060ff00000001820 */
[C---:B------:R-:W-:Y:S01]  /*17850*/  HMMA.16816.F32 R28, R132.reuse, R14, R28 ;  /* 0x0000000e841c723c */ /* 0x040fe2000000181c */
[----:B------:R-:W3:Y:S07]  /*17860*/  LDSM.16.M88.4 R12, [R147+0x7000] ;  /* 0x00700000930c783b */ /* 0x000eee0000000200 */
[C---:B--2---:R-:W-:Y:S08]  /*17870*/  HMMA.16816.F32 R24, R132.reuse, R136, R24 ;  /* 0x000000888418723c */ /* 0x044ff00000001818 */
[----:B------:R-:W-:Y:S01]  /*17880*/  HMMA.16816.F32 R20, R132, R138, R20 ;  /* 0x0000008a8414723c */ /* 0x000fe20000001814 */
[----:B------:R-:W2:Y:S07]  /*17890*/  LDSM.16.M88.4 R136, [R141+UR5+0x7800] ;  /* 0x007800058d88783b */ /* 0x000eae0008000200 */
[C---:B-1----:R-:W-:Y:S08]  /*178a0*/  HMMA.16816.F32 R16, R4.reuse, R8, RZ ;  /* 0x000000080410723c */ /* 0x042ff000000018ff */
[----:B------:R-:W-:-:S12]  /*178b0*/  HMMA.16816.F32 R8, R4, R10, RZ ;  /* 0x0000000a0408723c */ /* 0x000fd800000018ff */
[C---:B---3--:R-:W-:Y:S08]  /*178c0*/  HMMA.16816.F32 R16, R132.reuse, R12, R16 ;  /* 0x0000000c8410723c */ /* 0x048ff00000001810 */
[----:B------:R-:W-:Y:S08]  /*178d0*/  HMMA.16816.F32 R12, R132, R14, R8 ;  /* 0x0000000e840c723c */ /* 0x000ff00000001808 */
[C---:B--2---:R-:W-:Y:S08]  /*178e0*/  HMMA.16816.F32 R8, R4.reuse, R136, RZ ;  /* 0x000000880408723c */ /* 0x044ff000000018ff */
        /* <DEDUP_REMOVED lines=115> */
[C---:B------:R-:W-:Y:S01]  /*18020*/  HMMA.16816.F32 R20, R132.reuse, R138, R20 ;  /* 0x0000008a8414723c */ /* 0x040fe20000001814 */
[----:B------:R-:W2:Y:S07]  /*18030*/  LDSM.16.M88.4 R136, [R152+0xb800] ;  /* 0x00b800009888783b */ /* 0x000eae0000000200 */
[C---:B-1----:R-:W-:Y:S08]  /*18040*/  HMMA.16816.F32 R16, R132.reuse, R140, R16 ;  /* 0x0000008c8410723c */ /* 0x042ff00000001810 */
[C---:B------:R-:W-:Y:S01]  /*18050*/  HMMA.16816.F32 R12, R132.reuse, R142, R12 ;  /* 0x0000008e840c723c */ /* 0x040fe2000000180c */
[----:B------:R-:W-:Y:S07]  /*18060*/  LDSM.16.M88.4 R140, [R155+0x4000] ;  /* 0x004000009b8c783b */ /* 0x000fee0000000200 */
[C---:B--2---:R-:W-:Y:S08]  /*18070*/  HMMA.16816.F32 R8, R132.reuse, R136, R8 ;  /* 0x000000888408723c */ /* 0x044ff00000001808 */
        /* <DEDUP_REMOVED lines=102> */
[----:B------:R-:W-:Y:S02]  /*186e0*/  UIADD3 UR8, UPT, UPT, UR26, -0x40, URZ ;  /* 0xffffffc01a087890 */ /* 0x000fe4000fffe0ff */
[----:B------:R-:W-:Y:S01]  /*186f0*/  UIADD3 UR26, UPT, UPT, UR26, -0x80, URZ ;  /* 0xffffff801a1a7890 */ /* 0x000fe2000fffe0ff */
[----:B------:R-:W2:Y:S03]  /*18700*/  LDCU.64 UR10, c[0x0][0x3a0] ;  /* 0x00007400ff0a77ac */ /* 0x000ea60008000a00 */
[----:B------:R-:W-:-:S05]  /*18710*/  IMAD.U32 R8, RZ, RZ, UR8 ;  /* 0x00000008ff087e24 */ /* 0x000fca000f8e00ff */
[----:B------:R-:W-:Y:S02]  /*18720*/  IABS R8, R8 ;  /* 0x0000000800087213 */ /* 0x000fe40000000000 */
[----:B-1----:R-:W-:-:S04]  /*18730*/  IABS R9, R10 ;  /* 0x0000000a00097213 */ /* 0x002fc80000000000 */
[----:B------:R-:W1:Y:S08]  /*18740*/  I2F.RP R6, R9 ;  /* 0x0000000900067306 */ /* 0x000e700000209400 */
[----:B-1----:R-:W1:Y:S02]  /*18750*/  MUFU.RCP R5, R6 ;  /* 0x0000000600057308 */ /* 0x002e640000001000 */
[----:B-1----:R-:W-:-:S06]  /*18760*/  VIADD R5, R5, 0xffffffe ;  /* 0x0ffffffe05057836 */ /* 0x002fcc0000000000 */
[----:B------:R-:W1:Y:S02]  /*18770*/  F2I.FTZ.U32.TRUNC.NTZ R5, R5 ;  /* 0x0000000500057305 */ /* 0x000e64000021f000 */
[----:B-1----:R-:W-:-:S04]  /*18780*/  IMAD.MOV R4, RZ, RZ, -R5 ;  /* 0x000000ffff047224 */ /* 0x002fc800078e0a05 */
[----:B------:R-:W-:Y:S01]  /*18790*/  IMAD R7, R4, R9, RZ ;  /* 0x0000000904077224 */ /* 0x000fe200078e02ff */
[----:B------:R-:W-:-:S05]  /*187a0*/  MOV R4, RZ ;  /* 0x000000ff00047202 */ /* 0x000fca0000000f00 */
[----:B------:R-:W-:-:S04]  /*187b0*/  IMAD.HI.U32 R7, R5, R7, R4 ;  /* 0x0000000705077227 */ /* 0x000fc800078e0004 */
[----:B------:R-:W-:Y:S02]  /*187c0*/  IMAD.U32 R4, RZ, RZ, UR26 ;  /* 0x0000001aff047e24 */ /* 0x000fe4000f8e00ff */
[----:B------:R-:W-:-:S03]  /*187d0*/  IMAD.HI.U32 R6, R7, R8, RZ ;  /* 0x0000000807067227 */ /* 0x000fc600078e00ff */
[----:B------:R-:W-:Y:S02]  /*187e0*/  IABS R4, R4 ;  /* 0x0000000400047213 */ /* 0x000fe40000000000 */
[----:B------:R-:W-:-:S03]  /*187f0*/  IADD3 R5, PT, PT, -R6, RZ, RZ ;  /* 0x000000ff06057210 */ /* 0x000fc60007ffe1ff */
[----:B------:R-:W-:-:S04]  /*18800*/  IMAD.HI.U32 R7, R7, R4, RZ ;  /* 0x0000000407077227 */ /* 0x000fc800078e00ff */
[----:B------:R-:W-:Y:S02]  /*18810*/  IMAD R8, R9, R5, R8 ;  /* 0x0000000509087224 */ /* 0x000fe400078e0208 */
[----:B------:R-:W-:-:S03]  /*18820*/  IMAD.MOV R5, RZ, RZ, -R7 ;  /* 0x000000ffff057224 */ /* 0x000fc600078e0a07 */
[C---:B------:R-:W-:Y:S01]  /*18830*/  ISETP.GT.U32.AND P2, PT, R9.reuse, R8, PT ;  /* 0x000000080900720c */ /* 0x040fe20003f44070 */
[----:B------:R-:W-:Y:S01]  /*18840*/  IMAD R4, R9, R5, R4 ;  /* 0x0000000509047224 */ /* 0x000fe200078e0204 */
[----:B------:R-:W-:-:S11]  /*18850*/  LOP3.LUT R5, R10, UR26, RZ, 0x3c, !PT ;  /* 0x0000001a0a057c12 */ /* 0x000fd6000f8e3cff */
        /* <DEDUP_REMOVED lines=11> */
[----:B------:R-:W-:-:S05]  /*18910*/  MOV R4, R6 ;  /* 0x0000000600047202 */ /* 0x000fca0000000f00 */
[----:B------:R-:W-:Y:S01]  /*18920*/  @P6 VIADD R7, R7, 0x1 ;  /* 0x0000000107076836 */ /* 0x000fe20000000000 */
[----:B------:R-:W-:-:S03]  /*18930*/  ISETP.GE.AND P6, PT, R5, RZ, PT ;  /* 0x000000ff0500720c */ /* 0x000fc60003fc6270 */
[----:B------:R-:W-:Y:S01]  /*18940*/  IMAD.MOV.U32 R6, RZ, RZ, R7 ;  /* 0x000000ffff067224 */ /* 0x000fe200078e0007 */
[----:B------:R-:W-:Y:S02]  /*18950*/  LOP3.LUT R7, RZ, R10, RZ, 0x33, !PT ;  /* 0x0000000aff077212 */ /* 0x000fe400078e33ff */
[----:B------:R-:W-:Y:S02]  /*18960*/  @!P2 IADD3 R4, PT, PT, -R4, RZ, RZ ;  /* 0x000000ff0404a210 */ /* 0x000fe40007ffe1ff */
[----:B------:R-:W-:-:S05]  /*18970*/  ISETP.NE.AND P2, PT, R10, RZ, PT ;  /* 0x000000ff0a00720c */ /* 0x000fca0003f45270 */
[----:B------:R-:W-:-:S05]  /*18980*/  @!P6 IMAD.MOV R6, RZ, RZ, -R6 ;  /* 0x000000ffff06e224 */ /* 0x000fca00078e0a06 */
[C---:B------:R-:W-:Y:S02]  /*18990*/  SEL R6, R7.reuse, R6, !P2 ;  /* 0x0000000607067207 */ /* 0x040fe40005000000 */
[----:B------:R-:W-:-:S03]  /*189a0*/  SEL R7, R7, R4, !P2 ;  /* 0x0000000407077207 */ /* 0x000fc60005000000 */
[----:B------:R-:W-:-:S04]  /*189b0*/  IMAD.WIDE R8, R6, 0x4, R160 ;  /* 0x0000000406087825 */ /* 0x000fc800078e02a0 */
[C---:B------:R-:W-:Y:S01]  /*189c0*/  IMAD.WIDE R12, R7.reuse, 0x4, R160 ;  /* 0x00000004070c7825 */ /* 0x040fe200078e02a0 */
[----:B------:R3:W4:Y:S04]  /*189d0*/  LDG.E R5, desc[UR6][R8.64] ;  /* 0x0000000608057981 */ /* 0x000728000c1e1900 */
[----:B------:R-:W4:Y:S01]  /*189e0*/  LDG.E R4, desc[UR6][R12.64] ;  /* 0x000000060c047981 */ /* 0x000f22000c1e1900 */
[----:B------:R-:W-:Y:S01]  /*189f0*/  IADD3 R7, PT, PT, R7, -R6, RZ ;  /* 0x8000000607077210 */ /* 0x000fe20007ffe0ff */
[----:B-1----:R-:W-:-:S04]  /*18a00*/  IMAD.U32 R6, RZ, RZ, UR8 ;  /* 0x00000008ff067e24 */ /* 0x002fc8000f8e00ff */
[----:B------:R-:W-:-:S05]  /*18a10*/  IMAD R10, R7, R10, -0x40 ;  /* 0xffffffc0070a7424 */ /* 0x000fca00078e020a */
        /* <DEDUP_REMOVED lines=14> */
.L_x_1483:
        /* <DEDUP_REMOVED lines=8> */
.L_x_1484:
[----:B------:R-:W1:Y:S01]  /*18b80*/  LDC R5, c[0x0][0x3bc] ;  /* 0x0000ef00ff057b82 */ /* 0x000e620000000800 */
[C---:B------:R-:W-:Y:S01]  /*18b90*/  LEA R8, P2, R6.reuse, R156, 0x5 ;  /* 0x0000009c06087211 */ /* 0x040fe200078428ff */
[C---:B------:R-:W-:Y:S01]  /*18ba0*/  IMAD.SHL.U32 R4, R6.reuse, 0x20, RZ ;  /* 0x0000002006047824 */ /* 0x040fe200078e00ff */
        /* <DEDUP_REMOVED lines=17> */
[C---:B------:R-:W-:Y:S01]  /*18cc0*/  IADD3 R6, P6, PT, R4.reuse, R8, RZ ;  /* 0x0000000804067210 */ /* 0x040fe20007fde0ff */
[----:B------:R-:W-:Y:S01]  /*18cd0*/  @!PT LDS RZ, [RZ] ;  /* 0x00000000fffff984 */ /* 0x000fe20000000800 */
[----:B------:R-:W-:Y:S01]  /*18ce0*/  @!PT LDS RZ, [RZ] ;  /* 0x00000000fffff984 */ /* 0x000fe20000000800 */
[----:B------:R-:W-:Y:S01]  /*18cf0*/  @!PT LDS RZ, [RZ] ;  /* 0x00000000fffff984 */ /* 0x000fe20000000800 */
[----:B------:R2:W-:Y:S03]  /*18d00*/  @!P5 LDGSTS.E.BYPASS.LTC128B.128 [R3+0x6800], desc[UR6][R8.64] ;  /* 0x068000000803dfae */ /* 0x0005e6000b981a06 */
[----:B------:R-:W-:Y:S01]  /*18d10*/  IADD3 R4, P2, PT, R4, R6, RZ ;  /* 0x0000000604047210 */ /* 0x000fe20007f5e0ff */
[----:B------:R2:W-:Y:S01]  /*18d20*/  @P5 STS.128 [R3+0x6800], RZ ;  /* 0x006800ff03005388 */ /* 0x0005e20000000c00 */
[----:B------:R-:W-:-:S03]  /*18d30*/  IMAD.X R7, R5, 0x1, R9, P6 ;  /* 0x0000000105077824 */ /* 0x000fc600030e0609 */
[----:B------:R-:W-:Y:S01]  /*18d40*/  @!PT LDS RZ, [RZ] ;  /* 0x00000000fffff984 */ /* 0x000fe20000000800 */
[----:B------:R-:W-:Y:S01]  /*18d50*/  @!PT LDS RZ, [RZ] ;  /* 0x00000000fffff984 */ /* 0x000fe20000000800 */
[----:B------:R-:W-:Y:S01]  /*18d60*/  @!PT LDS RZ, [RZ] ;  /* 0x00000000fffff984 */ /* 0x000fe20000000800 */
[----:B------:R2:W-:Y:S01]  /*18d70*/  @!P4 LDGSTS.E.BYPASS.LTC128B.128 [R3+0x8800], desc[UR6][R8.64+0x80] ;  /* 0x088000800803cfae */ /* 0x0005e2000b981a06 */
[----:B------:R-:W-:-:S03]  /*18d80*/  IMAD.X R5, R5, 0x1, R7, P2 ;  /* 0x0000000105057824 */ /* 0x000fc600010e0607 */
        /* <DEDUP_REMOVED lines=37> */
.L_x_1482:
        /* <DEDUP_REMOVED lines=19> */
[----:B------:R-:W2:Y:S04]  /*19110*/  SHFL.BFLY PT, R5, R6, 0x2, 0x1f ;  /* 0x0c401f0006057f89 */ /* 0x000ea800000e0000 */
[----:B------:R-:W3:Y:S04]  /*19120*/  SHFL.BFLY PT, R4, R7, 0x2, 0x1f ;  /* 0x0c401f0007047f89 */ /* 0x000ee800000e0000 */
[----:B------:R-:W-:Y:S01]  /*19130*/  LDSM.16.MT88.4 R12, [R154+0xc000] ;  /* 0x00c000009a0c783b */ /* 0x000fe20000004200 */
[----:B--2---:R-:W-:-:S02]  /*19140*/  FMNMX.FTZ R5, R6, R5, !PT ;  /* 0x0000000506057209 */ /* 0x004fc40007810000 */
[----:B---3--:R-:W-:-:S03]  /*19150*/  FMNMX.FTZ R4, R7, R4, !PT ;  /* 0x0000000407047209 */ /* 0x008fc60007810000 */
[----:B------:R-:W2:Y:S04]  /*19160*/  SHFL.BFLY PT, R144, R5, 0x1, 0x1f ;  /* 0x0c201f0005907f89 */ /* 0x000ea800000e0000 */
[----:B------:R-:W3:Y:S01]  /*19170*/  SHFL.BFLY PT, R3, R4, 0x1, 0x1f ;  /* 0x0c201f0004037f89 */ /* 0x000ee200000e0000 */
[----:B--2---:R-:W-:-:S04]  /*19180*/  FMNMX.FTZ R144, R5, R144, !PT ;  /* 0x0000009005907209 */ /* 0x004fc80007810000 */
[C---:B------:R-:W-:Y:S01]  /*19190*/  FSETP.NEU.FTZ.AND P3, PT, R144.reuse, -INF , PT ;  /* 0xff8000009000780b */ /* 0x040fe20003f7d000 */
[----:B-1----:R-:W-:Y:S01]  /*191a0*/  FMUL.FTZ R180, R144, UR8 ;  /* 0x0000000890b47c20 */ /* 0x002fe20008410000 */
[----:B---3--:R-:W-:Y:S02]  /*191b0*/  FMNMX.FTZ R3, R4, R3, !PT ;  /* 0x0000000304037209 */ /* 0x008fe40007810000 */
[----:B------:R-:W-:Y:S02]  /*191c0*/  FSEL R5, R144, RZ, P3 ;  /* 0x000000ff90057208 */ /* 0x000fe40001800000 */
[C---:B------:R-:W-:Y:S01]  /*191d0*/  FSETP.NEU.FTZ.AND P2, PT, R3.reuse, -INF , PT ;  /* 0xff8000000300780b */ /* 0x040fe20003f5d000 */
[----:B------:R-:W-:Y:S01]  /*191e0*/  FMUL.FTZ R176, R3, UR8 ;  /* 0x0000000803b07c20 */ /* 0x000fe20008410000 */
[----:B------:R-:W-:Y:S01]  /*191f0*/  FSEL R180, R180, RZ, P3 ;  /* 0x000000ffb4b47208 */ /* 0x000fe20001800000 */
[----:B------:R-:W-:Y:S01]  /*19200*/  FADD.FTZ R182, R2, -R5 ;  /* 0x8000000502b67221 */ /* 0x000fe20000010000 */
[----:B------:R-:W-:-:S02]  /*19210*/  SEL R2, R149, 0xffffffe0, !P1 ;  /* 0xffffffe095027807 */ /* 0x000fc40004800000 */
[----:B------:R-:W-:Y:S01]  /*19220*/  FSEL R5, R3, RZ, P2 ;  /* 0x000000ff03057208 */ /* 0x000fe20001000000 */
[--C-:B------:R-:W-:Y:S01]  /*19230*/  FFMA.FTZ R169, R139, UR8, -R180.reuse ;  /* 0x000000088ba97c23 */ /* 0x100fe200080108b4 */
[----:B------:R-:W-:Y:S01]  /*19240*/  IADD3 R168, PT, PT, R2, R154, RZ ;  /* 0x0000009a02a87210 */ /* 0x000fe20007ffe0ff */
[--C-:B------:R-:W-:Y:S01]  /*19250*/  FFMA.FTZ R139, R173, UR8, -R180.reuse ;  /* 0x00000008ad8b7c23 */ /* 0x100fe200080108b4 */
[----:B------:R-:W-:Y:S01]  /*19260*/  FSEL R176, R176, RZ, P2 ;  /* 0x000000ffb0b07208 */ /* 0x000fe20001000000 */
[----:B------:R-:W-:Y:S01]  /*19270*/  FADD.FTZ R0, R0, -R5 ;  /* 0x8000000500007221 */ /* 0x000fe20000010000 */
[--C-:B------:R-:W-:Y:S01]  /*19280*/  FFMA.FTZ R178, R167, UR8, -R180.reuse ;  /* 0x00000008a7b27c23 */ /* 0x100fe200080108b4 */
[----:B------:R-:W1:Y:S01]  /*19290*/  LDSM.16.MT88.4 R20, [R168+0xc000] ;  /* 0x00c00000a814783b */ /* 0x000e620000004200 */
[----:B------:R-:W-:Y:S01]  /*192a0*/  FFMA.FTZ R138, R29, UR8, -R180 ;  /* 0x000000081d8a7c23 */ /* 0x000fe200080108b4 */
[----:B------:R-:W-:Y:S01]  /*192b0*/  FMUL.FTZ R172, R0, UR8 ;  /* 0x0000000800ac7c20 */ /* 0x000fe20008410000 */
[--C-:B------:R-:W-:Y:S01]  /*192c0*/  FFMA.FTZ R137, R137, UR8, -R176.reuse ;  /* 0x0000000889897c23 */ /* 0x100fe200080108b0 */
[--C-:B------:R-:W-:Y:S01]  /*192d0*/  FFMA.FTZ R170, R35, UR8, -R176.reuse ;  /* 0x0000000823aa7c23 */ /* 0x100fe200080108b0 */
[----:B------:R-:W-:Y:S01]  /*192e0*/  FMUL.FTZ R182, R182, UR8 ;  /* 0x00000008b6b67c20 */ /* 0x000fe20008410000 */
[--C-:B------:R-:W-:Y:S01]  /*192f0*/  FFMA.FTZ R173, R33, UR8, -R176.reuse ;  /* 0x0000000821ad7c23 */ /* 0x100fe200080108b0 */
[----:B------:R-:W-:Y:S01]  /*19300*/  FFMA.FTZ R0, R31, UR8, -R176 ;  /* 0x000000081f007c23 */ /* 0x000fe200080108b0 */
[----:B------:R-:W-:Y:S01]  /*19310*/  MUFU.EX2 R178, R178 ;  /* 0x000000b200b27308 */ /* 0x000fe20000000800 */
[----:B------:R-:W-:Y:S01]  /*19320*/  IADD3 R167, PT, PT, R154, 0xc040, RZ ;  /* 0x0000c0409aa77810 */ /* 0x000fe20007ffe0ff */
[--C-:B------:R-:W-:Y:S01]  /*19330*/  FFMA.FTZ R166, R147, UR8, -R180.reuse ;  /* 0x0000000893a67c23 */ /* 0x100fe200080108b4 */
[--C-:B------:R-:W-:Y:S01]  /*19340*/  FFMA.FTZ R163, R163, UR8, -R180.reuse ;  /* 0x00000008a3a37c23 */ /* 0x100fe200080108b4 */
[--C-:B------:R-:W-:Y:S01]  /*19350*/  FFMA.FTZ R162, R191, UR8, -R180.reuse ;  /* 0x00000008bfa27c23 */ /* 0x100fe200080108b4 */
[----:B------:R-:W-:Y:S01]  /*19360*/  FFMA.FTZ R147, R193, UR8, -R180 ;  /* 0x00000008c1937c23 */ /* 0x000fe200080108b4 */
[--C-:B------:R-:W-:Y:S01]  /*19370*/  FFMA.FTZ R155, R155, UR8, -R176.reuse ;  /* 0x000000089b9b7c23 */ /* 0x100fe200080108b0 */
[--C-:B------:R-:W-:Y:S01]  /*19380*/  FFMA.FTZ R152, R187, UR8, -R176.reuse ;  /* 0x00000008bb987c23 */ /* 0x100fe200080108b0 */
[----:B------:R-:W2:Y:S01]  /*19390*/  MUFU.EX2 R169, R169 ;  /* 0x000000a900a97308 */ /* 0x000ea20000000800 */
[--C-:B------:R-:W-:Y:S01]  /*193a0*/  FFMA.FTZ R146, R189, UR8, -R176.reuse ;  /* 0x00000008bd927c23 */ /* 0x100fe200080108b0 */
[--C-:B------:R-:W-:Y:S01]  /*193b0*/  FFMA.FTZ R145, R185, UR8, -R176.reuse ;  /* 0x00000008b9917c23 */ /* 0x100fe200080108b0 */
[----:B------:R-:W-:Y:S01]  /*193c0*/  FFMA.FTZ R190, R177, UR8, -R176 ;  /* 0x00000008b1be7c23 */ /* 0x000fe200080108b0 */
[--C-:B------:R-:W-:Y:S01]  /*193d0*/  FFMA.FTZ R187, R134, UR8, -R180.reuse ;  /* 0x0000000886bb7c23 */ /* 0x100fe200080108b4 */
[--C-:B------:R-:W-:Y:S01]  /*193e0*/  FFMA.FTZ R184, R143, UR8, -R180.reuse ;  /* 0x000000088fb87c23 */ /* 0x100fe200080108b4 */
[--C-:B------:R-:W-:Y:S01]  /*193f0*/  FFMA.FTZ R186, R140, UR8, -R180.reuse ;  /* 0x000000088cba7c23 */ /* 0x100fe200080108b4 */
[----:B------:R-:W-:Y:S01]  /*19400*/  FFMA.FTZ R183, R183, UR8, -R180 ;  /* 0x00000008b7b77c23 */ /* 0x000fe200080108b4 */
[----:B------:R-:W-:Y:S01]  /*19410*/  MUFU.EX2 R139, R139 ;  /* 0x0000008b008b7308 */ /* 0x000fe20000000800 */
[--C-:B------:R-:W-:Y:S01]  /*19420*/  FFMA.FTZ R185, R135, UR8, -R176.reuse ;  /* 0x0000000887b97c23 */ /* 0x100fe200080108b0 */
[--C-:B------:R-:W-:Y:S01]  /*19430*/  FFMA.FTZ R177, R179, UR8, -R176.reuse ;  /* 0x00000008b3b17c23 */ /* 0x100fe200080108b0 */
[----:B------:R-:W-:Y:S01]  /*19440*/  FFMA.FTZ R188, R133, UR8, -R176 ;  /* 0x0000000885bc7c23 */ /* 0x000fe200080108b0 */
[----:B------:R-:W-:Y:S01]  /*19450*/  FFMA.FTZ R179, R141, UR8, -R180 ;  /* 0x000000088db37c23 */ /* 0x000fe200080108b4 */
[--C-:B------:R-:W-:Y:S01]  /*19460*/  FFMA.FTZ R194, R171, UR8, -R176.reuse ;  /* 0x00000008abc27c23 */ /* 0x100fe200080108b0 */
[--C-:B------:R-:W-:Y:S01]  /*19470*/  FFMA.FTZ R189, R136, UR8, -R176.reuse ;  /* 0x0000000888bd7c23 */ /* 0x100fe200080108b0 */
[--C-:B------:R-:W-:Y:S01]  /*19480*/  FFMA.FTZ R171, R174, UR8, -R176.reuse ;  /* 0x00000008aeab7c23 */ /* 0x100fe200080108b0 */
[----:B------:R-:W3:Y:S01]  /*19490*/  MUFU.EX2 R138, R138 ;  /* 0x0000008a008a7308 */ /* 0x000ee20000000800 */
[----:B--2---:R-:W-:Y:S01]  /*194a0*/  F2FP.F16.F32.PACK_AB R8, R169, R178 ;  /* 0x000000b2a908723e */ /* 0x004fe200000000ff */
[----:B------:R-:W-:Y:S01]  /*194b0*/  FFMA.FTZ R175, R175, UR8, -R176 ;  /* 0x00000008afaf7c23 */ /* 0x000fe200080108b0 */
[----:B------:R-:W-:-:S02]  /*194c0*/  PLOP3.LUT P3, PT, PT, PT, UP1, 0x80, 0x8 ;  /* 0x000000000008781c */ /* 0x000fc40003f6f018 */
[----:B------:R-:W-:-:S03]  /*194d0*/  PLOP3.LUT P2, PT, PT, PT, UP1, 0x80, 0x8 ;  /* 0x000000000008781c */ /* 0x000fc60003f4f018 */
[----:B------:R-:W-:Y:S08]  /*194e0*/  MUFU.EX2 R137, R137 ;  /* 0x0000008900897308 */ /* 0x000ff00000000800 */
        /* <DEDUP_REMOVED lines=30> */
[----:B--2---:R-:W-:Y:S01]  /*196d0*/  F2FP.F16.F32.PACK_AB R11, R0, R173 ;  /* 0x000000ad000b723e */ /* 0x004fe200000000ff */
[----:B------:R-:W-:Y:S01]  /*196e0*/  FMUL.FTZ R55, R55, R172 ;  /* 0x000000ac37377220 */ /* 0x000fe20000410000 */
[-C--:B------:R-:W-:Y:S01]  /*196f0*/  FMUL.FTZ R32, R56, R182.reuse ;  /* 0x000000b638207220 */ /* 0x080fe20000410000 */
[----:B------:R-:W-:Y:S01]  /*19700*/  FMUL.FTZ R33, R57, R182 ;  /* 0x000000b639217220 */ /* 0x000fe20000410000 */
[-C--:B------:R-:W-:Y:S01]  /*19710*/  FMUL.FTZ R34, R58, R172.reuse ;  /* 0x000000ac3a227220 */ /* 0x080fe20000410000 */
[----:B------:R-:W-:Y:S01]  /*19720*/  FMUL.FTZ R35, R59, R172 ;  /* 0x000000ac3b237220 */ /* 0x000fe20000410000 */
[-C--:B------:R-:W-:Y:S01]  /*19730*/  FMUL.FTZ R40, R64, R182.reuse ;  /* 0x000000b640287220 */ /* 0x080fe20000410000 */
[C---:B-1----:R-:W-:Y:S01]  /*19740*/  HMMA.16816.F32 R16, R8.reuse, R20, R16 ;  /* 0x000000140810723c */ /* 0x042fe20000001810 */
[----:B------:R-:W-:Y:S01]  /*19750*/  IADD3 R20, PT, PT, R154, 0xc000, RZ ;  /* 0x0000c0009a147810 */ /* 0x000fe20007ffe0ff */
[----:B------:R-:W-:Y:S01]  /*19760*/  FMUL.FTZ R41, R65, R182 ;  /* 0x000000b641297220 */ /* 0x000fe20000410000 */
[-C--:B------:R-:W-:Y:S01]  /*19770*/  FMUL.FTZ R42, R66, R172.reuse ;  /* 0x000000ac422a7220 */ /* 0x080fe20000410000 */
[----:B------:R-:W-:Y:S01]  /*19780*/  FMUL.FTZ R43, R67, R172 ;  /* 0x000000ac432b7220 */ /* 0x000fe20000410000 */
[----:B------:R-:W-:Y:S01]  /*19790*/  @P0 IADD3 R167, PT, PT, R20, -0x40, RZ ;  /* 0xffffffc014a70810 */ /* 0x000fe20007ffe0ff */
[-C--:B------:R-:W-:Y:S01]  /*197a0*/  FMUL.FTZ R60, R60, R182.reuse ;  /* 0x000000b63c3c7220 */ /* 0x080fe20000410000 */
[----:B------:R-:W-:Y:S01]  /*197b0*/  FMUL.FTZ R61, R61, R182 ;  /* 0x000000b63d3d7220 */ /* 0x000fe20000410000 */
[C---:B------:R-:W-:Y:S01]  /*197c0*/  HMMA.16816.F32 R4, R8.reuse, R12, R4 ;  /* 0x0000000c0804723c */ /* 0x040fe20000001804 */
[----:B------:R-:W-:Y:S01]  /*197d0*/  IADD3 R2, PT, PT, R2, R167, RZ ;  /* 0x000000a702027210 */ /* 0x000fe20007ffe0ff */
[----:B------:R-:W1:Y:S01]  /*197e0*/  LDSM.16.MT88.4 R28, [R167] ;  /* 0x00000000a71c783b */ /* 0x000e620000004200 */
[-C--:B------:R-:W-:Y:S01]  /*197f0*/  FMUL.FTZ R62, R62, R172.reuse ;  /* 0x000000ac3e3e7220 */ /* 0x080fe20000410000 */
[----:B------:R-:W-:Y:S01]  /*19800*/  FMUL.FTZ R63, R63, R172 ;  /* 0x000000ac3f3f7220 */ /* 0x000fe20000410000 */
[-C--:B------:R-:W-:Y:S01]  /*19810*/  FMUL.FTZ R68, R68, R182.reuse ;  /* 0x000000b644447220 */ /* 0x080fe20000410000 */
[----:B------:R-:W-:Y:S01]  /*19820*/  FMUL.FTZ R69, R69, R182 ;  /* 0x000000b645457220 */ /* 0x000fe20000410000 */
[-C--:B------:R-:W-:Y:S01]  /*19830*/  FMUL.FTZ R70, R70, R172.reuse ;  /* 0x000000ac46467220 */ /* 0x080fe20000410000 */
[C---:B------:R-:W-:Y:S01]  /*19840*/  HMMA.16816.F32 R12, R8.reuse, R14, R36 ;  /* 0x0000000e080c723c */ /* 0x040fe20000001824 */
[----:B------:R-:W2:Y:S01]  /*19850*/  LDSM.16.MT88.4 R36, [R2] ;  /* 0x000000000224783b */ /* 0x000ea20000004200 */
        /* <DEDUP_REMOVED lines=42> */
[----:B------:R-:W-:Y:S01]  /*19b00*/  MUFU.EX2 R166, R166 ;  /* 0x000000a600a67308 */ /* 0x000fe20000000800 */
[-C--:B------:R-:W-:Y:S01]  /*19b10*/  FMUL.FTZ R88, R112, R182.reuse ;  /* 0x000000b670587220 */ /* 0x080fe20000410000 */
[----:B------:R-:W-:Y:S01]  /*19b20*/  FMUL.FTZ R89, R113, R182 ;  /* 0x000000b671597220 */ /* 0x000fe20000410000 */
[----:B------:R-:W-:Y:S01]  /*19b30*/  LDSM.16.MT88.4 R104, [R154+0xc800] ;  /* 0x00c800009a68783b */ /* 0x000fe20000004200 */
[-C--:B------:R-:W-:Y:S01]  /*19b40*/  FMUL.FTZ R90, R114, R172.reuse ;  /* 0x000000ac725a7220 */ /* 0x080fe20000410000 */
[----:B------:R-:W-:Y:S01]  /*19b50*/  FMUL.FTZ R91, R115, R172 ;  /* 0x000000ac735b7220 */ /* 0x000fe20000410000 */
[C---:B--2---:R-:W-:Y:S01]  /*19b60*/  HMMA.16816.F32 R32, R8.reuse, R36, R32 ;  /* 0x000000240820723c */ /* 0x044fe20000001820 */
[-C--:B------:R-:W-:Y:S01]  /*19b70*/  FMUL.FTZ R108, R108, R182.reuse ;  /* 0x000000b66c6c7220 */ /* 0x080fe20000410000 */
[----:B------:R-:W-:Y:S01]  /*19b80*/  MUFU.EX2 R163, R163 ;  /* 0x000000a300a37308 */ /* 0x000fe20000000800 */
[----:B------:R-:W-:Y:S01]  /*19b90*/  FMUL.FTZ R109, R109, R182 ;  /* 0x000000b66d6d7220 */ /* 0x000fe20000410000 */
[-C--:B------:R-:W-:Y:S01]  /*19ba0*/  FMUL.FTZ R110, R110, R172.reuse ;  /* 0x000000ac6e6e7220 */ /* 0x080fe20000410000 */
[----:B------:R-:W-:Y:S01]  /*19bb0*/  FMUL.FTZ R111, R111, R172 ;  /* 0x000000ac6f6f7220 */ /* 0x000fe20000410000 */
[-C--:B------:R-:W-:Y:S01]  /*19bc0*/  FMUL.FTZ R116, R116, R182.reuse ;  /* 0x000000b674747220 */ /* 0x080fe20000410000 */
[----:B------:R-:W-:Y:S01]  /*19bd0*/  FMUL.FTZ R117, R117, R182 ;  /* 0x000000b675757220 */ /* 0x000fe20000410000 */
[C---:B---3--:R-:W-:Y:S01]  /*19be0*/  HMMA.16816.F32 R40, R8.reuse, R44, R40 ;  /* 0x0000002c0828723c */ /* 0x048fe20000001828 */
[-C--:B------:R-:W-:Y:S01]  /*19bf0*/  FMUL.FTZ R118, R118, R172.reuse ;  /* 0x000000ac76767220 */ /* 0x080fe20000410000 */
[----:B------:R-:W-:Y:S01]  /*19c00*/  MUFU.EX2 R162, R162 ;  /* 0x000000a200a27308 */ /* 0x000fe20000000800 */
[----:B------:R-:W-:Y:S01]  /*19c10*/  FMUL.FTZ R119, R119, R172 ;  /* 0x000000ac77777220 */ /* 0x000fe20000410000 */
[-C--:B------:R-:W-:Y:S01]  /*19c20*/  FMUL.FTZ R96, R120, R182.reuse ;  /* 0x000000b678607220 */ /* 0x080fe20000410000 */
[----:B------:R-:W-:Y:S01]  /*19c30*/  FMUL.FTZ R97, R121, R182 ;  /* 0x000000b679617220 */ /* 0x000fe20000410000 */
[-C--:B------:R-:W-:Y:S01]  /*19c40*/  FMUL.FTZ R98, R122, R172.reuse ;  /* 0x000000ac7a627220 */ /* 0x080fe20000410000 */
[----:B------:R-:W-:Y:S01]  /*19c50*/  FMUL.FTZ R99, R123, R172 ;  /* 0x000000ac7b637220 */ /* 0x000fe20000410000 */
[C---:B------:R-:W-:Y:S01]  /*19c60*/  HMMA.16816.F32 R36, R8.reuse, R38, R60 ;  /* 0x000000260824723c */ /* 0x040fe2000000183c */
[----:B------:R-:W2:Y:S01]  /*19c70*/  LDSM.16.MT88.4 R60, [R167+0x2000] ;  /* 0x00200000a73c783b */ /* 0x000ea20000004200 */
[----:B------:R-:W-:Y:S01]  /*19c80*/  MUFU.EX2 R147, R147 ;  /* 0x0000009300937308 */ /* 0x000fe20000000800 */
[-C--:B------:R-:W-:Y:S01]  /*19c90*/  FMUL.FTZ R124, R124, R182.reuse ;  /* 0x000000b67c7c7220 */ /* 0x080fe20000410000 */
[----:B------:R-:W-:Y:S01]  /*19ca0*/  FMUL.FTZ R125, R125, R182 ;  /* 0x000000b67d7d7220 */ /* 0x000fe20000410000 */
[-C--:B------:R-:W-:Y:S01]  /*19cb0*/  FMUL.FTZ R126, R126, R172.reuse ;  /* 0x000000ac7e7e7220 */ /* 0x080fe20000410000 */
[----:B------:R-:W-:Y:S01]  /*19cc0*/  FMUL.FTZ R127, R127, R172 ;  /* 0x000000ac7f7f7220 */ /* 0x000fe20000410000 */
[----:B------:R-:W-:Y:S01]  /*19cd0*/  LDSM.16.MT88.4 R128, [R168+0xd000] ;  /* 0x00d00000a880783b */ /* 0x000fe20000004200 */
[C---:B------:R-:W-:Y:S01]  /*19ce0*/  HMMA.16816.F32 R44, R8.reuse, R46, R68 ;  /* 0x0000002e082c723c */ /* 0x040fe20000001844 */
[----:B------:R-:W-:Y:S01]  /*19cf0*/  FFMA.FTZ R178, R165, R182, R178 ;  /* 0x000000b6a5b27223 */ /* 0x000fe200000100b2 */
[----:B------:R-:W-:Y:S01]  /*19d00*/  MUFU.EX2 R155, R155 ;  /* 0x0000009b009b7308 */ /* 0x000fe20000000800 */
[----:B------:R-:W3:Y:S01]  /*19d10*/  LDSM.16.MT88.4 R68, [R2+0x2000] ;  /* 0x002000000244783b */ /* 0x000ee20000004200 */
[--C-:B------:R-:W-:Y:S01]  /*19d20*/  FFMA.FTZ R182, R142, UR8, -R180.reuse ;  /* 0x000000088eb67c23 */ /* 0x100fe200080108b4 */
[--C-:B------:R-:W-:Y:S01]  /*19d30*/  FFMA.FTZ R165, R132, UR8, -R180.reuse ;  /* 0x0000000884a57c23 */ /* 0x100fe200080108b4 */
[----:B------:R-:W-:Y:S01]  /*19d40*/  FFMA.FTZ R180, R181, UR8, -R180 ;  /* 0x00000008b5b47c23 */ /* 0x000fe200080108b4 */
[----:B------:R-:W-:Y:S01]  /*19d50*/  LDSM.16.MT88.4 R112, [R167+0x1000] ;  /* 0x00100000a770783b */ /* 0x000fe20000004200 */
[----:B------:R-:W-:Y:S01]  /*19d60*/  FFMA.FTZ R137, R164, R172, R137 ;  /* 0x000000aca4897223 */ /* 0x000fe20000010089 */
[----:B-1----:R-:W-:Y:S01]  /*19d70*/  HMMA.16816.F32 R48, R8, R52, R48 ;  /* 0x000000340830723c */ /* 0x002fe20000001830 */
[----:B------:R-:W-:Y:S01]  /*19d80*/  MUFU.EX2 R152, R152 ;  /* 0x0000009800987308 */ /* 0x000fe20000000800 */
[----:B------:R-:W-:Y:S01]  /*19d90*/  LDSM.16.MT88.4 R132, [R2+0x5000] ;  /* 0x005000000284783b */ /* 0x000fe20000004200 */
[----:B------:R-:W-:Y:S01]  /*19da0*/  FADD.FTZ R178, R169, R178 ;  /* 0x000000b2a9b27221 */ /* 0x000fe20000010000 */
[----:B------:R-:W-:-:S04]  /*19db0*/  FADD.FTZ R170, R170, R137 ;  /* 0x00000089aaaa7221 */ /* 0x000fc80000010000 */
[----:B------:R-:W-:Y:S01]  /*19dc0*/  HMMA.16816.F32 R52, R8, R54, R76 ;  /* 0x000000360834723c */ /* 0x000fe2000000184c */
[----:B------:R-:W1:Y:S01]  /*19dd0*/  LDSM.16.MT88.4 R76, [R154+0x10000] ;  /* 0x010000009a4c783b */ /* 0x000e620000004200 */
[----:B------:R-:W-:Y:S01]  /*19de0*/  MUFU.EX2 R146, R146 ;  /* 0x0000009200927308 */ /* 0x000fe20000000800 */
[----:B------:R-:W-:-:S04]  /*19df0*/  FADD.FTZ R173, R173, R170 ;  /* 0x000000aaadad7221 */ /* 0x000fc80000010000 */
[----:B------:R-:W-:-:S03]  /*19e00*/  FADD.FTZ R0, R0, R173 ;  /* 0x000000ad00007221 */ /* 0x000fc60000010000 */
[----:B------:R-:W-:Y:S01]  /*19e10*/  MUFU.EX2 R145, R145 ;  /* 0x0000009100917308 */ /* 0x000fe20000000800 */
[C---:B--2---:R-:W-:Y:S07]  /*19e20*/  HMMA.16816.F32 R56, R8.reuse, R60, R56 ;  /* 0x0000003c0838723c */ /* 0x044fee0000001838 */
[----:B------:R-:W-:Y:S01]  /*19e30*/  MUFU.EX2 R187, R187 ;  /* 0x000000bb00bb7308 */ /* 0x000fe20000000800 */
[C---:B------:R-:W-:Y:S01]  /*19e40*/  HMMA.16816.F32 R60, R8.reuse, R62, R84 ;  /* 0x0000003e083c723c */ /* 0x040fe20000001854 */
[----:B------:R-:W2:Y:S06]  /*19e50*/  LDSM.16.MT88.4 R84, [R168+0x10000] ;  /* 0x01000000a854783b */ /* 0x000eac0000004200 */
[----:B------:R-:W4:Y:S01]  /*19e60*/  MUFU.EX2 R184, R184 ;  /* 0x000000b800b87308 */ /* 0x000f220000000800 */
[C---:B---3--:R-:W-:Y:S07]  /*19e70*/  HMMA.16816.F32 R64, R8.reuse, R68, R64 ;  /* 0x000000440840723c */ /* 0x048fee0000001840 */
[----:B------:R-:W-:Y:S01]  /*19e80*/  MUFU.EX2 R186, R186 ;  /* 0x000000ba00ba7308 */ /* 0x000fe20000000800 */
[C---:B------:R-:W-:Y:S01]  /*19e90*/  HMMA.16816.F32 R68, R8.reuse, R70, R92 ;  /* 0x000000460844723c */ /* 0x040fe2000000185c */
[----:B------:R-:W3:Y:S06]  /*19ea0*/  LDSM.16.MT88.4 R92, [R167+0x4000] ;  /* 0x00400000a75c783b */ /* 0x000eec0000004200 */
[----:B------:R-:W5:Y:S01]  /*19eb0*/  MUFU.EX2 R183, R183 ;  /* 0x000000b700b77308 */ /* 0x000f620000000800 */
[----:B----4-:R-:W-:Y:S01]  /*19ec0*/  F2FP.F16.F32.PACK_AB R120, R184, R187 ;  /* 0x000000bbb878723e */ /* 0x010fe200000000ff */
[C---:B-1----:R-:W-:Y:S06]  /*19ed0*/  HMMA.16816.F32 R72, R8.reuse, R76, R72 ;  /* 0x0000004c0848723c */ /* 0x042fec0000001848 */
[----:B------:R-:W-:Y:S02]  /*19ee0*/  MUFU.EX2 R185, R185 ;  /* 0x000000b900b97308 */ /* 0x000fe40000000800 */
[C---:B------:R-:W-:Y:S01]  /*19ef0*/  HMMA.16816.F32 R76, R8.reuse, R78, R100 ;  /* 0x0000004e084c723c */ /* 0x040fe20000001864 */
[----:B------:R-:W1:Y:S05]  /*19f00*/  LDSM.16.MT88.4 R100, [R2+0x4000] ;  /* 0x004000000264783b */ /* 0x000e6a0000004200 */
[----:B------:R-:W4:Y:S01]  /*19f10*/  MUFU.EX2 R190, R190 ;  /* 0x000000be00be7308 */ /* 0x000f220000000800 */
[----:B-----5:R-:W-:Y:S01]  /*19f20*/  F2FP.F16.F32.PACK_AB R122, R183, R186 ;  /* 0x000000bab77a723e */ /* 0x020fe200000000ff */
[C---:B--2---:R-:W-:Y:S06]  /*19f30*/  HMMA.16816.F32 R80, R8.reuse, R84, R80 ;  /* 0x000000540850723c */ /* 0x044fec0000001850 */
[----:B------:R-:W-:Y:S02]  /*19f40*/  MUFU.EX2 R177, R177 ;  /* 0x000000b100b17308 */ /* 0x000fe40000000800 */
[C---:B------:R-:W-:Y:S06]  /*19f50*/  HMMA.16816.F32 R84, R8.reuse, R86, R108 ;  /* 0x000000560854723c */ /* 0x040fec000000186c */
[----:B------:R-:W2:Y:S01]  /*19f60*/  MUFU.EX2 R188, R188 ;  /* 0x000000bc00bc7308 */ /* 0x000ea20000000800 */
[----:B----4-:R-:W-:Y:S01]  /*19f70*/  F2FP.F16.F32.PACK_AB R121, R190, R185 ;  /* 0x000000b9be79723e */ /* 0x010fe200000000ff */
[----:B------:R-:W-:Y:S01]  /*19f80*/  LDSM.16.MT88.4 R108, [R2+0x4800] ;  /* 0x00480000026c783b */ /* 0x000fe20000004200 */
[C---:B---3--:R-:W-:Y:S05]  /*19f90*/  HMMA.16816.F32 R88, R8.reuse, R92, R88 ;  /* 0x0000005c0858723c */ /* 0x048fea0000001858 */
[----:B------:R3:W-:Y:S03]  /*19fa0*/  MUFU.EX2 R192, R165 ;  /* 0x000000a500c07308 */ /* 0x0007e60000000800 */
[----:B------:R-:W-:Y:S05]  /*19fb0*/  HMMA.16816.F32 R92, R8, R94, R116 ;  /* 0x0000005e085c723c */ /* 0x000fea0000001874 */
[----:B------:R-:W4:Y:S01]  /*19fc0*/  MUFU.EX2 R179, R179 ;  /* 0x000000b300b37308 */ /* 0x000f220000000800 */
[----:B--2---:R-:W-:-:S02]  /*19fd0*/  F2FP.F16.F32.PACK_AB R123, R188, R177 ;  /* 0x000000b1bc7b723e */ /* 0x004fc400000000ff */
[----:B-1----:R-:W-:Y:S01]  /*19fe0*/  HMMA.16816.F32 R96, R8, R100, R96 ;  /* 0x000000640860723c */ /* 0x002fe20000001860 */
[----:B------:R-:W-:-:S04]  /*19ff0*/  F2FP.F16.F32.PACK_AB R100, R163, R166 ;  /* 0x000000a6a364723e */ /* 0x000fc800000000ff */
[----:B------:R-:W-:Y:S01]  /*1a000*/  MUFU.EX2 R181, R182 ;  /* 0x000000b600b57308 */ /* 0x000fe20000000800 */
[----:B------:R-:W-:Y:S01]  /*1a010*/  F2FP.F16.F32.PACK_AB R101, R152, R155 ;  /* 0x0000009b9865723e */ /* 0x000fe200000000ff */
[----:B---3--:R-:W-:Y:S01]  /*1a020*/  FADD.FTZ R165, R139, R178 ;  /* 0x000000b28ba57221 */ /* 0x008fe20000010000 */
[----:B------:R-:W-:Y:S01]  /*1a030*/  HMMA.16816.F32 R8, R8, R102, R124 ;  /* 0x000000660808723c */ /* 0x000fe2000000187c */
[----:B------:R-:W-:-:S04]  /*1a040*/  F2FP.F16.F32.PACK_AB R102, R147, R162 ;  /* 0x000000a29366723e */ /* 0x000fc800000000ff */
[----:B------:R-:W1:Y:S01]  /*1a050*/  MUFU.EX2 R180, R180 ;  /* 0x000000b400b47308 */ /* 0x000e620000000800 */
[----:B------:R-:W-:Y:S01]  /*1a060*/  F2FP.F16.F32.PACK_AB R103, R145, R146 ;  /* 0x000000929167723e */ /* 0x000fe200000000ff */
[----:B------:R-:W-:Y:S01]  /*1a070*/  FADD.FTZ R165, R138, R165 ;  /* 0x000000a58aa57221 */ /* 0x000fe20000010000 */
[----:B----4-:R-:W-:-:S03]  /*1a080*/  F2FP.F16.F32.PACK_AB R136, R179, R192 ;  /* 0x000000c0b388723e */ /* 0x010fc600000000ff */
[----:B------:R-:W-:Y:S02]  /*1a090*/  FADD.FTZ R166, R166, R165 ;  /* 0x000000a5a6a67221 */ /* 0x000fe40000010000 */
[----:B------:R-:W-:Y:S01]  /*1a0a0*/  HMMA.16816.F32 R4, R100, R104, R4 ;  /* 0x000000686404723c */ /* 0x000fe20000001804 */
[----:B------:R-:W-:Y:S01]  /*1a0b0*/  MUFU.EX2 R189, R189 ;  /* 0x000000bd00bd7308 */ /* 0x000fe20000000800 */
[----:B------:R-:W-:-:S04]  /*1a0c0*/  FADD.FTZ R163, R163, R166 ;  /* 0x000000a6a3a37221 */ /* 0x000fc80000010000 */
[----:B------:R-:W-:Y:S02]  /*1a0d0*/  FADD.FTZ R162, R162, R163 ;  /* 0x000000a3a2a27221 */ /* 0x000fe40000010000 */
[----:B------:R-:W-:Y:S01]  /*1a0e0*/  HMMA.16816.F32 R12, R100, R106, R12 ;  /* 0x0000006a640c723c */ /* 0x000fe2000000180c */
[----:B------:R-:W2:Y:S01]  /*1a0f0*/  LDSM.16.MT88.4 R104, [R168+0xc800] ;  /* 0x00c80000a868783b */ /* 0x000ea20000004200 */
[----:B------:R-:W3:Y:S01]  /*1a100*/  MUFU.EX2 R194, R194 ;  /* 0x000000c200c27308 */ /* 0x000ee20000000800 */
[----:B-1----:R-:W-:Y:S01]  /*1a110*/  F2FP.F16.F32.PACK_AB R138, R180, R181 ;  /* 0x000000b5b48a723e */ /* 0x002fe200000000ff */
[----:B------:R-:W-:-:S04]  /*1a120*/  FADD.FTZ R162, R147, R162 ;  /* 0x000000a293a27221 */ /* 0x000fc80000010000 */
[----:B------:R-:W-:Y:S02]  /*1a130*/  FADD.FTZ R187, R187, R162 ;  /* 0x000000a2bbbb7221 */ /* 0x000fe40000010000 */
[----:B------:R-:W-:Y:S02]  /*1a140*/  MUFU.EX2 R171, R171 ;  /* 0x000000ab00ab7308 */ /* 0x000fe40000000800 */
[----:B------:R-:W-:-:S04]  /*1a150*/  FADD.FTZ R187, R184, R187 ;  /* 0x000000bbb8bb7221 */ /* 0x000fc80000010000 */
[----:B------:R-:W-:Y:S02]  /*1a160*/  FADD.FTZ R186, R186, R187 ;  /* 0x000000bbbaba7221 */ /* 0x000fe40000010000 */
[----:B------:R-:W1:Y:S01]  /*1a170*/  MUFU.EX2 R164, R175 ;  /* 0x000000af00a47308 */ /* 0x000e620000000800 */
[----:B---3--:R-:W-:Y:S01]  /*1a180*/  F2FP.F16.F32.PACK_AB R137, R194, R189 ;  /* 0x000000bdc289723e */ /* 0x008fe200000000ff */
[----:B------:R-:W-:-:S04]  /*1a190*/  FADD.FTZ R183, R183, R186 ;  /* 0x000000bab7b77221 */ /* 0x000fc80000010000 */
[----:B------:R-:W-:-:S04]  /*1a1a0*/  FADD.FTZ R192, R192, R183 ;  /* 0x000000b7c0c07221 */ /* 0x000fc80000010000 */
[----:B------:R-:W-:-:S04]  /*1a1b0*/  FADD.FTZ R192, R179, R192 ;  /* 0x000000c0b3c07221 */ /* 0x000fc80000010000 */
[----:B------:R-:W-:Y:S01]  /*1a1c0*/  FADD.FTZ R165, R181, R192 ;  /* 0x000000c0b5a57221 */ /* 0x000fe20000010000 */
[----:B-1----:R-:W-:-:S03]  /*1a1d0*/  F2FP.F16.F32.PACK_AB R139, R164, R171 ;  /* 0x000000aba48b723e */ /* 0x002fc600000000ff */
[----:B------:R-:W-:Y:S01]  /*1a1e0*/  FADD.FTZ R165, R180, R165 ;  /* 0x000000a5b4a57221 */ /* 0x000fe20000010000 */
[C---:B--2---:R-:W-:Y:S08]  /*1a1f0*/  HMMA.16816.F32 R16, R100.reuse, R104, R16 ;  /* 0x000000686410723c */ /* 0x044ff00000001810 */
[----:B------:R-:W-:Y:S01]  /*1a200*/  HMMA.16816.F32 R20, R100, R106, R20 ;  /* 0x0000006a6414723c */ /* 0x000fe20000001814 */
[----:B------:R-:W1:Y:S11]  /*1a210*/  LDSM.16.MT88.4 R104, [R167+0x800] ;  /* 0x00080000a768783b */ /* 0x000e760000004200 */
[C---:B------:R-:W-:Y:S08]  /*1a220*/  HMMA.16816.F32 R140, R120.reuse, R128, R16 ;  /* 0x00000080788c723c */ /* 0x040ff00000001810 */
[----:B------:R-:W-:Y:S01]  /*1a230*/  HMMA.16816.F32 R128, R120, R130, R20 ;  /* 0x000000827880723c */ /* 0x000fe20000001814 */
[----:B------:R-:W-:Y:S07]  /*1a240*/  LDSM.16.MT88.4 R20, [R2+0x1000] ;  /* 0x001000000214783b */ /* 0x000fee0000004200 */
[C---:B-1----:R-:W-:Y:S08]  /*1a250*/  HMMA.16816.F32 R24, R100.reuse, R104, R24 ;  /* 0x000000686418723c */ /* 0x042ff00000001818 */
[----:B------:R-:W-:Y:S01]  /*1a260*/  HMMA.16816.F32 R28, R100, R106, R28 ;  /* 0x0000006a641c723c */ /* 0x000fe2000000181c */
[----:B------:R-:W1:Y:S11]  /*1a270*/  LDSM.16.MT88.4 R104, [R2+0x800] ;  /* 0x000800000268783b */ /* 0x000e760000004200 */
[C---:B------:R-:W-:Y:S01]  /*1a280*/  HMMA.16816.F32 R116, R120.reuse, R112, R24 ;  /* 0x000000707874723c */ /* 0x040fe20000001818 */
[----:B------:R-:W-:Y:S07]  /*1a290*/  LDSM.16.MT88.4 R24, [R168+0xf000] ;  /* 0x00f00000a818783b */ /* 0x000fee0000004200 */
[----:B------:R-:W-:Y:S01]  /*1a2a0*/  HMMA.16816.F32 R112, R120, R114, R28 ;  /* 0x000000727870723c */ /* 0x000fe2000000181c */
[----:B------:R-:W-:Y:S07]  /*1a2b0*/  LDSM.16.MT88.4 R28, [R167+0x3000] ;  /* 0x00300000a71c783b */ /* 0x000fee0000004200 */
[C---:B-1----:R-:W-:Y:S08]  /*1a2c0*/  HMMA.16816.F32 R32, R100.reuse, R104, R32 ;  /* 0x000000686420723c */ /* 0x042ff00000001820 */
[----:B------:R-:W-:Y:S01]  /*1a2d0*/  HMMA.16816.F32 R36, R100, R106, R36 ;  /* 0x0000006a6424723c */ /* 0x000fe20000001824 */
[----:B------:R-:W1:Y:S11]  /*1a2e0*/  LDSM.16.MT88.4 R104, [R154+0xe800] ;  /* 0x00e800009a68783b */ /* 0x000e760000004200 */
[C---:B------:R-:W-:Y:S08]  /*1a2f0*/  HMMA.16816.F32 R32, R120.reuse, R20, R32 ;  /* 0x000000147820723c */ /* 0x040ff00000001820 */
[----:B------:R-:W-:Y:S01]  /*1a300*/  HMMA.16816.F32 R20, R120, R22, R36 ;  /* 0x000000167814723c */ /* 0x000fe20000001824 */
[----:B------:R-:W-:Y:S07]  /*1a310*/  LDSM.16.MT88.4 R36, [R168+0x11000] ;  /* 0x01100000a824783b */ /* 0x000fee0000004200 */
[C---:B-1----:R-:W-:Y:S08]  /*1a320*/  HMMA.16816.F32 R40, R100.reuse, R104, R40 ;  /* 0x000000686428723c */ /* 0x042ff00000001828 */
[C---:B------:R-:W-:Y:S01]  /*1a330*/  HMMA.16816.F32 R44, R100.reuse, R106, R44 ;  /* 0x0000006a642c723c */ /* 0x040fe2000000182c */
[----:B------:R-:W1:Y:S07]  /*1a340*/  LDSM.16.MT88.4 R104, [R168+0xe800] ;  /* 0x00e80000a868783b */ /* 0x000e6e0000004200 */
[C---:B-1----:R-:W-:Y:S08]  /*1a350*/  HMMA.16816.F32 R48, R100.reuse, R104, R48 ;  /* 0x000000686430723c */ /* 0x042ff00000001830 */
        /* <DEDUP_REMOVED lines=8> */
[C---:B------:R-:W-:Y:S08]  /*1a3e0*/  HMMA.16816.F32 R56, R120.reuse, R28, R56 ;  /* 0x0000001c7838723c */ /* 0x040ff00000001838 */
[----:B------:R-:W-:Y:S08]  /*1a3f0*/  HMMA.16816.F32 R60, R120, R30, R60 ;  /* 0x0000001e783c723c */ /* 0x000ff0000000183c */
        /* <DEDUP_REMOVED lines=15> */
[----:B------:R-:W2:Y:S07]  /*1a4f0*/  LDSM.16.MT88.4 R36, [R167+0x5000] ;  /* 0x00500000a724783b */ /* 0x000eae0000004200 */
[C---:B-1----:R-:W-:Y:S08]  /*1a500*/  HMMA.16816.F32 R88, R100.reuse, R104, R88 ;  /* 0x000000686458723c */ /* 0x042ff00000001858 */
[C---:B------:R-:W-:Y:S08]  /*1a510*/  HMMA.16816.F32 R92, R100.reuse, R106, R92 ;  /* 0x0000006a645c723c */ /* 0x040ff0000000185c */
[C---:B------:R-:W-:Y:S08]  /*1a520*/  HMMA.16816.F32 R104, R100.reuse, R108, R96 ;  /* 0x0000006c6468723c */ /* 0x040ff00000001860 */
[----:B------:R-:W-:Y:S01]  /*1a530*/  HMMA.16816.F32 R108, R100, R110, R8 ;  /* 0x0000006e646c723c */ /* 0x000fe20000001808 */
[----:B------:R-:W1:Y:S04]  /*1a540*/  LDSM.16.MT88.4 R8, [R154+0xd000] ;  /* 0x00d000009a08783b */ /* 0x000e680000004200 */
[----:B------:R-:W3:Y:S03]  /*1a550*/  LDSM.16.MT88.4 R100, [R154+0x11000] ;  /* 0x011000009a64783b */ /* 0x000ee60000004200 */
[C---:B--2---:R-:W-:Y:S08]  /*1a560*/  HMMA.16816.F32 R88, R120.reuse, R36, R88 ;  /* 0x000000247858723c */ /* 0x044ff00000001858 */
[C---:B------:R-:W-:Y:S01]  /*1a570*/  HMMA.16816.F32 R92, R120.reuse, R38, R92 ;  /* 0x00000026785c723c */ /* 0x040fe2000000185c */
[----:B------:R-:W-:Y:S07]  /*1a580*/  LDSM.16.MT88.4 R36, [R167+0x1800] ;  /* 0x00180000a724783b */ /* 0x000fee0000004200 */
[C---:B------:R-:W-:Y:S08]  /*1a590*/  HMMA.16816.F32 R124, R120.reuse, R132, R104 ;  /* 0x00000084787c723c */ /* 0x040ff00000001868 */
        /* <DEDUP_REMOVED lines=8> */
[C---:B--2---:R-:W-:Y:S08]  /*1a620*/  HMMA.16816.F32 R104, R136.reuse, R108, R80 ;  /* 0x0000006c8868723c */ /* 0x044ff00000001850 */
[----:B------:R-:W-:Y:S08]  /*1a630*/  HMMA.16816.F32 R108, R136, R110, R84 ;  /* 0x0000006e886c723c */ /* 0x000ff00000001854 */
[C---:B-1----:R-:W-:Y:S08]  /*1a640*/  HMMA.16816.F32 R16, R120.reuse, R8, R40 ;  /* 0x000000087810723c */ /* 0x042ff00000001828 */
[----:B------:R-:W-:Y:S01]  /*1a650*/  HMMA.16816.F32 R8, R120, R10, R44 ;  /* 0x0000000a7808723c */ /* 0x000fe2000000182c */
[----:B------:R-:W1:Y:S04]  /*1a660*/  LDSM.16.MT88.4 R44, [R168+0xd800] ;  /* 0x00d80000a82c783b */ /* 0x000e680000004200 */
[----:B------:R-:W2:Y:S03]  /*1a670*/  LDSM.16.MT88.4 R120, [R167+0x3800] ;  /* 0x00380000a778783b */ /* 0x000ea60000004200 */
[C---:B---3--:R-:W-:Y:S08]  /*1a680*/  HMMA.16816.F32 R72, R136.reuse, R76, R48 ;  /* 0x0000004c8848723c */ /* 0x048ff00000001830 */
[C---:B------:R-:W-:Y:S08]  /*1a690*/  HMMA.16816.F32 R76, R136.reuse, R78, R52 ;  /* 0x0000004e884c723c */ /* 0x040ff00000001834 */
[C---:B------:R-:W-:Y:S01]  /*1a6a0*/  HMMA.16816.F32 R48, R136.reuse, R36, R116 ;  /* 0x000000248830723c */ /* 0x040fe20000001874 */
[----:B------:R-:W3:Y:S07]  /*1a6b0*/  LDSM.16.MT88.4 R116, [R167+0x5800] ;  /* 0x00580000a774783b */ /* 0x000eee0000004200 */
[C---:B------:R-:W-:Y:S01]  /*1a6c0*/  HMMA.16816.F32 R52, R136.reuse, R38, R112 ;  /* 0x000000268834723c */ /* 0x040fe20000001870 */
[----:B------:R-:W4:Y:S07]  /*1a6d0*/  LDSM.16.MT88.4 R36, [R154+0xd800] ;  /* 0x00d800009a24783b */ /* 0x000f2e0000004200 */
[C---:B-1----:R-:W-:Y:S08]  /*1a6e0*/  HMMA.16816.F32 R40, R136.reuse, R44, R140 ;  /* 0x0000002c8828723c */ /* 0x042ff0000000188c */
[C---:B------:R-:W-:Y:S08]  /*1a6f0*/  HMMA.16816.F32 R44, R136.reuse, R46, R128 ;  /* 0x0000002e882c723c */ /* 0x040ff00000001880 */
[C---:B--2---:R-:W-:Y:S08]  /*1a700*/  HMMA.16816.F32 R80, R136.reuse, R120, R56 ;  /* 0x000000788850723c */ /* 0x044ff00000001838 */
[C---:B---3--:R-:W-:Y:S08]  /*1a710*/  HMMA.16816.F32 R112, R136.reuse, R116, R88 ;  /* 0x000000748870723c */ /* 0x048ff00000001858 */
[C---:B------:R-:W-:Y:S01]  /*1a720*/  HMMA.16816.F32 R116, R136.reuse, R118, R92 ;  /* 0x000000768874723c */ /* 0x040fe2000000185c */
[----:B------:R-:W1:Y:S07]  /*1a730*/  LDSM.16.MT88.4 R92, [R2+0x3800] ;  /* 0x00380000025c783b */ /* 0x000e6e0000004200 */
[C---:B----4-:R-:W-:Y:S01]  /*1a740*/  HMMA.16816.F32 R128, R136.reuse, R36, R4 ;  /* 0x000000248880723c */ /* 0x050fe20000001804 */
[----:B------:R2:W3:Y:S07]  /*1a750*/  LDSM.16.MT88.4 R4, [R2+0x5800] ;  /* 0x005800000204783b */ /* 0x0004ee0000004200 */
[C---:B------:R-:W-:Y:S01]  /*1a760*/  HMMA.16816.F32 R36, R136.reuse, R38, R12 ;  /* 0x000000268824723c */ /* 0x040fe2000000180c */
[----:B------:R-:W4:Y:S07]  /*1a770*/  LDSM.16.MT88.4 R12, [R154+0x11800] ;  /* 0x011800009a0c783b */ /* 0x000f2e0000004200 */
[C---:B------:R-:W-:Y:S08]  /*1a780*/  HMMA.16816.F32 R84, R136.reuse, R122, R60 ;  /* 0x0000007a8854723c */ /* 0x040ff0000000183c */
[----:B------:R-:W-:Y:S01]  /*1a790*/  HMMA.16816.F32 R56, R136, R64, R32 ;  /* 0x000000408838723c */ /* 0x000fe20000001820 */
[----:B--2---:R-:W-:-:S02]  /*1a7a0*/  MOV R2, R144 ;  /* 0x0000009000027202 */ /* 0x004fc40000000f00 */
[----:B------:R-:W-:-:S05]  /*1a7b0*/  @P2 MOV R2, R144 ;  /* 0x0000009000022202 */ /* 0x000fca0000000f00 */
[C---:B------:R-:W-:Y:S08]  /*1a7c0*/  HMMA.16816.F32 R60, R136.reuse, R66, R20 ;  /* 0x00000042883c723c */ /* 0x040ff00000001814 */
[C---:B------:R-:W-:Y:S08]  /*1a7d0*/  HMMA.16816.F32 R64, R136.reuse, R68, R16 ;  /* 0x000000448840723c */ /* 0x040ff00000001810 */
[----:B------:R-:W-:Y:S01]  /*1a7e0*/  HMMA.16816.F32 R68, R136, R70, R8 ;  /* 0x000000468844723c */ /* 0x000fe20000001808 */
[----:B------:R-:W-:-:S04]  /*1a7f0*/  FADD.FTZ R9, R155, R0 ;  /* 0x000000009b097221 */ /* 0x000fc80000010000 */
[----:B------:R-:W-:-:S03]  /*1a800*/  FADD.FTZ R9, R152, R9 ;  /* 0x0000000998097221 */ /* 0x000fc60000010000 */
[----:B-1----:R-:W-:Y:S01]  /*1a810*/  HMMA.16816.F32 R88, R136, R92, R28 ;  /* 0x0000005c8858723c */ /* 0x002fe2000000181c */
        /* <DEDUP_REMOVED lines=16> */
[----:B------:R-:W-:Y:S01]  /*1a920*/  HMMA.16816.F32 R124, R136, R6, R132 ;  /* 0x00000006887c723c */ /* 0x000fe20000001884 */
[----:B------:R-:W-:-:S04]  /*1a930*/  NOP ;  /* 0x0000000000007918 */ /* 0x000fc80000000000 */
[----:B------:R-:W-:-:S15]  /*1a940*/  BRA.U UP1, `(.L_x_1485) ;  /* 0x0000000101047547 */ /* 0x000fde000b800000 */
.L_x_1479:
[----:B------:R-:W-:-:S12]  /*1a950*/  UIADD3 UR4, UPT, UPT, UR14, -0x1, URZ ;  /* 0xffffffff0e047890 */ /* 0x000fd8000fffe0ff */
.L_x_1485:
[----:B------:R-:W-:-:S09]  /*1a960*/  UISETP.GE.AND UP0, UPT, UR4, UR20, UPT ;  /* 0x000000140400728c */ /* 0x000fd2000bf06270 */
[----:B------:R-:W-:Y:S05]  /*1a970*/  BRA.U !UP0, `(.L_x_1486) ;  /* 0x00000039082c7547 */ /* 0x000fea000b800000 */
[----:B------:R-:W1:Y:S01]  /*1a980*/  S2UR UR5, SR_CgaCtaId ;  /* 0x00000000000579c3 */ /* 0x000e620000008800 */
[----:B------:R-:W-:Y:S01]  /*1a990*/  UISETP.NE.U32.AND UP0, UPT, UR12, URZ, UPT ;  /* 0x000000ff0c00728c */ /* 0x000fe2000bf05070 */
[----:B------:R-:W-:Y:S01]  /*1a9a0*/  MOV R5, 0x20 ;  /* 0x0000002000057802 */ /* 0x000fe20000000f00 */
[----:B------:R-:W-:Y:S01]  /*1a9b0*/  IMAD.MOV.U32 R3, RZ, RZ, R0 ;  /* 0x000000ffff037224 */ /* 0x000fe200078e0000 */
[----:B------:R-:W-:Y:S01]  /*1a9c0*/  MOV R163, RZ ;  /* 0x000000ff00a37202 */ /* 0x000fe20000000f00 */
[----:B------:R-:W-:Y:S01]  /*1a9d0*/  UISETP.NE.AND.EX UP0, UPT, UR13, URZ, UPT, UP0 ;  /* 0x000000ff0d00728c */ /* 0x000fe2000bf05300 */
[----:B------:R-:W-:Y:S01]  /*1a9e0*/  SEL R5, R5, 0xffffffe0, !P1 ;  /* 0xffffffe005057807 */ /* 0x000fe20004800000 */
[----:B------:R-:W-:Y:S01]  /*1a9f0*/  IMAD.MOV.U32 R133, RZ, RZ, R2 ;  /* 0x000000ffff857224 */ /* 0x000fe200078e0002 */
[----:B------:R-:W-:Y:S01]  /*1aa00*/  UMOV UR13, 0x400 ;  /* 0x00000400000d7882 */ /* 0x000fe20000000000 */
[----:B------:R-:W-:Y:S01]  /*1aa10*/  VIADD R162, R154, 0xc000 ;  /* 0x0000c0009aa27836 */ /* 0x000fe20000000000 */
        /* <DEDUP_REMOVED lines=9> */
.L_x_1490:
[----:B------:R-:W-:Y:S01]  /*1aab0*/  @!P4 IADD3 R11, P0, PT, RZ, -R163, RZ ;  /* 0x800000a3ff0bc210 */ /* 0x000fe20007f1e0ff */
[----:B------:R-:W1:Y:S01]  /*1aac0*/  S2R R153, SR_TID.X ;  /* 0x0000000000997919 */ /* 0x000e620000002100 */
[----:B------:R-:W5:Y:S01]  /*1aad0*/  @!P4 LDC R6, c[0x0][0x3c0] ;  /* 0x0000f000ff06cb82 */ /* 0x000f620000000800 */
[----:B------:R-:W-:Y:S07]  /*1aae0*/  DEPBAR.LE SB0, 0x0 ;  /* 0x000080000000791a */ /* 0x000fee0000000000 */
[----:B------:R-:W-:Y:S01]  /*1aaf0*/  BAR.SYNC.DEFER_BLOCKING 0x0 ;  /* 0x0000000000007b1d */ /* 0x000fe20000010000 */
[C---:B-1----:R-:W-:Y:S01]  /*1ab00*/  LOP3.LUT R9, R153.reuse, 0x38, RZ, 0xc0, !PT ;  /* 0x0000003899097812 */ /* 0x042fe200078ec0ff */
[C---:B------:R-:W-:Y:S01]  /*1ab10*/  IMAD.SHL.U32 R2, R153.reuse, 0x8, RZ ;  /* 0x0000000899027824 */ /* 0x040fe200078e00ff */
[--C-:B------:R-:W-:Y:S01]  /*1ab20*/  SHF.R.U32.HI R151, RZ, 0x1, R153.reuse ;  /* 0x00000001ff977819 */ /* 0x100fe20000011699 */
[----:B------:R-:W-:Y:S02]  /*1ab30*/  IMAD.SHL.U32 R135, R153, 0x40, RZ ;  /* 0x0000004099877824 */ /* 0x000fe400078e00ff */
[----:B-----5:R-:W-:Y:S01]  /*1ab40*/  @!P4 IMAD.SHL.U32 R10, R6, 0x40, RZ ;  /* 0x00000040060ac824 */ /* 0x020fe200078e00ff */
[----:B------:R-:W-:Y:S01]  /*1ab50*/  LOP3.LUT R9, R9, 0x1f8, R2, 0x78, !PT ;  /* 0x000001f809097812 */ /* 0x000fe200078e7802 */
[----:B------:R-:W-:Y:S01]  /*1ab60*/  IMAD.SHL.U32 R13, R153, 0x20, RZ ;  /* 0x00000020990d7824 */ /* 0x000fe200078e00ff */
[----:B------:R-:W-:Y:S01]  /*1ab70*/  LOP3.LUT R0, R135, 0x1c0, RZ, 0xc0, !PT ;  /* 0x000001c087007812 */ /* 0x000fe200078ec0ff */
[----:B------:R-:W-:Y:S01]  /*1ab80*/  @!P4 IMAD.X R10, RZ, RZ, ~R10, P0 ;  /* 0x000000ffff0ac224 */ /* 0x000fe200000e0e0a */
[----:B------:R-:W-:Y:S02]  /*1ab90*/  LOP3.LUT R166, R9, 0x1e00, R2, 0xf8, !PT ;  /* 0x00001e0009a67812 */ /* 0x000fe400078ef802 */
[----:B------:R-:W-:Y:S01]  /*1aba0*/  LOP3.LUT R8, R2, 0x38, RZ, 0xc0, !PT ;  /* 0x0000003802087812 */ /* 0x000fe200078ec0ff */
[----:B------:R-:W1:Y:S01]  /*1abb0*/  LDC R9, c[0x0][0x3c4] ;  /* 0x0000f100ff097b82 */ /* 0x000e620000000800 */
[----:B------:R-:W-:Y:S02]  /*1abc0*/  LOP3.LUT R4, R151, 0x8, RZ, 0xc0, !PT ;  /* 0x0000000897047812 */ /* 0x000fe400078ec0ff */
[----:B------:R-:W-:Y:S02]  /*1abd0*/  LOP3.LUT R5, R0, 0x8, R153, 0xf8, !PT ;  /* 0x0000000800057812 */ /* 0x000fe400078ef899 */
[C---:B--2---:R-:W-:Y:S02]  /*1abe0*/  ISETP.GE.AND P3, PT, R8.reuse, UR14, PT ;  /* 0x0000000e08007c0c */ /* 0x044fe4000bf66270 */
[C---:B------:R-:W-:Y:S02]  /*1abf0*/  LOP3.LUT R12, R8.reuse, 0x40, RZ, 0xfc, !PT ;  /* 0x00000040080c7812 */ /* 0x040fe400078efcff */
[----:B------:R-:W-:Y:S02]  /*1ac00*/  LOP3.LUT R8, R8, 0x80, RZ, 0xfc, !PT ;  /* 0x0000008008087812 */ /* 0x000fe400078efcff */
[----:B------:R-:W-:Y:S02]  /*1ac10*/  LOP3.LUT R150, R13, 0x7c00, RZ, 0xc0, !PT ;  /* 0x00007c000d967812 */ /* 0x000fe400078ec0ff */
[--C-:B------:R-:W-:Y:S02]  /*1ac20*/  LOP3.LUT R7, R4, 0x1c0, R135.reuse, 0xf8, !PT ;  /* 0x000001c004077812 */ /* 0x100fe400078ef887 */
[----:B------:R-:W-:Y:S02]  /*1ac30*/  @!P4 SHF.R.S64 R11, R11, 0x1f, R10 ;  /* 0x0000001f0b0bc819 */ /* 0x000fe4000000100a */
[----:B------:R-:W-:Y:S02]  /*1ac40*/  LOP3.LUT R0, R5, 0x38, R2, 0x78, !PT ;  /* 0x0000003805007812 */ /* 0x000fe400078e7802 */
[----:B------:R-:W-:Y:S01]  /*1ac50*/  ISETP.GE.AND P1, PT, R8, UR14, PT ;  /* 0x0000000e08007c0c */ /* 0x000fe2000bf26270 */
[----:B------:R-:W-:Y:S01]  /*1ac60*/  IMAD.MOV.U32 R8, RZ, RZ, R158 ;  /* 0x000000ffff087224 */ /* 0x000fe200078e009e */
[----:B------:R-:W-:Y:S02]  /*1ac70*/  LOP3.LUT R5, R150, 0x200, R135, 0xf8, !PT ;  /* 0x0000020096057812 */ /* 0x000fe400078ef887 */
[----:B------:R-:W-:Y:S02]  /*1ac80*/  LOP3.LUT R135, R135, 0x400, RZ, 0xc0, !PT ;  /* 0x0000040087877812 */ /* 0x000fe400078ec0ff */
[----:B------:R-:W-:Y:S02]  /*1ac90*/  LOP3.LUT R146, R7, 0x38, R2, 0x78, !PT ;  /* 0x0000003807927812 */ /* 0x000fe400078e7802 */
[----:B------:R-:W-:Y:S01]  /*1aca0*/  @!P4 IADD3 R158, P0, PT, R158, R11, RZ ;  /* 0x0000000b9e9ec210 */ /* 0x000fe20007f1e0ff */
[----:B------:R-:W-:Y:S01]  /*1acb0*/  IMAD.MOV.U32 R11, RZ, RZ, R159 ;  /* 0x000000ffff0b7224 */ /* 0x000fe200078e009f */
[----:B------:R-:W-:Y:S01]  /*1acc0*/  ISETP.GE.AND P2, PT, R12, UR14, PT ;  /* 0x0000000e0c007c0c */ /* 0x000fe2000bf46270 */
[----:B------:R-:W-:Y:S01]  /*1acd0*/  IMAD R135, R0, 0x2, R135 ;  /* 0x0000000200877824 */ /* 0x000fe200078e0287 */
[----:B------:R-:W-:Y:S02]  /*1ace0*/  LOP3.LUT R146, R5, R146, RZ, 0xfc, !PT ;  /* 0x0000009205927212 */ /* 0x000fe400078efcff */
[----:B------:R-:W-:Y:S02]  /*1acf0*/  @!P4 LEA.HI.X.SX32 R159, R10, R159, 0x1, P0 ;  /* 0x0000009f0a9fc211 */ /* 0x000fe400000f0eff */
[----:B------:R-:W-:Y:S01]  /*1ad00*/  LEA R166, R166, UR5, 0x1 ;  /* 0x00000005a6a67c11 */ /* 0x000fe2000f8e08ff */
[----:B------:R-:W-:Y:S06]  /*1ad10*/  @!P4 BRA `(.L_x_1487) ;  /* 0x0000000000f8c947 */ /* 0x000fec0003800000 */
[----:B------:R-:W2:Y:S01]  /*1ad20*/  LDC R5, c[0x0][0x4f0] ;  /* 0x00013c00ff057b82 */ /* 0x000ea20000000800 */
[----:B------:R-:W-:Y:S06]  /*1ad30*/  UIADD3 UR13, UPT, UPT, UR12, -0x40, URZ ;  /* 0xffffffc00c0d7890 */ /* 0x000fec000fffe0ff */
[----:B------:R-:W-:Y:S05]  /*1ad40*/  IMAD.U32 R13, RZ, RZ, UR13 ;  /* 0x0000000dff0d7e24 */ /* 0x000fea000f8e00ff */
[----:B------:R-:W-:Y:S02]  /*1ad50*/  IABS R13, R13 ;  /* 0x0000000d000d7213 */ /* 0x000fe40000000000 */
[----:B--2---:R-:W-:Y:S04]  /*1ad60*/  IABS R2, R5 ;  /* 0x0000000500027213 */ /* 0x004fe80000000000 */
[----:B------:R-:W2:Y:S10]  /*1ad70*/  I2F.RP R4, R2 ;  /* 0x0000000200047306 */ /* 0x000eb40000209400 */
[----:B--2---:R-:W2:Y:S02]  /*1ad80*/  MUFU.RCP R0, R4 ;  /* 0x0000000400007308 */ /* 0x004ea40000001000 */
[----:B--2---:R-:W-:Y:S08]  /*1ad90*/  VIADD R14, R0, 0xffffffe ;  /* 0x0ffffffe000e7836 */ /* 0x004ff00000000000 */
[----:B------:R-:W2:Y:S02]  /*1ada0*/  F2I.FTZ.U32.TRUNC.NTZ R15, R14 ;  /* 0x0000000e000f7305 */ /* 0x000ea4000021f000 */
[--C-:B--2---:R-:W-:Y:S01]  /*1adb0*/  IMAD.MOV R7, RZ, RZ, -R15.reuse ;  /* 0x000000ffff077224 */ /* 0x104fe200078e0a0f */
        /* <DEDUP_REMOVED lines=17> */
[-C--:B------:R-:W-:Y:S04]  /*1aed0*/  @!P5 IADD3 R15, PT, PT, R15, -R2.reuse, RZ ;  /* 0x800000020f0fd210 */ /* 0x080fe80007ffe0ff */
[----:B------:R-:W-:Y:S02]  /*1aee0*/  ISETP.GE.U32.AND P0, PT, R15, R2, PT ;  /* 0x000000020f00720c */ /* 0x000fe40003f06070 */
[C---:B------:R-:W-:Y:S02]  /*1aef0*/  LOP3.LUT R2, R5.reuse, UR13, RZ, 0x3c, !PT ;  /* 0x0000000d05027c12 */ /* 0x040fe4000f8e3cff */
[----:B------:R-:W-:Y:S02]  /*1af00*/  LOP3.LUT R15, RZ, R5, RZ, 0x33, !PT ;  /* 0x00000005ff0f7212 */ /* 0x000fe400078e33ff */
[----:B------:R-:W-:Y:S02]  /*1af10*/  ISETP.GE.AND P5, PT, R2, RZ, PT ;  /* 0x000000ff0200720c */ /* 0x000fe40003fa6270 */
[----:B------:R-:W-:Y:S02]  /*1af20*/  @P6 IADD3 R4, PT, PT, R4, 0x1, RZ ;  /* 0x0000000104046810 */ /* 0x000fe40007ffe0ff */
[----:B------:R-:W-:Y:S02]  /*1af30*/  ISETP.GE.AND P6, PT, R6, RZ, PT ;  /* 0x000000ff0600720c */ /* 0x000fe40003fc6270 */
[----:B------:R-:W2:Y:S01]  /*1af40*/  LDC.64 R6, c[0x0][0x3c0] ;  /* 0x0000f000ff067b82 */ /* 0x000ea20000000a00 */
        /* <DEDUP_REMOVED lines=27> */
.L_x_1487:
[----:B------:R-:W-:Y:S01]  /*1b100*/  @!PT LDS RZ, [RZ] ;  /* 0x00000000fffff984 */ /* 0x000fe20000000800 */
[----:B------:R-:W-:Y:S01]  /*1b110*/  @!PT LDS RZ, [RZ] ;  /* 0x00000000fffff984 */ /* 0x000fe20000000800 */
[----:B------:R-:W-:Y:S01]  /*1b120*/  @!PT LDS RZ, [RZ] ;  /* 0x00000000fffff984 */ /* 0x000fe20000000800 */
[----:B------:R-:W-:Y:S01]  /*1b130*/  @!P3 LDGSTS.E.BYPASS.LTC128B.128 [R166+0xc000], desc[UR6][R158.64] ;  /* 0x0c0000009ea6bfae */ /* 0x000fe2000b981a06 */
[C---:B------:R-:W-:Y:S01]  /*1b140*/  LEA R4, P0, R6.reuse, R158, 0x5 ;  /* 0x0000009e06047211 */ /* 0x040fe200078028ff */
[C---:B------:R-:W-:Y:S01]  /*1b150*/  IMAD.SHL.U32 R0, R6.reuse, 0x20, RZ ;  /* 0x0000002006007824 */ /* 0x040fe200078e00ff */
[C-C-:B-1----:R-:W-:Y:S01]  /*1b160*/  SHF.L.U64.HI R2, R6.reuse, 0x5, R9.reuse ;  /* 0x0000000506027819 */ /* 0x142fe20000010209 */
[----:B------:R-:W-:Y:S01]  /*1b170*/  @P3 STS.128 [R166+0xc000], RZ ;  /* 0x00c000ffa6003388 */ /* 0x000fe20000000c00 */
[----:B------:R-:W-:Y:S01]  /*1b180*/  LEA.HI.X R5, R6, R159, R9, 0x5, P0 ;  /* 0x0000009f06057211 */ /* 0x000fe200000f2c09 */
[----:B------:R-:W-:Y:S01]  /*1b190*/  UIADD3 UR16, UPT, UPT, UR16, -0x1, URZ ;  /* 0xffffffff10107890 */ /* 0x000fe2000fffe0ff */
[----:B------:R-:W-:Y:S01]  /*1b1a0*/  IADD3 R6, P5, PT, R0, R4, RZ ;  /* 0x0000000400067210 */ /* 0x000fe20007fbe0ff */
[----:B------:R-:W-:Y:S01]  /*1b1b0*/  @!PT LDS RZ, [RZ] ;  /* 0x00000000fffff984 */ /* 0x000fe20000000800 */
[----:B------:R-:W-:Y:S01]  /*1b1c0*/  @!PT LDS RZ, [RZ] ;  /* 0x00000000fffff984 */ /* 0x000fe20000000800 */
[----:B------:R-:W-:Y:S01]  /*1b1d0*/  @!PT LDS RZ, [RZ] ;  /* 0x00000000fffff984 */ /* 0x000fe20000000800 */
[----:B------:R-:W-:Y:S01]  /*1b1e0*/  @!P2 LDGSTS.E.BYPASS.LTC128B.128 [R166+0xe000], desc[UR6][R158.64+0x80] ;  /* 0x0e0000809ea6afae */ /* 0x000fe2000b981a06 */
[----:B------:R-:W-:Y:S01]  /*1b1f0*/  LEA R146, R146, UR5, 0x1 ;  /* 0x0000000592927c11 */ /* 0x000fe2000f8e08ff */
[----:B------:R-:W-:Y:S01]  /*1b200*/  UISETP.GT.AND UP0, UPT, UR16, UR20, UPT ;  /* 0x000000141000728c */ /* 0x000fe2000bf04270 */
[----:B------:R-:W-:Y:S01]  /*1b210*/  IADD3 R20, P0, PT, R0, R6, RZ ;  /* 0x0000000600147210 */ /* 0x000fe20007f1e0ff */
[----:B------:R-:W-:Y:S01]  /*1b220*/  @P2 STS.128 [R166+0xe000], RZ ;  /* 0x00e000ffa6002388 */ /* 0x000fe20000000c00 */
[C---:B------:R-:W-:Y:S02]  /*1b230*/  IMAD.X R7, R2.reuse, 0x1, R5, P5 ;  /* 0x0000000102077824 */ /* 0x040fe400028e0605 */
[----:B------:R-:W-:Y:S01]  /*1b240*/  VIADD R0, R135, UR5 ;  /* 0x0000000587007c36 */ /* 0x000fe20008000000 */
        /* <DEDUP_REMOVED lines=15> */
[--C-:B------:R-:W-:Y:S01]  /*1b340*/  IMAD.IADD R2, R155, 0x1, R0.reuse ;  /* 0x000000019b027824 */ /* 0x100fe200078e0200 */
[----:B------:R-:W-:Y:S02]  /*1b350*/  SEL R145, R148, 0xffffffc0, !P0 ;  /* 0xffffffc094917807 */ /* 0x000fe40004000000 */
[----:B------:R-:W-:Y:S01]  /*1b360*/  @!PT LDS RZ, [RZ] ;  /* 0x00000000fffff984 */ /* 0x000fe20000000800 */
[----:B------:R-:W-:Y:S01]  /*1b370*/  @!PT LDS RZ, [RZ] ;  /* 0x00000000fffff984 */ /* 0x000fe20000000800 */
[----:B------:R-:W-:Y:S01]  /*1b380*/  @!PT LDS RZ, [RZ] ;  /* 0x00000000fffff984 */ /* 0x000fe20000000800 */
[----:B------:R-:W-:Y:S03]  /*1b390*/  @!P2 LDGSTS.E.BYPASS.LTC128B.128 [R166+0xe800], desc[UR6][R4.64+0x80] ;  /* 0x0e80008004a6afae */ /* 0x000fe6000b981a06 */
[C---:B------:R-:W-:Y:S01]  /*1b3a0*/  IMAD.IADD R0, R145.reuse, 0x1, R0 ;  /* 0x0000000191007824 */ /* 0x040fe200078e0200 */
        /* <DEDUP_REMOVED lines=40> */
[----:B------:R-:W1:Y:S04]  /*1b630*/  LDSM.16.M88.4 R8, [R135+UR5+0x6000] ;  /* 0x006000058708783b */ /* 0x000e680008000200 */
[----:B------:R-:W5:Y:S04]  /*1b640*/  LDSM.16.M88.4 R16, [R135+UR5+0x6800] ;  /* 0x006800058710783b */ /* 0x000f680008000200 */
[----:B------:R-:W2:Y:S04]  /*1b650*/  LDSM.16.M88.4 R24, [R135+UR5+0x7000] ;  /* 0x007000058718783b */ /* 0x000ea80008000200 */
[----:B------:R-:W0:Y:S04]  /*1b660*/  LDGDEPBAR ;  /* 0x00000000000079af */ /* 0x000e280000000000 */
[----:B------:R-:W3:Y:S04]  /*1b670*/  LDSM.16.M88.4 R32, [R135+UR5+0x7800] ;  /* 0x007800058720783b */ /* 0x000ee80008000200 */
[----:B------:R-:W-:Y:S01]  /*1b680*/  LDSM.16.M88.4 R140, [R144] ;  /* 0x00000000908c783b */ /* 0x000fe20000000200 */
[C---:B-1----:R-:W-:Y:S08]  /*1b690*/  HMMA.16816.F32 R4, R136.reuse, R8, RZ ;  /* 0x000000088804723c */ /* 0x042ff000000018ff */
[C---:B------:R-:W-:Y:S08]  /*1b6a0*/  HMMA.16816.F32 R8, R136.reuse, R10, RZ ;  /* 0x0000000a8808723c */ /* 0x040ff000000018ff */
[C---:B-----5:R-:W-:Y:S08]  /*1b6b0*/  HMMA.16816.F32 R12, R136.reuse, R16, RZ ;  /* 0x00000010880c723c */ /* 0x060ff000000018ff */
[C---:B------:R-:W-:Y:S08]  /*1b6c0*/  HMMA.16816.F32 R16, R136.reuse, R18, RZ ;  /* 0x000000128810723c */ /* 0x040ff000000018ff */
[C---:B--2---:R-:W-:Y:S08]  /*1b6d0*/  HMMA.16816.F32 R20, R136.reuse, R24, RZ ;  /* 0x000000188814723c */ /* 0x044ff000000018ff */
[C---:B------:R-:W-:Y:S08]  /*1b6e0*/  HMMA.16816.F32 R24, R136.reuse, R26, RZ ;  /* 0x0000001a8818723c */ /* 0x040ff000000018ff */
[C---:B---3--:R-:W-:Y:S08]  /*1b6f0*/  HMMA.16816.F32 R28, R136.reuse, R32, RZ ;  /* 0x00000020881c723c */ /* 0x048ff000000018ff */
        /* <DEDUP_REMOVED lines=138> */
[----:B------:R-:W2:Y:S01]  /*1bfa0*/  LDSM.16.M88.4 R140, [R132+0xb800] ;  /* 0x00b80000848c783b */ /* 0x000ea20000000200 */
[----:B------:R-:W-:Y:S04]  /*1bfb0*/  DEPBAR.LE SB0, 0x0 ;  /* 0x000080000000791a */ /* 0x000fe80000000000 */
[----:B------:R-:W-:Y:S02]  /*1bfc0*/  BAR.SYNC.DEFER_BLOCKING 0x0 ;  /* 0x0000000000007b1d */ /* 0x000fe40000010000 */
[C---:B-1----:R-:W-:Y:S08]  /*1bfd0*/  HMMA.16816.F32 R20, R144.reuse, R136, R20 ;  /* 0x000000889014723c */ /* 0x042ff00000001814 */
[C---:B------:R-:W-:Y:S08]  /*1bfe0*/  HMMA.16816.F32 R24, R144.reuse, R138, R24 ;  /* 0x0000008a9018723c */ /* 0x040ff00000001818 */
[C---:B--2---:R-:W-:Y:S08]  /*1bff0*/  HMMA.16816.F32 R28, R144.reuse, R140, R28 ;  /* 0x0000008c901c723c */ /* 0x044ff0000000181c */
[----:B------:R-:W-:Y:S01]  /*1c000*/  HMMA.16816.F32 R32, R144, R142, R32 ;  /* 0x0000008e9020723c */ /* 0x000fe20000001820 */
[----:B------:R-:W-:Y:S08]  /*1c010*/  @!UPT UIADD3 URZ, UPT, UPT, URZ, URZ, URZ ;  /* 0x000000fffffff290 */ /* 0x000ff0000fffe0ff */
[----:B------:R-:W-:Y:S11]  /*1c020*/  BRA.U !UP0, `(.L_x_1488) ;  /* 0x00000009084c7547 */ /* 0x000ff6000b800000 */
        /* <DEDUP_REMOVED lines=71> */
[C---:B----4-:R-:W-:Y:S01]  /*1c4a0*/  IMAD.WIDE.U32 R142, R139.reuse, UR8, R142 ;  /* 0x000000088b8e7c25 */ /* 0x050fe2000f8e008e */
[----:B------:R-:W-:Y:S02]  /*1c4b0*/  SHF.R.S32.HI R2, RZ, 0x1f, R139 ;  /* 0x0000001fff027819 */ /* 0x000fe4000001148b */
[----:B------:R-:W-:Y:S03]  /*1c4c0*/  LEA R156, P5, R142, R156, 0x1 ;  /* 0x0000009c8e9c7211 */ /* 0x000fe600078a08ff */
[----:B------:R-:W-:Y:S04]  /*1c4d0*/  IMAD R2, R2, UR8, RZ ;  /* 0x0000000802027c24 */ /* 0x000fe8000f8e02ff */
[----:B------:R-:W-:Y:S05]  /*1c4e0*/  IMAD R2, R139, UR9, R2 ;  /* 0x000000098b027c24 */ /* 0x000fea000f8e0202 */
[----:B------:R-:W-:Y:S04]  /*1c4f0*/  IADD3 R2, PT, PT, R143, R2, RZ ;  /* 0x000000028f027210 */ /* 0x000fe80007ffe0ff */
[----:B------:R-:W-:Y:S07]  /*1c500*/  LEA.HI.X R157, R142, R157, R2, 0x1, P5 ;  /* 0x0000009d8e9d7211 */ /* 0x000fee00028f0c02 */
.L_x_1489:
        /* <DEDUP_REMOVED lines=69> */
.L_x_1488:
        /* <DEDUP_REMOVED lines=16> */
[----:B-1----:R-:W-:Y:S02]  /*1ca60*/  FMNMX3.FTZ R137, R0, R34, R35, !PT ;  /* 0x0000002200897276 */ /* 0x002fe40007810023 */
        /* <DEDUP_REMOVED lines=29> */
[----:B------:R-:W5:Y:S01]  /*1cc40*/  MUFU.EX2 R132, R133 ;  /* 0x0000008500847308 */ /* 0x000f620000000800 */
        /* <DEDUP_REMOVED lines=16> */
[C---:B-----5:R-:W-:Y:S01]  /*1cd50*/  FMUL.FTZ R8, R132.reuse, R128 ;  /* 0x0000008084087220 */ /* 0x060fe20000410000 */
        /* <DEDUP_REMOVED lines=45> */
[----:B------:R-:W-:Y:S03]  /*1d030*/  FMUL.FTZ R78, R3, R78 ;  /* 0x0000004e034e7220 */ /* 0x000fe60000410000 */
[----:B------:R-:W5:Y:S01]  /*1d040*/  MUFU.EX2 R7, R7 ;  /* 0x0000000700077308 */ /* 0x000f620000000800 */
[----:B---3--:R-:W-:Y:S01]  /*1d050*/  F2FP.F16.F32.PACK_AB R128, R143, R147 ;  /* 0x000000938f80723e */ /* 0x008fe200000000ff */
[C---:B------:R-:W-:Y:S01]  /*1d060*/  FMUL.FTZ R79, R3.reuse, R79 ;  /* 0x0000004f034f7220 */ /* 0x040fe20000410000 */
[C---:B------:R-:W-:Y:S01]  /*1d070*/  FMUL.FTZ R80, R132.reuse, R80 ;  /* 0x0000005084507220 */ /* 0x040fe20000410000 */
[C---:B------:R-:W-:Y:S01]  /*1d080*/  FMUL.FTZ R81, R132.reuse, R81 ;  /* 0x0000005184517220 */ /* 0x040fe20000410000 */
[C---:B------:R-:W-:Y:S01]  /*1d090*/  FMUL.FTZ R82, R3.reuse, R82 ;  /* 0x0000005203527220 */ /* 0x040fe20000410000 */
[----:B------:R-:W-:Y:S01]  /*1d0a0*/  FMUL.FTZ R83, R3, R83 ;  /* 0x0000005303537220 */ /* 0x000fe20000410000 */
[C---:B------:R-:W-:Y:S01]  /*1d0b0*/  FMUL.FTZ R84, R132.reuse, R84 ;  /* 0x0000005484547220 */ /* 0x040fe20000410000 */
[C---:B------:R-:W-:Y:S01]  /*1d0c0*/  FMUL.FTZ R85, R132.reuse, R85 ;  /* 0x0000005584557220 */ /* 0x040fe20000410000 */
[----:B--2---:R-:W-:Y:S01]  /*1d0d0*/  F2FP.F16.F32.PACK_AB R129, R135, R166 ;  /* 0x000000a68781723e */ /* 0x004fe200000000ff */
[C---:B------:R-:W-:Y:S01]  /*1d0e0*/  FMUL.FTZ R86, R3.reuse, R86 ;  /* 0x0000005603567220 */ /* 0x040fe20000410000 */
[C---:B------:R-:W-:Y:S01]  /*1d0f0*/  FMUL.FTZ R87, R3.reuse, R87 ;  /* 0x0000005703577220 */ /* 0x040fe20000410000 */
[C---:B------:R-:W-:Y:S01]  /*1d100*/  FMUL.FTZ R88, R132.reuse, R88 ;  /* 0x0000005884587220 */ /* 0x040fe20000410000 */
[C---:B------:R-:W-:Y:S01]  /*1d110*/  FMUL.FTZ R89, R132.reuse, R89 ;  /* 0x0000005984597220 */ /* 0x040fe20000410000 */
[C---:B------:R-:W-:Y:S01]  /*1d120*/  FMUL.FTZ R90, R3.reuse, R90 ;  /* 0x0000005a035a7220 */ /* 0x040fe20000410000 */
[----:B------:R-:W-:Y:S01]  /*1d130*/  FMUL.FTZ R91, R3, R91 ;  /* 0x0000005b035b7220 */ /* 0x000fe20000410000 */
[C---:B------:R-:W-:Y:S01]  /*1d140*/  FMUL.FTZ R92, R132.reuse, R92 ;  /* 0x0000005c845c7220 */ /* 0x040fe20000410000 */
[----:B-----5:R-:W-:Y:S01]  /*1d150*/  F2FP.F16.F32.PACK_AB R131, R7, R140 ;  /* 0x0000008c0783723e */ /* 0x020fe200000000ff */
        /* <DEDUP_REMOVED lines=61> */
[----:B------:R-:W-:Y:S04]  /*1d530*/  MOV R133, R2 ;  /* 0x0000000200857202 */ /* 0x000fe80000000f00 */
[----:B------:R-:W-:Y:S01]  /*1d540*/  MUFU.EX2 R173, R173 ;  /* 0x000000ad00ad7308 */ /* 0x000fe20000000800 */
[----:B------:R-:W-:Y:S09]  /*1d550*/  FADD.FTZ R141, R141, R32 ;  /* 0x000000208d8d7221 */ /* 0x000ff20000010000 */
        /* <DEDUP_REMOVED lines=39> */
[--C-:B------:R-:W-:Y:S01]  /*1d7d0*/  FFMA.FTZ R137, R16, UR4, -R167.reuse ;  /* 0x0000000410897c23 */ /* 0x100fe200080108a7 */
[----:B-1----:R-:W-:Y:S04]  /*1d7e0*/  F2FP.F16.F32.PACK_AB R16, R144, R169 ;  /* 0x000000a99010723e */ /* 0x002fe800000000ff */
[----:B------:R-:W-:Y:S03]  /*1d7f0*/  HMMA.16816.F32 R12, R128, R138, R12 ;  /* 0x0000008a800c723c */ /* 0x000fe6000000180c */
[----:B------:R-:W1:Y:S01]  /*1d800*/  MUFU.EX2 R137, R137 ;  /* 0x0000008900897308 */ /* 0x000e620000000800 */
[--C-:B------:R-:W-:Y:S01]  /*1d810*/  FFMA.FTZ R139, R18, UR4, -R142.reuse ;  /* 0x00000004128b7c23 */ /* 0x100fe2000801088e */
[--C-:B------:R-:W-:Y:S08]  /*1d820*/  FFMA.FTZ R138, R19, UR4, -R142.reuse ;  /* 0x00000004138a7c23 */ /* 0x100ff0000801088e */
[----:B------:R-:W-:Y:S01]  /*1d830*/  MUFU.EX2 R139, R139 ;  /* 0x0000008b008b7308 */ /* 0x000fe20000000800 */
[----:B--2---:R-:W-:Y:S01]  /*1d840*/  F2FP.F16.F32.PACK_AB R17, R136, R145 ;  /* 0x000000918811723e */ /* 0x004fe200000000ff */
[--C-:B------:R-:W-:Y:S02]  /*1d850*/  FFMA.FTZ R168, R23, UR4, -R142.reuse ;  /* 0x0000000417a87c23 */ /* 0x100fe4000801088e */
[----:B------:R-:W-:Y:S06]  /*1d860*/  LDSM.16.MT88.4 R20, [R154+0xd000] ;  /* 0x00d000009a14783b */ /* 0x000fec0000004200 */
[----:B------:R-:W2:Y:S01]  /*1d870*/  MUFU.EX2 R138, R138 ;  /* 0x0000008a008a7308 */ /* 0x000ea20000000800 */
[----:B-1----:R-:W-:Y:S09]  /*1d880*/  F2FP.F16.F32.PACK_AB R18, R146, R137 ;  /* 0x000000899212723e */ /* 0x002ff200000000ff */
[----:B------:R-:W1:Y:S01]  /*1d890*/  MUFU.EX2 R168, R168 ;  /* 0x000000a800a87308 */ /* 0x000e620000000800 */
[----:B--2---:R-:W-:Y:S07]  /*1d8a0*/  F2FP.F16.F32.PACK_AB R19, R138, R139 ;  /* 0x0000008b8a13723e */ /* 0x004fee00000000ff */
        /* <DEDUP_REMOVED lines=43> */
[----:B-1----:R-:W-:Y:S02]  /*1db60*/  F2FP.F16.F32.PACK_AB R17, R168, R173 ;  /* 0x000000ada811723e */ /* 0x002fe400000000ff */
[----:B------:R-:W-:Y:S01]  /*1db70*/  F2FP.F16.F32.PACK_AB R18, R175, R172 ;  /* 0x000000acaf12723e */ /* 0x000fe200000000ff */
[----:B------:R-:W-:Y:S01]  /*1db80*/  FADD.FTZ R140, R140, R33 ;  /* 0x000000218c8c7221 */ /* 0x000fe20000010000 */
[----:B------:R-:W-:Y:S01]  /*1db90*/  F2FP.F16.F32.PACK_AB R19, R174, R177 ;  /* 0x000000b1ae13723e */ /* 0x000fe200000000ff */
[----:B------:R-:W-:Y:S01]  /*1dba0*/  LDSM.16.MT88.4 R32, [R6+0x1800] ;  /* 0x001800000620783b */ /* 0x000fe20000004200 */
[----:B------:R-:W1:Y:S05]  /*1dbb0*/  MUFU.EX2 R167, R167 ;  /* 0x000000a700a77308 */ /* 0x000e6a0000000800 */
[C---:B------:R-:W-:Y:S03]  /*1dbc0*/  HMMA.16816.F32 R8, R16.reuse, R20, R8 ;  /* 0x000000141008723c */ /* 0x040fe60000001808 */
[----:B--2---:R-:W-:Y:S02]  /*1dbd0*/  F2FP.F16.F32.PACK_AB R124, R164, R3 ;  /* 0x00000003a47c723e */ /* 0x004fe400000000ff */
[----:B------:R2:W-:Y:S03]  /*1dbe0*/  MUFU.EX2 R135, R125 ;  /* 0x0000007d00877308 */ /* 0x0005e60000000800 */
[C---:B------:R-:W-:Y:S01]  /*1dbf0*/  HMMA.16816.F32 R36, R16.reuse, R22, R36 ;  /* 0x000000161024723c */ /* 0x040fe20000001824 */
[----:B------:R-:W3:Y:S02]  /*1dc00*/  LDSM.16.MT88.4 R20, [R6+0x1000] ;  /* 0x001000000614783b */ /* 0x000ee40000004200 */
[----:B-1----:R-:W-:Y:S04]  /*1dc10*/  F2FP.F16.F32.PACK_AB R126, R167, R176 ;  /* 0x000000b0a77e723e */ /* 0x002fe800000000ff */
[----:B------:R-:W1:Y:S01]  /*1dc20*/  MUFU.EX2 R142, R142 ;  /* 0x0000008e008e7308 */ /* 0x000e620000000800 */
[C---:B------:R-:W-:Y:S03]  /*1dc30*/  HMMA.16816.F32 R40, R16.reuse, R24, R40 ;  /* 0x000000181028723c */ /* 0x040fe60000001828 */
[----:B--2---:R-:W-:Y:S05]  /*1dc40*/  F2FP.F16.F32.PACK_AB R125, R132, R165 ;  /* 0x000000a5847d723e */ /* 0x004fea00000000ff */
[C---:B------:R-:W-:Y:S01]  /*1dc50*/  HMMA.16816.F32 R44, R16.reuse, R26, R44 ;  /* 0x0000001a102c723c */ /* 0x040fe2000000182c */
[----:B------:R-:W2:Y:S02]  /*1dc60*/  LDSM.16.MT88.4 R24, [R155+0x1000] ;  /* 0x001000009b18783b */ /* 0x000ea40000004200 */
[----:B-1----:R-:W-:Y:S05]  /*1dc70*/  F2FP.F16.F32.PACK_AB R127, R142, R135 ;  /* 0x000000878e7f723e */ /* 0x002fea00000000ff */
        /* <DEDUP_REMOVED lines=27> */
[C---:B--2---:R-:W-:Y:S03]  /*1de30*/  HMMA.16816.F32 R120, R16.reuse, R24, R120 ;  /* 0x000000181078723c */ /* 0x044fe60000001878 */
[----:B------:R-:W-:Y:S01]  /*1de40*/  FADD.FTZ R24, R134, R141 ;  /* 0x0000008d86187221 */ /* 0x000fe20000010000 */
[----:B------:R-:W-:Y:S03]  /*1de50*/  FADD.FTZ R134, R7, R140 ;  /* 0x0000008c07867221 */ /* 0x000fe60000010000 */
[----:B------:R-:W-:Y:S01]  /*1de60*/  FADD.FTZ R169, R169, R24 ;  /* 0x00000018a9a97221 */ /* 0x000fe20000010000 */
[----:B------:R-:W-:Y:S01]  /*1de70*/  HMMA.16816.F32 R12, R16, R26, R12 ;  /* 0x0000001a100c723c */ /* 0x000fe2000000180c */
[----:B------:R-:W-:Y:S02]  /*1de80*/  LDSM.16.MT88.4 R16, [R154+0xf800] ;  /* 0x00f800009a10783b */ /* 0x000fe40000004200 */
[----:B------:R-:W-:Y:S01]  /*1de90*/  FADD.FTZ R145, R145, R134 ;  /* 0x0000008691917221 */ /* 0x000fe20000010000 */
[----:B------:R-:W-:Y:S03]  /*1dea0*/  FADD.FTZ R144, R144, R169 ;  /* 0x000000a990907221 */ /* 0x000fe60000010000 */
[----:B------:R-:W-:Y:S01]  /*1deb0*/  FADD.FTZ R136, R136, R145 ;  /* 0x0000009188887221 */ /* 0x000fe20000010000 */
[C---:B------:R-:W-:Y:S01]  /*1dec0*/  HMMA.16816.F32 R128, R124.reuse, R28, R8 ;  /* 0x0000001c7c80723c */ /* 0x040fe20000001808 */
[----:B------:R-:W2:Y:S04]  /*1ded0*/  LDSM.16.MT88.4 R8, [R155+0x1800] ;  /* 0x001800009b08783b */ /* 0x000ea80000004200 */
[----:B------:R-:W-:Y:S01]  /*1dee0*/  FADD.FTZ R7, R137, R144 ;  /* 0x0000009089077221 */ /* 0x000fe20000010000 */
[----:B------:R-:W-:Y:S02]  /*1def0*/  FADD.FTZ R139, R139, R136 ;  /* 0x000000888b8b7221 */ /* 0x000fe40000010000 */
[C---:B------:R-:W-:Y:S01]  /*1df00*/  HMMA.16816.F32 R36, R124.reuse, R30, R36 ;  /* 0x0000001e7c24723c */ /* 0x040fe20000001824 */
[----:B------:R-:W-:Y:S02]  /*1df10*/  LDSM.16.MT88.4 R24, [R6+0x3800] ;  /* 0x003800000618783b */ /* 0x000fe40000004200 */
[----:B------:R-:W-:Y:S01]  /*1df20*/  FADD.FTZ R7, R146, R7 ;  /* 0x0000000792077221 */ /* 0x000fe20000010000 */
[----:B------:R-:W-:Y:S03]  /*1df30*/  FADD.FTZ R138, R138, R139 ;  /* 0x0000008b8a8a7221 */ /* 0x000fe60000010000 */
[----:B------:R-:W-:Y:S01]  /*1df40*/  FADD.FTZ R170, R170, R7 ;  /* 0x00000007aaaa7221 */ /* 0x000fe20000010000 */
[----:B------:R-:W-:Y:S01]  /*1df50*/  FADD.FTZ R173, R173, R138 ;  /* 0x0000008aadad7221 */ /* 0x000fe20000010000 */
[C---:B-1----:R-:W-:Y:S01]  /*1df60*/  HMMA.16816.F32 R40, R124.reuse, R20, R40 ;  /* 0x000000147c28723c */ /* 0x042fe20000001828 */
[----:B------:R-:W-:Y:S02]  /*1df70*/  LDSM.16.MT88.4 R28, [R155+0x5800] ;  /* 0x005800009b1c783b */ /* 0x000fe40000004200 */
[----:B------:R-:W-:Y:S01]  /*1df80*/  FADD.FTZ R171, R171, R170 ;  /* 0x000000aaabab7221 */ /* 0x000fe20000010000 */
[----:B------:R-:W-:Y:S04]  /*1df90*/  FADD.FTZ R168, R168, R173 ;  /* 0x000000ada8a87221 */ /* 0x000fe80000010000 */
[C---:B------:R-:W-:Y:S01]  /*1dfa0*/  HMMA.16816.F32 R44, R124.reuse, R22, R44 ;  /* 0x000000167c2c723c */ /* 0x040fe2000000182c */
[----:B------:R-:W1:Y:S02]  /*1dfb0*/  LDSM.16.MT88.4 R20, [R152+0xf800] ;  /* 0x00f800009814783b */ /* 0x000e640000004200 */
[----:B------:R-:W-:Y:S04]  /*1dfc0*/  FADD.FTZ R177, R177, R168 ;  /* 0x000000a8b1b17221 */ /* 0x000fe80000010000 */
[----:B------:R-:W-:Y:S01]  /*1dfd0*/  FADD.FTZ R174, R174, R177 ;  /* 0x000000b1aeae7221 */ /* 0x000fe20000010000 */
[C---:B------:R-:W-:Y:S03]  /*1dfe0*/  HMMA.16816.F32 R48, R124.reuse, R32, R48 ;  /* 0x000000207c30723c */ /* 0x040fe60000001830 */
[----:B------:R-:W-:Y:S04]  /*1dff0*/  FADD.FTZ R165, R165, R174 ;  /* 0x000000aea5a57221 */ /* 0x000fe80000010000 */
[----:B------:R-:W-:Y:S01]  /*1e000*/  FADD.FTZ R132, R132, R165 ;  /* 0x000000a584847221 */ /* 0x000fe20000010000 */
[C---:B------:R-:W-:Y:S03]  /*1e010*/  HMMA.16816.F32 R52, R124.reuse, R34, R52 ;  /* 0x000000227c34723c */ /* 0x040fe60000001834 */
[----:B------:R-:W-:Y:S05]  /*1e020*/  FADD.FTZ R135, R135, R132 ;  /* 0x0000008487877221 */ /* 0x000fea0000010000 */
        /* <DEDUP_REMOVED lines=11> */
[----:B------:R5:W4:Y:S07]  /*1e0e0*/  LDSM.16.MT88.4 R24, [R6+0x5800] ;  /* 0x005800000618783b */ /* 0x000b2e0000004200 */
[C---:B--2---:R-:W-:Y:S08]  /*1e0f0*/  HMMA.16816.F32 R88, R124.reuse, R8, R88 ;  /* 0x000000087c58723c */ /* 0x044ff00000001858 */
[C---:B------:R-:W-:Y:S08]  /*1e100*/  HMMA.16816.F32 R92, R124.reuse, R10, R92 ;  /* 0x0000000a7c5c723c */ /* 0x040ff0000000185c */
[C---:B---3--:R-:W-:Y:S03]  /*1e110*/  HMMA.16816.F32 R96, R124.reuse, R16, R96 ;  /* 0x000000107c60723c */ /* 0x048fe60000001860 */
[----:B-----5:R-:W-:Y:S04]  /*1e120*/  FADD.FTZ R6, R172, R171 ;  /* 0x000000abac067221 */ /* 0x020fe80000010000 */
[----:B------:R-:W-:Y:S01]  /*1e130*/  FADD.FTZ R6, R175, R6 ;  /* 0x00000006af067221 */ /* 0x000fe20000010000 */
[C---:B------:R-:W-:Y:S03]  /*1e140*/  HMMA.16816.F32 R100, R124.reuse, R18, R100 ;  /* 0x000000127c64723c */ /* 0x040fe60000001864 */
[----:B------:R-:W-:Y:S04]  /*1e150*/  FADD.FTZ R3, R3, R6 ;  /* 0x0000000603037221 */ /* 0x000fe80000010000 */
[----:B------:R-:W-:Y:S01]  /*1e160*/  FADD.FTZ R3, R164, R3 ;  /* 0x00000003a4037221 */ /* 0x000fe20000010000 */
[C---:B-1----:R-:W-:Y:S03]  /*1e170*/  HMMA.16816.F32 R104, R124.reuse, R20, R104 ;  /* 0x000000147c68723c */ /* 0x042fe60000001868 */
[----:B------:R-:W-:Y:S01]  /*1e180*/  FADD.FTZ R176, R176, R3 ;  /* 0x00000003b0b07221 */ /* 0x000fe20000010000 */
[----:B------:R-:W-:Y:S01]  /*1e190*/  MOV R3, R0 ;  /* 0x0000000000037202 */ /* 0x000fe20000000f00 */
[----:B------:R-:W-:Y:S02]  /*1e1a0*/  FADD.FTZ R164, R142, R135 ;  /* 0x000000878ea47221 */ /* 0x000fe40000010000 */
[----:B------:R-:W-:Y:S01]  /*1e1b0*/  FADD.FTZ R165, R167, R176 ;  /* 0x000000b0a7a57221 */ /* 0x000fe20000010000 */
[C---:B------:R-:W-:Y:S08]  /*1e1c0*/  HMMA.16816.F32 R108, R124.reuse, R22, R108 ;  /* 0x000000167c6c723c */ /* 0x040ff0000000186c */
[C---:B----4-:R-:W-:Y:S08]  /*1e1d0*/  HMMA.16816.F32 R112, R124.reuse, R24, R112 ;  /* 0x000000187c70723c */ /* 0x050ff00000001870 */
[C---:B------:R-:W-:Y:S08]  /*1e1e0*/  HMMA.16816.F32 R116, R124.reuse, R26, R116 ;  /* 0x0000001a7c74723c */ /* 0x040ff00000001874 */
[C---:B------:R-:W-:Y:S08]  /*1e1f0*/  HMMA.16816.F32 R120, R124.reuse, R28, R120 ;  /* 0x0000001c7c78723c */ /* 0x040ff00000001878 */
[----:B------:R-:W-:Y:S01]  /*1e200*/  HMMA.16816.F32 R124, R124, R30, R12 ;  /* 0x0000001e7c7c723c */ /* 0x000fe2000000180c */
[----:B------:R-:W-:Y:S08]  /*1e210*/  @!UPT UIADD3 URZ, UPT, UPT, URZ, URZ, URZ ;  /* 0x000000fffffff290 */ /* 0x000ff0000fffe0ff */
[----:B------:R-:W-:Y:S11]  /*1e220*/  BRA.U UP0, `(.L_x_1490) ;  /* 0xffffffc900207547 */ /* 0x000ff6000b83ffff */
.L_x_1486:
[----:B------:R-:W1:Y:S01]  /*1e230*/  SHFL.BFLY PT, R14, R165, 0x2, 0x1f ;  /* 0x0c401f00a50e7f89 */ /* 0x000e6200000e0000 */
[----:B------:R-:W2:Y:S01]  /*1e240*/  S2UR UR9, SR_CTAID.X ;  /* 0x00000000000979c3 */ /* 0x000ea20000002500 */
[C---:B------:R-:W-:Y:S01]  /*1e250*/  SHF.L.U32 R12, R153.reuse, 0x4, RZ ;  /* 0x00000004990c7819 */ /* 0x040fe200000006ff */
[----:B------:R-:W3:Y:S01]  /*1e260*/  LDCU UR4, c[0x0][0x44c] ;  /* 0x00008980ff0477ac */ /* 0x000ee20008000800 */
[----:B------:R-:W4:Y:S01]  /*1e270*/  SHFL.BFLY PT, R7, R164, 0x2, 0x1f ;  /* 0x0c401f00a4077f89 */ /* 0x000f2200000e0000 */
[----:B------:R-:W-:Y:S01]  /*1e280*/  SHF.L.U32 R9, R153, 0x1, RZ ;  /* 0x0000000199097819 */ /* 0x000fe200000006ff */
[----:B------:R-:W-:Y:S01]  /*1e290*/  BSSY.RECONVERGENT B0, `(.L_x_1491) ;  /* 0x00000ff000007945 */ /* 0x000fe20003800200 */
[----:B------:R-:W-:Y:S02]  /*1e2a0*/  LOP3.LUT R10, R12, 0x1c0, RZ, 0xc0, !PT ;  /* 0x000001c00c0a7812 */ /* 0x000fe400078ec0ff */
[--C-:B------:R-:W-:Y:S01]  /*1e2b0*/  LOP3.LUT R13, R150, 0x6, R9.reuse, 0xf8, !PT ;  /* 0x00000006960d7812 */ /* 0x100fe200078ef809 */
[----:B------:R-:W5:Y:S01]  /*1e2c0*/  S2UR UR12, SR_CTAID.Y ;  /* 0x00000000000c79c3 */ /* 0x000f620000002600 */
[----:B------:R-:W-:-:S02]  /*1e2d0*/  LOP3.LUT R10, R10, 0x38, R9, 0xf8, !PT ;  /* 0x000000380a0a7812 */ /* 0x000fc400078ef809 */
[C---:B------:R-:W-:Y:S02]  /*1e2e0*/  R2P PR, R153.reuse, 0x18 ;  /* 0x0000001899007804 */ /* 0x040fe40000000000 */
[--C-:B------:R-:W-:Y:S02]  /*1e2f0*/  SHF.R.U32.HI R3, RZ, 0x2, R153.reuse ;  /* 0x00000002ff037819 */ /* 0x100fe40000011699 */
[C---:B------:R-:W-:Y:S01]  /*1e300*/  SHF.L.U32 R4, R153.reuse, 0x2, RZ ;  /* 0x0000000299047819 */ /* 0x040fe200000006ff */
[----:B------:R-:W3:Y:S01]  /*1e310*/  S2UR UR10, SR_CTAID.Z ;  /* 0x00000000000a79c3 */ /* 0x000ee20000002700 */
[----:B------:R-:W-:Y:S02]  /*1e320*/  LOP3.LUT P5, RZ, R153, 0x3, RZ, 0xc0, !PT ;  /* 0x0000000399ff7812 */ /* 0x000fe400078ac0ff */
[----:B------:R-:W-:Y:S02]  /*1e330*/  SHF.R.U32.HI R153, RZ, 0x4, R153 ;  /* 0x00000004ff997819 */ /* 0x000fe40000011699 */
[----:B------:R-:W-:Y:S01]  /*1e340*/  LOP3.LUT R8, R151, 0x30, RZ, 0xc0, !PT ;  /* 0x0000003097087812 */ /* 0x000fe200078ec0ff */
[----:B-1----:R-:W-:Y:S01]  /*1e350*/  FADD.FTZ R14, R14, R165 ;  /* 0x000000a50e0e7221 */ /* 0x002fe20000010000 */
[----:B--2---:R-:W-:Y:S01]  /*1e360*/  USHF.L.U32 UR9, UR9, 0x6, URZ ;  /* 0x0000000609097899 */ /* 0x004fe200080006ff */
[----:B------:R-:W-:Y:S01]  /*1e370*/  LOP3.LUT R10, R13, R10, RZ, 0xfc, !PT ;  /* 0x0000000a0d0a7212 */ /* 0x000fe200078efcff */
[----:B------:R-:W3:Y:S01]  /*1e380*/  LDC R15, c[0x0][0x3e0] ;  /* 0x0000f800ff0f7b82 */ /* 0x000ee20000000800 */
[----:B----4-:R-:W-:Y:S01]  /*1e390*/  FADD.FTZ R7, R7, R164 ;  /* 0x000000a407077221 */ /* 0x010fe20000010000 */
[----:B------:R-:W1:Y:S01]  /*1e3a0*/  SHFL.BFLY PT, R5, R14, 0x1, 0x1f ;  /* 0x0c201f000e057f89 */ /* 0x000e6200000e0000 */
[----:B------:R-:W-:Y:S01]  /*1e3b0*/  UIADD3 UR8, UPT, UPT, -UR9, UR21, URZ ;  /* 0x0000001509087290 */ /* 0x000fe2000fffe1ff */
[----:B------:R-:W-:-:S02]  /*1e3c0*/  LOP3.LUT R3, R8, 0x7, R3, 0xf8, !PT ;  /* 0x0000000708037812 */ /* 0x000fc400078ef803 */
[----:B------:R-:W2:Y:S01]  /*1e3d0*/  SHFL.BFLY PT, R6, R7, 0x1, 0x1f ;  /* 0x0c201f0007067f89 */ /* 0x000ea200000e0000 */
[----:B------:R-:W-:Y:S02]  /*1e3e0*/  LOP3.LUT R8, R4, 0x1f8, RZ, 0xc0, !PT ;  /* 0x000001f804087812 */ /* 0x000fe400078ec0ff */
[----:B------:R-:W-:Y:S02]  /*1e3f0*/  LOP3.LUT R12, R12, 0x10, RZ, 0xc0, !PT ;  /* 0x000000100c0c7812 */ /* 0x000fe400078ec0ff */
[----:B------:R-:W-:Y:S02]  /*1e400*/  LOP3.LUT R133, R8, 0x38, R151, 0x78, !PT ;  /* 0x0000003808857812 */ /* 0x000fe400078e7897 */
[----:B------:R-:W-:Y:S02]  /*1e410*/  IADD3 R8, PT, PT, R153, 0x8, RZ ;  /* 0x0000000899087810 */ /* 0x000fe40007ffe0ff */
[----:B------:R-:W-:Y:S02]  /*1e420*/  LEA R10, R10, UR5, 0x2 ;  /* 0x000000050a0a7c11 */ /* 0x000fe4000f8e10ff */
[----:B------:R-:W-:Y:S01]  /*1e430*/  LEA R133, R133, R12, 0x2 ;  /* 0x0000000c85857211 */ /* 0x000fe200078e10ff */
[----:B------:R-:W-:Y:S01]  /*1e440*/  BAR.SYNC.DEFER_BLOCKING 0x0 ;  /* 0x0000000000007b1d */ /* 0x000fe20000010000 */
[----:B------:R-:W-:-:S02]  /*1e450*/  ISETP.GE.AND P2, PT, R8, UR8, PT ;  /* 0x0000000808007c0c */ /* 0x000fc4000bf46270 */
[----:B------:R-:W-:Y:S02]  /*1e460*/  SEL R149, R149, 0xffffffe0, !P0 ;  /* 0xffffffe095957807 */ /* 0x000fe40004000000 */
[C---:B------:R-:W-:Y:S02]  /*1e470*/  IADD3 R13, PT, PT, R153.reuse, 0x18, RZ ;  /* 0x00000018990d7810 */ /* 0x040fe40007ffe0ff */
[----:B------:R-:W-:Y:S01]  /*1e480*/  IADD3 R12, PT, PT, R153, 0x20, RZ ;  /* 0x00000020990c7810 */ /* 0x000fe20007ffe0ff */
[----:B-1----:R-:W-:Y:S01]  /*1e490*/  FADD.FTZ R5, R14, R5 ;  /* 0x000000050e057221 */ /* 0x002fe20000010000 */
[C---:B------:R-:W-:Y:S02]  /*1e4a0*/  IADD3 R8, PT, PT, R10.reuse, 0x80, RZ ;  /* 0x000000800a087810 */ /* 0x040fe40007ffe0ff */
[----:B------:R-:W-:Y:S01]  /*1e4b0*/  @P4 IADD3 R8, PT, PT, R10, -0x80, RZ ;  /* 0xffffff800a084810 */ /* 0x000fe20007ffe0ff */
[----:B--2---:R-:W-:Y:S01]  /*1e4c0*/  FADD.FTZ R6, R7, R6 ;  /* 0x0000000607067221 */ /* 0x004fe20000010000 */
[----:B------:R-:W1:Y:S01]  /*1e4d0*/  MUFU.RCP R11, R5 ;  /* 0x00000005000b7308 */ /* 0x000e620000001000 */
[----:B------:R-:W-:-:S02]  /*1e4e0*/  IADD3 R7, PT, PT, R153, 0x10, RZ ;  /* 0x0000001099077810 */ /* 0x000fc40007ffe0ff */
[----:B------:R-:W-:Y:S02]  /*1e4f0*/  FSETP.NE.FTZ.AND P6, PT, R5, RZ, PT ;  /* 0x000000ff0500720b */ /* 0x000fe40003fd5000 */
[----:B------:R-:W-:Y:S02]  /*1e500*/  ISETP.GE.AND P1, PT, R7, UR8, PT ;  /* 0x0000000807007c0c */ /* 0x000fe4000bf26270 */
[----:B------:R-:W-:Y:S01]  /*1e510*/  SEL R7, R148, 0xffffffc0, !P3 ;  /* 0xffffffc094077807 */ /* 0x000fe20005800000 */
[----:B------:R-:W2:Y:S01]  /*1e520*/  MUFU.RCP R9, R6 ;  /* 0x0000000600097308 */ /* 0x000ea20000001000 */
[----:B------:R-:W-:Y:S02]  /*1e530*/  FSETP.NE.FTZ.AND P3, PT, R6, RZ, PT ;  /* 0x000000ff0600720b */ /* 0x000fe40003f75000 */
[----:B------:R-:W-:Y:S02]  /*1e540*/  IADD3 R14, PT, PT, R10, R7, RZ ;  /* 0x000000070a0e7210 */ /* 0x000fe40007ffe0ff */
[----:B------:R-:W-:-:S02]  /*1e550*/  ISETP.GE.AND P0, PT, R13, UR8, PT ;  /* 0x000000080d007c0c */ /* 0x000fc4000bf06270 */
[----:B------:R-:W-:Y:S01]  /*1e560*/  ISETP.GE.AND P4, PT, R12, UR8, PT ;  /* 0x000000080c007c0c */ /* 0x000fe2000bf86270 */
[----:B------:R-:W4:Y:S01]  /*1e570*/  @P6 LDC R17, c[0x0][0x458] ;  /* 0x00011600ff116b82 */ /* 0x000f220000000800 */
[----:B-1----:R-:W-:Y:S01]  /*1e580*/  FSEL R11, R11, 1, P6 ;  /* 0x3f8000000b0b7808 */ /* 0x002fe20003000000 */
[----:B------:R-:W1:Y:S01]  /*1e590*/  @P6 MUFU.LG2 R5, R5 ;  /* 0x0000000500056308 */ /* 0x000e620000000c00 */
[-C--:B------:R-:W-:Y:S02]  /*1e5a0*/  IADD3 R16, PT, PT, R7, R8.reuse, RZ ;  /* 0x0000000807107210 */ /* 0x080fe40007ffe0ff */
[----:B------:R-:W-:Y:S01]  /*1e5b0*/  IADD3 R7, PT, PT, R149, R8, RZ ;  /* 0x0000000895077210 */ /* 0x000fe20007ffe0ff */
[C---:B------:R-:W-:Y:S01]  /*1e5c0*/  FMUL.FTZ R128, R11.reuse, R128 ;  /* 0x000000800b807220 */ /* 0x040fe20000410000 */
[C---:B------:R-:W-:Y:S01]  /*1e5d0*/  FMUL.FTZ R129, R11.reuse, R129 ;  /* 0x000000810b817220 */ /* 0x040fe20000410000 */
[----:B------:R-:W-:Y:S01]  /*1e5e0*/  FMUL.FTZ R36, R11, R36 ;  /* 0x000000240b247220 */ /* 0x000fe20000410000 */
        /* <DEDUP_REMOVED lines=95> */
[C---:B------:R-:W-:Y:S01]  /*1ebe0*/  IADD3 R11, PT, PT, R149.reuse, R14, RZ ;  /* 0x0000000e950b7210 */ /* 0x040fe20007ffe0ff */
[----:B------:R-:W2:Y:S01]  /*1ebf0*/  LDC.64 R12, c[0x0][0x430] ;  /* 0x00010c00ff0c7b82 */ /* 0x000ea20000000a00 */
[----:B------:R-:W-:Y:S01]  /*1ec00*/  STS.64 [R10], R128 ;  /* 0x000000800a007388 */ /* 0x000fe20000000a00 */
[----:B------:R-:W-:Y:S01]  /*1ec10*/  IADD3 R149, PT, PT, R149, R16, RZ ;  /* 0x0000001095957210 */ /* 0x000fe20007ffe0ff */
[----:B------:R-:W4:Y:S01]  /*1ec20*/  @P3 MUFU.LG2 R6, R6 ;  /* 0x0000000600063308 */ /* 0x000f220000000c00 */
[----:B------:R-:W-:Y:S01]  /*1ec30*/  P2R R132, PR, RZ, 0x10 ;  /* 0x00000010ff847803 */ /* 0x000fe20000000000 */
[----:B------:R-:W-:Y:S03]  /*1ec40*/  STS.64 [R10+0x800], R130 ;  /* 0x000800820a007388 */ /* 0x000fe60000000a00 */
[----:B------:R-:W4:Y:S01]  /*1ec50*/  @P3 LDC R19, c[0x0][0x458] ;  /* 0x00011600ff133b82 */ /* 0x000f220000000800 */
        /* <DEDUP_REMOVED lines=9> */
[----:B-----5:R-:W-:-:S03]  /*1ecf0*/  UIMAD UR11, UR12, UR11, UR23 ;  /* 0x0000000b0c0b72a4 */ /* 0x020fc6000f8e0217 */
        /* <DEDUP_REMOVED lines=32> */
[----:B-----5:R-:W-:-:S03]  /*1ef00*/  MOV R101, 0xff800000 ;  /* 0xff80000000657802 */ /* 0x020fc60000000f00 */
[----:B------:R2:W-:Y:S01]  /*1ef10*/  STS.64 [R8+0x8800], R114 ;  /* 0x0088007208007388 */ /* 0x0005e20000000a00 */
[----:B---3--:R-:W-:Y:S01]  /*1ef20*/  IMAD R10, R15, R10, UR10 ;  /* 0x0000000a0f0a7e24 */ /* 0x008fe2000f8e020a */
[----:B------:R-:W-:Y:S01]  /*1ef30*/  MOV R100, 0xff800000 ;  /* 0xff80000000647802 */ /* 0x000fe20000000f00 */
[----:B-1----:R-:W-:Y:S01]  /*1ef40*/  @P6 FMUL.FTZ R9, R5, 0.69314718246459960938 ;  /* 0x3f31721805096820 */ /* 0x002fe20000410000 */
[----:B------:R2:W-:Y:S01]  /*1ef50*/  STS.64 [R7+0x8000], R116 ;  /* 0x0080007407007388 */ /* 0x0005e20000000a00 */
[----:B------:R-:W-:Y:S02]  /*1ef60*/  IMAD R10, R15, UR11, R10 ;  /* 0x0000000b0f0a7c24 */ /* 0x000fe4000f8e020a */
[----:B----4-:R-:W-:Y:S01]  /*1ef70*/  @P3 FMUL.FTZ R5, R6, 0.69314718246459960938 ;  /* 0x3f31721806053820 */ /* 0x010fe20000410000 */
[----:B------:R-:W-:Y:S01]  /*1ef80*/  @P6 FFMA.FTZ R101, R2, R17, R9 ;  /* 0x0000001102656223 */ /* 0x000fe20000010009 */
[----:B------:R2:W-:Y:S01]  /*1ef90*/  STS.64 [R7+0x8800], R118 ;  /* 0x0088007607007388 */ /* 0x0005e20000000a00 */
[----:B------:R-:W-:-:S02]  /*1efa0*/  IMAD R2, R10, R13, UR9 ;  /* 0x000000090a027e24 */ /* 0x000fc4000f8e020d */
[----:B------:R-:W-:Y:S01]  /*1efb0*/  @P3 FFMA.FTZ R100, R0, R19, R5 ;  /* 0x0000001300643223 */ /* 0x000fe20000010005 */
[----:B------:R-:W-:Y:S01]  /*1efc0*/  LOP3.LUT R0, R4, 0x3c, RZ, 0xc0, !PT ;  /* 0x0000003c04007812 */ /* 0x000fe200078ec0ff */
[----:B------:R2:W-:Y:S01]  /*1efd0*/  STS.64 [R16+0x8000], R120 ;  /* 0x0080007810007388 */ /* 0x0005e20000000a00 */
[----:B------:R-:W-:Y:S01]  /*1efe0*/  IMAD R102, R2, UR4, RZ ;  /* 0x0000000402667c24 */ /* 0x000fe2000f8e02ff */
[----:B------:R-:W-:Y:S02]  /*1eff0*/  IADD3 R103, PT, PT, R153, 0x28, RZ ;  /* 0x0000002899677810 */ /* 0x000fe40007ffe0ff */
        /* <DEDUP_REMOVED lines=30> */
[----:B------:R-:W-:Y:S01]  /*1f1e0*/  VIADD R105, R3, 0x8 ;  /* 0x0000000803697836 */ /* 0x000fe20000000000 */
[----:B------:R-:W-:Y:S01]  /*1f1f0*/  IADD3 R104, P3, PT, R2, R3, RZ ;  /* 0x0000000302687210 */ /* 0x000fe20007f7e0ff */
[----:B------:R-:W-:-:S06]  /*1f200*/  UIADD3 UR10, UPT, UPT, -UR9, UR21, URZ ;  /* 0x00000015090a7290 */ /* 0x000fcc000fffe1ff */
[----:B------:R-:W-:Y:S02]  /*1f210*/  ISETP.GE.AND P5, PT, R3, UR10, PT ;  /* 0x0000000a03007c0c */ /* 0x000fe4000bfa6270 */
[----:B------:R-:W-:Y:S02]  /*1f220*/  ISETP.GE.AND P4, PT, R105, UR10, PT ;  /* 0x0000000a69007c0c */ /* 0x000fe4000bf86270 */
[----:B------:R-:W-:Y:S02]  /*1f230*/  LEA.HI.X.SX32 R3, R2, RZ, 0x1, P3 ;  /* 0x000000ff02037211 */ /* 0x000fe400018f0eff */
[----:B---3--:R-:W-:-:S04]  /*1f240*/  LEA R2, P3, R104, UR4, 0x2 ;  /* 0x0000000468027c11 */ /* 0x008fc8000f8610ff */
[----:B------:R-:W-:-:S05]  /*1f250*/  LEA.HI.X R3, R104, UR5, R3, 0x2, P3 ;  /* 0x0000000568037c11 */ /* 0x000fca00098f1403 */
[----:B------:R3:W-:Y:S04]  /*1f260*/  @!P5 STG.E desc[UR6][R2.64], R101 ;  /* 0x000000650200d986 */ /* 0x0007e8000c101906 */
[----:B------:R3:W-:Y:S02]  /*1f270*/  @!P4 STG.E desc[UR6][R2.64+0x20], R100 ;  /* 0x000020640200c986 */ /* 0x0007e4000c101906 */
.L_x_1492:
[----:B------:R-:W-:Y:S05]  /*1f280*/  BSYNC.RECONVERGENT B0 ;  /* 0x0000000000007941 */ /* 0x000fea0003800200 */
.L_x_1491:
[C---:B------:R-:W-:Y:S01]  /*1f290*/  ISETP.GE.AND P4, PT, R153.reuse, UR8, PT ;  /* 0x0000000899007c0c */ /* 0x040fe2000bf86270 */
[----:B---3--:R-:W-:Y:S01]  /*1f2a0*/  IMAD R3, R153, 0xc0, R0 ;  /* 0x000000c099037824 */ /* 0x008fe200078e0200 */
[----:B------:R-:W-:Y:S01]  /*1f2b0*/  ISETP.GE.AND P5, PT, R103, UR8, PT ;  /* 0x0000000867007c0c */ /* 0x000fe2000bfa6270 */
[----:B------:R-:W-:Y:S01]  /*1f2c0*/  BSSY.RECONVERGENT B0, `(.L_x_1493) ;  /* 0x0000012000007945 */ /* 0x000fe20003800200 */
[----:B------:R-:W-:Y:S01]  /*1f2d0*/  VIADD R2, R153, 0x30 ;  /* 0x0000003099027836 */ /* 0x000fe20000000000 */
[----:B------:R-:W-:Y:S02]  /*1f2e0*/  LOP3.LUT R101, R0, 0x40, RZ, 0xfc, !PT ;  /* 0x0000004000657812 */ /* 0x000fe400078efcff */
        /* <DEDUP_REMOVED lines=15> */
.L_x_1494:
[----:B------:R-:W-:Y:S05]  /*1f3e0*/  BSYNC.RECONVERGENT B0 ;  /* 0x0000000000007941 */ /* 0x000fea0003800200 */
.L_x_1493:
        /* <DEDUP_REMOVED lines=20> */
.L_x_1496:
[----:B------:R-:W-:Y:S05]  /*1f530*/  BSYNC.RECONVERGENT B0 ;  /* 0x0000000000007941 */ /* 0x000fea0003800200 */
.L_x_1495:
        /* <DEDUP_REMOVED lines=19> */
.L_x_1498:
[----:B------:R-:W-:Y:S05]  /*1f670*/  BSYNC.RECONVERGENT B0 ;  /* 0x0000000000007941 */ /* 0x000fea0003800200 */
.L_x_1497:
        /* <DEDUP_REMOVED lines=18> */
.L_x_1500:
[----:B------:R-:W-:Y:S05]  /*1f7a0*/  BSYNC.RECONVERGENT B0 ;  /* 0x0000000000007941 */ /* 0x000fea0003800200 */
.L_x_1499:
        /* <DEDUP_REMOVED lines=19> */
.L_x_1502:
[----:B------:R-:W-:Y:S05]  /*1f8e0*/  BSYNC.RECONVERGENT B0 ;  /* 0x0000000000007941 */ /* 0x000fea0003800200 */
.L_x_1501:
        /* <DEDUP_REMOVED lines=19> */
.L_x_1504:
[----:B------:R-:W-:Y:S05]  /*1fa20*/  BSYNC.RECONVERGENT B0 ;  /* 0x0000000000007941 */ /* 0x000fea0003800200 */
.L_x_1503:
        /* <DEDUP_REMOVED lines=18> */
.L_x_1506:
[----:B------:R-:W-:Y:S05]  /*1fb50*/  BSYNC.RECONVERGENT B0 ;  /* 0x0000000000007941 */ /* 0x000fea0003800200 */
.L_x_1505:
        /* <DEDUP_REMOVED lines=19> */
.L_x_1507:
        /* <DEDUP_REMOVED lines=15> */
.L_x_3751:


//--------------------- .text._ZN5flash24flash_fwd_splitkv_kernelI23Flash_fwd_kernel_traitsILi192ELi64ELi64ELi4ELb0ELb0EN7cutlass6half_tE19Flash_kernel_traitsILi192ELi64ELi64ELi4ES3_EELb1ELb0ELb0ELb0ELb0ELb1ELb1ELb1EEEvNS_16Flash_fwd_paramsE --------------------------
	.section	.text._ZN5flash24flash_fwd_splitkv_kernelI23Flash_fwd_kernel_traitsILi192ELi64ELi64ELi4ELb0ELb0EN7cutlass6half_tE19Flash_kernel_traitsILi192ELi64ELi64ELi4ES3_EELb1ELb0ELb0ELb0ELb0ELb1ELb1ELb1EEEvNS_16Flash_fwd_paramsE,"ax",@progbits
	.align	128
        .global         _ZN5flash24flash_fwd_splitkv_kernelI23Flash_fwd_kernel_traitsILi192ELi64ELi64ELi4ELb0ELb0EN7cutlass6half_tE19Flash_kernel_traitsILi192ELi64ELi64ELi4ES3_EELb1ELb0ELb0ELb0ELb0ELb1ELb1ELb1EEEvNS_16Flash_fwd_paramsE
        .type           _ZN5flash24flash_fwd_splitkv_kernelI23Flash_fwd_kernel_traitsILi192ELi64ELi64ELi4ELb0ELb0EN7cutlass6half_tE19Flash_kernel_traitsILi192ELi64ELi64ELi4ES3_EELb1ELb0ELb0ELb0ELb0ELb1ELb1ELb1EEEvNS_16Flash_fwd_paramsE,@function
        .size           _ZN5flash24flash_fwd_splitkv_kernelI23Flash_fwd_kernel_traitsILi192ELi64ELi64ELi4ELb0ELb0EN7cutlass6half_tE19Flash_kernel_traitsILi192ELi64ELi64ELi4ES3_EELb1ELb0ELb0ELb0ELb0ELb1ELb1ELb1EEEvNS_16Flash_fwd_paramsE,(.L_x_3752 - _ZN5flash24flash_fwd_splitkv_kernelI23Flash_fwd_kernel_traitsILi192ELi64ELi64ELi4ELb0ELb0EN7cutlass6half_tE19Flash_kernel_traitsILi192ELi64ELi64ELi4ES3_EELb1ELb0ELb0ELb0ELb0ELb1ELb1ELb1EEEvNS_16Flash_fwd_paramsE)
        .other          _ZN5flash24flash_fwd_splitkv_kernelI23Flash_fwd_kernel_traitsILi192ELi64ELi64ELi4ELb0ELb0EN7cutlass6half_tE19Flash_kernel_traitsILi192ELi64ELi64ELi4ES3_EELb1ELb0ELb0ELb0ELb0ELb1ELb1ELb1EEEvNS_16Flash_fwd_paramsE,@"STO_CUDA_ENTRY STV_DEFAULT"
_ZN5flash24flash_fwd_splitkv_kernelI23Flash_fwd_kernel_traitsILi192ELi64ELi64ELi4ELb0ELb0EN7cutlass6half_tE19Flash_kernel_traitsILi192ELi64ELi64ELi4ES3_EELb1ELb0ELb0ELb0ELb0ELb1ELb1ELb1EEEvNS_16Flash_fwd_paramsE:
.text._ZN5flash24flash_fwd_splitkv_kernelI23Flash_fwd_kernel_traitsILi192ELi64ELi64ELi4ELb0ELb0EN7cutlass6half_tE19Flash_kernel_traitsILi192ELi64ELi64ELi4ES3_EELb1ELb0ELb0ELb0ELb0ELb1ELb1ELb1EEEvNS_16Flash_fwd_paramsE:
        /* <DEDUP_REMOVED lines=86> */
.L_x_1508:
        /* <DEDUP_REMOVED lines=110> */
.L_x_1511:
[----:B------:R-:W-:Y:S05]  /*0c40*/  BSYNC.RECONVERGENT B0 ;  /* 0x0000000000007941 */ /* 0x000fea0003800200 */
.L_x_1510:
        /* <DEDUP_REMOVED lines=20> */
.L_x_1513:
[----:B------:R-:W-:Y:S05]  /*0d90*/  BSYNC.RECONVERGENT B0 ;  /* 0x0000000000007941 */ /* 0x000fea0003800200 */
.L_x_1512:
        /* <DEDUP_REMOVED lines=20> */
.L_x_1515:
[----:B------:R-:W-:Y:S05]  /*0ee0*/  BSYNC.RECONVERGENT B0 ;  /* 0x0000000000007941 */ /* 0x000fea0003800200 */
.L_x_1514:
        /* <DEDUP_REMOVED lines=20> */
.L_x_1517:
[----:B------:R-:W-:Y:S05]  /*1030*/  BSYNC.RECONVERGENT B0 ;  /* 0x0000000000007941 */ /* 0x000fea0003800200 */
.L_x_1516:
        /* <DEDUP_REMOVED lines=19> */
.L_x_1519:
[----:B------:R-:W-:Y:S05]  /*1170*/  BSYNC.RECONVERGENT B0 ;  /* 0x0000000000007941 */ /* 0x000fea0003800200 */
.L_x_1518:
        /* <DEDUP_REMOVED lines=18> */
.L_x_1521:
[----:B------:R-:W-:Y:S05]  /*12a0*/  BSYNC.RECONVERGENT B0 ;  /* 0x0000000000007941 */ /* 0x000fea0003800200 */
.L_x_1520:
        /* <DEDUP_REMOVED lines=18> */
.L_x_1523:
[----:B------:R-:W-:Y:S05]  /*13d0*/  BSYNC.RECONVERGENT B0 ;  /* 0x0000000000007941 */ /* 0x000fea0003800200 */
.L_x_1522:
        /* <DEDUP_REMOVED lines=18> */
.L_x_1525:
[----:B------:R-:W-:Y:S05]  /*1500*/  BSYNC.RECONVERGENT B0 ;  /* 0x0000000000007941 */ /* 0x000fea0003800200 */
.L_x_1524:
        /* <DEDUP_REMOVED lines=33> */
.L_x_1509:
        /* <DEDUP_REMOVED lines=13> */
.L_x_1526:
        /* <DEDUP_REMOVED lines=106> */
.L_x_1527:
        /* <DEDUP_REMOVED lines=15> */
.L_x_1529:
[----:B------:R-:W2:Y:S01]  /*1f80*/  LDC.64 R4, c[0x0][0x3b8] ;  /* 0x0000ee00ff047b82 */ /* 0x000ea20000000a00 */
[----:B------:R-:W-:-:S06]  /*1f90*/  UIADD3 UR8, UPT, UPT, UR10, UR11, URZ ;  /* 0x0000000b0a087290 */ /* 0x000fcc000fffe0ff */
[----:B--2---:R-:W-:Y:S02]  /*1fa0*/  IMAD R15, R5, UR8, RZ ;  /* 0x00000008050f7c24 */ /* 0x004fe4000f8e02ff */
[----:B-1----:R-:W-:-:S05]  /*1fb0*/  IMAD.WIDE.U32 R2, R4, UR8, RZ ;  /* 0x0000000804027c25 */ /* 0x002fca000f8e00ff */
[----:B------:R-:W-:Y:S02]  /*1fc0*/  IADD3 R15, PT, PT, R3, R15, RZ ;  /* 0x0000000f030f7210 */ /* 0x000fe40007ffe0ff */
[----:B------:R-:W-:Y:S02]  /*1fd0*/  MOV R14, R2 ;  /* 0x00000002000e7202 */ /* 0x000fe40000000f00 */
.L_x_1530:
        /* <DEDUP_REMOVED lines=14> */
.L_x_1531:
[----:B------:R-:W1:Y:S01]  /*20c0*/  LDC.64 R2, c[0x0][0x3c0] ;  /* 0x0000f000ff027b82 */ /* 0x000e620000000a00 */
[----:B------:R-:W-:-:S06]  /*20d0*/  UIADD3 UR10, UPT, UPT, UR10, UR11, URZ ;  /* 0x0000000b0a0a7290 */ /* 0x000fcc000fffe0ff */
[----:B-1---5:R-:W-:Y:S02]  /*20e0*/  IMAD R7, R3, UR10, RZ ;  /* 0x0000000a03077c24 */ /* 0x022fe4000f8e02ff */
[----:B------:R-:W-:-:S05]  /*20f0*/  IMAD.WIDE.U32 R8, R2, UR10, RZ ;  /* 0x0000000a02087c25 */ /* 0x000fca000f8e00ff */
[----:B------:R-:W-:Y:S02]  /*2100*/  IADD3 R7, PT, PT, R9, R7, RZ ;  /* 0x0000000709077210 */ /* 0x000fe40007ffe0ff */
[----:B------:R-:W-:-:S07]  /*2110*/  MOV R6, R8 ;  /* 0x0000000800067202 */ /* 0x000fce0000000f00 */
.L_x_1532:
        /* <DEDUP_REMOVED lines=51> */
.L_x_1528:
        /* <DEDUP_REMOVED lines=183> */
.L_x_1601:
        /* <DEDUP_REMOVED lines=19> */
.L_x_1535:
[----:B-1-3--:R-:W-:Y:S05]  /*30f0*/  BSYNC.RECONVERGENT B0 ;  /* 0x0000000000007941 */ /* 0x00afea0003800200 */
.L_x_1534:
        /* <DEDUP_REMOVED lines=16> */
.L_x_1537:
[----:B------:R-:W-:Y:S05]  /*3200*/  BSYNC.RECONVERGENT B0 ;  /* 0x0000000000007941 */ /* 0x000fea0003800200 */
.L_x_1536:
        /* <DEDUP_REMOVED lines=17> */
.L_x_1539:
[----:B------:R-:W-:Y:S05]  /*3320*/  BSYNC.RECONVERGENT B0 ;  /* 0x0000000000007941 */ /* 0x000fea0003800200 */
.L_x_1538:
        /* <DEDUP_REMOVED lines=23> */
.L_x_1541:
[----:B------:R-:W-:Y:S05]  /*34a0*/  BSYNC.RECONVERGENT B0 ;  /* 0x0000000000007941 */ /* 0x000fea0003800200 */
.L_x_1540:
        /* <DEDUP_REMOVED lines=17> */
.L_x_1545:
[----:B------:R-:W-:Y:S05]  /*35c0*/  BSYNC.RECONVERGENT B0 ;  /* 0x0000000000007941 */ /* 0x000fea0003800200 */
.L_x_1544:
        /* <DEDUP_REMOVED lines=15> */
.L_x_1547:
[----:B------:R-:W-:Y:S05]  /*36c0*/  BSYNC.RECONVERGENT B0 ;  /* 0x0000000000007941 */ /* 0x000fea0003800200 */
.L_x_1546:
        /* <DEDUP_REMOVED lines=17> */
.L_x_1549:
[----:B------:R-:W-:Y:S05]  /*37e0*/  BSYNC.RECONVERGENT B0 ;  /* 0x0000000000007941 */ /* 0x000fea0003800200 */
.L_x_1548:
        /* <DEDUP_REMOVED lines=22> */
.L_x_1543:
        /* <DEDUP_REMOVED lines=59> */
.L_x_1555:
[----:B------:R-:W-:Y:S05]  /*3d00*/  BSYNC.RECONVERGENT B0 ;  /* 0x0000000000007941 */ /* 0x000fea0003800200 */
.L_x_1554:
        /* <DEDUP_REMOVED lines=52> */
.L_x_1557:
[----:B------:R-:W-:Y:S05]  /*4050*/  BSYNC.RECONVERGENT B0 ;  /* 0x0000000000007941 */ /* 0x000fea0003800200 */
.L_x_1556:
        /* <DEDUP_REMOVED lines=51> */
.L_x_1553:
[----:B------:R-:W-:Y:S05]  /*4390*/  BSYNC.RECONVERGENT B1 ;  /* 0x0000000000017941 */ /* 0x000fea0003800200 */
.L_x_1552:
        /* <DEDUP_REMOVED lines=68> */
.L_x_1561:
[----:B------:R-:W-:Y:S05]  /*47e0*/  BSYNC.RECONVERGENT B0 ;  /* 0x0000000000007941 */ /* 0x000fea0003800200 */
.L_x_1560:
        /* <DEDUP_REMOVED lines=52> */
.L_x_1563:
[----:B------:R-:W-:Y:S05]  /*4b30*/  BSYNC.RECONVERGENT B0 ;  /* 0x0000000000007941 */ /* 0x000fea0003800200 */
.L_x_1562:
        /* <DEDUP_REMOVED lines=51> */
.L_x_1559:
[----:B------:R-:W-:Y:S05]  /*4e70*/  BSYNC.RECONVERGENT B1 ;  /* 0x0000000000017941 */ /* 0x000fea0003800200 */
.L_x_1558:
        /* <DEDUP_REMOVED lines=68> */
.L_x_1567:
[----:B------:R-:W-:Y:S05]  /*52c0*/  BSYNC.RECONVERGENT B0 ;  /* 0x0000000000007941 */ /* 0x000fea0003800200 */
.L_x_1566:
        /* <DEDUP_REMOVED lines=52> */
.L_x_1569:
[----:B------:R-:W-:Y:S05]  /*5610*/  BSYNC.RECONVERGENT B0 ;  /* 0x0000000000007941 */ /* 0x000fea0003800200 */
.L_x_1568:
        /* <DEDUP_REMOVED lines=51> */
.L_x_1565:
[----:B------:R-:W-:Y:S05]  /*5950*/  BSYNC.RECONVERGENT B1 ;  /* 0x0000000000017941 */ /* 0x000fea0003800200 */
.L_x_1564:
        /* <DEDUP_REMOVED lines=70> */
.L_x_1573:
[----:B------:R-:W-:Y:S05]  /*5dc0*/  BSYNC.RECONVERGENT B0 ;  /* 0x0000000000007941 */ /* 0x000fea0003800200 */
.L_x_1572:
        /* <DEDUP_REMOVED lines=52> */
.L_x_1575:
[----:B------:R-:W-:Y:S05]  /*6110*/  BSYNC.RECONVERGENT B0 ;  /* 0x0000000000007941 */ /* 0x000fea0003800200 */
.L_x_1574:
        /* <DEDUP_REMOVED lines=51> */
.L_x_1571:
[----:B------:R-:W-:Y:S05]  /*6450*/  BSYNC.RECONVERGENT B1 ;  /* 0x0000000000017941 */ /* 0x000fea0003800200 */
.L_x_1570:
        /* <DEDUP_REMOVED lines=8> */
.L_x_1551:
        /* <DEDUP_REMOVED lines=99> */
.L_x_1579:
[----:B------:R-:W-:Y:S05]  /*6b10*/  BSYNC.RECONVERGENT B0 ;  /* 0x0000000000007941 */ /* 0x000fea0003800200 */
.L_x_1578:
        /* <DEDUP_REMOVED lines=93> */
.L_x_1581:
[----:B------:R-:W-:Y:S05]  /*70f0*/  BSYNC.RECONVERGENT B0 ;  /* 0x0000000000007941 */ /* 0x000fea0003800200 */
.L_x_1580:
        /* <DEDUP_REMOVED lines=92> */
.L_x_1577:
[----:B------:R-:W-:Y:S05]  /*76c0*/  BSYNC.RECONVERGENT B1 ;  /* 0x0000000000017941 */ /* 0x000fea0003800200 */
.L_x_1576:
        /* <DEDUP_REMOVED lines=100> */
.L_x_1585:
[----:B------:R-:W-:Y:S05]  /*7d10*/  BSYNC.RECONVERGENT B0 ;  /* 0x0000000000007941 */ /* 0x000fea0003800200 */
.L_x_1584:
        /* <DEDUP_REMOVED lines=93> */
.L_x_1587:
[----:B------:R-:W-:Y:S05]  /*82f0*/  BSYNC.RECONVERGENT B0 ;  /* 0x0000000000007941 */ /* 0x000fea0003800200 */
.L_x_1586:
        /* <DEDUP_REMOVED lines=92> */
.L_x_1583:
[----:B------:R-:W-:Y:S05]  /*88c0*/  BSYNC.RECONVERGENT B1 ;  /* 0x0000000000017941 */ /* 0x000fea0003800200 */
.L_x_1582:
        /* <DEDUP_REMOVED lines=102> */
.L_x_1591:
[----:B------:R-:W-:Y:S05]  /*8f30*/  BSYNC.RECONVERGENT B0 ;  /* 0x0000000000007941 */ /* 0x000fea0003800200 */
.L_x_1590:
        /* <DEDUP_REMOVED lines=92> */
.L_x_1593:
[----:B------:R-:W-:Y:S05]  /*9500*/  BSYNC.RECONVERGENT B0 ;  /* 0x0000000000007941 */ /* 0x000fea0003800200 */
.L_x_1592:
        /* <DEDUP_REMOVED lines=90> */
.L_x_1589:
[----:B------:R-:W-:Y:S05]  /*9ab0*/  BSYNC.RECONVERGENT B1 ;  /* 0x0000000000017941 */ /* 0x000fea0003800200 */
.L_x_1588:
        /* <DEDUP_REMOVED lines=105> */
.L_x_1597:
[----:B------:R-:W-:Y:S05]  /*a150*/  BSYNC.RECONVERGENT B0 ;  /* 0x0000000000007941 */ /* 0x000fea0003800200 */
.L_x_1596:
        /* <DEDUP_REMOVED lines=91> */
.L_x_1599:
[----:B------:R-:W-:Y:S05]  /*a710*/  BSYNC.RECONVERGENT B0 ;  /* 0x0000000000007941 */ /* 0x000fea0003800200 */
.L_x_1598:
        /* <DEDUP_REMOVED lines=90> */
.L_x_1595:
[----:B------:R-:W-:Y:S05]  /*acc0*/  BSYNC.RECONVERGENT B1 ;  /* 0x0000000000017941 */ /* 0x000fea0003800200 */
.L_x_1594:
[----:B------:R-:W5:Y:S08]  /*acd0*/  LDC R3, c[0x0][0x450] ;  /* 0x00011400ff037b82 */ /* 0x000f700000000800 */
[----:B------:R-:W1:Y:S01]  /*ace0*/  LDC R11, c[0x0][0x450] ;  /* 0x00011400ff0b7b82 */ /* 0x000e620000000800 */
[----:B-----5:R-:W-:Y:S05]  /*acf0*/  IMAD.U32 R3, R3, -0x20, RZ ;  /* 0xffffffe003037824 */ /* 0x020fea00078e00ff */
[C---:B------:R-:W-:Y:S02]  /*ad00*/  LEA R74, P1, R3.reuse, R74, 0x1 ;  /* 0x0000004a034a7211 */ /* 0x040fe400078208ff */
[C---:B------:R-:W-:Y:S02]  /*ad10*/  LEA R72, P0, R3.reuse, R72, 0x1 ;  /* 0x0000004803487211 */ /* 0x040fe400078008ff */
[C---:B------:R-:W-:Y:S02]  /*ad20*/  LEA.HI.X.SX32 R75, R3.reuse, R75, 0x1, P1 ;  /* 0x0000004b034b7211 */ /* 0x040fe400008f0eff */
[----:B-1----:R-:W-:Y:S09]  /*ad30*/  LEA.HI.X.SX32 R73, R3, R73, 0x1, P0 ;  /* 0x0000004903497211 */ /* 0x002ff200000f0eff */
.L_x_1550:
[----:B------:R-:W-:Y:S05]  /*ad40*/  BSYNC.RECONVERGENT B2 ;  /* 0x0000000000027941 */ /* 0x000fea0003800200 */
.L_x_1542:
        /* <DEDUP_REMOVED lines=90> */
.L_x_1600:
[----:B------:R-:W-:Y:S02]  /*b2f0*/  IADD3 R70, P1, PT, R70, R77, RZ ;  /* 0x0000004d46467210 */ /* 0x000fe40007f3e0ff */
[----:B------:R-:W-:Y:S03]  /*b300*/  IADD3 R12, P0, PT, R12, R81, RZ ;  /* 0x000000510c0c7210 */ /* 0x000fe60007f1e0ff */
[----:B------:R-:W-:Y:S02]  /*b310*/  IMAD.X R71, R71, 0x1, R76, P1 ;  /* 0x0000000147477824 */ /* 0x000fe400008e064c */
[----:B------:R-:W-:Y:S01]  /*b320*/  IMAD.X R13, R13, 0x1, R79, P0 ;  /* 0x000000010d0d7824 */ /* 0x000fe200000e064f */
[----:B------:R-:W-:Y:S07]  /*b330*/  BRA.U UP0, `(.L_x_1601) ;  /* 0xffffff7d00207547 */ /* 0x000fee000b83ffff */
.L_x_1533:
        /* <DEDUP_REMOVED lines=42> */
.L_x_1606:
[----:B------:R2:W-:Y:S02]  /*b5e0*/  STS.128 [R3+0x4000], RZ ;  /* 0x004000ff03007388 */ /* 0x0005e40000000c00 */
.L_x_1605:
[----:B------:R-:W-:Y:S05]  /*b5f0*/  BSYNC.RECONVERGENT B0 ;  /* 0x0000000000007941 */ /* 0x000fea0003800200 */
.L_x_1604:
        /* <DEDUP_REMOVED lines=26> */
.L_x_1609:
[----:B------:R1:W-:Y:S02]  /*b7a0*/  STS.128 [R3+0x4800], RZ ;  /* 0x004800ff03007388 */ /* 0x0003e40000000c00 */
.L_x_1608:
[----:B------:R-:W-:Y:S05]  /*b7b0*/  BSYNC.RECONVERGENT B0 ;  /* 0x0000000000007941 */ /* 0x000fea0003800200 */
.L_x_1607:
        /* <DEDUP_REMOVED lines=26> */
.L_x_1612:
[----:B------:R2:W-:Y:S02]  /*b960*/  STS.128 [R3+0x5000], RZ ;  /* 0x005000ff03007388 */ /* 0x0005e40000000c00 */
.L_x_1611:
[----:B------:R-:W-:Y:S05]  /*b970*/  BSYNC.RECONVERGENT B0 ;  /* 0x0000000000007941 */ /* 0x000fea0003800200 */
.L_x_1610:
        /* <DEDUP_REMOVED lines=26> */
.L_x_1614:
[----:B------:R2:W-:Y:S01]  /*bb20*/  STS.128 [R3+0x5800], RZ ;  /* 0x005800ff03007388 */ /* 0x0005e20000000c00 */
[----:B------:R-:W-:Y:S05]  /*bb30*/  BRA `(.L_x_1613) ;  /* 0x0000007400387947 */ /* 0x000fea0003800000 */
.L_x_1603:
        /* <DEDUP_REMOVED lines=82> */
.L_x_1621:
[----:B------:R-:W-:Y:S05]  /*c060*/  BSYNC.RECONVERGENT B0 ;  /* 0x0000000000007941 */ /* 0x000fea0003800200 */
.L_x_1620:
[----:B-----5:R-:W-:Y:S01]  /*c070*/  IMAD.MOV.U32 R6, RZ, RZ, R18 ;  /* 0x000000ffff067224 */ /* 0x020fe200078e0012 */
[----:B------:R-:W-:Y:S01]  /*c080*/  MOV R4, R16 ;  /* 0x0000001000047202 */ /* 0x000fe20000000f00 */
[----:B------:R-:W-:Y:S01]  /*c090*/  IMAD.MOV.U32 R7, RZ, RZ, R19 ;  /* 0x000000ffff077224 */ /* 0x000fe200078e0013 */
[----:B------:R-:W-:Y:S02]  /*c0a0*/  MOV R5, R17 ;  /* 0x0000001100057202 */ /* 0x000fe40000000f00 */
.L_x_1619:
[----:B------:R-:W-:Y:S05]  /*c0b0*/  BSYNC.RECONVERGENT B1 ;  /* 0x0000000000017941 */ /* 0x000fea0003800200 */
.L_x_1618:
        /* <DEDUP_REMOVED lines=49> */
.L_x_1625:
[----:B------:R-:W-:Y:S05]  /*c3d0*/  BSYNC.RECONVERGENT B0 ;  /* 0x0000000000007941 */ /* 0x000fea0003800200 */
.L_x_1624:
[----:B-----5:R4:W-:Y:S02]  /*c3e0*/  STS.128 [R3+0x2000], R16 ;  /* 0x0020001003007388 */ /* 0x0209e40000000c00 */
.L_x_1623:
[----:B------:R-:W-:Y:S05]  /*c3f0*/  BSYNC.RECONVERGENT B1 ;  /* 0x0000000000017941 */ /* 0x000fea0003800200 */
.L_x_1622:
        /* <DEDUP_REMOVED lines=47> */
.L_x_1627:
[----:B------:R-:W-:Y:S05]  /*c6f0*/  BSYNC.RECONVERGENT B0 ;  /* 0x0000000000007941 */ /* 0x000fea0003800200 */
.L_x_1626:
[----:B-----5:R1:W-:Y:S02]  /*c700*/  STS.128 [R3+0x4000], R16 ;  /* 0x0040001003007388 */ /* 0x0203e40000000c00 */
.L_x_1617:
[----:B------:R-:W-:Y:S05]  /*c710*/  BSYNC.RECONVERGENT B2 ;  /* 0x0000000000027941 */ /* 0x000fea0003800200 */
.L_x_1616:
        /* <DEDUP_REMOVED lines=65> */
.L_x_1633:
[----:B------:R-:W-:Y:S05]  /*cb30*/  BSYNC.RECONVERGENT B0 ;  /* 0x0000000000007941 */ /* 0x000fea0003800200 */
.L_x_1632:
[----:B-----5:R4:W-:Y:S02]  /*cb40*/  STS.128 [R3+0x800], R16 ;  /* 0x0008001003007388 */ /* 0x0209e40000000c00 */
.L_x_1631:
[----:B------:R-:W-:Y:S05]  /*cb50*/  BSYNC.RECONVERGENT B1 ;  /* 0x0000000000017941 */ /* 0x000fea0003800200 */
.L_x_1630:
        /* <DEDUP_REMOVED lines=58> */
.L_x_1637:
[----:B------:R-:W-:Y:S05]  /*cf00*/  BSYNC.RECONVERGENT B0 ;  /* 0x0000000000007941 */ /* 0x000fea0003800200 */
.L_x_1636:
[----:B-----5:R4:W-:Y:S02]  /*cf10*/  STS.128 [R3+0x2800], R16 ;  /* 0x0028001003007388 */ /* 0x0209e40000000c00 */
.L_x_1635:
[----:B------:R-:W-:Y:S05]  /*cf20*/  BSYNC.RECONVERGENT B1 ;  /* 0x0000000000017941 */ /* 0x000fea0003800200 */
.L_x_1634:
        /* <DEDUP_REMOVED lines=57> */
.L_x_1639:
[----:B------:R-:W-:Y:S05]  /*d2c0*/  BSYNC.RECONVERGENT B0 ;  /* 0x0000000000007941 */ /* 0x000fea0003800200 */
.L_x_1638:
[----:B-----5:R4:W-:Y:S02]  /*d2d0*/  STS.128 [R3+0x4800], R16 ;  /* 0x0048001003007388 */ /* 0x0209e40000000c00 */
.L_x_1629:
[----:B------:R-:W-:Y:S05]  /*d2e0*/  BSYNC.RECONVERGENT B2 ;  /* 0x0000000000027941 */ /* 0x000fea0003800200 */
.L_x_1628:
        /* <DEDUP_REMOVED lines=66> */
.L_x_1645:
[----:B------:R-:W-:Y:S05]  /*d710*/  BSYNC.RECONVERGENT B0 ;  /* 0x0000000000007941 */ /* 0x000fea0003800200 */
.L_x_1644:
[----:B-----5:R1:W-:Y:S02]  /*d720*/  STS.128 [R3+0x1000], R16 ;  /* 0x0010001003007388 */ /* 0x0203e40000000c00 */
.L_x_1643:
[----:B------:R-:W-:Y:S05]  /*d730*/  BSYNC.RECONVERGENT B1 ;  /* 0x0000000000017941 */ /* 0x000fea0003800200 */
.L_x_1642:
        /* <DEDUP_REMOVED lines=58> */
.L_x_1649:
[----:B------:R-:W-:Y:S05]  /*dae0*/  BSYNC.RECONVERGENT B0 ;  /* 0x0000000000007941 */ /* 0x000fea0003800200 */
.L_x_1648:
[----:B-----5:R4:W-:Y:S02]  /*daf0*/  STS.128 [R3+0x3000], R16 ;  /* 0x0030001003007388 */ /* 0x0209e40000000c00 */
.L_x_1647:
[----:B------:R-:W-:Y:S05]  /*db00*/  BSYNC.RECONVERGENT B1 ;  /* 0x0000000000017941 */ /* 0x000fea0003800200 */
.L_x_1646:
        /* <DEDUP_REMOVED lines=57> */
.L_x_1651:
[----:B------:R-:W-:Y:S05]  /*dea0*/  BSYNC.RECONVERGENT B0 ;  /* 0x0000000000007941 */ /* 0x000fea0003800200 */
.L_x_1650:
[----:B-----5:R4:W-:Y:S02]  /*deb0*/  STS.128 [R3+0x5000], R16 ;  /* 0x0050001003007388 */ /* 0x0209e40000000c00 */
.L_x_1641:
[----:B------:R-:W-:Y:S05]  /*dec0*/  BSYNC.RECONVERGENT B2 ;  /* 0x0000000000027941 */ /* 0x000fea0003800200 */
.L_x_1640:
        /* <DEDUP_REMOVED lines=67> */
.L_x_1655:
[----:B------:R-:W-:Y:S05]  /*e300*/  BSYNC.RECONVERGENT B0 ;  /* 0x0000000000007941 */ /* 0x000fea0003800200 */
.L_x_1654:
[----:B-----5:R3:W-:Y:S02]  /*e310*/  STS.128 [R3+0x1800], R16 ;  /* 0x0018001003007388 */ /* 0x0207e40000000c00 */
.L_x_1653:
[----:B------:R-:W-:Y:S05]  /*e320*/  BSYNC.RECONVERGENT B1 ;  /* 0x0000000000017941 */ /* 0x000fea0003800200 */
.L_x_1652:
        /* <DEDUP_REMOVED lines=58> */
.L_x_1659:
[----:B------:R-:W-:Y:S05]  /*e6d0*/  BSYNC.RECONVERGENT B0 ;  /* 0x0000000000007941 */ /* 0x000fea0003800200 */
.L_x_1658:
[----:B-----5:R1:W-:Y:S02]  /*e6e0*/  STS.128 [R3+0x3800], R16 ;  /* 0x0038001003007388 */ /* 0x0203e40000000c00 */
.L_x_1657:
[----:B------:R-:W-:Y:S05]  /*e6f0*/  BSYNC.RECONVERGENT B1 ;  /* 0x0000000000017941 */ /* 0x000fea0003800200 */
.L_x_1656:
        /* <DEDUP_REMOVED lines=57> */
.L_x_1661:
[----:B------:R-:W-:Y:S05]  /*ea90*/  BSYNC.RECONVERGENT B0 ;  /* 0x0000000000007941 */ /* 0x000fea0003800200 */
.L_x_1660:
[----:B-----5:R3:W-:Y:S01]  /*eaa0*/  STS.128 [R3+0x5800], R16 ;  /* 0x0058001003007388 */ /* 0x0207e20000000c00 */
[----:B------:R-:W-:Y:S05]  /*eab0*/  BRA `(.L_x_1613) ;  /* 0x0000004400587947 */ /* 0x000fea0003800000 */
.L_x_1615:
        /* <DEDUP_REMOVED lines=97> */
.L_x_1667:
[----:B------:R-:W-:Y:S05]  /*f0d0*/  BSYNC.RECONVERGENT B0 ;  /* 0x0000000000007941 */ /* 0x000fea0003800200 */
.L_x_1666:
[----:B-----5:R-:W-:Y:S01]  /*f0e0*/  IMAD.MOV.U32 R6, RZ, RZ, R38 ;  /* 0x000000ffff067224 */ /* 0x020fe200078e0026 */
[----:B------:R-:W-:Y:S01]  /*f0f0*/  MOV R4, R36 ;  /* 0x0000002400047202 */ /* 0x000fe20000000f00 */
[----:B------:R-:W-:Y:S01]  /*f100*/  IMAD.MOV.U32 R7, RZ, RZ, R39 ;  /* 0x000000ffff077224 */ /* 0x000fe200078e0027 */
[----:B------:R-:W-:Y:S02]  /*f110*/  MOV R5, R37 ;  /* 0x0000002500057202 */ /* 0x000fe40000000f00 */
.L_x_1665:
[----:B------:R-:W-:Y:S05]  /*f120*/  BSYNC.RECONVERGENT B1 ;  /* 0x0000000000017941 */ /* 0x000fea0003800200 */
.L_x_1664:
        /* <DEDUP_REMOVED lines=87> */
.L_x_1671:
[----:B------:R-:W-:Y:S05]  /*f6a0*/  BSYNC.RECONVERGENT B0 ;  /* 0x0000000000007941 */ /* 0x000fea0003800200 */
.L_x_1670:
[----:B-----5:R4:W-:Y:S02]  /*f6b0*/  STS.128 [R3+0x2000], R36 ;  /* 0x0020002403007388 */ /* 0x0209e40000000c00 */
.L_x_1669:
[----:B------:R-:W-:Y:S05]  /*f6c0*/  BSYNC.RECONVERGENT B1 ;  /* 0x0000000000017941 */ /* 0x000fea0003800200 */
.L_x_1668:
        /* <DEDUP_REMOVED lines=85> */
.L_x_1673:
[----:B------:R-:W-:Y:S05]  /*fc20*/  BSYNC.RECONVERGENT B0 ;  /* 0x0000000000007941 */ /* 0x000fea0003800200 */
.L_x_1672:
[----:B-----5:R1:W-:Y:S02]  /*fc30*/  STS.128 [R3+0x4000], R36 ;  /* 0x0040002403007388 */ /* 0x0203e40000000c00 */
.L_x_1663:
[----:B------:R-:W-:Y:S05]  /*fc40*/  BSYNC.RECONVERGENT B2 ;  /* 0x0000000000027941 */ /* 0x000fea0003800200 */
.L_x_1662:
        /* <DEDUP_REMOVED lines=94> */
.L_x_1679:
[----:B------:R-:W-:Y:S05]  /*10230*/  BSYNC.RECONVERGENT B0 ;  /* 0x0000000000007941 */ /* 0x000fea0003800200 */
.L_x_1678:
[----:B-----5:R1:W-:Y:S02]  /*10240*/  STS.128 [R3+0x800], R32 ;  /* 0x0008002003007388 */ /* 0x0203e40000000c00 */
.L_x_1677:
[----:B------:R-:W-:Y:S05]  /*10250*/  BSYNC.RECONVERGENT B1 ;  /* 0x0000000000017941 */ /* 0x000fea0003800200 */
.L_x_1676:
        /* <DEDUP_REMOVED lines=87> */
.L_x_1683:
[----:B------:R-:W-:Y:S05]  /*107d0*/  BSYNC.RECONVERGENT B0 ;  /* 0x0000000000007941 */ /* 0x000fea0003800200 */
.L_x_1682:
[----:B-----5:R1:W-:Y:S02]  /*107e0*/  STS.128 [R3+0x2800], R32 ;  /* 0x0028002003007388 */ /* 0x0203e40000000c00 */
.L_x_1681:
[----:B------:R-:W-:Y:S05]  /*107f0*/  BSYNC.RECONVERGENT B1 ;  /* 0x0000000000017941 */ /* 0x000fea0003800200 */
.L_x_1680:
        /* <DEDUP_REMOVED lines=86> */
.L_x_1685:
[----:B------:R-:W-:Y:S05]  /*10d60*/  BSYNC.RECONVERGENT B0 ;  /* 0x0000000000007941 */ /* 0x000fea0003800200 */
.L_x_1684:
[----:B-----5:R1:W-:Y:S02]  /*10d70*/  STS.128 [R3+0x4800], R32 ;  /* 0x0048002003007388 */ /* 0x0203e40000000c00 */
.L_x_1675:
[----:B------:R-:W-:Y:S05]  /*10d80*/  BSYNC.RECONVERGENT B2 ;  /* 0x0000000000027941 */ /* 0x000fea0003800200 */
.L_x_1674:
        /* <DEDUP_REMOVED lines=95> */
.L_x_1691:
[----:B------:R-:W-:Y:S05]  /*11380*/  BSYNC.RECONVERGENT B0 ;  /* 0x0000000000007941 */ /* 0x000fea0003800200 */
.L_x_1690:
[----:B-----5:R1:W-:Y:S02]  /*11390*/  STS.128 [R3+0x1000], R36 ;  /* 0x0010002403007388 */ /* 0x0203e40000000c00 */
.L_x_1689:
[----:B------:R-:W-:Y:S05]  /*113a0*/  BSYNC.RECONVERGENT B1 ;  /* 0x0000000000017941 */ /* 0x000fea0003800200 */
.L_x_1688:
        /* <DEDUP_REMOVED lines=87> */
.L_x_1695:
[----:B------:R-:W-:Y:S05]  /*11920*/  BSYNC.RECONVERGENT B0 ;  /* 0x0000000000007941 */ /* 0x000fea0003800200 */
.L_x_1694:
[----:B-----5:R4:W-:Y:S02]  /*11930*/  STS.128 [R3+0x3000], R36 ;  /* 0x0030002403007388 */ /* 0x0209e40000000c00 */
.L_x_1693:
[----:B------:R-:W-:Y:S05]  /*11940*/  BSYNC.RECONVERGENT B1 ;  /* 0x0000000000017941 */ /* 0x000fea0003800200 */
.L_x_1692:
        /* <DEDUP_REMOVED lines=86> */
.L_x_1697:
[----:B------:R-:W-:Y:S05]  /*11eb0*/  BSYNC.RECONVERGENT B0 ;  /* 0x0000000000007941 */ /* 0x000fea0003800200 */
.L_x_1696:
[----:B-----5:R4:W-:Y:S02]  /*11ec0*/  STS.128 [R3+0x5000], R36 ;  /* 0x0050002403007388 */ /* 0x0209e40000000c00 */
.L_x_1687:
[----:B------:R-:W-:Y:S05]  /*11ed0*/  BSYNC.RECONVERGENT B2 ;  /* 0x0000000000027941 */ /* 0x000fea0003800200 */
.L_x_1686:
        /* <DEDUP_REMOVED lines=95> */
.L_x_1701:
[----:B------:R-:W-:Y:S05]  /*124d0*/  BSYNC.RECONVERGENT B0 ;  /* 0x0000000000007941 */ /* 0x000fea0003800200 */
.L_x_1700:
[----:B-----5:R4:W-:Y:S02]  /*124e0*/  STS.128 [R3+0x1800], R36 ;  /* 0x0018002403007388 */ /* 0x0209e40000000c00 */
.L_x_1699:
[----:B------:R-:W-:Y:S05]  /*124f0*/  BSYNC.RECONVERGENT B1 ;  /* 0x0000000000017941 */ /* 0x000fea0003800200 */
.L_x_1698:
        /* <DEDUP_REMOVED lines=87> */
.L_x_1705:
[----:B------:R-:W-:Y:S05]  /*12a70*/  BSYNC.RECONVERGENT B0 ;  /* 0x0000000000007941 */ /* 0x000fea0003800200 */
.L_x_1704:
[----:B-----5:R1:W-:Y:S02]  /*12a80*/  STS.128 [R3+0x3800], R36 ;  /* 0x0038002403007388 */ /* 0x0203e40000000c00 */
.L_x_1703:
[----:B------:R-:W-:Y:S05]  /*12a90*/  BSYNC.RECONVERGENT B1 ;  /* 0x0000000000017941 */ /* 0x000fea0003800200 */
.L_x_1702:
        /* <DEDUP_REMOVED lines=86> */
.L_x_1707:
[----:B------:R-:W-:Y:S05]  /*13000*/  BSYNC.RECONVERGENT B0 ;  /* 0x0000000000007941 */ /* 0x000fea0003800200 */
.L_x_1706:
[----:B-----5:R4:W-:Y:S02]  /*13010*/  STS.128 [R3+0x5800], R36 ;  /* 0x0058002403007388 */ /* 0x0209e40000000c00 */
.L_x_1613:
[----:B------:R-:W-:Y:S05]  /*13020*/  BSYNC.RECONVERGENT B3 ;  /* 0x0000000000037941 */ /* 0x000fea0003800200 */
.L_x_1602:
        /* <DEDUP_REMOVED lines=26> */
.L_x_1710:
[----:B------:R2:W-:Y:S02]  /*131d0*/  STS.128 [R3+0xa000], RZ ;  /* 0x00a000ff03007388 */ /* 0x0005e40000000c00 */
.L_x_1709:
[----:B------:R-:W-:Y:S05]  /*131e0*/  BSYNC.RECONVERGENT B0 ;  /* 0x0000000000007941 */ /* 0x000fea0003800200 */
.L_x_1708:
        /* <DEDUP_REMOVED lines=25> */
.L_x_1713:
[----:B------:R2:W-:Y:S02]  /*13380*/  STS.128 [R3+0xa800], RZ ;  /* 0x00a800ff03007388 */ /* 0x0005e40000000c00 */
.L_x_1712:
[----:B------:R-:W-:Y:S05]  /*13390*/  BSYNC.RECONVERGENT B0 ;  /* 0x0000000000007941 */ /* 0x000fea0003800200 */
.L_x_1711:
        /* <DEDUP_REMOVED lines=26> */
.L_x_1716:
[----:B------:R2:W-:Y:S02]  /*13540*/  STS.128 [R3+0xb000], RZ ;  /* 0x00b000ff03007388 */ /* 0x0005e40000000c00 */
.L_x_1715:
[----:B------:R-:W-:Y:S05]  /*13550*/  BSYNC.RECONVERGENT B0 ;  /* 0x0000000000007941 */ /* 0x000fea0003800200 */
.L_x_1714:
        /* <DEDUP_REMOVED lines=36> */
.L_x_1719:
[----:B------:R4:W-:Y:S02]  /*137a0*/  STS.128 [R3+0xb800], RZ ;  /* 0x00b800ff03007388 */ /* 0x0009e40000000c00 */
.L_x_1718:
[----:B------:R-:W-:Y:S05]  /*137b0*/  BSYNC.RECONVERGENT B0 ;  /* 0x0000000000007941 */ /* 0x000fea0003800200 */
.L_x_1717:
        /* <DEDUP_REMOVED lines=37> */
.L_x_1722:
[----:B------:R3:W-:Y:S01]  /*13a10*/  STS.128 [R3+0x10000], RZ ;  /* 0x010000ff03007388 */ /* 0x0007e20000000c00 */
[----:B------:R-:W-:Y:S05]  /*13a20*/  BRA `(.L_x_1723) ;  /* 0x00000000000c7947 */ /* 0x000fea0003800000 */
.L_x_1721:
[----:B------:R1:W-:Y:S04]  /*13a30*/  STS.128 [R3+0xc000], RZ ;  /* 0x00c000ff03007388 */ /* 0x0003e80000000c00 */
[----:B------:R1:W-:Y:S04]  /*13a40*/  STS.128 [R3+0xe000], RZ ;  /* 0x00e000ff03007388 */ /* 0x0003e80000000c00 */
[----:B------:R1:W-:Y:S02]  /*13a50*/  STS.128 [R3+0x10000], RZ ;  /* 0x010000ff03007388 */ /* 0x0003e40000000c00 */
.L_x_1723:
[----:B------:R-:W-:Y:S05]  /*13a60*/  BSYNC.RECONVERGENT B0 ;  /* 0x0000000000007941 */ /* 0x000fea0003800200 */
.L_x_1720:
        /* <DEDUP_REMOVED lines=28> */
.L_x_1726:
[----:B------:R2:W-:Y:S02]  /*13c30*/  STS.128 [R3+0x10800], RZ ;  /* 0x010800ff03007388 */ /* 0x0005e40000000c00 */
.L_x_1725:
[----:B------:R-:W-:Y:S05]  /*13c40*/  BSYNC.RECONVERGENT B0 ;  /* 0x0000000000007941 */ /* 0x000fea0003800200 */
.L_x_1724:
        /* <DEDUP_REMOVED lines=29> */
.L_x_1729:
[----:B------:R2:W-:Y:S02]  /*13e20*/  STS.128 [R3+0x11000], RZ ;  /* 0x011000ff03007388 */ /* 0x0005e40000000c00 */
.L_x_1728:
[----:B------:R-:W-:Y:S05]  /*13e30*/  BSYNC.RECONVERGENT B0 ;  /* 0x0000000000007941 */ /* 0x000fea0003800200 */
.L_x_1727:
        /* <DEDUP_REMOVED lines=31> */
.L_x_1732:
[----:B------:R2:W-:Y:S02]  /*14030*/  STS.128 [R3+0x11800], RZ ;  /* 0x011800ff03007388 */ /* 0x0005e40000000c00 */
.L_x_1731:
[----:B------:R-:W-:Y:S05]  /*14040*/  BSYNC.RECONVERGENT B0 ;  /* 0x0000000000007941 */ /* 0x000fea0003800200 */
.L_x_1730:
[----:B------:R-:W-:Y:S01]  /*14050*/  LOP3.LUT R65, R65, 0x8, R132, 0x78, !PT ;  /* 0x0000000841417812 */ /* 0x000fe200078e7884 */
[----:B------:R-:W3:Y:S01]  /*14060*/  LDCU UR8, c[0x0][0x50c] ;  /* 0x0000a180ff0877ac */ /* 0x000ee20008000800 */
[----:B------:R-:W-:Y:S01]  /*14070*/  SHF.L.U32 R63, R2, 0xa, RZ ;  /* 0x0000000a023f7819 */ /* 0x000fe200000006ff */
[----:B------:R-:W0:Y:S01]  /*14080*/  LDGDEPBAR ;  /* 0x00000000000079af */ /* 0x000e220000000000 */
[----:B------:R-:W-:Y:S01]  /*14090*/  LOP3.LUT R2, R65, R28, RZ, 0x3c, !PT ;  /* 0x0000001c41027212 */ /* 0x000fe200078e3cff */
[----:B------:R-:W-:Y:S01]  /*140a0*/  UISETP.GT.AND UP0, UPT, UR27, UR20, UPT ;  /* 0x000000141b00728c */ /* 0x000fe2000bf04270 */
[----:B------:R-:W-:Y:S02]  /*140b0*/  LOP3.LUT R63, R63, 0x400, RZ, 0xc0, !PT ;  /* 0x000004003f3f7812 */ /* 0x000fe400078ec0ff */
[----:B------:R-:W-:Y:S02]  /*140c0*/  LEA R90, R90, UR5, 0x1 ;  /* 0x000000055a5a7c11 */ /* 0x000fe4000f8e08ff */
[----:B------:R-:W-:-:S02]  /*140d0*/  LEA R63, R2, R63, 0x1 ;  /* 0x0000003f023f7211 */ /* 0x000fc400078e08ff */
[C---:B------:R-:W-:Y:S01]  /*140e0*/  LOP3.LUT P1, RZ, R132.reuse, 0x2, RZ, 0xc0, !PT ;  /* 0x0000000284ff7812 */ /* 0x040fe2000782c0ff */
[----:B------:R-:W-:Y:S01]  /*140f0*/  LDSM.16.M88.4 R56, [R90] ;  /* 0x000000005a38783b */ /* 0x000fe20000000200 */
[----:B------:R-:W-:Y:S02]  /*14100*/  MOV R139, 0x20 ;  /* 0x00000020008b7802 */ /* 0x000fe40000000f00 */
[----:B------:R-:W-:Y:S01]  /*14110*/  IADD3 R62, PT, PT, R63, UR5, RZ ;  /* 0x000000053f3e7c10 */ /* 0x000fe2000fffe0ff */
[----:B------:R-:W4:Y:S01]  /*14120*/  LDSM.16.M88.4 R24, [R63+UR5+0x6000] ;  /* 0x006000053f18783b */ /* 0x000f220008000200 */
[----:B------:R-:W-:Y:S02]  /*14130*/  SEL R147, R139, 0xffffffe0, !P1 ;  /* 0xffffffe08b937807 */ /* 0x000fe40004800000 */
[----:B------:R-:W-:Y:S01]  /*14140*/  LOP3.LUT P0, RZ, R132, 0x4, RZ, 0xc0, !PT ;  /* 0x0000000484ff7812 */ /* 0x000fe2000780c0ff */
[----:B------:R-:W3:Y:S01]  /*14150*/  LDSM.16.M88.4 R16, [R63+UR5+0x6800] ;  /* 0x006800053f10783b */ /* 0x000ee20008000200 */
[----:B------:R-:W-:-:S02]  /*14160*/  IADD3 R92, PT, PT, R90, R147, RZ ;  /* 0x000000935a5c7210 */ /* 0x000fc40007ffe0ff */
[----:B------:R-:W-:Y:S01]  /*14170*/  IADD3 R11, PT, PT, R62, R147, RZ ;  /* 0x000000933e0b7210 */ /* 0x000fe20007ffe0ff */
[----:B------:R-:W3:Y:S01]  /*14180*/  LDSM.16.M88.4 R68, [R63+UR5+0x7000] ;  /* 0x007000053f44783b */ /* 0x000ee20008000200 */
[----:B------:R-:W-:Y:S02]  /*14190*/  MOV R138, 0x40 ;  /* 0x00000040008a7802 */ /* 0x000fe40000000f00 */
[----:B------:R-:W-:Y:S01]  /*141a0*/  VIMNMX R137, PT, PT, R0, UR25, PT ;  /* 0x0000001900897c48 */ /* 0x000fe2000bfe0100 */
[----:B------:R-:W3:Y:S01]  /*141b0*/  LDSM.16.M88.4 R36, [R63+UR5+0x7800] ;  /* 0x007800053f24783b */ /* 0x000ee20008000200 */
[----:B------:R-:W-:-:S03]  /*141c0*/  SEL R151, R138, 0xffffffc0, !P0 ;  /* 0xffffffc08a977807 */ /* 0x000fc60004000000 */
[----:B------:R-:W-:Y:S01]  /*141d0*/  LDSM.16.M88.4 R76, [R92] ;  /* 0x000000005c4c783b */ /* 0x000fe20000000200 */
[-C--:B------:R-:W-:Y:S02]  /*141e0*/  IADD3 R88, PT, PT, R90, R151.reuse, RZ ;  /* 0x000000975a587210 */ /* 0x080fe40007ffe0ff */
[----:B------:R-:W-:Y:S01]  /*141f0*/  IADD3 R62, PT, PT, R62, R151, RZ ;  /* 0x000000973e3e7210 */ /* 0x000fe20007ffe0ff */
[----:B------:R-:W3:Y:S01]  /*14200*/  LDSM.16.M88.4 R40, [R11+0x6000] ;  /* 0x006000000b28783b */ /* 0x000ee20000000200 */
[C---:B------:R-:W-:Y:S02]  /*14210*/  IADD3 R31, PT, PT, R147.reuse, R88, RZ ;  /* 0x00000058931f7210 */ /* 0x040fe40007ffe0ff */
[----:B------:R-:W-:Y:S01]  /*14220*/  IADD3 R2, PT, PT, R147, R62, RZ ;  /* 0x0000003e93027210 */ /* 0x000fe20007ffe0ff */
[----:B--2---:R-:W2:Y:S04]  /*14230*/  LDSM.16.M88.4 R12, [R11+0x6800] ;  /* 0x006800000b0c783b */ /* 0x004ea80000000200 */
[----:B-1----:R-:W1:Y:S04]  /*14240*/  LDSM.16.M88.4 R4, [R11+0x7000] ;  /* 0x007000000b04783b */ /* 0x002e680000000200 */
[----:B------:R-:W1:Y:S04]  /*14250*/  LDSM.16.M88.4 R80, [R11+0x7800] ;  /* 0x007800000b50783b */ /* 0x000e680000000200 */
[----:B------:R-:W-:Y:S01]  /*14260*/  LDSM.16.M88.4 R52, [R62+0x6000] ;  /* 0x006000003e34783b */ /* 0x000fe20000000200 */
[C---:B----4-:R-:W-:Y:S03]  /*14270*/  HMMA.16816.F32 R32, R56.reuse, R24, RZ ;  /* 0x000000183820723c */ /* 0x050fe600000018ff */
[----:B------:R-:W-:Y:S04]  /*14280*/  LDSM.16.M88.4 R48, [R62+0x6800] ;  /* 0x006800003e30783b */ /* 0x000fe80000000200 */
[----:B------:R-:W-:Y:S01]  /*14290*/  LDSM.16.M88.4 R44, [R62+0x7000] ;  /* 0x007000003e2c783b */ /* 0x000fe20000000200 */
[C---:B---3--:R-:W-:Y:S03]  /*142a0*/  HMMA.16816.F32 R20, R56.reuse, R16, RZ ;  /* 0x000000103814723c */ /* 0x048fe600000018ff */
[----:B------:R-:W-:Y:S05]  /*142b0*/  LDSM.16.M88.4 R84, [R31] ;  /* 0x000000001f54783b */ /* 0x000fea0000000200 */
[C---:B-----5:R-:W-:Y:S08]  /*142c0*/  HMMA.16816.F32 R72, R56.reuse, R68, RZ ;  /* 0x000000443848723c */ /* 0x060ff000000018ff */
[C---:B------:R-:W-:Y:S08]  /*142d0*/  HMMA.16816.F32 R24, R56.reuse, R26, RZ ;  /* 0x0000001a3818723c */ /* 0x040ff000000018ff */
[C---:B------:R-:W-:Y:S08]  /*142e0*/  HMMA.16816.F32 R16, R56.reuse, R18, RZ ;  /* 0x000000123810723c */ /* 0x040ff000000018ff */
[C---:B------:R-:W-:Y:S08]  /*142f0*/  HMMA.16816.F32 R68, R56.reuse, R70, RZ ;  /* 0x000000463844723c */ /* 0x040ff000000018ff */
[C---:B------:R-:W-:Y:S08]  /*14300*/  HMMA.16816.F32 R64, R56.reuse, R36, RZ ;  /* 0x000000243840723c */ /* 0x040ff000000018ff */
[----:B------:R-:W-:Y:S01]  /*14310*/  HMMA.16816.F32 R56, R56, R38, RZ ;  /* 0x000000263838723c */ /* 0x000fe200000018ff */
[----:B------:R-:W3:Y:S07]  /*14320*/  LDSM.16.M88.4 R36, [R88] ;  /* 0x000000005824783b */ /* 0x000eee0000000200 */
[C---:B------:R-:W-:Y:S08]  /*14330*/  HMMA.16816.F32 R32, R76.reuse, R40, R32 ;  /* 0x000000284c20723c */ /* 0x040ff00000001820 */
[C---:B------:R-:W-:Y:S01]  /*14340*/  HMMA.16816.F32 R24, R76.reuse, R42, R24 ;  /* 0x0000002a4c18723c */ /* 0x040fe20000001818 */
[----:B------:R-:W4:Y:S07]  /*14350*/  LDSM.16.M88.4 R40, [R62+0x7800] ;  /* 0x007800003e28783b */ /* 0x000f2e0000000200 */
[C---:B--2---:R-:W-:Y:S08]  /*14360*/  HMMA.16816.F32 R20, R76.reuse, R12, R20 ;  /* 0x0000000c4c14723c */ /* 0x044ff00000001814 */
[C---:B------:R-:W-:Y:S01]  /*14370*/  HMMA.16816.F32 R16, R76.reuse, R14, R16 ;  /* 0x0000000e4c10723c */ /* 0x040fe20000001810 */
[----:B------:R-:W2:Y:S07]  /*14380*/  LDSM.16.M88.4 R12, [R2+0x6000] ;  /* 0x00600000020c783b */ /* 0x000eae0000000200 */
[C---:B-1----:R-:W-:Y:S08]  /*14390*/  HMMA.16816.F32 R72, R76.reuse, R4, R72 ;  /* 0x000000044c48723c */ /* 0x042ff00000001848 */
[C---:B------:R-:W-:Y:S01]  /*143a0*/  HMMA.16816.F32 R68, R76.reuse, R6, R68 ;  /* 0x000000064c44723c */ /* 0x040fe20000001844 */
[----:B------:R-:W1:Y:S07]  /*143b0*/  LDSM.16.M88.4 R4, [R2+0x6800] ;  /* 0x006800000204783b */ /* 0x000e6e0000000200 */
[C---:B------:R-:W-:Y:S08]  /*143c0*/  HMMA.16816.F32 R64, R76.reuse, R80, R64 ;  /* 0x000000504c40723c */ /* 0x040ff00000001840 */
[----:B------:R-:W-:Y:S01]  /*143d0*/  HMMA.16816.F32 R56, R76, R82, R56 ;  /* 0x000000524c38723c */ /* 0x000fe20000001838 */
[----:B------:R-:W1:Y:S04]  /*143e0*/  LDSM.16.M88.4 R76, [R2+0x7800] ;  /* 0x00780000024c783b */ /* 0x000e680000000200 */
[----:B------:R-:W1:Y:S03]  /*143f0*/  LDSM.16.M88.4 R80, [R2+0x7000] ;  /* 0x007000000250783b */ /* 0x000e660000000200 */
[C---:B---3--:R-:W-:Y:S08]  /*14400*/  HMMA.16816.F32 R32, R36.reuse, R52, R32 ;  /* 0x000000342420723c */ /* 0x048ff00000001820 */
[C---:B------:R-:W-:Y:S01]  /*14410*/  HMMA.16816.F32 R24, R36.reuse, R54, R24 ;  /* 0x000000362418723c */ /* 0x040fe20000001818 */
[----:B------:R-:W-:Y:S07]  /*14420*/  LDSM.16.M88.4 R52, [R90+0x2000] ;  /* 0x002000005a34783b */ /* 0x000fee0000000200 */
[C---:B------:R-:W-:Y:S08]  /*14430*/  HMMA.16816.F32 R20, R36.reuse, R48, R20 ;  /* 0x000000302414723c */ /* 0x040ff00000001814 */
[C---:B------:R-:W-:Y:S01]  /*14440*/  HMMA.16816.F32 R16, R36.reuse, R50, R16 ;  /* 0x000000322410723c */ /* 0x040fe20000001810 */
[----:B------:R-:W3:Y:S07]  /*14450*/  LDSM.16.M88.4 R48, [R63+UR5+0x8000] ;  /* 0x008000053f30783b */ /* 0x000eee0008000200 */
[C---:B------:R-:W-:Y:S08]  /*14460*/  HMMA.16816.F32 R72, R36.reuse, R44, R72 ;  /* 0x0000002c2448723c */ /* 0x040ff00000001848 */
[C---:B------:R-:W-:Y:S01]  /*14470*/  HMMA.16816.F32 R68, R36.reuse, R46, R68 ;  /* 0x0000002e2444723c */ /* 0x040fe20000001844 */
[----:B------:R-:W-:Y:S07]  /*14480*/  LDSM.16.M88.4 R44, [R63+UR5+0x8800] ;  /* 0x008800053f2c783b */ /* 0x000fee0008000200 */
[C---:B----4-:R-:W-:Y:S08]  /*14490*/  HMMA.16816.F32 R64, R36.reuse, R40, R64 ;  /* 0x000000282440723c */ /* 0x050ff00000001840 */
[----:B------:R-:W-:Y:S01]  /*144a0*/  HMMA.16816.F32 R56, R36, R42, R56 ;  /* 0x0000002a2438723c */ /* 0x000fe20000001838 */
[----:B------:R-:W4:Y:S04]  /*144b0*/  LDSM.16.M88.4 R40, [R63+UR5+0x9000] ;  /* 0x009000053f28783b */ /* 0x000f280008000200 */
[----:B------:R-:W4:Y:S03]  /*144c0*/  LDSM.16.M88.4 R36, [R63+UR5+0x9800] ;  /* 0x009800053f24783b */ /* 0x000f260008000200 */
[C---:B--2---:R-:W-:Y:S08]  /*144d0*/  HMMA.16816.F32 R32, R84.reuse, R12, R32 ;  /* 0x0000000c5420723c */ /* 0x044ff00000001820 */
[C---:B------:R-:W-:Y:S01]  /*144e0*/  HMMA.16816.F32 R24, R84.reuse, R14, R24 ;  /* 0x0000000e5418723c */ /* 0x040fe20000001818 */
[----:B------:R-:W-:Y:S07]  /*144f0*/  LDSM.16.M88.4 R12, [R92+0x2000] ;  /* 0x002000005c0c783b */ /* 0x000fee0000000200 */
[C---:B-1----:R-:W-:Y:S08]  /*14500*/  HMMA.16816.F32 R20, R84.reuse, R4, R20 ;  /* 0x000000045414723c */ /* 0x042ff00000001814 */
[C---:B------:R-:W-:Y:S01]  /*14510*/  HMMA.16816.F32 R16, R84.reuse, R6, R16 ;  /* 0x000000065410723c */ /* 0x040fe20000001810 */
[----:B------:R-:W1:Y:S07]  /*14520*/  LDSM.16.M88.4 R4, [R11+0x8000] ;  /* 0x008000000b04783b */ /* 0x000e6e0000000200 */
[C---:B------:R-:W-:Y:S08]  /*14530*/  HMMA.16816.F32 R64, R84.reuse, R76, R64 ;  /* 0x0000004c5440723c */ /* 0x040ff00000001840 */
[C---:B------:R-:W-:Y:S08]  /*14540*/  HMMA.16816.F32 R72, R84.reuse, R80, R72 ;  /* 0x000000505448723c */ /* 0x040ff00000001848 */
[C---:B------:R-:W-:Y:S01]  /*14550*/  HMMA.16816.F32 R68, R84.reuse, R82, R68 ;  /* 0x000000525444723c */ /* 0x040fe20000001844 */
[----:B------:R-:W-:Y:S07]  /*14560*/  LDSM.16.M88.4 R80, [R11+0x9000] ;  /* 0x009000000b50783b */ /* 0x000fee0000000200 */
[----:B------:R-:W-:Y:S01]  /*14570*/  HMMA.16816.F32 R76, R84, R78, R56 ;  /* 0x0000004e544c723c */ /* 0x000fe20000001838 */
[----:B------:R-:W2:Y:S07]  /*14580*/  LDSM.16.M88.4 R56, [R11+0x8800] ;  /* 0x008800000b38783b */ /* 0x000eae0000000200 */
[C---:B---3--:R-:W-:Y:S08]  /*14590*/  HMMA.16816.F32 R32, R52.reuse, R48, R32 ;  /* 0x000000303420723c */ /* 0x048ff00000001820 */
[C---:B------:R-:W-:Y:S01]  /*145a0*/  HMMA.16816.F32 R24, R52.reuse, R50, R24 ;  /* 0x000000323418723c */ /* 0x040fe20000001818 */
[----:B------:R-:W3:Y:S07]  /*145b0*/  LDSM.16.M88.4 R48, [R11+0x9800] ;  /* 0x009800000b30783b */ /* 0x000eee0000000200 */
[C---:B----4-:R-:W-:Y:S08]  /*145c0*/  HMMA.16816.F32 R72, R52.reuse, R40, R72 ;  /* 0x000000283448723c */ /* 0x050ff00000001848 */
[C---:B------:R-:W-:Y:S01]  /*145d0*/  HMMA.16816.F32 R68, R52.reuse, R42, R68 ;  /* 0x0000002a3444723c */ /* 0x040fe20000001844 */
[----:B------:R-:W-:Y:S07]  /*145e0*/  LDSM.16.M88.4 R40, [R88+0x2000] ;  /* 0x002000005828783b */ /* 0x000fee0000000200 */
[C---:B------:R-:W-:Y:S08]  /*145f0*/  HMMA.16816.F32 R64, R52.reuse, R36, R64 ;  /* 0x000000243440723c */ /* 0x040ff00000001840 */
[C---:B------:R-:W-:Y:S01]  /*14600*/  HMMA.16816.F32 R76, R52.reuse, R38, R76 ;  /* 0x00000026344c723c */ /* 0x040fe2000000184c */
[----:B------:R-:W4:Y:S07]  /*14610*/  LDSM.16.M88.4 R36, [R62+0x8000] ;  /* 0x008000003e24783b */ /* 0x000f2e0000000200 */
[C---:B------:R-:W-:Y:S08]  /*14620*/  HMMA.16816.F32 R20, R52.reuse, R44, R20 ;  /* 0x0000002c3414723c */ /* 0x040ff00000001814 */
[----:B------:R-:W-:Y:S01]  /*14630*/  HMMA.16816.F32 R16, R52, R46, R16 ;  /* 0x0000002e3410723c */ /* 0x000fe20000001810 */
[----:B------:R-:W4:Y:S04]  /*14640*/  LDSM.16.M88.4 R44, [R62+0x9000] ;  /* 0x009000003e2c783b */ /* 0x000f280000000200 */
[----:B------:R-:W-:Y:S03]  /*14650*/  LDSM.16.M88.4 R52, [R62+0x9800] ;  /* 0x009800003e34783b */ /* 0x000fe60000000200 */
[C---:B-1----:R-:W-:Y:S08]  /*14660*/  HMMA.16816.F32 R32, R12.reuse, R4, R32 ;  /* 0x000000040c20723c */ /* 0x042ff00000001820 */
[C---:B------:R-:W-:Y:S01]  /*14670*/  HMMA.16816.F32 R24, R12.reuse, R6, R24 ;  /* 0x000000060c18723c */ /* 0x040fe20000001818 */
[----:B------:R-:W1:Y:S07]  /*14680*/  LDSM.16.M88.4 R4, [R62+0x8800] ;  /* 0x008800003e04783b */ /* 0x000e6e0000000200 */
[C---:B--2---:R-:W-:Y:S08]  /*14690*/  HMMA.16816.F32 R20, R12.reuse, R56, R20 ;  /* 0x000000380c14723c */ /* 0x044ff00000001814 */
[C---:B------:R-:W-:Y:S01]  /*146a0*/  HMMA.16816.F32 R16, R12.reuse, R58, R16 ;  /* 0x0000003a0c10723c */ /* 0x040fe20000001810 */
[----:B------:R-:W-:Y:S07]  /*146b0*/  LDSM.16.M88.4 R56, [R63+UR5+0xa000] ;  /* 0x00a000053f38783b */ /* 0x000fee0008000200 */
[C---:B------:R-:W-:Y:S08]  /*146c0*/  HMMA.16816.F32 R72, R12.reuse, R80, R72 ;  /* 0x000000500c48723c */ /* 0x040ff00000001848 */
[C---:B------:R-:W-:Y:S08]  /*146d0*/  HMMA.16816.F32 R68, R12.reuse, R82, R68 ;  /* 0x000000520c44723c */ /* 0x040ff00000001844 */
[C---:B---3--:R-:W-:Y:S08]  /*146e0*/  HMMA.16816.F32 R64, R12.reuse, R48, R64 ;  /* 0x000000300c40723c */ /* 0x048ff00000001840 */
[----:B------:R-:W-:Y:S01]  /*146f0*/  HMMA.16816.F32 R76, R12, R50, R76 ;  /* 0x000000320c4c723c */ /* 0x000fe2000000184c */
[----:B------:R-:W-:Y:S04]  /*14700*/  LDSM.16.M88.4 R48, [R31+0x2000] ;  /* 0x002000001f30783b */ /* 0x000fe80000000200 */
[----:B------:R-:W2:Y:S03]  /*14710*/  LDSM.16.M88.4 R12, [R2+0x8000] ;  /* 0x00800000020c783b */ /* 0x000ea60000000200 */
[C---:B----4-:R-:W-:Y:S08]  /*14720*/  HMMA.16816.F32 R32, R40.reuse, R36, R32 ;  /* 0x000000242820723c */ /* 0x050ff00000001820 */
[C---:B------:R-:W-:Y:S01]  /*14730*/  HMMA.16816.F32 R24, R40.reuse, R38, R24 ;  /* 0x000000262818723c */ /* 0x040fe20000001818 */
[----:B------:R-:W3:Y:S07]  /*14740*/  LDSM.16.M88.4 R36, [R2+0x8800] ;  /* 0x008800000224783b */ /* 0x000eee0000000200 */
[C---:B------:R-:W-:Y:S01]  /*14750*/  HMMA.16816.F32 R80, R40.reuse, R44, R72 ;  /* 0x0000002c2850723c */ /* 0x040fe20000001848 */
[----:B------:R-:W4:Y:S04]  /*14760*/  LDSM.16.M88.4 R72, [R90+0x4000] ;  /* 0x004000005a48783b */ /* 0x000f280000000200 */
[----:B------:R-:W-:Y:S03]  /*14770*/  LDSM.16.M88.4 R88, [R88+0x4000] ;  /* 0x004000005858783b */ /* 0x000fe60000000200 */
[C---:B-1----:R-:W-:Y:S08]  /*14780*/  HMMA.16816.F32 R20, R40.reuse, R4, R20 ;  /* 0x000000042814723c */ /* 0x042ff00000001814 */
[C---:B------:R-:W-:Y:S01]  /*14790*/  HMMA.16816.F32 R16, R40.reuse, R6, R16 ;  /* 0x000000062810723c */ /* 0x040fe20000001810 */
[----:B------:R-:W1:Y:S07]  /*147a0*/  LDSM.16.M88.4 R4, [R2+0x9000] ;  /* 0x009000000204783b */ /* 0x000e6e0000000200 */
[C---:B------:R-:W-:Y:S01]  /*147b0*/  HMMA.16816.F32 R68, R40.reuse, R46, R68 ;  /* 0x0000002e2844723c */ /* 0x040fe20000001844 */
[----:B------:R-:W-:Y:S07]  /*147c0*/  LDSM.16.M88.4 R44, [R92+0x4000] ;  /* 0x004000005c2c783b */ /* 0x000fee0000000200 */
[C---:B------:R-:W-:Y:S08]  /*147d0*/  HMMA.16816.F32 R64, R40.reuse, R52, R64 ;  /* 0x000000342840723c */ /* 0x040ff00000001840 */
[----:B------:R-:W-:Y:S01]  /*147e0*/  HMMA.16816.F32 R76, R40, R54, R76 ;  /* 0x00000036284c723c */ /* 0x000fe2000000184c */
[----:B------:R-:W1:Y:S07]  /*147f0*/  LDSM.16.M88.4 R40, [R2+0x9800] ;  /* 0x009800000228783b */ /* 0x000e6e0000000200 */
        /* <DEDUP_REMOVED lines=11> */
[C---:B------:R-:W-:Y:S08]  /*148b0*/  HMMA.16816.F32 R64, R48.reuse, R40, R64 ;  /* 0x000000283040723c */ /* 0x040ff00000001840 */
        /* <DEDUP_REMOVED lines=9> */
[----:B------:R-:W-:Y:S07]  /*14950*/  LDSM.16.M88.4 R32, [R63+UR5+0xb800] ;  /* 0x00b800053f20783b */ /* 0x000fee0008000200 */
[----:B------:R-:W-:Y:S01]  /*14960*/  HMMA.16816.F32 R16, R72, R14, R16 ;  /* 0x0000000e4810723c */ /* 0x000fe20000001810 */
[----:B------:R-:W3:Y:S07]  /*14970*/  LDSM.16.M88.4 R12, [R62+0xa800] ;  /* 0x00a800003e0c783b */ /* 0x000eee0000000200 */
[----:B-1----:R-:W-:Y:S08]  /*14980*/  HMMA.16816.F32 R52, R48, R40, R52 ;  /* 0x000000283034723c */ /* 0x002ff00000001834 */
[C---:B------:R-:W-:Y:S08]  /*14990*/  HMMA.16816.F32 R80, R72.reuse, R4, R80 ;  /* 0x000000044850723c */ /* 0x040ff00000001850 */
[----:B------:R-:W-:Y:S01]  /*149a0*/  HMMA.16816.F32 R68, R72, R6, R68 ;  /* 0x000000064844723c */ /* 0x000fe20000001844 */
[----:B------:R-:W1:Y:S02]  /*149b0*/  LDSM.16.M88.4 R4, [R11+0xb000] ;  /* 0x00b000000b04783b */ /* 0x000e640000000200 */
[----:B------:R-:W-:Y:S01]  /*149c0*/  FMUL.FTZ R53, R53, UR8 ;  /* 0x0000000835357c20 */ /* 0x000fe20008410000 */
[----:B------:R-:W-:-:S04]  /*149d0*/  FMUL.FTZ R31, R52, UR8 ;  /* 0x00000008341f7c20 */ /* 0x000fc80008410000 */
[----:B------:R-:W-:Y:S02]  /*149e0*/  HMMA.16816.F32 R24, R88, R38, R24 ;  /* 0x000000265818723c */ /* 0x000fe40000001818 */
[----:B------:R-:W4:Y:S06]  /*149f0*/  MUFU.TANH R31, R31 ;  /* 0x0000001f001f7308 */ /* 0x000f2c0000002400 */
[----:B--2---:R-:W-:Y:S01]  /*14a00*/  HMMA.16816.F32 R36, R44, R56, R20 ;  /* 0x000000382c24723c */ /* 0x004fe20000001814 */
[----:B------:R-:W2:Y:S01]  /*14a10*/  LDSM.16.M88.4 R20, [R2+0xa800] ;  /* 0x00a800000214783b */ /* 0x000ea20000000200 */
[----:B------:R3:W1:Y:S01]  /*14a20*/  MUFU.TANH R56, R53 ;  /* 0x0000003500387308 */ /* 0x0006620000002400 */
[----:B------:R-:W-:-:S05]  /*14a30*/  FMUL.FTZ R57, R54, UR8 ;  /* 0x0000000836397c20 */ /* 0x000fca0008410000 */
[----:B------:R-:W-:Y:S01]  /*14a40*/  HMMA.16816.F32 R16, R44, R58, R16 ;  /* 0x0000003a2c10723c */ /* 0x000fe20000001810 */
[----:B------:R-:W-:Y:S01]  /*14a50*/  FMUL.FTZ R59, R55, UR8 ;  /* 0x00000008373b7c20 */ /* 0x000fe20008410000 */
[----:B------:R-:W1:Y:S06]  /*14a60*/  MUFU.TANH R57, R57 ;  /* 0x0000003900397308 */ /* 0x000e6c0000002400 */
[----:B------:R-:W-:Y:S01]  /*14a70*/  HMMA.16816.F32 R24, R48, R42, R24 ;  /* 0x0000002a3018723c */ /* 0x000fe20000001818 */
[----:B------:R-:W-:Y:S01]  /*14a80*/  LDSM.16.M88.4 R40, [R62+0xb000] ;  /* 0x00b000003e28783b */ /* 0x000fe20000000200 */
[----:B------:R-:W1:Y:S03]  /*14a90*/  MUFU.TANH R59, R59 ;  /* 0x0000003b003b7308 */ /* 0x000e660000002400 */
[----:B---3--:R-:W3:Y:S03]  /*14aa0*/  LDSM.16.M88.4 R52, [R11+0xb800] ;  /* 0x00b800000b34783b */ /* 0x008ee60000000200 */
[C---:B------:R-:W-:Y:S08]  /*14ab0*/  HMMA.16816.F32 R36, R88.reuse, R12, R36 ;  /* 0x0000000c5824723c */ /* 0x040ff00000001824 */
[----:B------:R-:W-:Y:S01]  /*14ac0*/  HMMA.16816.F32 R16, R88, R14, R16 ;  /* 0x0000000e5810723c */ /* 0x000fe20000001810 */
[----:B------:R-:W-:Y:S02]  /*14ad0*/  LDSM.16.M88.4 R12, [R2+0xb000] ;  /* 0x00b00000020c783b */ /* 0x000fe40000000200 */
[----:B------:R-:W-:-:S05]  /*14ae0*/  FMUL.FTZ R24, R24, UR8 ;  /* 0x0000000818187c20 */ /* 0x000fca0008410000 */
[C---:B-1----:R-:W-:Y:S01]  /*14af0*/  HMMA.16816.F32 R80, R44.reuse, R4, R80 ;  /* 0x000000042c50723c */ /* 0x042fe20000001850 */
[----:B------:R-:W1:Y:S07]  /*14b00*/  MUFU.TANH R24, R24 ;  /* 0x0000001800187308 */ /* 0x000e6e0000002400 */
[----:B------:R-:W-:Y:S01]  /*14b10*/  HMMA.16816.F32 R68, R44, R6, R68 ;  /* 0x000000062c44723c */ /* 0x000fe20000001844 */
[----:B------:R-:W4:Y:S07]  /*14b20*/  LDSM.16.M88.4 R4, [R62+0xb800] ;  /* 0x00b800003e04783b */ /* 0x000f2e0000000200 */
[----:B------:R-:W-:Y:S01]  /*14b30*/  HMMA.16816.F32 R64, R72, R32, R64 ;  /* 0x000000204840723c */ /* 0x000fe20000001840 */
[----:B------:R-:W-:Y:S01]  /*14b40*/  FMUL.FTZ R32, R25, UR8 ;  /* 0x0000000819207c20 */ /* 0x000fe20008410000 */
[----:B------:R-:W-:Y:S01]  /*14b50*/  FMUL.FTZ R25, R26, UR8 ;  /* 0x000000081a197c20 */ /* 0x000fe20008410000 */
[----:B------:R-:W-:-:S04]  /*14b60*/  FMUL.FTZ R26, R27, UR8 ;  /* 0x000000081b1a7c20 */ /* 0x000fc80008410000 */
[----:B------:R-:W1:Y:S01]  /*14b70*/  MUFU.TANH R32, R32 ;  /* 0x0000002000207308 */ /* 0x000e620000002400 */
[----:B------:R-:W-:Y:S07]  /*14b80*/  HMMA.16816.F32 R76, R72, R34, R76 ;  /* 0x00000022484c723c */ /* 0x000fee000000184c */
[----:B------:R-:W1:Y:S01]  /*14b90*/  MUFU.TANH R25, R25 ;  /* 0x0000001900197308 */ /* 0x000e620000002400 */
[C---:B--2---:R-:W-:Y:S07]  /*14ba0*/  HMMA.16816.F32 R36, R48.reuse, R20, R36 ;  /* 0x000000143024723c */ /* 0x044fee0000001824 */
[----:B------:R-:W2:Y:S01]  /*14bb0*/  MUFU.TANH R26, R26 ;  /* 0x0000001a001a7308 */ /* 0x000ea20000002400 */
[----:B------:R-:W-:Y:S01]  /*14bc0*/  HMMA.16816.F32 R16, R48, R22, R16 ;  /* 0x000000163010723c */ /* 0x000fe20000001810 */
[----:B------:R-:W1:Y:S01]  /*14bd0*/  LDSM.16.M88.4 R20, [R2+0xb800] ;  /* 0x00b800000214783b */ /* 0x000e620000000200 */
[----:B------:R-:W-:-:S06]  /*14be0*/  DEPBAR.LE SB0, 0x0 ;  /* 0x000080000000791a */ /* 0x000fcc0000000000 */
[C---:B---3--:R-:W-:Y:S03]  /*14bf0*/  HMMA.16816.F32 R64, R44.reuse, R52, R64 ;  /* 0x000000342c40723c */ /* 0x048fe60000001840 */
[----:B------:R-:W-:Y:S01]  /*14c00*/  FMUL.FTZ R11, R36, UR8 ;  /* 0x00000008240b7c20 */ /* 0x000fe20008410000 */
[----:B------:R-:W-:Y:S01]  /*14c10*/  FMUL.FTZ R33, R37, UR8 ;  /* 0x0000000825217c20 */ /* 0x000fe20008410000 */
[----:B------:R-:W-:Y:S01]  /*14c20*/  FMUL.FTZ R27, R38, UR8 ;  /* 0x00000008261b7c20 */ /* 0x000fe20008410000 */
[----:B------:R-:W-:Y:S02]  /*14c30*/  FMUL.FTZ R37, R39, UR8 ;  /* 0x0000000827257c20 */ /* 0x000fe40008410000 */
[----:B------:R-:W-:Y:S01]  /*14c40*/  HMMA.16816.F32 R76, R44, R54, R76 ;  /* 0x000000362c4c723c */ /* 0x000fe2000000184c */
[----:B------:R-:W3:Y:S02]  /*14c50*/  MUFU.TANH R11, R11 ;  /* 0x0000000b000b7308 */ /* 0x000ee40000002400 */
[----:B------:R-:W-:-:S05]  /*14c60*/  FMUL.FTZ R16, R16, UR8 ;  /* 0x0000000810107c20 */ /* 0x000fca0008410000 */
[C---:B------:R-:W-:Y:S01]  /*14c70*/  HMMA.16816.F32 R80, R88.reuse, R40, R80 ;  /* 0x000000285850723c */ /* 0x040fe20000001850 */
[----:B------:R-:W1:Y:S07]  /*14c80*/  MUFU.TANH R33, R33 ;  /* 0x0000002100217308 */ /* 0x000e6e0000002400 */
[C---:B------:R-:W-:Y:S01]  /*14c90*/  HMMA.16816.F32 R68, R88.reuse, R42, R68 ;  /* 0x0000002a5844723c */ /* 0x040fe20000001844 */
[----:B------:R-:W1:Y:S07]  /*14ca0*/  MUFU.TANH R27, R27 ;  /* 0x0000001b001b7308 */ /* 0x000e6e0000002400 */
[C---:B----4-:R-:W-:Y:S01]  /*14cb0*/  HMMA.16816.F32 R64, R88.reuse, R4, R64 ;  /* 0x000000045840723c */ /* 0x050fe20000001840 */
[----:B------:R-:W-:Y:S01]  /*14cc0*/  FMUL.FTZ R4, R19, UR8 ;  /* 0x0000000813047c20 */ /* 0x000fe20008410000 */
[----:B------:R-:W4:Y:S06]  /*14cd0*/  MUFU.TANH R37, R37 ;  /* 0x0000002500257308 */ /* 0x000f2c0000002400 */
[----:B------:R-:W-:Y:S02]  /*14ce0*/  HMMA.16816.F32 R76, R88, R6, R76 ;  /* 0x00000006584c723c */ /* 0x000fe4000000184c */
[----:B------:R-:W1:Y:S06]  /*14cf0*/  MUFU.TANH R16, R16 ;  /* 0x0000001000107308 */ /* 0x000e6c0000002400 */
[C---:B------:R-:W-:Y:S01]  /*14d00*/  HMMA.16816.F32 R80, R48.reuse, R12, R80 ;  /* 0x0000000c3050723c */ /* 0x040fe20000001850 */
[----:B------:R-:W-:Y:S01]  /*14d10*/  FMUL.FTZ R12, R17, UR8 ;  /* 0x00000008110c7c20 */ /* 0x000fe20008410000 */
[----:B------:R-:W-:Y:S01]  /*14d20*/  FMUL.FTZ R13, R18, UR8 ;  /* 0x00000008120d7c20 */ /* 0x000fe20008410000 */
[----:B------:R-:W2:Y:S05]  /*14d30*/  MUFU.TANH R4, R4 ;  /* 0x0000000400047308 */ /* 0x000eaa0000002400 */
[C---:B------:R-:W-:Y:S03]  /*14d40*/  HMMA.16816.F32 R68, R48.reuse, R14, R68 ;  /* 0x0000000e3044723c */ /* 0x040fe60000001844 */
[----:B------:R-:W2:Y:S05]  /*14d50*/  MUFU.TANH R12, R12 ;  /* 0x0000000c000c7308 */ /* 0x000eaa0000002400 */
[----:B-1----:R-:W-:Y:S01]  /*14d60*/  HMMA.16816.F32 R64, R48, R20, R64 ;  /* 0x000000143040723c */ /* 0x002fe20000001840 */
[----:B------:R-:W-:-:S02]  /*14d70*/  MOV R21, UR25 ;  /* 0x0000001900157c02 */ /* 0x000fc40008000f00 */
[----:B------:R-:W-:Y:S01]  /*14d80*/  FMUL.FTZ R14, R81, UR8 ;  /* 0x00000008510e7c20 */ /* 0x000fe20008410000 */
[----:B------:R-:W-:Y:S01]  /*14d90*/  FMUL.FTZ R5, R82, UR8 ;  /* 0x0000000852057c20 */ /* 0x000fe20008410000 */
[----:B------:R-:W-:Y:S01]  /*14da0*/  FMUL.FTZ R54, R83, UR8 ;  /* 0x0000000853367c20 */ /* 0x000fe20008410000 */
[----:B------:R-:W-:Y:S01]  /*14db0*/  FMUL.FTZ R80, R80, UR8 ;  /* 0x0000000850507c20 */ /* 0x000fe20008410000 */
[----:B------:R-:W1:Y:S01]  /*14dc0*/  MUFU.TANH R13, R13 ;  /* 0x0000000d000d7308 */ /* 0x000e620000002400 */
[----:B------:R-:W-:Y:S01]  /*14dd0*/  HMMA.16816.F32 R76, R48, R22, R76 ;  /* 0x00000016304c723c */ /* 0x000fe2000000184c */
[----:B------:R-:W-:Y:S02]  /*14de0*/  VIADDMNMX R136, R0, 0x8, R21, PT ;  /* 0x0000000800887846 */ /* 0x000fe40003800115 */
        /* <DEDUP_REMOVED lines=42> */
.L_x_1734:
[----:B------:R-:W2:Y:S01]  /*15090*/  LDC R6, c[0x0][0x4f0] ;  /* 0x00013c00ff067b82 */ /* 0x000ea20000000800 */
[----:B------:R-:W-:Y:S01]  /*150a0*/  UIADD3 UR8, UPT, UPT, UR26, -0x40, URZ ;  /* 0xffffffc01a087890 */ /* 0x000fe2000fffe0ff */
[----:B------:R-:W-:Y:S01]  /*150b0*/  IABS R20, UR26 ;  /* 0x0000001a00147c13 */ /* 0x000fe20008000000 */
[----:B------:R-:W3:Y:S04]  /*150c0*/  LDCU.64 UR10, c[0x0][0x3b8] ;  /* 0x00007700ff0a77ac */ /* 0x000ee80008000a00 */
        /* <DEDUP_REMOVED lines=15> */
[----:B------:R-:W-:Y:S01]  /*151c0*/  IMAD R21, R0, R21, R18 ;  /* 0x0000001500157224 */ /* 0x000fe200078e0212 */
[----:B------:R-:W-:Y:S01]  /*151d0*/  LOP3.LUT R18, R6, UR26, RZ, 0x3c, !PT ;  /* 0x0000001a06127c12 */ /* 0x000fe2000f8e3cff */
[----:B------:R-:W-:-:S03]  /*151e0*/  IMAD R23, R0, R23, R20 ;  /* 0x0000001700177224 */ /* 0x000fc600078e0214 */
        /* <DEDUP_REMOVED lines=11> */
[----:B------:R-:W2:Y:S01]  /*152a0*/  LDCU.64 UR8, c[0x0][0x3a0] ;  /* 0x00007400ff0877ac */ /* 0x000ea20008000a00 */
[----:B------:R-:W-:-:S02]  /*152b0*/  LOP3.LUT R21, RZ, R6, RZ, 0x33, !PT ;  /* 0x00000006ff157212 */ /* 0x000fc400078e33ff */
[----:B------:R-:W-:-:S03]  /*152c0*/  ISETP.GE.AND P2, PT, R0, RZ, PT ;  /* 0x000000ff0000720c */ /* 0x000fc60003f46270 */
[----:B------:R-:W-:-:S04]  /*152d0*/  @P5 IADD3 R22, PT, PT, R22, 0x1, RZ ;  /* 0x0000000116165810 */ /* 0x000fc80007ffe0ff */
[----:B------:R-:W-:-:S04]  /*152e0*/  @P6 VIADD R35, R35, 0x1 ;  /* 0x0000000123236836 */ /* 0x000fc80000000000 */
[----:B------:R-:W-:Y:S02]  /*152f0*/  @!P4 IMAD.MOV R35, RZ, RZ, -R35 ;  /* 0x000000ffff23c224 */ /* 0x000fe400078e0a23 */
[----:B------:R-:W-:-:S04]  /*15300*/  @!P2 IADD3 R22, PT, PT, -R22, RZ, RZ ;  /* 0x000000ff1616a210 */ /* 0x000fc80007ffe1ff */
[C---:B------:R-:W-:Y:S02]  /*15310*/  SEL R18, R21.reuse, R22, !P3 ;  /* 0x0000001615127207 */ /* 0x040fe40005800000 */
[----:B------:R-:W-:-:S03]  /*15320*/  SEL R21, R21, R35, !P3 ;  /* 0x0000002315157207 */ /* 0x000fc60005800000 */
[----:B------:R-:W-:-:S04]  /*15330*/  IMAD.WIDE R22, R18, 0x4, R162 ;  /* 0x0000000412167825 */ /* 0x000fc800078e02a2 */
[C---:B------:R-:W-:Y:S02]  /*15340*/  IMAD.WIDE R44, R21.reuse, 0x4, R162 ;  /* 0x00000004152c7825 */ /* 0x040fe400078e02a2 */
[----:B------:R4:W5:Y:S04]  /*15350*/  LDG.E R23, desc[UR6][R22.64] ;  /* 0x0000000616177981 */ /* 0x000968000c1e1900 */
[----:B------:R-:W5:Y:S01]  /*15360*/  LDG.E R0, desc[UR6][R44.64] ;  /* 0x000000062c007981 */ /* 0x000f62000c1e1900 */
[----:B------:R-:W-:-:S05]  /*15370*/  IADD3 R21, PT, PT, R21, -R18, RZ ;  /* 0x8000001215157210 */ /* 0x000fca0007ffe0ff */
[----:B------:R-:W-:-:S05]  /*15380*/  IMAD R21, R21, R6, -0x40 ;  /* 0xffffffc015157424 */ /* 0x000fca00078e0206 */
[----:B------:R-:W-:-:S05]  /*15390*/  SHF.R.S32.HI R6, RZ, 0x1f, R21 ;  /* 0x0000001fff067819 */ /* 0x000fca0000011415 */
[----:B---3--:R-:W-:-:S04]  /*153a0*/  IMAD R6, R6, UR10, RZ ;  /* 0x0000000a06067c24 */ /* 0x008fc8000f8e02ff */
[C---:B------:R-:W-:Y:S02]  /*153b0*/  IMAD R6, R21.reuse, UR11, R6 ;  /* 0x0000000b15067c24 */ /* 0x040fe4000f8e0206 */
[----:B------:R-:W-:-:S04]  /*153c0*/  IMAD.WIDE.U32 R20, R21, UR10, RZ ;  /* 0x0000000a15147c25 */ /* 0x000fc8000f8e00ff */
[----:B----4-:R-:W-:Y:S02]  /*153d0*/  IMAD.MOV.U32 R22, RZ, RZ, R20 ;  /* 0x000000ffff167224 */ /* 0x010fe400078e0014 */
[----:B-----5:R-:W-:Y:S01]  /*153e0*/  IMAD.IADD R0, R23, 0x1, -R0 ;  /* 0x0000000117007824 */ /* 0x020fe200078e0a00 */
[----:B------:R-:W-:-:S04]  /*153f0*/  IADD3 R23, PT, PT, R21, R6, RZ ;  /* 0x0000000615177210 */ /* 0x000fc80007ffe0ff */
[----:B------:R-:W-:Y:S01]  /*15400*/  SHF.R.S32.HI R18, RZ, 0x1f, R0 ;  /* 0x0000001fff127819 */ /* 0x000fe20000011400 */
[----:B--2---:R-:W-:-:S04]  /*15410*/  IMAD.WIDE.U32 R22, R0, UR8, R22 ;  /* 0x0000000800167c25 */ /* 0x004fc8000f8e0016 */
[----:B------:R-:W-:Y:S01]  /*15420*/  IMAD R21, R18, UR8, RZ ;  /* 0x0000000812157c24 */ /* 0x000fe2000f8e02ff */
[----:B------:R-:W-:-:S03]  /*15430*/  LEA R158, P2, R22, R158, 0x1 ;  /* 0x0000009e169e7211 */ /* 0x000fc600078408ff */
[----:B------:R-:W-:-:S05]  /*15440*/  IMAD R21, R0, UR9, R21 ;  /* 0x0000000900157c24 */ /* 0x000fca000f8e0215 */
[----:B------:R-:W-:-:S04]  /*15450*/  IADD3 R21, PT, PT, R23, R21, RZ ;  /* 0x0000001517157210 */ /* 0x000fc80007ffe0ff */
[----:B------:R-:W-:-:S07]  /*15460*/  LEA.HI.X R159, R22, R159, R21, 0x1, P2 ;  /* 0x0000009f169f7211 */ /* 0x000fce00010f0c15 */
.L_x_1735:
        /* <DEDUP_REMOVED lines=74> */
.L_x_1733:
[----:B------:R-:W3:Y:S01]  /*15910*/  S2R R155, SR_TID.X ;  /* 0x00000000009b7919 */ /* 0x000ee20000002100 */
[----:B------:R-:W-:Y:S01]  /*15920*/  UIADD3 UR14, UPT, UPT, UR4, -0x1, URZ ;  /* 0xffffffff040e7890 */ /* 0x000fe2000fffe0ff */
[----:B------:R-:W-:Y:S01]  /*15930*/  LOP3.LUT R148, R8, 0x200, R29, 0xf8, !PT ;  /* 0x0000020008947812 */ /* 0x000fe200078ef81d */
[----:B------:R-:W4:Y:S03]  /*15940*/  LDCU UR8, c[0x0][0x45c] ;  /* 0x00008b80ff0877ac */ /* 0x000f260008000800 */
[----:B------:R-:W-:Y:S01]  /*15950*/  LEA R156, R148, UR5, 0x1 ;  /* 0x00000005949c7c11 */ /* 0x000fe2000f8e08ff */
[----:B--2---:R-:W-:Y:S01]  /*15960*/  IMAD.U32 R21, RZ, RZ, UR14 ;  /* 0x0000000eff157e24 */ /* 0x004fe2000f8e00ff */
[----:B------:R-:W-:-:S03]  /*15970*/  UISETP.GT.AND UP0, UPT, UR14, UR20, UPT ;  /* 0x000000140e00728c */ /* 0x000fc6000bf04270 */
[----:B------:R-:W-:Y:S01]  /*15980*/  LDSM.16.MT88.4 R124, [R156+0xc000] ;  /* 0x00c000009c7c783b */ /* 0x000fe20000004200 */
[----:B------:R-:W-:Y:S02]  /*15990*/  VIADD R170, R156, 0xc040 ;  /* 0x0000c0409caa7836 */ /* 0x000fe40000000000 */
[----:B---3--:R-:W-:-:S05]  /*159a0*/  IMAD.SHL.U32 R0, R155, 0x2, RZ ;  /* 0x000000029b007824 */ /* 0x008fca00078e00ff */
[----:B------:R-:W-:-:S05]  /*159b0*/  LOP3.LUT R0, R0, 0x6, RZ, 0xc0, !PT ;  /* 0x0000000600007812 */ /* 0x000fca00078ec0ff */
[----:B------:R-:W-:-:S04]  /*159c0*/  IMAD R21, R21, 0x40, R0 ;  /* 0x0000004015157824 */ /* 0x000fc800078e0200 */
[C---:B------:R-:W-:Y:S01]  /*159d0*/  VIADD R0, R21.reuse, 0x1 ;  /* 0x0000000115007836 */ /* 0x040fe20000000000 */
[CC--:B------:R-:W-:Y:S01]  /*159e0*/  ISETP.GE.AND P6, PT, R21.reuse, R137.reuse, PT ;  /* 0x000000891500720c */ /* 0x0c0fe20003fc6270 */
[C---:B------:R-:W-:Y:S01]  /*159f0*/  VIADD R49, R21.reuse, 0x8 ;  /* 0x0000000815317836 */ /* 0x040fe20000000000 */
[CC--:B------:R-:W-:Y:S01]  /*15a00*/  ISETP.GE.AND P3, PT, R21.reuse, R136.reuse, PT ;  /* 0x000000881500720c */ /* 0x0c0fe20003f66270 */
[C---:B------:R-:W-:Y:S01]  /*15a10*/  VIADD R20, R21.reuse, 0x9 ;  /* 0x0000000915147836 */ /* 0x040fe20000000000 */
[-C--:B------:R-:W-:Y:S01]  /*15a20*/  ISETP.GE.AND P5, PT, R0, R137.reuse, PT ;  /* 0x000000890000720c */ /* 0x080fe20003fa6270 */
[----:B------:R-:W-:Y:S01]  /*15a30*/  VIADD R47, R21, 0x10 ;  /* 0x00000010152f7836 */ /* 0x000fe20000000000 */
[-C--:B------:R-:W-:Y:S01]  /*15a40*/  ISETP.GE.AND P4, PT, R49, R137.reuse, PT ;  /* 0x000000893100720c */ /* 0x080fe20003f86270 */
[C---:B------:R-:W-:Y:S01]  /*15a50*/  VIADD R18, R21.reuse, 0x11 ;  /* 0x0000001115127836 */ /* 0x040fe20000000000 */
[----:B------:R-:W-:Y:S01]  /*15a60*/  FSEL R50, R56, -INF , !P5 ;  /* 0xff80000038327808 */ /* 0x000fe20006800000 */
        /* <DEDUP_REMOVED lines=8> */
[C---:B------:R-:W-:Y:S01]  /*15af0*/  VIADD R6, R21.reuse, 0x28 ;  /* 0x0000002815067836 */ /* 0x040fe20000000000 */
[----:B------:R-:W-:Y:S01]  /*15b00*/  ISETP.GE.AND P2, PT, R0, R136, PT ;  /* 0x000000880000720c */ /* 0x000fe20003f46270 */
[C---:B------:R-:W-:Y:S01]  /*15b10*/  VIADD R39, R21.reuse, 0x29 ;  /* 0x0000002915277836 */ /* 0x040fe20000000000 */
[----:B------:R-:W-:Y:S01]  /*15b20*/  FSEL R46, R32, -INF , !P5 ;  /* 0xff800000202e7808 */ /* 0x000fe20006800000 */
[C---:B------:R-:W-:Y:S01]  /*15b30*/  VIADD R35, R21.reuse, 0x30 ;  /* 0x0000003015237836 */ /* 0x040fe20000000000 */
[-C--:B------:R-:W-:Y:S01]  /*15b40*/  ISETP.GE.AND P5, PT, R18, R137.reuse, PT ;  /* 0x000000891200720c */ /* 0x080fe20003fa6270 */
[----:B------:R-:W-:Y:S01]  /*15b50*/  VIADD R23, R21, 0x31 ;  /* 0x0000003115177836 */ /* 0x000fe20000000000 */
[----:B------:R-:W-:Y:S01]  /*15b60*/  FSEL R0, R11, -INF , !P4 ;  /* 0xff8000000b007808 */ /* 0x000fe20006000000 */
[----:B------:R-:W-:Y:S01]  /*15b70*/  VIADD R9, R21, 0x38 ;  /* 0x0000003815097836 */ /* 0x000fe20000000000 */
[----:B------:R-:W-:Y:S01]  /*15b80*/  ISETP.GE.AND P4, PT, R45, R137, PT ;  /* 0x000000892d00720c */ /* 0x000fe20003f86270 */
[----:B------:R-:W-:Y:S01]  /*15b90*/  VIADD R21, R21, 0x39 ;  /* 0x0000003915157836 */ /* 0x000fe20000000000 */
[----:B------:R-:W-:-:S02]  /*15ba0*/  FMNMX3.FTZ R11, R60, R50, R48, !PT ;  /* 0x000000323c0b7276 */ /* 0x000fc40007810030 */
[----:B------:R-:W-:Y:S02]  /*15bb0*/  FSEL R44, R33, -INF , !P5 ;  /* 0xff800000212c7808 */ /* 0x000fe40006800000 */
[-C--:B------:R-:W-:Y:S02]  /*15bc0*/  ISETP.GE.AND P6, PT, R43, R137.reuse, PT ;  /* 0x000000892b00720c */ /* 0x080fe40003fc6270 */
[----:B------:R-:W-:Y:S02]  /*15bd0*/  FSEL R22, R16, -INF , !P4 ;  /* 0xff80000010167808 */ /* 0x000fe40006000000 */
[-C--:B------:R-:W-:Y:S02]  /*15be0*/  ISETP.GE.AND P5, PT, R10, R137.reuse, PT ;  /* 0x000000890a00720c */ /* 0x080fe40003fa6270 */
[----:B------:R-:W-:Y:S02]  /*15bf0*/  FMNMX3.FTZ R11, R11, R46, R0, !PT ;  /* 0x0000002e0b0b7276 */ /* 0x000fe40007810000 */
[----:B------:R-:W-:-:S02]  /*15c00*/  ISETP.GE.AND P4, PT, R41, R137, PT ;  /* 0x000000892900720c */ /* 0x000fc40003f86270 */
[----:B------:R-:W-:Y:S02]  /*15c10*/  FSEL R12, R12, -INF , !P6 ;  /* 0xff8000000c0c7808 */ /* 0x000fe40007000000 */
[-C--:B------:R-:W-:Y:S02]  /*15c20*/  ISETP.GE.AND P6, PT, R6, R137.reuse, PT ;  /* 0x000000890600720c */ /* 0x080fe40003fc6270 */
[----:B-1----:R-:W-:Y:S02]  /*15c30*/  FSEL R68, R2, -INF , !P5 ;  /* 0xff80000002447808 */ /* 0x002fe40006800000 */
[----:B------:R-:W-:Y:S02]  /*15c40*/  FMNMX3.FTZ R11, R11, R44, R22, !PT ;  /* 0x0000002c0b0b7276 */ /* 0x000fe40007810016 */
[----:B------:R-:W-:Y:S02]  /*15c50*/  ISETP.GE.AND P5, PT, R39, R137, PT ;  /* 0x000000892700720c */ /* 0x000fe40003fa6270 */
[----:B------:R-:W-:-:S02]  /*15c60*/  FSEL R66, R14, -INF , !P4 ;  /* 0xff8000000e427808 */ /* 0x000fc40006000000 */
[-C--:B------:R-:W-:Y:S02]  /*15c70*/  ISETP.GE.AND P4, PT, R35, R137.reuse, PT ;  /* 0x000000892300720c */ /* 0x080fe40003f86270 */
        /* <DEDUP_REMOVED lines=14> */
[----:B------:R-:W-:Y:S02]  /*15d60*/  FMNMX.FTZ R2, R36, R11, !PT ;  /* 0x0000000b24027209 */ /* 0x000fe40007810000 */
[-C--:B------:R-:W-:Y:S02]  /*15d70*/  ISETP.GE.AND P5, PT, R20, R136.reuse, PT ;  /* 0x000000881400720c */ /* 0x080fe40003fa6270 */
[----:B------:R-:W-:Y:S01]  /*15d80*/  FSEL R20, R59, -INF , !P2 ;  /* 0xff8000003b147808 */ /* 0x000fe20005000000 */
[----:B------:R-:W1:Y:S01]  /*15d90*/  SHFL.BFLY PT, R11, R2, 0x2, 0x1f ;  /* 0x0c401f00020b7f89 */ /* 0x000e6200000e0000 */
[----:B------:R-:W-:-:S02]  /*15da0*/  ISETP.GE.AND P2, PT, R18, R136, PT ;  /* 0x000000881200720c */ /* 0x000fc40003f46270 */
[-C--:B------:R-:W-:Y:S02]  /*15db0*/  ISETP.GE.AND P4, PT, R47, R136.reuse, PT ;  /* 0x000000882f00720c */ /* 0x080fe40003f86270 */
[----:B------:R-:W-:Y:S02]  /*15dc0*/  FSEL R18, R25, -INF , !P6 ;  /* 0xff80000019127808 */ /* 0x000fe40007000000 */
[----:B------:R-:W-:Y:S02]  /*15dd0*/  FSEL R70, R57, -INF , !P3 ;  /* 0xff80000039467808 */ /* 0x000fe40005800000 */
[----:B------:R-:W-:Y:S02]  /*15de0*/  ISETP.GE.AND P6, PT, R45, R136, PT ;  /* 0x000000882d00720c */ /* 0x000fe40003fc6270 */
[----:B------:R-:W-:Y:S02]  /*15df0*/  FSEL R16, R26, -INF , !P5 ;  /* 0xff8000001a107808 */ /* 0x000fe40006800000 */
[----:B------:R-:W-:-:S02]  /*15e00*/  FSEL R14, R27, -INF , !P4 ;  /* 0xff8000001b0e7808 */ /* 0x000fc40006000000 */
[----:B------:R-:W-:Y:S02]  /*15e10*/  FMNMX3.FTZ R15, R70, R20, R18, !PT ;  /* 0x00000014460f7276 */ /* 0x000fe40007810012 */
[-C--:B------:R-:W-:Y:S02]  /*15e20*/  ISETP.GE.AND P4, PT, R10, R136.reuse, PT ;  /* 0x000000880a00720c */ /* 0x080fe40003f86270 */
[----:B------:R-:W-:Y:S02]  /*15e30*/  FSEL R10, R37, -INF , !P2 ;  /* 0xff800000250a7808 */ /* 0x000fe40005000000 */
[-C--:B------:R-:W-:Y:S02]  /*15e40*/  ISETP.GE.AND P2, PT, R6, R136.reuse, PT ;  /* 0x000000880600720c */ /* 0x080fe40003f46270 */
[----:B------:R-:W-:Y:S02]  /*15e50*/  ISETP.GE.AND P5, PT, R43, R136, PT ;  /* 0x000000882b00720c */ /* 0x000fe40003fa6270 */
[----:B------:R-:W-:-:S02]  /*15e60*/  FSEL R6, R13, -INF , !P6 ;  /* 0xff8000000d067808 */ /* 0x000fc40007000000 */
[----:B------:R-:W-:Y:S02]  /*15e70*/  FMNMX3.FTZ R15, R15, R16, R14, !PT ;  /* 0x000000100f0f7276 */ /* 0x000fe4000781000e */
[----:B------:R-:W-:Y:S02]  /*15e80*/  ISETP.GE.AND P3, PT, R41, R136, PT ;  /* 0x000000882900720c */ /* 0x000fe40003f66270 */
[----:B------:R-:W-:Y:S02]  /*15e90*/  FSEL R4, R4, -INF , !P5 ;  /* 0xff80000004047808 */ /* 0x000fe40006800000 */
[----:B------:R-:W-:Y:S02]  /*15ea0*/  FSEL R56, R5, -INF , !P4 ;  /* 0xff80000005387808 */ /* 0x000fe40006000000 */
[----:B------:R-:W-:Y:S02]  /*15eb0*/  FMNMX3.FTZ R15, R15, R10, R6, !PT ;  /* 0x0000000a0f0f7276 */ /* 0x000fe40007810006 */
[----:B------:R-:W-:-:S02]  /*15ec0*/  ISETP.GE.AND P6, PT, R39, R136, PT ;  /* 0x000000882700720c */ /* 0x000fc40003fc6270 */
[----:B------:R-:W-:Y:S02]  /*15ed0*/  ISETP.GE.AND P5, PT, R35, R136, PT ;  /* 0x000000882300720c */ /* 0x000fe40003fa6270 */
[----:B------:R-:W-:Y:S02]  /*15ee0*/  FSEL R54, R54, -INF , !P3 ;  /* 0xff80000036367808 */ /* 0x000fe40005800000 */
[----:B------:R-:W-:Y:S02]  /*15ef0*/  FSEL R52, R52, -INF , !P2 ;  /* 0xff80000034347808 */ /* 0x000fe40005000000 */
[----:B------:R-:W-:Y:S02]  /*15f00*/  FMNMX3.FTZ R15, R15, R4, R56, !PT ;  /* 0x000000040f0f7276 */ /* 0x000fe40007810038 */
[-C--:B------:R-:W-:Y:S02]  /*15f10*/  ISETP.GE.AND P4, PT, R23, R136.reuse, PT ;  /* 0x000000881700720c */ /* 0x080fe40003f86270 */
[----:B------:R-:W-:-:S02]  /*15f20*/  ISETP.GE.AND P3, PT, R9, R136, PT ;  /* 0x000000880900720c */ /* 0x000fc40003f66270 */
[----:B------:R-:W-:Y:S02]  /*15f30*/  FSEL R42, R42, -INF , !P6 ;  /* 0xff8000002a2a7808 */ /* 0x000fe40007000000 */
[----:B------:R-:W-:Y:S02]  /*15f40*/  FSEL R34, R34, -INF , !P5 ;  /* 0xff80000022227808 */ /* 0x000fe40006800000 */
        /* <DEDUP_REMOVED lines=10> */
[----:B------:R-:W2:Y:S01]  /*15ff0*/  SHFL.BFLY PT, R5, R72, 0x2, 0x1f ;  /* 0x0c401f0048057f89 */ /* 0x000ea200000e0000 */
[----:B-1----:R-:W-:-:S04]  /*16000*/  FMNMX.FTZ R2, R11, R2, !PT ;  /* 0x000000020b027209 */ /* 0x002fc80007810000 */
[C---:B------:R-:W-:Y:S01]  /*16010*/  FSETP.NEU.FTZ.AND P2, PT, R2.reuse, -INF , PT ;  /* 0xff8000000200780b */ /* 0x040fe20003f5d000 */
[----:B----4-:R-:W-:-:S05]  /*16020*/  FMUL.FTZ R27, R2, UR8 ;  /* 0x00000008021b7c20 */ /* 0x010fca0008410000 */
[----:B------:R-:W-:-:S05]  /*16030*/  FSEL R27, R27, RZ, P2 ;  /* 0x000000ff1b1b7208 */ /* 0x000fca0001000000 */
[--C-:B------:R-:W-:Y:S01]  /*16040*/  FFMA.FTZ R87, R60, UR8, -R27.reuse ;  /* 0x000000083c577c23 */ /* 0x100fe2000801081b */
[----:B--2---:R-:W-:Y:S01]  /*16050*/  FMNMX.FTZ R5, R72, R5, !PT ;  /* 0x0000000548057209 */ /* 0x004fe20007810000 */
        /* <DEDUP_REMOVED lines=17> */
[----:B------:R-:W-:Y:S01]  /*16170*/  FFMA.FTZ R135, R36, UR8, -R27 ;  /* 0x0000000824877c23 */ /* 0x000fe2000801081b */
[----:B------:R-:W-:Y:S03]  /*16180*/  LDSM.16.MT88.4 R72, [R156+0x10800] ;  /* 0x010800009c48783b */ /* 0x000fe60000004200 */
[----:B------:R-:W-:Y:S01]  /*16190*/  MUFU.EX2 R85, R85 ;  /* 0x0000005500557308 */ /* 0x000fe20000000800 */
[----:B-1----:R-:W-:Y:S01]  /*161a0*/  FMNMX.FTZ R0, R5, R60, !PT ;  /* 0x0000003c05007209 */ /* 0x002fe20007810000 */
[----:B------:R-:W-:-:S06]  /*161b0*/  IMAD.IADD R60, R147, 0x1, R156 ;  /* 0x00000001933c7824 */ /* 0x000fcc00078e029c */
[----:B------:R-:W1:Y:S01]  /*161c0*/  MUFU.EX2 R94, R94 ;  /* 0x0000005e005e7308 */ /* 0x000e620000000800 */
[----:B--2---:R-:W-:Y:S01]  /*161d0*/  F2FP.F16.F32.PACK_AB R96, R86, R87 ;  /* 0x000000575660723e */ /* 0x004fe200000000ff */
[----:B------:R-:W-:Y:S01]  /*161e0*/  FADD.FTZ R86, R87, R86 ;  /* 0x0000005657567221 */ /* 0x000fe20000010000 */
[C---:B------:R-:W-:Y:S01]  /*161f0*/  FMUL.FTZ R25, R0.reuse, UR8 ;  /* 0x0000000800197c20 */ /* 0x040fe20008410000 */
[----:B------:R-:W2:Y:S01]  /*16200*/  LDSM.16.MT88.4 R80, [R60+0x10000] ;  /* 0x010000003c50783b */ /* 0x000ea20000004200 */
[----:B------:R-:W-:-:S03]  /*16210*/  FSETP.NEU.FTZ.AND P2, PT, R0, -INF , PT ;  /* 0xff8000000000780b */ /* 0x000fc60003f5d000 */
[----:B------:R-:W3:Y:S01]  /*16220*/  LDSM.16.MT88.4 R116, [R60+0xc000] ;  /* 0x00c000003c74783b */ /* 0x000ee20000004200 */
[----:B------:R-:W-:Y:S01]  /*16230*/  FSEL R25, R25, RZ, P2 ;  /* 0x000000ff19197208 */ /* 0x000fe20001000000 */
[----:B------:R-:W-:Y:S02]  /*16240*/  MUFU.EX2 R93, R93 ;  /* 0x0000005d005d7308 */ /* 0x000fe40000000800 */
[----:B------:R-:W4:Y:S02]  /*16250*/  LDSM.16.MT88.4 R48, [R60+0xe000] ;  /* 0x00e000003c30783b */ /* 0x000f240000004200 */
        /* <DEDUP_REMOVED lines=10> */
[----:B------:R-:W5:Y:S01]  /*16300*/  LDSM.16.MT88.4 R8, [R60+0x10800] ;  /* 0x010800003c08783b */ /* 0x000f620000004200 */
[--C-:B------:R-:W-:Y:S01]  /*16310*/  FFMA.FTZ R92, R14, UR8, -R25.reuse ;  /* 0x000000080e5c7c23 */ /* 0x100fe20008010819 */
[----:B-1----:R-:W-:Y:S01]  /*16320*/  F2FP.F16.F32.PACK_AB R98, R94, R85 ;  /* 0x000000555e62723e */ /* 0x002fe200000000ff */
[----:B------:R-:W-:Y:S01]  /*16330*/  IMAD.IADD R169, R147, 0x1, R170 ;  /* 0x0000000193a97824 */ /* 0x000fe200078e02aa */
[----:B------:R-:W1:Y:S01]  /*16340*/  MUFU.EX2 R173, R173 ;  /* 0x000000ad00ad7308 */ /* 0x000e620000000800 */
[----:B------:R-:W5:Y:S01]  /*16350*/  LDSM.16.MT88.4 R4, [R156+0xc800] ;  /* 0x00c800009c04783b */ /* 0x000f620000004200 */
[--C-:B------:R-:W-:Y:S01]  /*16360*/  FFMA.FTZ R154, R56, UR8, -R25.reuse ;  /* 0x00000008389a7c23 */ /* 0x100fe20008010819 */
[--C-:B------:R-:W-:Y:S01]  /*16370*/  FFMA.FTZ R149, R54, UR8, -R25.reuse ;  /* 0x0000000836957c23 */ /* 0x100fe20008010819 */
[--C-:B------:R-:W-:Y:S01]  /*16380*/  FFMA.FTZ R146, R52, UR8, -R25.reuse ;  /* 0x0000000834927c23 */ /* 0x100fe20008010819 */
[----:B------:R-:W5:Y:S01]  /*16390*/  LDSM.16.MT88.4 R20, [R60+0xc800] ;  /* 0x00c800003c14783b */ /* 0x000f620000004200 */
[--C-:B------:R-:W-:Y:S01]  /*163a0*/  FFMA.FTZ R143, R42, UR8, -R25.reuse ;  /* 0x000000082a8f7c23 */ /* 0x100fe20008010819 */
[--C-:B------:R-:W-:Y:S01]  /*163b0*/  FFMA.FTZ R140, R34, UR8, -R25.reuse ;  /* 0x00000008228c7c23 */ /* 0x100fe20008010819 */
[----:B------:R-:W-:Y:S01]  /*163c0*/  MUFU.EX2 R84, R84 ;  /* 0x0000005400547308 */ /* 0x000fe20000000800 */
[----:B------:R-:W5:Y:S01]  /*163d0*/  LDSM.16.MT88.4 R16, [R60+0xe800] ;  /* 0x00e800003c10783b */ /* 0x000f620000004200 */
[--C-:B------:R-:W-:Y:S01]  /*163e0*/  FFMA.FTZ R133, R32, UR8, -R25.reuse ;  /* 0x0000000820857c23 */ /* 0x100fe20008010819 */
[--C-:B------:R-:W-:Y:S01]  /*163f0*/  FFMA.FTZ R134, R26, UR8, -R25.reuse ;  /* 0x000000081a867c23 */ /* 0x100fe20008010819 */
[----:B------:R-:W-:Y:S01]  /*16400*/  FFMA.FTZ R31, R24, UR8, -R25 ;  /* 0x00000008181f7c23 */ /* 0x000fe20008010819 */
[----:B------:R-:W5:Y:S03]  /*16410*/  LDSM.16.MT88.4 R108, [R170] ;  /* 0x00000000aa6c783b */ /* 0x000f660000004200 */
[----:B------:R-:W2:Y:S01]  /*16420*/  MUFU.EX2 R95, R95 ;  /* 0x0000005f005f7308 */ /* 0x000ea20000000800 */
[----:B-1----:R-:W-:Y:S01]  /*16430*/  F2FP.F16.F32.PACK_AB R97, R173, R174 ;  /* 0x000000aead61723e */ /* 0x002fe200000000ff */
[----:B------:R-:W1:Y:S01]  /*16440*/  LDSM.16.MT88.4 R100, [R169] ;  /* 0x00000000a964783b */ /* 0x000e620000004200 */
[----:B------:R-:W-:-:S03]  /*16450*/  FADD.FTZ R173, R174, R173 ;  /* 0x000000adaead7221 */ /* 0x000fc60000010000 */
[----:B------:R-:W-:Y:S02]  /*16460*/  LDSM.16.MT88.4 R64, [R169+0x2000] ;  /* 0x00200000a940783b */ /* 0x000fe40000004200 */
[----:B------:R-:W3:Y:S02]  /*16470*/  MUFU.EX2 R172, R172 ;  /* 0x000000ac00ac7308 */ /* 0x000ee40000000800 */
[----:B------:R-:W-:Y:S04]  /*16480*/  LDSM.16.MT88.4 R88, [R170+0x4000] ;  /* 0x00400000aa58783b */ /* 0x000fe80000004200 */
[----:B------:R-:W-:Y:S02]  /*16490*/  LDSM.16.MT88.4 R56, [R170+0x2000] ;  /* 0x00200000aa38783b */ /* 0x000fe40000004200 */
[----:B------:R-:W-:Y:S01]  /*164a0*/  MUFU.EX2 R168, R168 ;  /* 0x000000a800a87308 */ /* 0x000fe20000000800 */
[----:B--2---:R-:W-:Y:S01]  /*164b0*/  F2FP.F16.F32.PACK_AB R99, R95, R84 ;  /* 0x000000545f63723e */ /* 0x004fe200000000ff */
[----:B------:R-:W-:Y:S04]  /*164c0*/  LDSM.16.MT88.4 R24, [R170+0x2800] ;  /* 0x00280000aa18783b */ /* 0x000fe80000004200 */
[----:B------:R-:W-:Y:S02]  /*164d0*/  LDSM.16.MT88.4 R40, [R156+0xe000] ;  /* 0x00e000009c28783b */ /* 0x000fe40000004200 */
[----:B------:R-:W2:Y:S01]  /*164e0*/  MUFU.EX2 R167, R167 ;  /* 0x000000a700a77308 */ /* 0x000ea20000000800 */
[C---:B------:R-:W-:Y:S01]  /*164f0*/  HMMA.16816.F32 R76, R96.reuse, R80, RZ ;  /* 0x00000050604c723c */ /* 0x040fe200000018ff */
[----:B---3--:R-:W-:Y:S01]  /*16500*/  F2FP.F16.F32.PACK_AB R12, R172, R93 ;  /* 0x0000005dac0c723e */ /* 0x008fe200000000ff */
[----:B------:R-:W-:Y:S05]  /*16510*/  LDSM.16.MT88.4 R32, [R156+0xe800] ;  /* 0x00e800009c20783b */ /* 0x000fea0000004200 */
        /* <DEDUP_REMOVED lines=13> */
[----:B----4-:R-:W-:Y:S01]  /*165f0*/  HMMA.16816.F32 R44, R96, R48, RZ ;  /* 0x00000030602c723c */ /* 0x010fe200000018ff */
[----:B--2---:R-:W-:-:S06]  /*16600*/  F2FP.F16.F32.PACK_AB R15, R165, R166 ;  /* 0x000000a6a50f723e */ /* 0x004fcc00000000ff */
[----:B------:R-:W-:Y:S01]  /*16610*/  MUFU.EX2 R150, R150 ;  /* 0x0000009600967308 */ /* 0x000fe20000000800 */
[----:B------:R-:W-:Y:S07]  /*16620*/  HMMA.16816.F32 R48, R96, R50, RZ ;  /* 0x000000326030723c */ /* 0x000fee00000018ff */
[----:B------:R-:W-:Y:S01]  /*16630*/  MUFU.EX2 R145, R145 ;  /* 0x0000009100917308 */ /* 0x000fe20000000800 */
[C---:B-----5:R-:W-:Y:S07]  /*16640*/  HMMA.16816.F32 R76, R12.reuse, R8, R76 ;  /* 0x000000080c4c723c */ /* 0x060fee000000184c */
[----:B------:R-:W-:Y:S01]  /*16650*/  MUFU.EX2 R154, R154 ;  /* 0x0000009a009a7308 */ /* 0x000fe20000000800 */
[C---:B------:R-:W-:Y:S01]  /*16660*/  HMMA.16816.F32 R80, R12.reuse, R10, R80 ;  /* 0x0000000a0c50723c */ /* 0x040fe20000001850 */
[----:B------:R-:W2:Y:S06]  /*16670*/  LDSM.16.MT88.4 R8, [R170+0x800] ;  /* 0x00080000aa08783b */ /* 0x000eac0000004200 */
[----:B------:R-:W4:Y:S01]  /*16680*/  MUFU.EX2 R149, R149 ;  /* 0x0000009500957308 */ /* 0x000f220000000800 */
[C---:B------:R-:W-:Y:S07]  /*16690*/  HMMA.16816.F32 R128, R12.reuse, R4, R128 ;  /* 0x000000040c80723c */ /* 0x040fee0000001880 */
[----:B------:R-:W-:Y:S01]  /*166a0*/  MUFU.EX2 R146, R146 ;  /* 0x0000009200927308 */ /* 0x000fe20000000800 */
[C---:B------:R-:W-:Y:S01]  /*166b0*/  HMMA.16816.F32 R124, R12.reuse, R6, R124 ;  /* 0x000000060c7c723c */ /* 0x040fe2000000187c */
[----:B------:R-:W5:Y:S06]  /*166c0*/  LDSM.16.MT88.4 R4, [R169+0x800] ;  /* 0x00080000a904783b */ /* 0x000f6c0000004200 */
[----:B------:R-:W4:Y:S01]  /*166d0*/  MUFU.EX2 R143, R143 ;  /* 0x0000008f008f7308 */ /* 0x000f220000000800 */
[C---:B------:R-:W-:Y:S07]  /*166e0*/  HMMA.16816.F32 R120, R12.reuse, R20, R120 ;  /* 0x000000140c78723c */ /* 0x040fee0000001878 */
[----:B------:R-:W-:Y:S01]  /*166f0*/  MUFU.EX2 R144, R144 ;  /* 0x0000009000907308 */ /* 0x000fe20000000800 */
[C---:B------:R-:W-:Y:S01]  /*16700*/  HMMA.16816.F32 R116, R12.reuse, R22, R116 ;  /* 0x000000160c74723c */ /* 0x040fe20000001874 */
[----:B------:R-:W5:Y:S06]  /*16710*/  LDSM.16.MT88.4 R20, [R60+0xd000] ;  /* 0x00d000003c14783b */ /* 0x000f6c0000004200 */
[----:B------:R-:W5:Y:S01]  /*16720*/  MUFU.EX2 R141, R141 ;  /* 0x0000008d008d7308 */ /* 0x000f620000000800 */
[C---:B------:R-:W-:Y:S07]  /*16730*/  HMMA.16816.F32 R44, R12.reuse, R16, R44 ;  /* 0x000000100c2c723c */ /* 0x040fee000000182c */
[----:B------:R-:W-:Y:S01]  /*16740*/  MUFU.EX2 R142, R142 ;  /* 0x0000008e008e7308 */ /* 0x000fe20000000800 */
[----:B------:R-:W-:Y:S01]  /*16750*/  HMMA.16816.F32 R48, R12, R18, R48 ;  /* 0x000000120c30723c */ /* 0x000fe20000001830 */
[----:B------:R-:W5:Y:S06]  /*16760*/  LDSM.16.MT88.4 R16, [R60+0xf000] ;  /* 0x00f000003c10783b */ /* 0x000f6c0000004200 */
[----:B------:R-:W-:Y:S01]  /*16770*/  MUFU.EX2 R135, R135 ;  /* 0x0000008700877308 */ /* 0x000fe20000000800 */
[C---:B------:R-:W-:Y:S07]  /*16780*/  HMMA.16816.F32 R112, R96.reuse, R108, RZ ;  /* 0x0000006c6070723c */ /* 0x040fee00000018ff */
[----:B------:R-:W-:Y:S01]  /*16790*/  MUFU.EX2 R140, R140 ;  /* 0x0000008c008c7308 */ /* 0x000fe20000000800 */
[C---:B-1----:R-:W-:Y:S07]  /*167a0*/  HMMA.16816.F32 R104, R96.reuse, R100, RZ ;  /* 0x000000646068723c */ /* 0x042fee00000018ff */
[----:B------:R-:W1:Y:S01]  /*167b0*/  MUFU.EX2 R133, R133 ;  /* 0x0000008500857308 */ /* 0x000e620000000800 */
[C---:B------:R-:W-:Y:S07]  /*167c0*/  HMMA.16816.F32 R108, R96.reuse, R110, RZ ;  /* 0x0000006e606c723c */ /* 0x040fee00000018ff */
[----:B------:R-:W-:Y:S01]  /*167d0*/  MUFU.EX2 R134, R134 ;  /* 0x0000008600867308 */ /* 0x000fe20000000800 */
[----:B------:R-:W-:Y:S07]  /*167e0*/  HMMA.16816.F32 R100, R96, R102, RZ ;  /* 0x000000666064723c */ /* 0x000fee00000018ff */
[----:B------:R-:W1:Y:S01]  /*167f0*/  MUFU.EX2 R31, R31 ;  /* 0x0000001f001f7308 */ /* 0x000e620000000800 */
[----:B--2---:R-:W-:Y:S01]  /*16800*/  HMMA.16816.F32 R112, R12, R8, R112 ;  /* 0x000000080c70723c */ /* 0x004fe20000001870 */
[----:B---3--:R-:W-:-:S02]  /*16810*/  F2FP.F16.F32.PACK_AB R8, R157, R164 ;  /* 0x000000a49d08723e */ /* 0x008fc400000000ff */
[----:B----4-:R-:W-:-:S05]  /*16820*/  F2FP.F16.F32.PACK_AB R9, R149, R154 ;  /* 0x0000009a9509723e */ /* 0x010fca00000000ff */
[----:B------:R-:W-:Y:S01]  /*16830*/  HMMA.16816.F32 R108, R12, R10, R108 ;  /* 0x0000000a0c6c723c */ /* 0x000fe2000000186c */
[----:B------:R-:W-:Y:S02]  /*16840*/  F2FP.F16.F32.PACK_AB R10, R145, R150 ;  /* 0x00000096910a723e */ /* 0x000fe400000000ff */
[----:B------:R-:W-:-:S05]  /*16850*/  F2FP.F16.F32.PACK_AB R11, R143, R146 ;  /* 0x000000928f0b723e */ /* 0x000fca00000000ff */
[C---:B-----5:R-:W-:Y:S08]  /*16860*/  HMMA.16816.F32 R104, R12.reuse, R4, R104 ;  /* 0x000000040c68723c */ /* 0x060ff00000001868 */
[----:B------:R-:W-:Y:S01]  /*16870*/  HMMA.16816.F32 R100, R12, R6, R100 ;  /* 0x000000060c64723c */ /* 0x000fe20000001864 */
[----:B------:R-:W2:Y:S07]  /*16880*/  LDSM.16.MT88.4 R4, [R60+0x11000] ;  /* 0x011000003c04783b */ /* 0x000eae0000004200 */
[C---:B------:R-:W-:Y:S08]  /*16890*/  HMMA.16816.F32 R120, R8.reuse, R20, R120 ;  /* 0x000000140878723c */ /* 0x040ff00000001878 */
[C---:B------:R-:W-:Y:S01]  /*168a0*/  HMMA.16816.F32 R116, R8.reuse, R22, R116 ;  /* 0x000000160874723c */ /* 0x040fe20000001874 */
[----:B------:R-:W3:Y:S07]  /*168b0*/  LDSM.16.MT88.4 R20, [R60+0xd800] ;  /* 0x00d800003c14783b */ /* 0x000eee0000004200 */
[C---:B------:R-:W-:Y:S08]  /*168c0*/  HMMA.16816.F32 R44, R8.reuse, R16, R44 ;  /* 0x00000010082c723c */ /* 0x040ff0000000182c */
[----:B------:R-:W-:Y:S01]  /*168d0*/  HMMA.16816.F32 R48, R8, R18, R48 ;  /* 0x000000120830723c */ /* 0x000fe20000001830 */
[----:B------:R-:W4:Y:S07]  /*168e0*/  LDSM.16.MT88.4 R16, [R60+0xf800] ;  /* 0x00f800003c10783b */ /* 0x000f2e0000004200 */
[----:B------:R-:W-:Y:S08]  /*168f0*/  HMMA.16816.F32 R52, R96, R56, RZ ;  /* 0x000000386034723c */ /* 0x000ff000000018ff */
[----:B--2---:R-:W-:Y:S01]  /*16900*/  HMMA.16816.F32 R76, R8, R4, R76 ;  /* 0x00000004084c723c */ /* 0x004fe2000000184c */
[----:B------:R-:W-:-:S02]  /*16910*/  F2FP.F16.F32.PACK_AB R4, R141, R144 ;  /* 0x000000908d04723e */ /* 0x000fc400000000ff */
[----:B-1----:R-:W-:-:S05]  /*16920*/  F2FP.F16.F32.PACK_AB R5, R133, R140 ;  /* 0x0000008c8505723e */ /* 0x002fca00000000ff */
[----:B------:R-:W-:Y:S01]  /*16930*/  HMMA.16816.F32 R80, R8, R6, R80 ;  /* 0x000000060850723c */ /* 0x000fe20000001850 */
[----:B------:R-:W-:Y:S02]  /*16940*/  F2FP.F16.F32.PACK_AB R6, R135, R142 ;  /* 0x0000008e8706723e */ /* 0x000fe400000000ff */
[----:B------:R-:W-:-:S05]  /*16950*/  F2FP.F16.F32.PACK_AB R7, R31, R134 ;  /* 0x000000861f07723e */ /* 0x000fca00000000ff */
[----:B------:R-:W-:Y:S08]  /*16960*/  HMMA.16816.F32 R52, R12, R24, R52 ;  /* 0x000000180c34723c */ /* 0x000ff00000001834 */
[C---:B---3--:R-:W-:Y:S08]  /*16970*/  HMMA.16816.F32 R120, R4.reuse, R20, R120 ;  /* 0x000000140478723c */ /* 0x048ff00000001878 */
[C---:B------:R-:W-:Y:S01]  /*16980*/  HMMA.16816.F32 R116, R4.reuse, R22, R116 ;  /* 0x000000160474723c */ /* 0x040fe20000001874 */
[----:B------:R1:W2:Y:S07]  /*16990*/  LDSM.16.MT88.4 R20, [R60+0x11800] ;  /* 0x011800003c14783b */ /* 0x0002ae0000004200 */
[C---:B----4-:R-:W-:Y:S08]  /*169a0*/  HMMA.16816.F32 R44, R4.reuse, R16, R44 ;  /* 0x00000010042c723c */ /* 0x050ff0000000182c */
        /* <DEDUP_REMOVED lines=184> */
.L_x_1737:
        /* <DEDUP_REMOVED lines=8> */
.L_x_1738:
        /* <DEDUP_REMOVED lines=16> */
[----:B------:R-:W-:Y:S01]  /*176b0*/  ISETP.GE.AND P3, PT, R7, UR8, PT ;  /* 0x0000000807007c0c */ /* 0x000fe2000bf66270 */
[----:B------:R-:W1:Y:S01]  /*176c0*/  LDCU UR8, c[0x0][0x50c] ;  /* 0x0000a180ff0877ac */ /* 0x000e620008000800 */
        /* <DEDUP_REMOVED lines=11> */
[C-C-:B--2---:R-:W-:Y:S02]  /*17780*/  LEA.HI.X R9, R5.reuse, R161, R4.reuse, 0x5, P2 ;  /* 0x000000a105097211 */ /* 0x144fe400010f2c04 */
        /* <DEDUP_REMOVED lines=17> */
[----:B------:R-:W-:Y:S02]  /*178a0*/  IMAD.IADD R156, R151, 0x1, R146 ;  /* 0x00000001979c7824 */ /* 0x000fe400078e0292 */
[C---:B------:R-:W-:Y:S01]  /*178b0*/  IMAD.IADD R151, R147.reuse, 0x1, R150 ;  /* 0x0000000193977824 */ /* 0x040fe200078e0296 */
        /* <DEDUP_REMOVED lines=50> */
[----:B------:R-:W-:Y:S04]  /*17be0*/  LDSM.16.M88.4 R132, [R144] ;  /* 0x000000009084783b */ /* 0x000fe80000000200 */
[----:B------:R-:W1:Y:S04]  /*17bf0*/  LDSM.16.M88.4 R12, [R149+0x6000] ;  /* 0x00600000950c783b */ /* 0x000e680000000200 */
[----:B------:R-:W3:Y:S04]  /*17c00*/  LDSM.16.M88.4 R140, [R149+0x6800] ;  /* 0x00680000958c783b */ /* 0x000ee80000000200 */
[----:B--2---:R-:W2:Y:S04]  /*17c10*/  LDSM.16.M88.4 R8, [R145+UR5+0x7000] ;  /* 0x007000059108783b */ /* 0x004ea80008000200 */
[----:B------:R-:W0:Y:S01]  /*17c20*/  LDGDEPBAR ;  /* 0x00000000000079af */ /* 0x000e220000000000 */
[C---:B----4-:R-:W-:Y:S08]  /*17c30*/  HMMA.16816.F32 R32, R4.reuse, R28, RZ ;  /* 0x0000001c0420723c */ /* 0x050ff000000018ff */
[C---:B------:R-:W-:Y:S08]  /*17c40*/  HMMA.16816.F32 R28, R4.reuse, R30, RZ ;  /* 0x0000001e041c723c */ /* 0x040ff000000018ff */
[C---:B-----5:R-:W-:Y:S08]  /*17c50*/  HMMA.16816.F32 R24, R4.reuse, R20, RZ ;  /* 0x000000140418723c */ /* 0x060ff000000018ff */
[----:B------:R-:W-:Y:S08]  /*17c60*/  HMMA.16816.F32 R20, R4, R22, RZ ;  /* 0x000000160414723c */ /* 0x000ff000000018ff */
[C---:B-1----:R-:W-:Y:S08]  /*17c70*/  HMMA.16816.F32 R32, R132.reuse, R12, R32 ;  /* 0x0000000c8420723c */ /* 0x042ff00000001820 */
[C---:B------:R-:W-:Y:S01]  /*17c80*/  HMMA.16816.F32 R28, R132.reuse, R14, R28 ;  /* 0x0000000e841c723c */ /* 0x040fe2000000181c */
[----:B------:R-:W1:Y:S07]  /*17c90*/  LDSM.16.M88.4 R12, [R149+0x7000] ;  /* 0x00700000950c783b */ /* 0x000e6e0000000200 */
[C---:B---3--:R-:W-:Y:S08]  /*17ca0*/  HMMA.16816.F32 R24, R132.reuse, R140, R24 ;  /* 0x0000008c8418723c */ /* 0x048ff00000001818 */
[----:B------:R-:W-:Y:S01]  /*17cb0*/  HMMA.16816.F32 R20, R132, R142, R20 ;  /* 0x0000008e8414723c */ /* 0x000fe20000001814 */
[----:B------:R-:W3:Y:S07]  /*17cc0*/  LDSM.16.M88.4 R140, [R145+UR5+0x7800] ;  /* 0x00780005918c783b */ /* 0x000eee0008000200 */
[C---:B--2---:R-:W-:Y:S08]  /*17cd0*/  HMMA.16816.F32 R16, R4.reuse, R8, RZ ;  /* 0x000000080410723c */ /* 0x044ff000000018ff */
[----:B------:R-:W-:-:S12]  /*17ce0*/  HMMA.16816.F32 R8, R4, R10, RZ ;  /* 0x0000000a0408723c */ /* 0x000fd800000018ff */
[C---:B-1----:R-:W-:Y:S08]  /*17cf0*/  HMMA.16816.F32 R16, R132.reuse, R12, R16 ;  /* 0x0000000c8410723c */ /* 0x042ff00000001810 */
[----:B------:R-:W-:Y:S08]  /*17d00*/  HMMA.16816.F32 R12, R132, R14, R8 ;  /* 0x0000000e840c723c */ /* 0x000ff00000001808 */
[C---:B---3--:R-:W-:Y:S08]  /*17d10*/  HMMA.16816.F32 R8, R4.reuse, R140, RZ ;  /* 0x0000008c0408723c */ /* 0x048ff000000018ff */
        /* <DEDUP_REMOVED lines=138> */
[----:B------:R-:W-:Y:S01]  /*185c0*/  FMUL.FTZ R184, R23, UR8 ;  /* 0x0000000817b87c20 */ /* 0x000fe20008410000 */
[----:B------:R-:W-:Y:S01]  /*185d0*/  FMUL.FTZ R20, R20, UR8 ;  /* 0x0000000814147c20 */ /* 0x000fe20008410000 */
[----:B------:R-:W-:Y:S01]  /*185e0*/  MUFU.TANH R186, R26 ;  /* 0x0000001a00ba7308 */ /* 0x000fe20000002400 */
[----:B-1----:R-:W-:Y:S01]  /*185f0*/  HMMA.16816.F32 R16, R144, R140, R16 ;  /* 0x0000008c9010723c */ /* 0x002fe20000001810 */
[----:B------:R-:W-:Y:S01]  /*18600*/  FMUL.FTZ R140, R34, UR8 ;  /* 0x00000008228c7c20 */ /* 0x000fe20008410000 */
[----:B------:R-:W-:-:S05]  /*18610*/  FMUL.FTZ R34, R35, UR8 ;  /* 0x0000000823227c20 */ /* 0x000fca0008410000 */
[----:B------:R1:W-:Y:S01]  /*18620*/  MUFU.TANH R141, R24 ;  /* 0x00000018008d7308 */ /* 0x0003e20000002400 */
[C---:B------:R-:W-:Y:S07]  /*18630*/  HMMA.16816.F32 R12, R144.reuse, R142, R12 ;  /* 0x0000008e900c723c */ /* 0x040fee000000180c */
[----:B------:R-:W-:Y:S01]  /*18640*/  MUFU.TANH R140, R140 ;  /* 0x0000008c008c7308 */ /* 0x000fe20000002400 */
[----:B--2---:R-:W-:Y:S01]  /*18650*/  HMMA.16816.F32 R8, R144, R132, R8 ;  /* 0x000000849008723c */ /* 0x004fe20000001808 */
[----:B------:R-:W-:Y:S01]  /*18660*/  FMUL.FTZ R133, R21, UR8 ;  /* 0x0000000815857c20 */ /* 0x000fe20008410000 */
[----:B------:R-:W-:-:S02]  /*18670*/  IMAD.SHL.U32 R21, R155, 0x2, RZ ;  /* 0x000000029b157824 */ /* 0x000fc400078e00ff */
[----:B------:R-:W-:Y:S01]  /*18680*/  FMUL.FTZ R132, R32, UR8 ;  /* 0x0000000820847c20 */ /* 0x000fe20008410000 */
[----:B------:R-:W-:Y:S02]  /*18690*/  FMUL.FTZ R32, R33, UR8 ;  /* 0x0000000821207c20 */ /* 0x000fe40008410000 */
[----:B------:R-:W-:Y:S01]  /*186a0*/  MUFU.TANH R34, R34 ;  /* 0x0000002200227308 */ /* 0x000fe20000002400 */
[----:B-1----:R-:W-:Y:S01]  /*186b0*/  IMAD.U32 R24, RZ, RZ, UR4 ;  /* 0x00000004ff187e24 */ /* 0x002fe2000f8e00ff */
[----:B------:R-:W-:Y:S01]  /*186c0*/  LOP3.LUT R21, R21, 0x6, RZ, 0xc0, !PT ;  /* 0x0000000615157812 */ /* 0x000fe200078ec0ff */
[----:B------:R-:W-:Y:S01]  /*186d0*/  FMUL.FTZ R33, R28, UR8 ;  /* 0x000000081c217c20 */ /* 0x000fe20008410000 */
[----:B------:R-:W-:Y:S01]  /*186e0*/  FMUL.FTZ R173, R16, UR8 ;  /* 0x0000000810ad7c20 */ /* 0x000fe20008410000 */
[----:B------:R-:W-:Y:S01]  /*186f0*/  FMUL.FTZ R28, R29, UR8 ;  /* 0x000000081d1c7c20 */ /* 0x000fe20008410000 */
[----:B------:R-:W-:Y:S01]  /*18700*/  FMUL.FTZ R29, R31, UR8 ;  /* 0x000000081f1d7c20 */ /* 0x000fe20008410000 */
[----:B------:R-:W-:Y:S01]  /*18710*/  IMAD R24, R24, 0x40, R21 ;  /* 0x0000004018187824 */ /* 0x000fe200078e0215 */
[----:B------:R-:W1:Y:S01]  /*18720*/  MUFU.TANH R132, R132 ;  /* 0x0000008400847308 */ /* 0x000e620000002400 */
[----:B------:R-:W-:Y:S01]  /*18730*/  HMMA.16816.F32 R4, R144, R134, R4 ;  /* 0x000000869004723c */ /* 0x000fe20000001804 */
[----:B------:R-:W-:Y:S01]  /*18740*/  FMUL.FTZ R18, R18, UR8 ;  /* 0x0000000812127c20 */ /* 0x000fe20008410000 */
[----:B------:R-:W-:-:S02]  /*18750*/  VIADD R16, R24, 0xffffff80 ;  /* 0xffffff8018107836 */ /* 0x000fc40000000000 */
[----:B------:R-:W-:Y:S01]  /*18760*/  FMUL.FTZ R180, R19, UR8 ;  /* 0x0000000813b47c20 */ /* 0x000fe20008410000 */
[----:B------:R-:W-:Y:S01]  /*18770*/  FMUL.FTZ R17, R17, UR8 ;  /* 0x0000000811117c20 */ /* 0x000fe20008410000 */
[----:B------:R-:W-:Y:S01]  /*18780*/  FMUL.FTZ R175, R12, UR8 ;  /* 0x000000080caf7c20 */ /* 0x000fe20008410000 */
[----:B------:R-:W-:Y:S01]  /*18790*/  VIADD R12, R24, 0xffffff90 ;  /* 0xffffff90180c7836 */ /* 0x000fe20000000000 */
[----:B------:R-:W2:Y:S01]  /*187a0*/  MUFU.TANH R32, R32 ;  /* 0x0000002000207308 */ /* 0x000ea20000002400 */
[----:B------:R-:W-:Y:S01]  /*187b0*/  ISETP.GE.AND P6, PT, R16, R137, PT ;  /* 0x000000891000720c */ /* 0x000fe20003fc6270 */
[----:B------:R-:W-:Y:S01]  /*187c0*/  FMUL.FTZ R169, R8, UR8 ;  /* 0x0000000808a97c20 */ /* 0x000fe20008410000 */
[----:B------:R-:W-:Y:S01]  /*187d0*/  ISETP.GE.AND P2, PT, R16, R136, PT ;  /* 0x000000881000720c */ /* 0x000fe20003f46270 */
[----:B------:R-:W-:Y:S02]  /*187e0*/  VIADD R16, R24, 0xffffff81 ;  /* 0xffffff8118107836 */ /* 0x000fe40000000000 */
[----:B------:R-:W-:Y:S01]  /*187f0*/  FMUL.FTZ R14, R14, UR8 ;  /* 0x000000080e0e7c20 */ /* 0x000fe20008410000 */
[----:B------:R-:W-:-:S02]  /*18800*/  VIADD R8, R24, 0xffffffa0 ;  /* 0xffffffa018087836 */ /* 0x000fc40000000000 */
[----:B------:R-:W-:Y:S01]  /*18810*/  FMUL.FTZ R13, R13, UR8 ;  /* 0x000000080d0d7c20 */ /* 0x000fe20008410000 */
[----:B------:R-:W3:Y:S01]  /*18820*/  MUFU.TANH R33, R33 ;  /* 0x0000002100217308 */ /* 0x000ee20000002400 */
[----:B-1----:R-:W-:Y:S01]  /*18830*/  FSEL R23, R132, -INF , !P6 ;  /* 0xff80000084177808 */ /* 0x002fe20007000000 */
[----:B------:R-:W-:Y:S01]  /*18840*/  FMUL.FTZ R15, R15, UR8 ;  /* 0x000000080f0f7c20 */ /* 0x000fe20008410000 */
[----:B------:R-:W-:Y:S01]  /*18850*/  ISETP.GE.AND P6, PT, R16, R137, PT ;  /* 0x000000891000720c */ /* 0x000fe20003fc6270 */
[----:B------:R-:W-:Y:S01]  /*18860*/  FMUL.FTZ R10, R10, UR8 ;  /* 0x000000080a0a7c20 */ /* 0x000fe20008410000 */
[----:B------:R-:W-:Y:S01]  /*18870*/  FMUL.FTZ R9, R9, UR8 ;  /* 0x0000000809097c20 */ /* 0x000fe20008410000 */
[----:B------:R-:W-:Y:S01]  /*18880*/  FMUL.FTZ R11, R11, UR8 ;  /* 0x000000080b0b7c20 */ /* 0x000fe20008410000 */
[----:B------:R-:W-:Y:S01]  /*18890*/  FMUL.FTZ R172, R4, UR8 ;  /* 0x0000000804ac7c20 */ /* 0x000fe20008410000 */
[----:B------:R1:W-:Y:S01]  /*188a0*/  MUFU.TANH R188, R22 ;  /* 0x0000001600bc7308 */ /* 0x0003e20000002400 */
[----:B--2---:R-:W-:Y:S01]  /*188b0*/  FSEL R21, R32, -INF , !P6 ;  /* 0xff80000020157808 */ /* 0x004fe20007000000 */
[----:B------:R-:W-:-:S02]  /*188c0*/  VIADD R4, R24, 0xffffffb0 ;  /* 0xffffffb018047836 */ /* 0x000fc40000000000 */
[----:B------:R-:W-:Y:S01]  /*188d0*/  FMUL.FTZ R5, R5, UR8 ;  /* 0x0000000805057c20 */ /* 0x000fe20008410000 */
[----:B------:R-:W-:Y:S01]  /*188e0*/  FMUL.FTZ R6, R6, UR8 ;  /* 0x0000000806067c20 */ /* 0x000fe20008410000 */
[----:B------:R-:W-:Y:S02]  /*188f0*/  FMUL.FTZ R7, R7, UR8 ;  /* 0x0000000807077c20 */ /* 0x000fe40008410000 */
[----:B------:R-:W-:Y:S08]  /*18900*/  MUFU.TANH R28, R28 ;  /* 0x0000001c001c7308 */ /* 0x000ff00000002400 */
[----:B------:R-:W2:Y:S01]  /*18910*/  MUFU.TANH R29, R29 ;  /* 0x0000001d001d7308 */ /* 0x000ea20000002400 */
[----:B-1----:R-:W-:-:S02]  /*18920*/  FSEL R22, R140, -INF , !P2 ;  /* 0xff8000008c167808 */ /* 0x002fc40005000000 */
[----:B------:R-:W-:Y:S01]  /*18930*/  ISETP.GE.AND P2, PT, R16, R136, PT ;  /* 0x000000881000720c */ /* 0x000fe20003f46270 */
[----:B------:R-:W-:-:S04]  /*18940*/  VIADD R16, R24, 0xffffff88 ;  /* 0xffffff8818107836 */ /* 0x000fc80000000000 */
[----:B------:R1:W-:Y:S01]  /*18950*/  MUFU.TANH R135, R20 ;  /* 0x0000001400877308 */ /* 0x0003e20000002400 */
[----:B------:R-:W-:-:S04]  /*18960*/  ISETP.GE.AND P6, PT, R16, R137, PT ;  /* 0x000000891000720c */ /* 0x000fc80003fc6270 */
[----:B---3--:R-:W-:-:S03]  /*18970*/  FSEL R19, R33, -INF , !P6 ;  /* 0xff80000021137808 */ /* 0x008fc60007000000 */
[----:B------:R3:W-:Y:S08]  /*18980*/  MUFU.TANH R174, R18 ;  /* 0x0000001200ae7308 */ /* 0x0007f00000002400 */
[----:B------:R-:W4:Y:S01]  /*18990*/  MUFU.TANH R183, R25 ;  /* 0x0000001900b77308 */ /* 0x000f220000002400 */
[----:B-1----:R-:W-:Y:S02]  /*189a0*/  FSEL R20, R34, -INF , !P2 ;  /* 0xff80000022147808 */ /* 0x002fe40005000000 */
[----:B------:R-:W-:Y:S01]  /*189b0*/  ISETP.GE.AND P2, PT, R16, R136, PT ;  /* 0x000000881000720c */ /* 0x000fe20003f46270 */
[----:B------:R-:W-:-:S04]  /*189c0*/  VIADD R16, R24, 0xffffff89 ;  /* 0xffffff8918107836 */ /* 0x000fc80000000000 */
[----:B------:R-:W1:Y:S01]  /*189d0*/  MUFU.TANH R134, R27 ;  /* 0x0000001b00867308 */ /* 0x000e620000002400 */
[----:B---3--:R-:W-:Y:S02]  /*189e0*/  FSEL R18, R30, -INF , !P2 ;  /* 0xff8000001e127808 */ /* 0x008fe40005000000 */
[C---:B------:R-:W-:Y:S02]  /*189f0*/  ISETP.GE.AND P6, PT, R16.reuse, R137, PT ;  /* 0x000000891000720c */ /* 0x040fe40003fc6270 */
[----:B------:R-:W-:-:S03]  /*18a00*/  ISETP.GE.AND P2, PT, R16, R136, PT ;  /* 0x000000881000720c */ /* 0x000fc60003f46270 */
[----:B------:R3:W-:Y:S01]  /*18a10*/  MUFU.TANH R177, R17 ;  /* 0x0000001100b17308 */ /* 0x0007e20000002400 */
[----:B--2---:R-:W-:Y:S02]  /*18a20*/  FSEL R16, R29, -INF , !P2 ;  /* 0xff8000001d107808 */ /* 0x004fe40005000000 */
[----:B------:R-:W-:-:S04]  /*18a30*/  ISETP.GE.AND P2, PT, R12, R136, PT ;  /* 0x000000880c00720c */ /* 0x000fc80003f46270 */
[----:B------:R-:W-:Y:S01]  /*18a40*/  FSEL R186, R186, -INF , !P2 ;  /* 0xff800000baba7808 */ /* 0x000fe20005000000 */
[----:B------:R-:W2:Y:S08]  /*18a50*/  MUFU.TANH R133, R133 ;  /* 0x0000008500857308 */ /* 0x000eb00000002400 */
[----:B------:R-:W5:Y:S01]  /*18a60*/  MUFU.TANH R184, R184 ;  /* 0x000000b800b87308 */ /* 0x000f620000002400 */
[----:B---3--:R-:W-:-:S02]  /*18a70*/  FSEL R17, R28, -INF , !P6 ;  /* 0xff8000001c117808 */ /* 0x008fc40007000000 */
[----:B------:R-:W-:Y:S01]  /*18a80*/  ISETP.GE.AND P6, PT, R12, R137, PT ;  /* 0x000000890c00720c */ /* 0x000fe20003fc6270 */
[----:B------:R-:W-:-:S03]  /*18a90*/  VIADD R12, R24, 0xffffff91 ;  /* 0xffffff91180c7836 */ /* 0x000fc60000000000 */
[----:B------:R-:W-:Y:S01]  /*18aa0*/  FSEL R141, R141, -INF , !P6 ;  /* 0xff8000008d8d7808 */ /* 0x000fe20007000000 */
[----:B------:R-:W3:Y:S01]  /*18ab0*/  MUFU.TANH R173, R173 ;  /* 0x000000ad00ad7308 */ /* 0x000ee20000002400 */
[CC--:B------:R-:W-:Y:S02]  /*18ac0*/  ISETP.GE.AND P6, PT, R12.reuse, R137.reuse, PT ;  /* 0x000000890c00720c */ /* 0x0c0fe40003fc6270 */
[----:B------:R-:W-:Y:S01]  /*18ad0*/  ISETP.GE.AND P2, PT, R12, R136, PT ;  /* 0x000000880c00720c */ /* 0x000fe20003f46270 */
[----:B------:R-:W-:Y:S01]  /*18ae0*/  VIADD R12, R24, 0xffffff98 ;  /* 0xffffff98180c7836 */ /* 0x000fe20000000000 */
[----:B----4-:R-:W-:Y:S02]  /*18af0*/  FSEL R183, R183, -INF , !P6 ;  /* 0xff800000b7b77808 */ /* 0x010fe40007000000 */
[----:B-1----:R-:W-:Y:S01]  /*18b00*/  FSEL R134, R134, -INF , !P2 ;  /* 0xff80000086867808 */ /* 0x002fe20005000000 */
[----:B------:R-:W1:Y:S01]  /*18b10*/  MUFU.TANH R180, R180 ;  /* 0x000000b400b47308 */ /* 0x000e620000002400 */
[----:B------:R-:W-:-:S02]  /*18b20*/  ISETP.GE.AND P6, PT, R12, R137, PT ;  /* 0x000000890c00720c */ /* 0x000fc40003fc6270 */
[-C--:B------:R-:W-:Y:S01]  /*18b30*/  ISETP.GE.AND P2, PT, R12, R136.reuse, PT ;  /* 0x000000880c00720c */ /* 0x080fe20003f46270 */
[----:B------:R-:W-:Y:S01]  /*18b40*/  VIADD R12, R24, 0xffffff99 ;  /* 0xffffff99180c7836 */ /* 0x000fe20000000000 */
[----:B------:R-:W-:Y:S02]  /*18b50*/  FSEL R135, R135, -INF , !P6 ;  /* 0xff80000087877808 */ /* 0x000fe40007000000 */
[----:B------:R-:W-:Y:S01]  /*18b60*/  FSEL R188, R188, -INF , !P2 ;  /* 0xff800000bcbc7808 */ /* 0x000fe20005000000 */
[----:B------:R-:W4:Y:S01]  /*18b70*/  MUFU.TANH R175, R175 ;  /* 0x000000af00af7308 */ /* 0x000f220000002400 */
[C---:B------:R-:W-:Y:S02]  /*18b80*/  ISETP.GE.AND P6, PT, R12.reuse, R137, PT ;  /* 0x000000890c00720c */ /* 0x040fe40003fc6270 */
[----:B------:R-:W-:Y:S02]  /*18b90*/  ISETP.GE.AND P2, PT, R12, R136, PT ;  /* 0x000000880c00720c */ /* 0x000fe40003f46270 */
[----:B--2---:R-:W-:-:S02]  /*18ba0*/  FSEL R133, R133, -INF , !P6 ;  /* 0xff80000085857808 */ /* 0x004fc40007000000 */
[----:B-----5:R-:W-:Y:S01]  /*18bb0*/  FSEL R184, R184, -INF , !P2 ;  /* 0xff800000b8b87808 */ /* 0x020fe20005000000 */
[----:B------:R-:W2:Y:S01]  /*18bc0*/  MUFU.TANH R182, R14 ;  /* 0x0000000e00b67308 */ /* 0x000ea20000002400 */
[CC--:B------:R-:W-:Y:S02]  /*18bd0*/  ISETP.GE.AND P6, PT, R8.reuse, R137.reuse, PT ;  /* 0x000000890800720c */ /* 0x0c0fe40003fc6270 */
[----:B------:R-:W-:Y:S01]  /*18be0*/  ISETP.GE.AND P2, PT, R8, R136, PT ;  /* 0x000000880800720c */ /* 0x000fe20003f46270 */
[----:B------:R-:W-:Y:S01]  /*18bf0*/  VIADD R8, R24, 0xffffffa1 ;  /* 0xffffffa118087836 */ /* 0x000fe20000000000 */
[----:B---3--:R-:W-:Y:S02]  /*18c00*/  FSEL R173, R173, -INF , !P6 ;  /* 0xff800000adad7808 */ /* 0x008fe40007000000 */
[----:B------:R-:W-:Y:S01]  /*18c10*/  FSEL R174, R174, -INF , !P2 ;  /* 0xff800000aeae7808 */ /* 0x000fe20005000000 */
[----:B------:R-:W3:Y:S01]  /*18c20*/  MUFU.TANH R181, R13 ;  /* 0x0000000d00b57308 */ /* 0x000ee20000002400 */
[----:B------:R-:W-:-:S02]  /*18c30*/  ISETP.GE.AND P6, PT, R8, R137, PT ;  /* 0x000000890800720c */ /* 0x000fc40003fc6270 */
[-C--:B------:R-:W-:Y:S01]  /*18c40*/  ISETP.GE.AND P2, PT, R8, R136.reuse, PT ;  /* 0x000000880800720c */ /* 0x080fe20003f46270 */
[----:B------:R-:W-:Y:S01]  /*18c50*/  VIADD R8, R24, 0xffffffa8 ;  /* 0xffffffa818087836 */ /* 0x000fe20000000000 */
[----:B------:R-:W-:Y:S02]  /*18c60*/  FSEL R177, R177, -INF , !P6 ;  /* 0xff800000b1b17808 */ /* 0x000fe40007000000 */
[----:B-1----:R-:W-:Y:S01]  /*18c70*/  FSEL R180, R180, -INF , !P2 ;  /* 0xff800000b4b47808 */ /* 0x002fe20005000000 */
[----:B------:R-:W1:Y:S01]  /*18c80*/  MUFU.TANH R168, R15 ;  /* 0x0000000f00a87308 */ /* 0x000e620000002400 */
[C---:B------:R-:W-:Y:S02]  /*18c90*/  ISETP.GE.AND P6, PT, R8.reuse, R137, PT ;  /* 0x000000890800720c */ /* 0x040fe40003fc6270 */
[----:B------:R-:W-:Y:S01]  /*18ca0*/  ISETP.GE.AND P2, PT, R8, R136, PT ;  /* 0x000000880800720c */ /* 0x000fe20003f46270 */
[----:B------:R-:W-:Y:S01]  /*18cb0*/  VIADD R8, R24, 0xffffffa9 ;  /* 0xffffffa918087836 */ /* 0x000fe20000000000 */
[----:B----4-:R-:W-:-:S02]  /*18cc0*/  FSEL R175, R175, -INF , !P6 ;  /* 0xff800000afaf7808 */ /* 0x010fc40007000000 */
[----:B--2---:R-:W-:Y:S01]  /*18cd0*/  FSEL R182, R182, -INF , !P2 ;  /* 0xff800000b6b67808 */ /* 0x004fe20005000000 */
[----:B------:R-:W2:Y:S01]  /*18ce0*/  MUFU.TANH R169, R169 ;  /* 0x000000a900a97308 */ /* 0x000ea20000002400 */
[CC--:B------:R-:W-:Y:S02]  /*18cf0*/  ISETP.GE.AND P6, PT, R8.reuse, R137.reuse, PT ;  /* 0x000000890800720c */ /* 0x0c0fe40003fc6270 */
[----:B------:R-:W-:Y:S02]  /*18d00*/  ISETP.GE.AND P2, PT, R8, R136, PT ;  /* 0x000000880800720c */ /* 0x000fe40003f46270 */
[----:B---3--:R-:W-:Y:S02]  /*18d10*/  FSEL R181, R181, -INF , !P6 ;  /* 0xff800000b5b57808 */ /* 0x008fe40007000000 */
[----:B------:R-:W-:Y:S01]  /*18d20*/  ISETP.GE.AND P6, PT, R4, R137, PT ;  /* 0x000000890400720c */ /* 0x000fe20003fc6270 */
[----:B------:R-:W3:Y:S01]  /*18d30*/  MUFU.TANH R151, R10 ;  /* 0x0000000a00977308 */ /* 0x000ee20000002400 */
[----:B-1----:R-:W-:-:S02]  /*18d40*/  FSEL R168, R168, -INF , !P2 ;  /* 0xff800000a8a87808 */ /* 0x002fc40005000000 */
        /* <DEDUP_REMOVED lines=8> */
[----:B------:R-:W-:Y:S01]  /*18dd0*/  ISETP.GE.AND P2, PT, R4, R136, PT ;  /* 0x000000880400720c */ /* 0x000fe20003f46270 */
[C---:B------:R-:W-:Y:S02]  /*18de0*/  VIADD R4, R24.reuse, 0xffffffb8 ;  /* 0xffffffb818047836 */ /* 0x040fe40000000000 */
[----:B------:R-:W-:Y:S02]  /*18df0*/  VIADD R24, R24, 0xffffffb9 ;  /* 0xffffffb918187836 */ /* 0x000fe40000000000 */
        /* <DEDUP_REMOVED lines=8> */
[----:B------:R-:W-:-:S05]  /*18e80*/  ISETP.GE.AND P6, PT, R4, R136, PT ;  /* 0x000000880400720c */ /* 0x000fca0003fc6270 */
[----:B------:R-:W3:Y:S01]  /*18e90*/  MUFU.TANH R157, R7 ;  /* 0x00000007009d7308 */ /* 0x000ee20000002400 */
[----:B-1----:R-:W-:Y:S02]  /*18ea0*/  FSEL R171, R171, -INF , !P2 ;  /* 0xff800000abab7808 */ /* 0x002fe40005000000 */
[----:B------:R-:W-:Y:S02]  /*18eb0*/  ISETP.GE.AND P2, PT, R24, R136, PT ;  /* 0x000000881800720c */ /* 0x000fe40003f46270 */
[----:B--2---:R-:W-:Y:S02]  /*18ec0*/  FSEL R164, R164, -INF , !P6 ;  /* 0xff800000a4a47808 */ /* 0x004fe40007000000 */
[----:B---3--:R-:W-:Y:S01]  /*18ed0*/  FSEL R157, R157, -INF , !P2 ;  /* 0xff8000009d9d7808 */ /* 0x008fe20005000000 */
        /* <DEDUP_REMOVED lines=69> */
.L_x_1740:
        /* <DEDUP_REMOVED lines=8> */
.L_x_1741:
        /* <DEDUP_REMOVED lines=70> */
.L_x_1739:
        /* <DEDUP_REMOVED lines=20> */
[----:B------:R-:W-:Y:S01]  /*19950*/  IADD3 R143, PT, PT, R156, 0xc040, RZ ;  /* 0x0000c0409c8f7810 */ /* 0x000fe20007ffe0ff */
[----:B------:R-:W3:Y:S04]  /*19960*/  SHFL.BFLY PT, R4, R7, 0x2, 0x1f ;  /* 0x0c401f0007047f89 */ /* 0x000ee800000e0000 */
[----:B------:R-:W-:Y:S01]  /*19970*/  LDSM.16.MT88.4 R12, [R156+0xc000] ;  /* 0x00c000009c0c783b */ /* 0x000fe20000004200 */
[----:B--2---:R-:W-:-:S02]  /*19980*/  FMNMX.FTZ R5, R6, R5, !PT ;  /* 0x0000000506057209 */ /* 0x004fc40007810000 */
        /* <DEDUP_REMOVED lines=18> */
[----:B------:R-:W-:Y:S01]  /*19ab0*/  FMUL.FTZ R148, R0, UR8 ;  /* 0x0000000800947c20 */ /* 0x000fe20008410000 */
        /* <DEDUP_REMOVED lines=20> */
[-C--:B-1----:R-:W-:Y:S01]  /*19c00*/  FMUL.FTZ R32, R104, R179.reuse ;  /* 0x000000b368207220 */ /* 0x082fe20000410000 */
[-C--:B------:R-:W-:Y:S01]  /*19c10*/  FMUL.FTZ R33, R105, R179.reuse ;  /* 0x000000b369217220 */ /* 0x080fe20000410000 */
[-C--:B------:R-:W-:Y:S01]  /*19c20*/  FMUL.FTZ R4, R128, R179.reuse ;  /* 0x000000b380047220 */ /* 0x080fe20000410000 */
[----:B------:R-:W-:Y:S01]  /*19c30*/  IADD3 R128, PT, PT, R2, R156, RZ ;  /* 0x0000009c02807210 */ /* 0x000fe20007ffe0ff */
[-C--:B------:R-:W-:Y:S01]  /*19c40*/  FMUL.FTZ R36, R36, R179.reuse ;  /* 0x000000b324247220 */ /* 0x080fe20000410000 */
[-C--:B------:R-:W-:Y:S01]  /*19c50*/  FMUL.FTZ R37, R37, R179.reuse ;  /* 0x000000b325257220 */ /* 0x080fe20000410000 */
[-C--:B------:R-:W-:Y:S01]  /*19c60*/  FMUL.FTZ R40, R40, R179.reuse ;  /* 0x000000b328287220 */ /* 0x080fe20000410000 */
[----:B------:R-:W1:Y:S01]  /*19c70*/  MUFU.EX2 R146, R146 ;  /* 0x0000009200927308 */ /* 0x000e620000000800 */
[-C--:B--2---:R-:W-:Y:S01]  /*19c80*/  FMUL.FTZ R34, R106, R148.reuse ;  /* 0x000000946a227220 */ /* 0x084fe20000410000 */
[-C--:B------:R-:W-:Y:S01]  /*19c90*/  FMUL.FTZ R35, R107, R148.reuse ;  /* 0x000000946b237220 */ /* 0x080fe20000410000 */
[----:B------:R-:W-:Y:S01]  /*19ca0*/  LDSM.16.MT88.4 R20, [R128+0xc000] ;  /* 0x00c000008014783b */ /* 0x000fe20000004200 */
[-C--:B------:R-:W-:Y:S01]  /*19cb0*/  FMUL.FTZ R38, R38, R148.reuse ;  /* 0x0000009426267220 */ /* 0x080fe20000410000 */
[-C--:B------:R-:W-:Y:S01]  /*19cc0*/  FMUL.FTZ R39, R39, R148.reuse ;  /* 0x0000009427277220 */ /* 0x080fe20000410000 */
[-C--:B------:R-:W-:Y:S01]  /*19cd0*/  FMUL.FTZ R41, R41, R179.reuse ;  /* 0x000000b329297220 */ /* 0x080fe20000410000 */
[----:B------:R-:W2:Y:S01]  /*19ce0*/  LDSM.16.MT88.4 R104, [R156+0xe000] ;  /* 0x00e000009c68783b */ /* 0x000ea20000004200 */
[----:B------:R-:W-:Y:S01]  /*19cf0*/  MUFU.EX2 R147, R147 ;  /* 0x0000009300937308 */ /* 0x000fe20000000800 */
[-C--:B------:R-:W-:Y:S01]  /*19d00*/  FMUL.FTZ R42, R42, R148.reuse ;  /* 0x000000942a2a7220 */ /* 0x080fe20000410000 */
[-C--:B------:R-:W-:Y:S01]  /*19d10*/  FMUL.FTZ R43, R43, R148.reuse ;  /* 0x000000942b2b7220 */ /* 0x080fe20000410000 */
[-C--:B------:R-:W-:Y:S01]  /*19d20*/  FMUL.FTZ R16, R120, R179.reuse ;  /* 0x000000b378107220 */ /* 0x080fe20000410000 */
[-C--:B------:R-:W-:Y:S01]  /*19d30*/  FMUL.FTZ R17, R121, R179.reuse ;  /* 0x000000b379117220 */ /* 0x080fe20000410000 */
[-C--:B------:R-:W-:Y:S01]  /*19d40*/  FMUL.FTZ R18, R122, R148.reuse ;  /* 0x000000947a127220 */ /* 0x080fe20000410000 */
[----:B------:R-:W-:Y:S01]  /*19d50*/  FMUL.FTZ R19, R123, R148 ;  /* 0x000000947b137220 */ /* 0x000fe20000410000 */
[-C--:B------:R-:W-:Y:S01]  /*19d60*/  FMUL.FTZ R44, R44, R179.reuse ;  /* 0x000000b32c2c7220 */ /* 0x080fe20000410000 */
[----:B------:R-:W3:Y:S01]  /*19d70*/  MUFU.EX2 R144, R144 ;  /* 0x0000009000907308 */ /* 0x000ee20000000800 */
[----:B-1----:R-:W-:Y:S01]  /*19d80*/  F2FP.F16.F32.PACK_AB R8, R146, R176 ;  /* 0x000000b09208723e */ /* 0x002fe200000000ff */
[-C--:B------:R-:W-:Y:S01]  /*19d90*/  FMUL.FTZ R45, R45, R179.reuse ;  /* 0x000000b32d2d7220 */ /* 0x080fe20000410000 */
[-C--:B------:R-:W-:Y:S01]  /*19da0*/  FMUL.FTZ R46, R46, R148.reuse ;  /* 0x000000942e2e7220 */ /* 0x080fe20000410000 */
[-C--:B------:R-:W-:Y:S01]  /*19db0*/  FMUL.FTZ R47, R47, R148.reuse ;  /* 0x000000942f2f7220 */ /* 0x080fe20000410000 */
[-C--:B------:R-:W-:Y:S01]  /*19dc0*/  FMUL.FTZ R48, R48, R179.reuse ;  /* 0x000000b330307220 */ /* 0x080fe20000410000 */
[-C--:B------:R-:W-:Y:S01]  /*19dd0*/  FMUL.FTZ R49, R49, R179.reuse ;  /* 0x000000b331317220 */ /* 0x080fe20000410000 */
[-C--:B------:R-:W-:Y:S01]  /*19de0*/  FMUL.FTZ R50, R50, R148.reuse ;  /* 0x0000009432327220 */ /* 0x080fe20000410000 */
[----:B------:R-:W-:Y:S01]  /*19df0*/  MUFU.EX2 R145, R145 ;  /* 0x0000009100917308 */ /* 0x000fe20000000800 */
[-C--:B------:R-:W-:Y:S01]  /*19e00*/  FMUL.FTZ R51, R51, R148.reuse ;  /* 0x0000009433337220 */ /* 0x080fe20000410000 */
[-C--:B------:R-:W-:Y:S01]  /*19e10*/  FMUL.FTZ R52, R52, R179.reuse ;  /* 0x000000b334347220 */ /* 0x080fe20000410000 */
[-C--:B------:R-:W-:Y:S01]  /*19e20*/  FMUL.FTZ R53, R53, R179.reuse ;  /* 0x000000b335357220 */ /* 0x080fe20000410000 */
[-C--:B------:R-:W-:Y:S01]  /*19e30*/  FMUL.FTZ R54, R54, R148.reuse ;  /* 0x0000009436367220 */ /* 0x080fe20000410000 */
[-C--:B------:R-:W-:Y:S01]  /*19e40*/  FMUL.FTZ R55, R55, R148.reuse ;  /* 0x0000009437377220 */ /* 0x080fe20000410000 */
[-C--:B------:R-:W-:Y:S01]  /*19e50*/  FMUL.FTZ R56, R56, R179.reuse ;  /* 0x000000b338387220 */ /* 0x080fe20000410000 */
[----:B------:R-:W-:Y:S01]  /*19e60*/  FMUL.FTZ R57, R57, R179 ;  /* 0x000000b339397220 */ /* 0x000fe20000410000 */
[----:B------:R-:W1:Y:S01]  /*19e70*/  MUFU.EX2 R150, R150 ;  /* 0x0000009600967308 */ /* 0x000e620000000800 */
[----:B---3--:R-:W-:Y:S01]  /*19e80*/  F2FP.F16.F32.PACK_AB R10, R144, R147 ;  /* 0x00000093900a723e */ /* 0x008fe200000000ff */
        /* <DEDUP_REMOVED lines=30> */
[----:B------:R-:W-:Y:S01]  /*1a070*/  FMUL.FTZ R25, R113, R179 ;  /* 0x000000b371197220 */ /* 0x000fe20000410000 */
[----:B---3--:R-:W-:Y:S01]  /*1a080*/  F2FP.F16.F32.PACK_AB R11, R0, R149 ;  /* 0x00000095000b723e */ /* 0x008fe200000000ff */
        /* <DEDUP_REMOVED lines=22> */
[C---:B------:R-:W-:Y:S01]  /*1a1f0*/  HMMA.16816.F32 R16, R8.reuse, R20, R16 ;  /* 0x000000140810723c */ /* 0x040fe20000001810 */
[----:B------:R-:W-:Y:S01]  /*1a200*/  IADD3 R20, PT, PT, R156, 0xc000, RZ ;  /* 0x0000c0009c147810 */ /* 0x000fe20007ffe0ff */
[-C--:B------:R-:W-:Y:S01]  /*1a210*/  FMUL.FTZ R126, R126, R148.reuse ;  /* 0x000000947e7e7220 */ /* 0x080fe20000410000 */
[-C--:B------:R-:W-:Y:S01]  /*1a220*/  FMUL.FTZ R127, R127, R148.reuse ;  /* 0x000000947f7f7220 */ /* 0x080fe20000410000 */
[-C--:B------:R-:W-:Y:S01]  /*1a230*/  FMUL.FTZ R116, R116, R179.reuse ;  /* 0x000000b374747220 */ /* 0x080fe20000410000 */
[----:B------:R-:W-:Y:S01]  /*1a240*/  @P0 IADD3 R143, PT, PT, R20, -0x40, RZ ;  /* 0xffffffc0148f0810 */ /* 0x000fe20007ffe0ff */
[----:B------:R-:W-:Y:S01]  /*1a250*/  FMUL.FTZ R117, R117, R179 ;  /* 0x000000b375757220 */ /* 0x000fe20000410000 */
[-C--:B------:R-:W-:Y:S01]  /*1a260*/  FMUL.FTZ R118, R118, R148.reuse ;  /* 0x0000009476767220 */ /* 0x080fe20000410000 */
[-C--:B------:R-:W-:Y:S01]  /*1a270*/  FMUL.FTZ R119, R119, R148.reuse ;  /* 0x0000009477777220 */ /* 0x080fe20000410000 */
[----:B------:R-:W-:Y:S01]  /*1a280*/  IADD3 R2, PT, PT, R2, R143, RZ ;  /* 0x0000008f02027210 */ /* 0x000fe20007ffe0ff */
[----:B------:R-:W2:Y:S01]  /*1a290*/  LDSM.16.MT88.4 R28, [R143] ;  /* 0x000000008f1c783b */ /* 0x000ea20000004200 */
        /* <DEDUP_REMOVED lines=13> */
[----:B------:R-:W-:Y:S01]  /*1a370*/  MUFU.EX2 R142, R142 ;  /* 0x0000008e008e7308 */ /* 0x000fe20000000800 */
[--C-:B------:R-:W-:Y:S01]  /*1a380*/  FFMA.FTZ R184, R175, UR8, -R178.reuse ;  /* 0x00000008afb87c23 */ /* 0x100fe200080108b2 */
[--C-:B------:R-:W-:Y:S01]  /*1a390*/  FFMA.FTZ R181, R174, UR8, -R165.reuse ;  /* 0x00000008aeb57c23 */ /* 0x100fe200080108a5 */
[--C-:B------:R-:W-:Y:S01]  /*1a3a0*/  FFMA.FTZ R177, R177, UR8, -R178.reuse ;  /* 0x00000008b1b17c23 */ /* 0x100fe200080108b2 */
[--C-:B------:R-:W-:Y:S01]  /*1a3b0*/  FFMA.FTZ R180, R180, UR8, -R165.reuse ;  /* 0x00000008b4b47c23 */ /* 0x100fe200080108a5 */
[--C-:B------:R-:W-:Y:S01]  /*1a3c0*/  FFMA.FTZ R174, R182, UR8, -R165.reuse ;  /* 0x00000008b6ae7c23 */ /* 0x100fe200080108a5 */
[--C-:B------:R-:W-:Y:S01]  /*1a3d0*/  FFMA.FTZ R175, R168, UR8, -R165.reuse ;  /* 0x00000008a8af7c23 */ /* 0x100fe200080108a5 */
[C---:B------:R-:W-:Y:S01]  /*1a3e0*/  HMMA.16816.F32 R12, R8.reuse, R14, R124 ;  /* 0x0000000e080c723c */ /* 0x040fe2000000187c */
[----:B------:R-:W3:Y:S01]  /*1a3f0*/  MUFU.EX2 R141, R141 ;  /* 0x0000008d008d7308 */ /* 0x000ee20000000800 */
[--C-:B------:R-:W-:Y:S01]  /*1a400*/  FFMA.FTZ R169, R169, UR8, -R178.reuse ;  /* 0x00000008a9a97c23 */ /* 0x100fe200080108b2 */
[--C-:B------:R-:W-:Y:S01]  /*1a410*/  FFMA.FTZ R170, R170, UR8, -R178.reuse ;  /* 0x00000008aaaa7c23 */ /* 0x100fe200080108b2 */
[--C-:B------:R-:W-:Y:S01]  /*1a420*/  FFMA.FTZ R172, R172, UR8, -R178.reuse ;  /* 0x00000008acac7c23 */ /* 0x100fe200080108b2 */
[----:B------:R-:W-:Y:S01]  /*1a430*/  FFMA.FTZ R171, R171, UR8, -R178 ;  /* 0x00000008abab7c23 */ /* 0x000fe200080108b2 */
[--C-:B------:R-:W-:Y:S01]  /*1a440*/  FFMA.FTZ R151, R151, UR8, -R165.reuse ;  /* 0x0000000897977c23 */ /* 0x100fe200080108a5 */
[--C-:B------:R-:W-:Y:S01]  /*1a450*/  FFMA.FTZ R154, R154, UR8, -R165.reuse ;  /* 0x000000089a9a7c23 */ /* 0x100fe200080108a5 */
[C---:B-1----:R-:W-:Y:S01]  /*1a460*/  HMMA.16816.F32 R44, R8.reuse, R104, R44 ;  /* 0x00000068082c723c */ /* 0x042fe2000000182c */
[----:B------:R-:W-:Y:S01]  /*1a470*/  MUFU.EX2 R140, R140 ;  /* 0x0000008c008c7308 */ /* 0x000fe20000000800 */
[--C-:B------:R-:W-:Y:S01]  /*1a480*/  FFMA.FTZ R164, R164, UR8, -R165.reuse ;  /* 0x00000008a4a47c23 */ /* 0x100fe200080108a5 */
[----:B------:R-:W-:Y:S01]  /*1a490*/  FFMA.FTZ R165, R157, UR8, -R165 ;  /* 0x000000089da57c23 */ /* 0x000fe200080108a5 */
[----:B------:R-:W-:Y:S01]  /*1a4a0*/  FFMA.FTZ R145, R166, R148, R145 ;  /* 0x00000094a6917223 */ /* 0x000fe20000010091 */
[----:B------:R-:W-:Y:S01]  /*1a4b0*/  LDSM.16.MT88.4 R124, [R156+0xd800] ;  /* 0x00d800009c7c783b */ /* 0x000fe20000004200 */
[----:B------:R-:W-:Y:S01]  /*1a4c0*/  FFMA.FTZ R167, R167, R179, R176 ;  /* 0x000000b3a7a77223 */ /* 0x000fe200000100b0 */
[----:B------:R-:W-:Y:S01]  /*1a4d0*/  PLOP3.LUT P3, PT, PT, PT, UP1, 0x80, 0x8 ;  /* 0x000000000008781c */ /* 0x000fe20003f6f018 */
[----:B------:R-:W-:Y:S01]  /*1a4e0*/  HMMA.16816.F32 R48, R8, R106, R48 ;  /* 0x0000006a0830723c */ /* 0x000fe20000001830 */
[----:B------:R-:W1:Y:S01]  /*1a4f0*/  LDSM.16.MT88.4 R104, [R143+0x2000] ;  /* 0x002000008f68783b */ /* 0x000e620000004200 */
[----:B------:R-:W-:Y:S01]  /*1a500*/  MUFU.EX2 R135, R135 ;  /* 0x0000008700877308 */ /* 0x000fe20000000800 */
[----:B------:R-:W-:Y:S01]  /*1a510*/  FADD.FTZ R146, R146, R167 ;  /* 0x000000a792927221 */ /* 0x000fe20000010000 */
[----:B------:R-:W-:Y:S01]  /*1a520*/  FADD.FTZ R150, R150, R145 ;  /* 0x0000009196967221 */ /* 0x000fe20000010000 */
[----:B------:R-:W-:-:S02]  /*1a530*/  PLOP3.LUT P2, PT, PT, PT, UP1, 0x80, 0x8 ;  /* 0x000000000008781c */ /* 0x000fc40003f4f018 */
[----:B------:R-:W-:Y:S01]  /*1a540*/  FADD.FTZ R145, R147, R146 ;  /* 0x0000009293917221 */ /* 0x000fe20000010000 */
[----:B--2---:R-:W-:Y:S01]  /*1a550*/  HMMA.16816.F32 R24, R8, R28, R24 ;  /* 0x0000001c0818723c */ /* 0x004fe20000001818 */
[----:B------:R-:W-:Y:S01]  /*1a560*/  FADD.FTZ R149, R149, R150 ;  /* 0x0000009695957221 */ /* 0x000fe20000010000 */
[----:B------:R-:W-:Y:S01]  /*1a570*/  MUFU.EX2 R137, R137 ;  /* 0x0000008900897308 */ /* 0x000fe20000000800 */
[----:B------:R-:W-:Y:S02]  /*1a580*/  FADD.FTZ R145, R144, R145 ;  /* 0x0000009190917221 */ /* 0x000fe40000010000 */
[----:B------:R-:W-:-:S03]  /*1a590*/  FADD.FTZ R0, R0, R149 ;  /* 0x0000009500007221 */ /* 0x000fc60000010000 */
[C---:B------:R-:W-:Y:S01]  /*1a5a0*/  HMMA.16816.F32 R28, R8.reuse, R30, R108 ;  /* 0x0000001e081c723c */ /* 0x040fe2000000186c */
[----:B------:R-:W2:Y:S01]  /*1a5b0*/  LDSM.16.MT88.4 R108, [R2] ;  /* 0x00000000026c783b */ /* 0x000ea20000004200 */
[----:B------:R-:W4:Y:S06]  /*1a5c0*/  MUFU.EX2 R136, R136 ;  /* 0x0000008800887308 */ /* 0x000f2c0000000800 */
[C---:B------:R-:W-:Y:S01]  /*1a5d0*/  HMMA.16816.F32 R20, R8.reuse, R22, R116 ;  /* 0x000000160814723c */ /* 0x040fe20000001874 */
[----:B------:R-:W-:Y:S01]  /*1a5e0*/  LDSM.16.MT88.4 R116, [R128+0xd800] ;  /* 0x00d800008074783b */ /* 0x000fe20000004200 */
[----:B------:R-:W-:Y:S08]  /*1a5f0*/  MUFU.EX2 R134, R134 ;  /* 0x0000008600867308 */ /* 0x000ff00000000800 */
[----:B------:R-:W5:Y:S01]  /*1a600*/  MUFU.EX2 R133, R133 ;  /* 0x0000008500857308 */ /* 0x000f620000000800 */
[C---:B-1----:R-:W-:Y:S07]  /*1a610*/  HMMA.16816.F32 R52, R8.reuse, R104, R52 ;  /* 0x000000680834723c */ /* 0x042fee0000001834 */
[----:B------:R-:W-:Y:S01]  /*1a620*/  MUFU.EX2 R186, R186 ;  /* 0x000000ba00ba7308 */ /* 0x000fe20000000800 */
[C---:B------:R-:W-:Y:S01]  /*1a630*/  HMMA.16816.F32 R56, R8.reuse, R106, R56 ;  /* 0x0000006a0838723c */ /* 0x040fe20000001838 */
[----:B------:R-:W1:Y:S06]  /*1a640*/  LDSM.16.MT88.4 R104, [R2+0x2000] ;  /* 0x002000000268783b */ /* 0x000e6c0000004200 */
[----:B------:R-:W5:Y:S01]  /*1a650*/  MUFU.EX2 R177, R177 ;  /* 0x000000b100b17308 */ /* 0x000f620000000800 */
[C---:B--2---:R-:W-:Y:S07]  /*1a660*/  HMMA.16816.F32 R32, R8.reuse, R108, R32 ;  /* 0x0000006c0820723c */ /* 0x044fee0000001820 */
[----:B------:R-:W-:Y:S01]  /*1a670*/  MUFU.EX2 R184, R184 ;  /* 0x000000b800b87308 */ /* 0x000fe20000000800 */
[C---:B------:R-:W-:Y:S01]  /*1a680*/  HMMA.16816.F32 R100, R8.reuse, R110, R100 ;  /* 0x0000006e0864723c */ /* 0x040fe20000001864 */
[----:B------:R-:W-:Y:S06]  /*1a690*/  LDSM.16.MT88.4 R108, [R156+0xd000] ;  /* 0x00d000009c6c783b */ /* 0x000fec0000004200 */
[----:B------:R-:W-:Y:S08]  /*1a6a0*/  MUFU.EX2 R173, R173 ;  /* 0x000000ad00ad7308 */ /* 0x000ff00000000800 */
[----:B------:R-:W-:Y:S08]  /*1a6b0*/  MUFU.EX2 R181, R181 ;  /* 0x000000b500b57308 */ /* 0x000ff00000000800 */
[----:B------:R-:W2:Y:S01]  /*1a6c0*/  MUFU.EX2 R180, R180 ;  /* 0x000000b400b47308 */ /* 0x000ea20000000800 */
[C---:B-1----:R-:W-:Y:S07]  /*1a6d0*/  HMMA.16816.F32 R60, R8.reuse, R104, R60 ;  /* 0x00000068083c723c */ /* 0x042fee000000183c */
[----:B------:R-:W-:Y:S01]  /*1a6e0*/  MUFU.EX2 R174, R174 ;  /* 0x000000ae00ae7308 */ /* 0x000fe20000000800 */
[C---:B------:R-:W-:Y:S01]  /*1a6f0*/  HMMA.16816.F32 R64, R8.reuse, R106, R64 ;  /* 0x0000006a0840723c */ /* 0x040fe20000001840 */
[----:B------:R-:W1:Y:S06]  /*1a700*/  LDSM.16.MT88.4 R104, [R156+0x10000] ;  /* 0x010000009c68783b */ /* 0x000e6c0000004200 */
[----:B------:R-:W2:Y:S08]  /*1a710*/  MUFU.EX2 R175, R175 ;  /* 0x000000af00af7308 */ /* 0x000eb00000000800 */
[----:B------:R-:W-:Y:S08]  /*1a720*/  MUFU.EX2 R169, R169 ;  /* 0x000000a900a97308 */ /* 0x000ff00000000800 */
[----:B------:R-:W2:Y:S08]  /*1a730*/  MUFU.EX2 R170, R170 ;  /* 0x000000aa00aa7308 */ /* 0x000eb00000000800 */
[----:B------:R-:W-:Y:S08]  /*1a740*/  MUFU.EX2 R172, R172 ;  /* 0x000000ac00ac7308 */ /* 0x000ff00000000800 */
[----:B------:R-:W-:Y:S01]  /*1a750*/  MUFU.EX2 R171, R171 ;  /* 0x000000ab00ab7308 */ /* 0x000fe20000000800 */
[C---:B-1----:R-:W-:Y:S07]  /*1a760*/  HMMA.16816.F32 R68, R8.reuse, R104, R68 ;  /* 0x000000680844723c */ /* 0x042fee0000001844 */
[----:B------:R-:W-:Y:S01]  /*1a770*/  MUFU.EX2 R151, R151 ;  /* 0x0000009700977308 */ /* 0x000fe20000000800 */
[C---:B------:R-:W-:Y:S01]  /*1a780*/  HMMA.16816.F32 R72, R8.reuse, R106, R72 ;  /* 0x0000006a0848723c */ /* 0x040fe20000001848 */
[----:B------:R-:W1:Y:S06]  /*1a790*/  LDSM.16.MT88.4 R104, [R128+0x10000] ;  /* 0x010000008068783b */ /* 0x000e6c0000004200 */
[----:B------:R-:W2:Y:S08]  /*1a7a0*/  MUFU.EX2 R154, R154 ;  /* 0x0000009a009a7308 */ /* 0x000eb00000000800 */
[----:B------:R-:W-:Y:S08]  /*1a7b0*/  MUFU.EX2 R157, R164 ;  /* 0x000000a4009d7308 */ /* 0x000ff00000000800 */
[----:B------:R-:W2:Y:S01]  /*1a7c0*/  MUFU.EX2 R166, R165 ;  /* 0x000000a500a67308 */ /* 0x000ea20000000800 */
        /* <DEDUP_REMOVED lines=8> */
[----:B------:R-:W1:Y:S01]  /*1a850*/  LDSM.16.MT88.4 R104, [R156+0xc800] ;  /* 0x00c800009c68783b */ /* 0x000e620000004200 */
[----:B---3--:R-:W-:Y:S01]  /*1a860*/  F2FP.F16.F32.PACK_AB R96, R141, R142 ;  /* 0x0000008e8d60723e */ /* 0x008fe200000000ff */
[----:B------:R-:W-:Y:S01]  /*1a870*/  FADD.FTZ R142, R142, R145 ;  /* 0x000000918e8e7221 */ /* 0x000fe20000010000 */
[----:B----4-:R-:W-:-:S02]  /*1a880*/  F2FP.F16.F32.PACK_AB R97, R136, R137 ;  /* 0x000000898861723e */ /* 0x010fc400000000ff */
[----:B------:R-:W-:Y:S01]  /*1a890*/  F2FP.F16.F32.PACK_AB R98, R135, R140 ;  /* 0x0000008c8762723e */ /* 0x000fe200000000ff */
[----:B------:R-:W-:Y:S01]  /*1a8a0*/  FADD.FTZ R141, R141, R142 ;  /* 0x0000008e8d8d7221 */ /* 0x000fe20000010000 */
[----:B-----5:R-:W-:-:S03]  /*1a8b0*/  F2FP.F16.F32.PACK_AB R99, R133, R134 ;  /* 0x000000868563723e */ /* 0x020fc600000000ff */
[----:B------:R-:W-:-:S04]  /*1a8c0*/  FADD.FTZ R140, R140, R141 ;  /* 0x0000008d8c8c7221 */ /* 0x000fc80000010000 */
[----:B------:R-:W-:Y:S01]  /*1a8d0*/  FADD.FTZ R135, R135, R140 ;  /* 0x0000008c87877221 */ /* 0x000fe20000010000 */
        /* <DEDUP_REMOVED lines=36> */
[----:B------:R-:W-:Y:S01]  /*1ab20*/  F2FP.F16.F32.PACK_AB R96, R177, R186 ;  /* 0x000000bab160723e */ /* 0x000fe200000000ff */
[----:B------:R-:W-:Y:S01]  /*1ab30*/  FADD.FTZ R186, R186, R135 ;  /* 0x00000087baba7221 */ /* 0x000fe20000010000 */
[----:B--2---:R-:W-:-:S02]  /*1ab40*/  F2FP.F16.F32.PACK_AB R97, R180, R181 ;  /* 0x000000b5b461723e */ /* 0x004fc400000000ff */
[----:B------:R-:W-:Y:S01]  /*1ab50*/  F2FP.F16.F32.PACK_AB R98, R173, R184 ;  /* 0x000000b8ad62723e */ /* 0x000fe200000000ff */
[----:B------:R-:W-:Y:S01]  /*1ab60*/  FADD.FTZ R177, R177, R186 ;  /* 0x000000bab1b17221 */ /* 0x000fe20000010000 */
[----:B------:R-:W-:-:S03]  /*1ab70*/  F2FP.F16.F32.PACK_AB R99, R175, R174 ;  /* 0x000000aeaf63723e */ /* 0x000fc600000000ff */
[----:B------:R-:W-:-:S04]  /*1ab80*/  FADD.FTZ R184, R184, R177 ;  /* 0x000000b1b8b87221 */ /* 0x000fc80000010000 */
[----:B------:R-:W-:Y:S01]  /*1ab90*/  HMMA.16816.F32 R4, R96, R108, R4 ;  /* 0x0000006c6004723c */ /* 0x000fe20000001804 */
[----:B------:R-:W-:-:S07]  /*1aba0*/  FADD.FTZ R184, R173, R184 ;  /* 0x000000b8adb87221 */ /* 0x000fce0000010000 */
        /* <DEDUP_REMOVED lines=34> */
[----:B------:R-:W1:Y:S01]  /*1add0*/  LDSM.16.MT88.4 R104, [R128+0xf800] ;  /* 0x00f800008068783b */ /* 0x000e620000004200 */
[----:B------:R-:W-:Y:S01]  /*1ade0*/  F2FP.F16.F32.PACK_AB R96, R170, R169 ;  /* 0x000000a9aa60723e */ /* 0x000fe200000000ff */
[----:B------:R-:W-:Y:S01]  /*1adf0*/  FADD.FTZ R169, R169, R184 ;  /* 0x000000b8a9a97221 */ /* 0x000fe20000010000 */
[----:B------:R-:W-:-:S02]  /*1ae00*/  F2FP.F16.F32.PACK_AB R97, R154, R151 ;  /* 0x000000979a61723e */ /* 0x000fc400000000ff */
[----:B------:R-:W-:Y:S01]  /*1ae10*/  F2FP.F16.F32.PACK_AB R98, R171, R172 ;  /* 0x000000acab62723e */ /* 0x000fe200000000ff */
[----:B------:R-:W-:Y:S01]  /*1ae20*/  FADD.FTZ R169, R170, R169 ;  /* 0x000000a9aaa97221 */ /* 0x000fe20000010000 */
[----:B------:R-:W-:-:S03]  /*1ae30*/  F2FP.F16.F32.PACK_AB R99, R166, R157 ;  /* 0x0000009da663723e */ /* 0x000fc600000000ff */
[----:B------:R-:W-:-:S04]  /*1ae40*/  FADD.FTZ R172, R172, R169 ;  /* 0x000000a9acac7221 */ /* 0x000fc80000010000 */
[----:B------:R-:W-:Y:S01]  /*1ae50*/  HMMA.16816.F32 R120, R96, R116, R16 ;  /* 0x000000746078723c */ /* 0x000fe20000001810 */
[----:B------:R3:W4:Y:S01]  /*1ae60*/  LDSM.16.MT88.4 R16, [R128+0x11800] ;  /* 0x011800008010783b */ /* 0x0007220000004200 */
[----:B------:R-:W-:-:S06]  /*1ae70*/  FADD.FTZ R167, R171, R172 ;  /* 0x000000acaba77221 */ /* 0x000fcc0000010000 */
[C---:B------:R-:W-:Y:S01]  /*1ae80*/  HMMA.16816.F32 R116, R96.reuse, R118, R20 ;  /* 0x000000766074723c */ /* 0x040fe20000001814 */
[----:B------:R-:W5:Y:S07]  /*1ae90*/  LDSM.16.MT88.4 R20, [R2+0x1800] ;  /* 0x001800000214783b */ /* 0x000f6e0000004200 */
[C---:B--2---:R-:W-:Y:S01]  /*1aea0*/  HMMA.16816.F32 R112, R96.reuse, R108, R24 ;  /* 0x0000006c6070723c */ /* 0x044fe20000001818 */
[----:B------:R-:W-:Y:S07]  /*1aeb0*/  LDSM.16.MT88.4 R24, [R143+0x5800] ;  /* 0x005800008f18783b */ /* 0x000fee0000004200 */
[C---:B---3--:R-:W-:Y:S01]  /*1aec0*/  HMMA.16816.F32 R128, R96.reuse, R124, R4 ;  /* 0x0000007c6080723c */ /* 0x048fe20000001804 */
[----:B------:R-:W-:Y:S07]  /*1aed0*/  LDSM.16.MT88.4 R4, [R2+0x5800] ;  /* 0x005800000204783b */ /* 0x000fee0000004200 */
[C---:B-1----:R-:W-:Y:S08]  /*1aee0*/  HMMA.16816.F32 R44, R96.reuse, R104, R44 ;  /* 0x00000068602c723c */ /* 0x042ff0000000182c */
[C---:B------:R-:W-:Y:S01]  /*1aef0*/  HMMA.16816.F32 R48, R96.reuse, R106, R48 ;  /* 0x0000006a6030723c */ /* 0x040fe20000001830 */
[----:B------:R-:W1:Y:S07]  /*1af00*/  LDSM.16.MT88.4 R104, [R143+0x3800] ;  /* 0x003800008f68783b */ /* 0x000e6e0000004200 */
[C---:B----4-:R-:W-:Y:S08]  /*1af10*/  HMMA.16816.F32 R76, R96.reuse, R16, R76 ;  /* 0x00000010604c723c */ /* 0x050ff0000000184c */
[C---:B------:R-:W-:Y:S01]  /*1af20*/  HMMA.16816.F32 R80, R96.reuse, R18, R80 ;  /* 0x000000126050723c */ /* 0x040fe20000001850 */
[----:B------:R-:W2:Y:S07]  /*1af30*/  LDSM.16.MT88.4 R16, [R156+0xf800] ;  /* 0x00f800009c10783b */ /* 0x000eae0000004200 */
[C---:B------:R-:W-:Y:S01]  /*1af40*/  HMMA.16816.F32 R124, R96.reuse, R126, R12 ;  /* 0x0000007e607c723c */ /* 0x040fe2000000180c */
[----:B------:R-:W3:Y:S07]  /*1af50*/  LDSM.16.MT88.4 R12, [R156+0x11800] ;  /* 0x011800009c0c783b */ /* 0x000eee0000004200 */
[C---:B-----5:R-:W-:Y:S08]  /*1af60*/  HMMA.16816.F32 R100, R96.reuse, R22, R100 ;  /* 0x000000166064723c */ /* 0x060ff00000001864 */
[C---:B------:R-:W-:Y:S08]  /*1af70*/  HMMA.16816.F32 R108, R96.reuse, R110, R28 ;  /* 0x0000006e606c723c */ /* 0x040ff0000000181c */
[C---:B-1----:R-:W-:Y:S08]  /*1af80*/  HMMA.16816.F32 R52, R96.reuse, R104, R52 ;  /* 0x000000686034723c */ /* 0x042ff00000001834 */
[C---:B------:R-:W-:Y:S08]  /*1af90*/  HMMA.16816.F32 R56, R96.reuse, R106, R56 ;  /* 0x0000006a6038723c */ /* 0x040ff00000001838 */
[C---:B------:R-:W-:Y:S01]  /*1afa0*/  HMMA.16816.F32 R104, R96.reuse, R20, R32 ;  /* 0x000000146068723c */ /* 0x040fe20000001820 */
[----:B------:R1:W4:Y:S07]  /*1afb0*/  LDSM.16.MT88.4 R20, [R2+0x3800] ;  /* 0x003800000214783b */ /* 0x00032e0000004200 */
[----:B--2---:R-:W-:Y:S01]  /*1afc0*/  HMMA.16816.F32 R36, R96, R16, R36 ;  /* 0x000000106024723c */ /* 0x004fe20000001824 */
[----:B------:R-:W-:-:S04]  /*1afd0*/  FADD.FTZ R17, R137, R0 ;  /* 0x0000000089117221 */ /* 0x000fc80000010000 */
[----:B------:R-:W-:-:S03]  /*1afe0*/  FADD.FTZ R17, R136, R17 ;  /* 0x0000001188117221 */ /* 0x000fc60000010000 */
[----:B---3--:R-:W-:Y:S01]  /*1aff0*/  HMMA.16816.F32 R68, R96, R12, R68 ;  /* 0x0000000c6044723c */ /* 0x008fe20000001844 */
[----:B------:R-:W-:-:S04]  /*1b000*/  FADD.FTZ R0, R134, R17 ;  /* 0x0000001186007221 */ /* 0x000fc80000010000 */
[----:B------:R-:W-:-:S03]  /*1b010*/  FADD.FTZ R0, R133, R0 ;  /* 0x0000000085007221 */ /* 0x000fc60000010000 */
[----:B------:R-:W-:Y:S01]  /*1b020*/  HMMA.16816.F32 R84, R96, R24, R84 ;  /* 0x000000186054723c */ /* 0x000fe20000001854 */
[----:B------:R-:W-:Y:S01]  /*1b030*/  FADD.FTZ R13, R181, R0 ;  /* 0x00000000b50d7221 */ /* 0x000fe20000010000 */
[-C--:B-1----:R-:W-:Y:S02]  /*1b040*/  MOV R2, R132.reuse ;  /* 0x0000008400027202 */ /* 0x082fe40000000f00 */
[----:B------:R-:W-:Y:S01]  /*1b050*/  @P2 MOV R2, R132 ;  /* 0x0000008400022202 */ /* 0x000fe20000000f00 */
[----:B------:R-:W-:-:S03]  /*1b060*/  FADD.FTZ R13, R180, R13 ;  /* 0x0000000db40d7221 */ /* 0x000fc60000010000 */
[----:B------:R-:W-:Y:S01]  /*1b070*/  HMMA.16816.F32 R88, R96, R26, R88 ;  /* 0x0000001a6058723c */ /* 0x000fe20000001858 */
[----:B------:R-:W-:-:S04]  /*1b080*/  FADD.FTZ R0, R174, R13 ;  /* 0x0000000dae007221 */ /* 0x000fc80000010000 */
[----:B------:R-:W-:-:S03]  /*1b090*/  FADD.FTZ R0, R175, R0 ;  /* 0x00000000af007221 */ /* 0x000fc60000010000 */
[----:B------:R-:W-:Y:S01]  /*1b0a0*/  HMMA.16816.F32 R40, R96, R18, R40 ;  /* 0x000000126028723c */ /* 0x000fe20000001828 */
[----:B------:R-:W-:Y:S01]  /*1b0b0*/  FADD.FTZ R151, R151, R0 ;  /* 0x0000000097977221 */ /* 0x000fe20000010000 */
[-C--:B------:R-:W-:Y:S02]  /*1b0c0*/  MOV R0, R3.reuse ;  /* 0x0000000300007202 */ /* 0x080fe40000000f00 */
[----:B------:R-:W-:Y:S01]  /*1b0d0*/  @P3 MOV R0, R3 ;  /* 0x0000000300003202 */ /* 0x000fe20000000f00 */
[----:B------:R-:W-:-:S03]  /*1b0e0*/  FADD.FTZ R154, R154, R151 ;  /* 0x000000979a9a7221 */ /* 0x000fc60000010000 */
[----:B----4-:R-:W-:Y:S01]  /*1b0f0*/  HMMA.16816.F32 R60, R96, R20, R60 ;  /* 0x00000014603c723c */ /* 0x010fe2000000183c */
[----:B------:R-:W-:-:S04]  /*1b100*/  FADD.FTZ R157, R157, R154 ;  /* 0x0000009a9d9d7221 */ /* 0x000fc80000010000 */
[----:B------:R-:W-:-:S03]  /*1b110*/  FADD.FTZ R166, R166, R157 ;  /* 0x0000009da6a67221 */ /* 0x000fc60000010000 */
[C---:B------:R-:W-:Y:S08]  /*1b120*/  HMMA.16816.F32 R64, R96.reuse, R22, R64 ;  /* 0x000000166040723c */ /* 0x040ff00000001840 */
[C---:B------:R-:W-:Y:S08]  /*1b130*/  HMMA.16816.F32 R72, R96.reuse, R14, R72 ;  /* 0x0000000e6048723c */ /* 0x040ff00000001848 */
[C---:B------:R-:W-:Y:S08]  /*1b140*/  HMMA.16816.F32 R92, R96.reuse, R4, R92 ;  /* 0x00000004605c723c */ /* 0x040ff0000000185c */
[----:B------:R-:W-:Y:S01]  /*1b150*/  HMMA.16816.F32 R96, R96, R6, R8 ;  /* 0x000000066060723c */ /* 0x000fe20000001808 */
[----:B------:R-:W-:-:S04]  /*1b160*/  NOP ;  /* 0x0000000000007918 */ /* 0x000fc80000000000 */
[----:B------:R-:W-:-:S15]  /*1b170*/  BRA.U UP1, `(.L_x_1742) ;  /* 0x0000000101047547 */ /* 0x000fde000b800000 */
.L_x_1736:
[----:B------:R-:W-:-:S12]  /*1b180*/  UIADD3 UR4, UPT, UPT, UR14, -0x1, URZ ;  /* 0xffffffff0e047890 */ /* 0x000fd8000fffe0ff */
.L_x_1742:
        /* <DEDUP_REMOVED lines=22> */
.L_x_1747:
[----:B------:R-:W-:Y:S01]  /*1b2f0*/  @!P4 IADD3 R7, P0, PT, RZ, -R165, RZ ;  /* 0x800000a5ff07c210 */ /* 0x000fe20007f1e0ff */
[----:B------:R-:W1:Y:S01]  /*1b300*/  S2R R155, SR_TID.X ;  /* 0x00000000009b7919 */ /* 0x000e620000002100 */
[----:B------:R-:W5:Y:S01]  /*1b310*/  @!P4 LDC R6, c[0x0][0x3c0] ;  /* 0x0000f000ff06cb82 */ /* 0x000f620000000800 */
[----:B------:R-:W-:Y:S07]  /*1b320*/  DEPBAR.LE SB0, 0x0 ;  /* 0x000080000000791a */ /* 0x000fee0000000000 */
[----:B------:R-:W3:Y:S08]  /*1b330*/  LDC R9, c[0x0][0x3c4] ;  /* 0x0000f100ff097b82 */ /* 0x000ef00000000800 */
[----:B------:R-:W-:Y:S01]  /*1b340*/  BAR.SYNC.DEFER_BLOCKING 0x0 ;  /* 0x0000000000007b1d */ /* 0x000fe20000010000 */
[--C-:B-1----:R-:W-:Y:S01]  /*1b350*/  SHF.R.U32.HI R153, RZ, 0x1, R155.reuse ;  /* 0x00000001ff997819 */ /* 0x102fe2000001169b */
        /* <DEDUP_REMOVED lines=10> */
[C---:B--2---:R-:W-:Y:S02]  /*1b400*/  ISETP.GE.AND P3, PT, R8.reuse, UR15, PT ;  /* 0x0000000f08007c0c */ /* 0x044fe4000bf66270 */
[C---:B------:R-:W-:Y:S02]  /*1b410*/  LOP3.LUT R11, R8.reuse, 0x40, RZ, 0xfc, !PT ;  /* 0x00000040080b7812 */ /* 0x040fe400078efcff */
[----:B------:R-:W-:Y:S02]  /*1b420*/  LOP3.LUT R8, R8, 0x80, RZ, 0xfc, !PT ;  /* 0x0000008008087812 */ /* 0x000fe400078efcff */
[----:B------:R-:W-:Y:S02]  /*1b430*/  LOP3.LUT R152, R12, 0x7c00, RZ, 0xc0, !PT ;  /* 0x00007c000c987812 */ /* 0x000fe400078ec0ff */
[----:B------:R-:W-:Y:S02]  /*1b440*/  LOP3.LUT R169, R169, 0x1f8, R2, 0x78, !PT ;  /* 0x000001f8a9a97812 */ /* 0x000fe400078e7802 */
[--C-:B------:R-:W-:Y:S02]  /*1b450*/  LOP3.LUT R5, R4, 0x1c0, R133.reuse, 0xf8, !PT ;  /* 0x000001c004057812 */ /* 0x100fe400078ef885 */
[----:B------:R-:W-:Y:S02]  /*1b460*/  @!P4 SHF.R.S64 R7, R7, 0x1f, R10 ;  /* 0x0000001f0707c819 */ /* 0x000fe4000000100a */
[----:B------:R-:W-:Y:S02]  /*1b470*/  LOP3.LUT R0, R3, 0x38, R2, 0x78, !PT ;  /* 0x0000003803007812 */ /* 0x000fe400078e7802 */
[----:B------:R-:W-:Y:S01]  /*1b480*/  ISETP.GE.AND P1, PT, R8, UR15, PT ;  /* 0x0000000f08007c0c */ /* 0x000fe2000bf26270 */
[----:B------:R-:W-:Y:S01]  /*1b490*/  IMAD.MOV.U32 R8, RZ, RZ, R160 ;  /* 0x000000ffff087224 */ /* 0x000fe200078e00a0 */
[----:B------:R-:W-:Y:S02]  /*1b4a0*/  LOP3.LUT R3, R152, 0x200, R133, 0xf8, !PT ;  /* 0x0000020098037812 */ /* 0x000fe400078ef885 */
[----:B------:R-:W-:Y:S02]  /*1b4b0*/  LOP3.LUT R133, R133, 0x400, RZ, 0xc0, !PT ;  /* 0x0000040085857812 */ /* 0x000fe400078ec0ff */
[--C-:B------:R-:W-:Y:S02]  /*1b4c0*/  LOP3.LUT R169, R169, 0x1e00, R2.reuse, 0xf8, !PT ;  /* 0x00001e00a9a97812 */ /* 0x100fe400078ef802 */
[----:B------:R-:W-:Y:S01]  /*1b4d0*/  LOP3.LUT R136, R5, 0x38, R2, 0x78, !PT ;  /* 0x0000003805887812 */ /* 0x000fe200078e7802 */
[----:B------:R-:W-:Y:S01]  /*1b4e0*/  IMAD R133, R0, 0x2, R133 ;  /* 0x0000000200857824 */ /* 0x000fe200078e0285 */
[----:B------:R-:W-:Y:S02]  /*1b4f0*/  @!P4 IADD3 R160, P0, PT, R160, R7, RZ ;  /* 0x00000007a0a0c210 */ /* 0x000fe40007f1e0ff */
[----:B------:R-:W-:Y:S01]  /*1b500*/  ISETP.GE.AND P2, PT, R11, UR15, PT ;  /* 0x0000000f0b007c0c */ /* 0x000fe2000bf46270 */
[----:B------:R-:W-:Y:S01]  /*1b510*/  IMAD.MOV.U32 R11, RZ, RZ, R161 ;  /* 0x000000ffff0b7224 */ /* 0x000fe200078e00a1 */
[----:B------:R-:W-:Y:S02]  /*1b520*/  LOP3.LUT R136, R3, R136, RZ, 0xfc, !PT ;  /* 0x0000008803887212 */ /* 0x000fe400078efcff */
[----:B------:R-:W-:Y:S02]  /*1b530*/  @!P4 LEA.HI.X.SX32 R161, R10, R161, 0x1, P0 ;  /* 0x000000a10aa1c211 */ /* 0x000fe400000f0eff */
[----:B------:R-:W-:Y:S01]  /*1b540*/  LEA R169, R169, UR5, 0x1 ;  /* 0x00000005a9a97c11 */ /* 0x000fe2000f8e08ff */
[----:B---3--:R-:W-:Y:S06]  /*1b550*/  @!P4 BRA `(.L_x_1744) ;  /* 0x0000000000f8c947 */ /* 0x008fec0003800000 */
[----:B------:R-:W1:Y:S01]  /*1b560*/  LDC R3, c[0x0][0x4f0] ;  /* 0x00013c00ff037b82 */ /* 0x000e620000000800 */
[----:B------:R-:W-:Y:S06]  /*1b570*/  UIADD3 UR13, UPT, UPT, UR12, -0x40, URZ ;  /* 0xffffffc00c0d7890 */ /* 0x000fec000fffe0ff */
        /* <DEDUP_REMOVED lines=25> */
[-C--:B------:R-:W-:Y:S01]  /*1b710*/  @!P5 IADD3 R13, PT, PT, R13, -R2.reuse, RZ ;  /* 0x800000020d0dd210 */ /* 0x080fe20007ffe0ff */
[----:B------:R-:W1:Y:S03]  /*1b720*/  LDC.64 R6, c[0x0][0x3c0] ;  /* 0x0000f000ff067b82 */ /* 0x000e660000000a00 */
[----:B------:R-:W-:Y:S02]  /*1b730*/  ISETP.GE.U32.AND P0, PT, R13, R2, PT ;  /* 0x000000020d00720c */ /* 0x000fe40003f06070 */
[----:B------:R-:W-:Y:S02]  /*1b740*/  LOP3.LUT R2, R3, UR13, RZ, 0x3c, !PT ;  /* 0x0000000d03027c12 */ /* 0x000fe4000f8e3cff */
[----:B------:R-:W-:Y:S02]  /*1b750*/  LOP3.LUT R13, RZ, R3, RZ, 0x33, !PT ;  /* 0x00000003ff0d7212 */ /* 0x000fe400078e33ff */
        /* <DEDUP_REMOVED lines=15> */
[----:B------:R-:W2:Y:S03]  /*1b850*/  LDG.E R5, desc[UR6][R18.64] ;  /* 0x0000000612057981 */ /* 0x000ea6000c1e1900 */
[----:B------:R-:W-:Y:S01]  /*1b860*/  SHF.R.S32.HI R13, RZ, 0x1f, R3 ;  /* 0x0000001fff0d7819 */ /* 0x000fe20000011403 */
[----:B------:R-:W2:Y:S04]  /*1b870*/  LDG.E R2, desc[UR6][R16.64] ;  /* 0x0000000610027981 */ /* 0x000ea8000c1e1900 */
        /* <DEDUP_REMOVED lines=12> */
.L_x_1744:
        /* <DEDUP_REMOVED lines=10> */
[----:B------:R-:W-:Y:S02]  /*1b9e0*/  SHF.L.U64.HI R2, R6, 0x5, R9 ;  /* 0x0000000506027819 */ /* 0x000fe40000010209 */
[----:B------:R-:W-:Y:S01]  /*1b9f0*/  @!PT LDS RZ, [RZ] ;  /* 0x00000000fffff984 */ /* 0x000fe20000000800 */
[----:B------:R-:W-:Y:S01]  /*1ba00*/  @!PT LDS RZ, [RZ] ;  /* 0x00000000fffff984 */ /* 0x000fe20000000800 */
[----:B------:R-:W-:Y:S01]  /*1ba10*/  @!PT LDS RZ, [RZ] ;  /* 0x00000000fffff984 */ /* 0x000fe20000000800 */
[----:B------:R-:W-:Y:S01]  /*1ba20*/  @!P2 LDGSTS.E.BYPASS.LTC128B.128 [R169+0xe000], desc[UR6][R160.64+0x80] ;  /* 0x0e000080a0a9afae */ /* 0x000fe2000b981a06 */
[----:B------:R-:W-:Y:S02]  /*1ba30*/  IADD3 R6, P5, PT, R0, R4, RZ ;  /* 0x0000000400067210 */ /* 0x000fe40007fbe0ff */
[----:B------:R-:W-:Y:S02]  /*1ba40*/  LEA R136, R136, UR5, 0x1 ;  /* 0x0000000588887c11 */ /* 0x000fe4000f8e08ff */
[----:B------:R-:W-:Y:S01]  /*1ba50*/  @P2 STS.128 [R169+0xe000], RZ ;  /* 0x00e000ffa9002388 */ /* 0x000fe20000000c00 */
[----:B------:R-:W-:Y:S02]  /*1ba60*/  IADD3.X R7, PT, PT, R2, R5, RZ, P5, !PT ;  /* 0x0000000502077210 */ /* 0x000fe40002ffe4ff */
[----:B------:R-:W-:Y:S02]  /*1ba70*/  IADD3 R20, P0, PT, R0, R6, RZ ;  /* 0x0000000600147210 */ /* 0x000fe40007f1e0ff */
[----:B------:R-:W-:Y:S01]  /*1ba80*/  @!PT LDS RZ, [RZ] ;  /* 0x00000000fffff984 */ /* 0x000fe20000000800 */
[----:B------:R-:W-:Y:S01]  /*1ba90*/  @!PT LDS RZ, [RZ] ;  /* 0x00000000fffff984 */ /* 0x000fe20000000800 */
[----:B------:R-:W-:Y:S01]  /*1baa0*/  @!PT LDS RZ, [RZ] ;  /* 0x00000000fffff984 */ /* 0x000fe20000000800 */
[----:B------:R-:W-:Y:S01]  /*1bab0*/  @!P1 LDGSTS.E.BYPASS.LTC128B.128 [R169+0x10000], desc[UR6][R160.64+0x100] ;  /* 0x10000100a0a99fae */ /* 0x000fe2000b981a06 */
[----:B------:R-:W-:Y:S02]  /*1bac0*/  IADD3 R0, PT, PT, R133, UR5, RZ ;  /* 0x0000000585007c10 */ /* 0x000fe4000fffe0ff */
[----:B------:R-:W-:Y:S02]  /*1bad0*/  IADD3.X R21, PT, PT, R2, R7, RZ, P0, !PT ;  /* 0x0000000702157210 */ /* 0x000fe400007fe4ff */
[----:B------:R-:W-:Y:S01]  /*1bae0*/  @P1 STS.128 [R169+0x10000], RZ ;  /* 0x010000ffa9001388 */ /* 0x000fe20000000c00 */
[----:B------:R-:W-:Y:S04]  /*1baf0*/  LOP3.LUT P0, RZ, R155, 0x2, RZ, 0xc0, !PT ;  /* 0x000000029bff7812 */ /* 0x000fe8000780c0ff */
[----:B------:R-:W-:Y:S01]  /*1bb00*/  @!PT LDS RZ, [RZ] ;  /* 0x00000000fffff984 */ /* 0x000fe20000000800 */
[----:B------:R-:W-:Y:S01]  /*1bb10*/  @!PT LDS RZ, [RZ] ;  /* 0x00000000fffff984 */ /* 0x000fe20000000800 */
[----:B------:R-:W-:Y:S01]  /*1bb20*/  @!PT LDS RZ, [RZ] ;  /* 0x00000000fffff984 */ /* 0x000fe20000000800 */
[----:B------:R-:W-:Y:S01]  /*1bb30*/  @!P3 LDGSTS.E.BYPASS.LTC128B.128 [R169+0xc800], desc[UR6][R4.64] ;  /* 0x0c80000004a9bfae */ /* 0x000fe2000b981a06 */
[----:B------:R-:W-:Y:S02]  /*1bb40*/  SEL R157, R139, 0xffffffe0, !P0 ;  /* 0xffffffe08b9d7807 */ /* 0x000fe40004000000 */
[----:B------:R-:W-:Y:S02]  /*1bb50*/  LOP3.LUT P0, RZ, R155, 0x4, RZ, 0xc0, !PT ;  /* 0x000000049bff7812 */ /* 0x000fe4000780c0ff */
[----:B------:R-:W-:Y:S01]  /*1bb60*/  @P3 STS.128 [R169+0xc800], RZ ;  /* 0x00c800ffa9003388 */ /* 0x000fe20000000c00 */
[C---:B------:R-:W-:Y:S02]  /*1bb70*/  IADD3 R134, PT, PT, R157.reuse, R136, RZ ;  /* 0x000000889d867210 */ /* 0x040fe40007ffe0ff */
[-C--:B------:R-:W-:Y:S02]  /*1bb80*/  IADD3 R2, PT, PT, R157, R0.reuse, RZ ;  /* 0x000000009d027210 */ /* 0x080fe40007ffe0ff */
[----:B------:R-:W-:Y:S01]  /*1bb90*/  @!PT LDS RZ, [RZ] ;  /* 0x00000000fffff984 */ /* 0x000fe20000000800 */
[----:B------:R-:W-:Y:S01]  /*1bba0*/  @!PT LDS RZ, [RZ] ;  /* 0x00000000fffff984 */ /* 0x000fe20000000800 */
[----:B------:R-:W-:Y:S01]  /*1bbb0*/  @!PT LDS RZ, [RZ] ;  /* 0x00000000fffff984 */ /* 0x000fe20000000800 */
[----:B------:R-:W-:Y:S01]  /*1bbc0*/  @!P2 LDGSTS.E.BYPASS.LTC128B.128 [R169+0xe800], desc[UR6][R4.64+0x80] ;  /* 0x0e80008004a9afae */ /* 0x000fe2000b981a06 */
[----:B------:R-:W-:Y:S04]  /*1bbd0*/  SEL R3, R138, 0xffffffc0, !P0 ;  /* 0xffffffc08a037807 */ /* 0x000fe80004000000 */
[----:B------:R-:W-:Y:S01]  /*1bbe0*/  @P2 STS.128 [R169+0xe800], RZ ;  /* 0x00e800ffa9002388 */ /* 0x000fe20000000c00 */
[C---:B------:R-:W-:Y:S02]  /*1bbf0*/  IADD3 R0, PT, PT, R3.reuse, R0, RZ ;  /* 0x0000000003007210 */ /* 0x040fe40007ffe0ff */
[----:B------:R-:W-:Y:S02]  /*1bc00*/  IADD3 R132, PT, PT, R3, R136, RZ ;  /* 0x0000008803847210 */ /* 0x000fe40007ffe0ff */
[----:B------:R-:W-:Y:S01]  /*1bc10*/  @!PT LDS RZ, [RZ] ;  /* 0x00000000fffff984 */ /* 0x000fe20000000800 */
[----:B------:R-:W-:Y:S01]  /*1bc20*/  @!PT LDS RZ, [RZ] ;  /* 0x00000000fffff984 */ /* 0x000fe20000000800 */
[----:B------:R-:W-:Y:S01]  /*1bc30*/  @!PT LDS RZ, [RZ] ;  /* 0x00000000fffff984 */ /* 0x000fe20000000800 */
[----:B------:R-:W-:Y:S01]  /*1bc40*/  @!P1 LDGSTS.E.BYPASS.LTC128B.128 [R169+0x10800], desc[UR6][R4.64+0x100] ;  /* 0x1080010004a99fae */ /* 0x000fe2000b981a06 */
[C---:B------:R-:W-:Y:S02]  /*1bc50*/  IADD3 R3, PT, PT, R157.reuse, R0, RZ ;  /* 0x000000009d037210 */ /* 0x040fe40007ffe0ff */
[----:B------:R-:W-:Y:S02]  /*1bc60*/  IADD3 R148, PT, PT, R157, R132, RZ ;  /* 0x000000849d947210 */ /* 0x000fe40007ffe0ff */
        /* <DEDUP_REMOVED lines=32> */
[----:B------:R-:W1:Y:S05]  /*1be70*/  LDSM.16.M88.4 R8, [R133+UR5+0x6000] ;  /* 0x006000058508783b */ /* 0x000e6a0008000200 */
[----:B------:R-:W3:Y:S05]  /*1be80*/  LDSM.16.M88.4 R16, [R133+UR5+0x6800] ;  /* 0x006800058510783b */ /* 0x000eea0008000200 */
[----:B------:R-:W2:Y:S05]  /*1be90*/  LDSM.16.M88.4 R24, [R133+UR5+0x7000] ;  /* 0x007000058518783b */ /* 0x000eaa0008000200 */
[----:B------:R-:W0:Y:S05]  /*1bea0*/  LDGDEPBAR ;  /* 0x00000000000079af */ /* 0x000e2a0000000000 */
[----:B------:R-:W5:Y:S05]  /*1beb0*/  LDSM.16.M88.4 R32, [R133+UR5+0x7800] ;  /* 0x007800058520783b */ /* 0x000f6a0008000200 */
[----:B------:R-:W-:Y:S01]  /*1bec0*/  LDSM.16.M88.4 R144, [R134] ;  /* 0x000000008690783b */ /* 0x000fe20000000200 */
[C---:B-1----:R-:W-:Y:S08]  /*1bed0*/  HMMA.16816.F32 R4, R140.reuse, R8, RZ ;  /* 0x000000088c04723c */ /* 0x042ff000000018ff */
[C---:B------:R-:W-:Y:S08]  /*1bee0*/  HMMA.16816.F32 R8, R140.reuse, R10, RZ ;  /* 0x0000000a8c08723c */ /* 0x040ff000000018ff */
[C---:B---3--:R-:W-:Y:S08]  /*1bef0*/  HMMA.16816.F32 R12, R140.reuse, R16, RZ ;  /* 0x000000108c0c723c */ /* 0x048ff000000018ff */
[C---:B------:R-:W-:Y:S08]  /*1bf00*/  HMMA.16816.F32 R16, R140.reuse, R18, RZ ;  /* 0x000000128c10723c */ /* 0x040ff000000018ff */
[C---:B--2---:R-:W-:Y:S08]  /*1bf10*/  HMMA.16816.F32 R20, R140.reuse, R24, RZ ;  /* 0x000000188c14723c */ /* 0x044ff000000018ff */
[C---:B------:R-:W-:Y:S08]  /*1bf20*/  HMMA.16816.F32 R24, R140.reuse, R26, RZ ;  /* 0x0000001a8c18723c */ /* 0x040ff000000018ff */
[C---:B-----5:R-:W-:Y:S08]  /*1bf30*/  HMMA.16816.F32 R28, R140.reuse, R32, RZ ;  /* 0x000000208c1c723c */ /* 0x060ff000000018ff */
        /* <DEDUP_REMOVED lines=132> */
[----:B------:R-:W2:Y:S02]  /*1c780*/  LDSM.16.M88.4 R144, [R3+0xa800] ;  /* 0x00a800000390783b */ /* 0x000ea40000000200 */
[C---:B-1----:R-:W-:Y:S08]  /*1c790*/  HMMA.16816.F32 R4, R148.reuse, R140, R4 ;  /* 0x0000008c9404723c */ /* 0x042ff00000001804 */
        /* <DEDUP_REMOVED lines=74> */
[----:B------:R-:W1:Y:S01]  /*1cc40*/  MUFU.TANH R3, R3 ;  /* 0x0000000300037308 */ /* 0x000e620000002400 */
[----:B--23--:R-:W-:Y:S05]  /*1cc50*/  BRA.U !UP0, `(.L_x_1745) ;  /* 0x00000009084c7547 */ /* 0x00cfea000b800000 */
        /* <DEDUP_REMOVED lines=55> */
[C---:B-1----:R-:W-:Y:S02]  /*1cfd0*/  SEL R13, R11.reuse, R8, !P5 ;  /* 0x000000080b0d7207 */ /* 0x042fe40006800000 */
        /* <DEDUP_REMOVED lines=22> */
.L_x_1746:
        /* <DEDUP_REMOVED lines=69> */
.L_x_1745:
[----:B--2---:R-:W-:Y:S01]  /*1d590*/  FMNMX3.FTZ R7, R137, R206, R204, !PT ;  /* 0x000000ce89077276 */ /* 0x004fe200078100cc */
[----:B-1----:R-:W-:Y:S01]  /*1d5a0*/  LDSM.16.MT88.4 R12, [R156+0xc000] ;  /* 0x00c000009c0c783b */ /* 0x002fe20000004200 */
[----:B------:R-:W-:Y:S01]  /*1d5b0*/  FMNMX3.FTZ R5, R135, R188, R202, !PT ;  /* 0x000000bc87057276 */ /* 0x000fe200078100ca */
[----:B------:R-:W-:Y:S01]  /*1d5c0*/  UISETP.GT.AND UP0, UPT, UR17, UR20, UPT ;  /* 0x000000141100728c */ /* 0x000fe2000bf04270 */
[----:B------:R-:W-:Y:S01]  /*1d5d0*/  FMNMX3.FTZ R7, R7, R214, R212, !PT ;  /* 0x000000d607077276 */ /* 0x000fe200078100d4 */
        /* <DEDUP_REMOVED lines=27> */
[C---:B----4-:R-:W-:Y:S01]  /*1d790*/  FMUL.FTZ R181, R2.reuse, UR4 ;  /* 0x0000000402b57c20 */ /* 0x050fe20008410000 */
        /* <DEDUP_REMOVED lines=13> */
[----:B------:R-:W-:Y:S01]  /*1d870*/  FFMA.FTZ R143, R212, UR4, -R181 ;  /* 0x00000004d48f7c23 */ /* 0x000fe200080108b5 */
[--C-:B------:R-:W-:Y:S01]  /*1d880*/  FFMA.FTZ R144, R202, UR4, -R145.reuse ;  /* 0x00000004ca907c23 */ /* 0x100fe20008010891 */
[--C-:B------:R-:W-:Y:S01]  /*1d890*/  FFMA.FTZ R142, R210, UR4, -R145.reuse ;  /* 0x00000004d28e7c23 */ /* 0x100fe20008010891 */
[--C-:B------:R-:W-:Y:S01]  /*1d8a0*/  FFMA.FTZ R188, R188, UR4, -R145.reuse ;  /* 0x00000004bcbc7c23 */ /* 0x100fe20008010891 */
[----:B------:R-:W-:Y:S01]  /*1d8b0*/  FFMA.FTZ R141, R208, UR4, -R145 ;  /* 0x00000004d08d7c23 */ /* 0x000fe20008010891 */
[----:B------:R-:W1:Y:S01]  /*1d8c0*/  MUFU.EX2 R136, R136 ;  /* 0x0000008800887308 */ /* 0x000e620000000800 */
[----:B------:R-:W-:Y:S01]  /*1d8d0*/  FFMA.FTZ R148, R200, UR4, -R181 ;  /* 0x00000004c8947c23 */ /* 0x000fe200080108b5 */
[--C-:B------:R-:W-:Y:S01]  /*1d8e0*/  FFMA.FTZ R149, R198, UR4, -R145.reuse ;  /* 0x00000004c6957c23 */ /* 0x100fe20008010891 */
[----:B------:R-:W-:Y:S01]  /*1d8f0*/  FFMA.FTZ R150, R196, UR4, -R145 ;  /* 0x00000004c4967c23 */ /* 0x000fe20008010891 */
[--C-:B------:R-:W-:Y:S01]  /*1d900*/  FFMA.FTZ R151, R194, UR4, -R181.reuse ;  /* 0x00000004c2977c23 */ /* 0x100fe200080108b5 */
[----:B------:R-:W-:Y:S01]  /*1d910*/  FFMA.FTZ R180, R180, UR4, -R181 ;  /* 0x00000004b4b47c23 */ /* 0x000fe200080108b5 */
[--C-:B------:R-:W-:Y:S01]  /*1d920*/  FFMA.FTZ R169, R190, UR4, -R145.reuse ;  /* 0x00000004bea97c23 */ /* 0x100fe20008010891 */
[----:B------:R-:W-:Y:S03]  /*1d930*/  FFMA.FTZ R168, R168, UR4, -R145 ;  /* 0x00000004a8a87c23 */ /* 0x000fe60008010891 */
[----:B------:R-:W2:Y:S01]  /*1d940*/  MUFU.EX2 R135, R135 ;  /* 0x0000008700877308 */ /* 0x000ea20000000800 */
[----:B------:R-:W-:Y:S01]  /*1d950*/  FFMA.FTZ R183, R171, UR4, -R181 ;  /* 0x00000004abb77c23 */ /* 0x000fe200080108b5 */
[----:B------:R-:W-:Y:S01]  /*1d960*/  FFMA.FTZ R171, R182, UR4, -R145 ;  /* 0x00000004b6ab7c23 */ /* 0x000fe20008010891 */
[--C-:B------:R-:W-:Y:S01]  /*1d970*/  FFMA.FTZ R182, R170, UR4, -R181.reuse ;  /* 0x00000004aab67c23 */ /* 0x100fe200080108b5 */
[----:B------:R-:W-:Y:S01]  /*1d980*/  FFMA.FTZ R176, R176, UR4, -R181 ;  /* 0x00000004b0b07c23 */ /* 0x000fe200080108b5 */
[----:B------:R-:W-:Y:S01]  /*1d990*/  FFMA.FTZ R178, R178, UR4, -R145 ;  /* 0x00000004b2b27c23 */ /* 0x000fe20008010891 */
[----:B------:R-:W-:Y:S01]  /*1d9a0*/  FFMA.FTZ R175, R175, UR4, -R181 ;  /* 0x00000004afaf7c23 */ /* 0x000fe200080108b5 */
[----:B------:R-:W-:Y:S03]  /*1d9b0*/  FFMA.FTZ R185, R172, UR4, -R145 ;  /* 0x00000004acb97c23 */ /* 0x000fe60008010891 */
        /* <DEDUP_REMOVED lines=8> */
[----:B------:R-:W-:Y:S01]  /*1da40*/  MUFU.EX2 R142, R142 ;  /* 0x0000008e008e7308 */ /* 0x000fe20000000800 */
        /* <DEDUP_REMOVED lines=8> */
[----:B------:R-:W1:Y:S01]  /*1dad0*/  LDSM.16.MT88.4 R108, [R157] ;  /* 0x000000009d6c783b */ /* 0x000e620000004200 */
[C---:B------:R-:W-:Y:S01]  /*1dae0*/  FMUL.FTZ R18, R135.reuse, R118 ;  /* 0x0000007687127220 */ /* 0x040fe20000410000 */
[C---:B------:R-:W-:Y:S01]  /*1daf0*/  FMUL.FTZ R19, R135.reuse, R119 ;  /* 0x0000007787137220 */ /* 0x040fe20000410000 */
[C---:B------:R-:W-:Y:S01]  /*1db00*/  FMUL.FTZ R32, R136.reuse, R100 ;  /* 0x0000006488207220 */ /* 0x040fe20000410000 */
[C---:B------:R-:W-:Y:S01]  /*1db10*/  FMUL.FTZ R33, R136.reuse, R101 ;  /* 0x0000006588217220 */ /* 0x040fe20000410000 */
[C---:B------:R-:W-:Y:S01]  /*1db20*/  FMUL.FTZ R34, R135.reuse, R102 ;  /* 0x0000006687227220 */ /* 0x040fe20000410000 */
[C---:B------:R-:W-:Y:S03]  /*1db30*/  FMUL.FTZ R35, R135.reuse, R103 ;  /* 0x0000006787237220 */ /* 0x040fe60000410000 */
[----:B------:R-:W2:Y:S01]  /*1db40*/  MUFU.EX2 R147, R147 ;  /* 0x0000009300937308 */ /* 0x000ea20000000800 */
[----:B------:R-:W3:Y:S01]  /*1db50*/  LDSM.16.MT88.4 R100, [R156+0xe000] ;  /* 0x00e000009c64783b */ /* 0x000ee20000004200 */
[C---:B------:R-:W-:Y:S01]  /*1db60*/  FMUL.FTZ R36, R136.reuse, R36 ;  /* 0x0000002488247220 */ /* 0x040fe20000410000 */
[C---:B------:R-:W-:Y:S01]  /*1db70*/  FMUL.FTZ R37, R136.reuse, R37 ;  /* 0x0000002588257220 */ /* 0x040fe20000410000 */
[C---:B------:R-:W-:Y:S01]  /*1db80*/  FMUL.FTZ R38, R135.reuse, R38 ;  /* 0x0000002687267220 */ /* 0x040fe20000410000 */
[C---:B------:R-:W-:Y:S01]  /*1db90*/  FMUL.FTZ R39, R135.reuse, R39 ;  /* 0x0000002787277220 */ /* 0x040fe20000410000 */
[C---:B------:R-:W-:Y:S01]  /*1dba0*/  FMUL.FTZ R40, R136.reuse, R40 ;  /* 0x0000002888287220 */ /* 0x040fe20000410000 */
[C---:B------:R-:W-:Y:S03]  /*1dbb0*/  FMUL.FTZ R41, R136.reuse, R41 ;  /* 0x0000002988297220 */ /* 0x040fe60000410000 */
[----:B------:R-:W4:Y:S01]  /*1dbc0*/  MUFU.EX2 R188, R188 ;  /* 0x000000bc00bc7308 */ /* 0x000f220000000800 */
        /* <DEDUP_REMOVED lines=16> */
[----:B----4-:R-:W-:Y:S01]  /*1dcd0*/  F2FP.F16.F32.PACK_AB R129, R144, R188 ;  /* 0x000000bc9081723e */ /* 0x010fe200000000ff */
        /* <DEDUP_REMOVED lines=15> */
[----:B--2---:R-:W-:Y:S01]  /*1ddd0*/  F2FP.F16.F32.PACK_AB R130, R143, R146 ;  /* 0x000000928f82723e */ /* 0x004fe200000000ff */
[C---:B------:R-:W-:Y:S01]  /*1dde0*/  FMUL.FTZ R69, R136.reuse, R69 ;  /* 0x0000004588457220 */ /* 0x040fe20000410000 */
[C---:B------:R-:W-:Y:S01]  /*1ddf0*/  FMUL.FTZ R70, R135.reuse, R70 ;  /* 0x0000004687467220 */ /* 0x040fe20000410000 */
[C---:B------:R-:W-:Y:S01]  /*1de00*/  FMUL.FTZ R71, R135.reuse, R71 ;  /* 0x0000004787477220 */ /* 0x040fe20000410000 */
[C---:B------:R-:W-:Y:S01]  /*1de10*/  FMUL.FTZ R72, R136.reuse, R72 ;  /* 0x0000004888487220 */ /* 0x040fe20000410000 */
[C---:B------:R-:W-:Y:S01]  /*1de20*/  FMUL.FTZ R73, R136.reuse, R73 ;  /* 0x0000004988497220 */ /* 0x040fe20000410000 */
[C---:B------:R-:W-:Y:S01]  /*1de30*/  FMUL.FTZ R74, R135.reuse, R74 ;  /* 0x0000004a874a7220 */ /* 0x040fe20000410000 */
[----:B------:R-:W-:Y:S01]  /*1de40*/  FMUL.FTZ R75, R135, R75 ;  /* 0x0000004b874b7220 */ /* 0x000fe20000410000 */
[----:B----4-:R-:W-:Y:S01]  /*1de50*/  F2FP.F16.F32.PACK_AB R131, R141, R142 ;  /* 0x0000008e8d83723e */ /* 0x010fe200000000ff */
        /* <DEDUP_REMOVED lines=28> */
[C---:B------:R-:W-:Y:S01]  /*1e020*/  FFMA.FTZ R188, R135.reuse, R166, R188 ;  /* 0x000000a687bc7223 */ /* 0x040fe200000100bc */
[C---:B------:R-:W-:Y:S03]  /*1e030*/  HMMA.16816.F32 R16, R128.reuse, R22, R16 ;  /* 0x000000168010723c */ /* 0x040fe60000001810 */
[----:B------:R-:W-:Y:S01]  /*1e040*/  MUFU.EX2 R149, R149 ;  /* 0x0000009500957308 */ /* 0x000fe20000000800 */
[C---:B------:R-:W-:Y:S01]  /*1e050*/  FMUL.FTZ R22, R135.reuse, R114 ;  /* 0x0000007287167220 */ /* 0x040fe20000410000 */
[----:B------:R-:W-:Y:S01]  /*1e060*/  FMUL.FTZ R23, R135, R115 ;  /* 0x0000007387177220 */ /* 0x000fe20000410000 */
[C---:B------:R-:W-:Y:S01]  /*1e070*/  FMUL.FTZ R20, R136.reuse, R112 ;  /* 0x0000007088147220 */ /* 0x040fe20000410000 */
[----:B------:R-:W-:Y:S01]  /*1e080*/  FMUL.FTZ R21, R136, R113 ;  /* 0x0000007188157220 */ /* 0x000fe20000410000 */
[--C-:B------:R-:W-:Y:S01]  /*1e090*/  FFMA.FTZ R112, R173, UR4, -R181.reuse ;  /* 0x00000004ad707c23 */ /* 0x100fe200080108b5 */
[----:B------:R-:W-:Y:S04]  /*1e0a0*/  FFMA.FTZ R113, R192, UR4, -R181 ;  /* 0x00000004c0717c23 */ /* 0x000fe800080108b5 */
[----:B------:R-:W-:Y:S01]  /*1e0b0*/  MUFU.EX2 R178, R178 ;  /* 0x000000b200b27308 */ /* 0x000fe20000000800 */
[C---:B------:R-:W-:Y:S01]  /*1e0c0*/  FMUL.FTZ R92, R136.reuse, R92 ;  /* 0x0000005c885c7220 */ /* 0x040fe20000410000 */
[C---:B------:R-:W-:Y:S01]  /*1e0d0*/  FMUL.FTZ R93, R136.reuse, R93 ;  /* 0x0000005d885d7220 */ /* 0x040fe20000410000 */
[C---:B------:R-:W-:Y:S01]  /*1e0e0*/  FMUL.FTZ R94, R135.reuse, R94 ;  /* 0x0000005e875e7220 */ /* 0x040fe20000410000 */
[C---:B------:R-:W-:Y:S03]  /*1e0f0*/  HMMA.16816.F32 R20, R128.reuse, R28, R20 ;  /* 0x0000001c8014723c */ /* 0x040fe60000001814 */
[C---:B------:R-:W-:Y:S01]  /*1e100*/  FMUL.FTZ R28, R136.reuse, R104 ;  /* 0x00000068881c7220 */ /* 0x040fe20000410000 */
[C---:B------:R-:W-:Y:S02]  /*1e110*/  FMUL.FTZ R29, R136.reuse, R105 ;  /* 0x00000069881d7220 */ /* 0x040fe40000410000 */
        /* <DEDUP_REMOVED lines=8> */
[----:B------:R-:W-:Y:S01]  /*1e1a0*/  FMUL.FTZ R97, R136, R97 ;  /* 0x0000006188617220 */ /* 0x000fe20000410000 */
[C---:B------:R-:W-:Y:S01]  /*1e1b0*/  FMUL.FTZ R98, R135.reuse, R98 ;  /* 0x0000006287627220 */ /* 0x040fe20000410000 */
[----:B------:R-:W-:Y:S01]  /*1e1c0*/  FMUL.FTZ R99, R135, R99 ;  /* 0x0000006387637220 */ /* 0x000fe20000410000 */
[--C-:B------:R-:W-:Y:S01]  /*1e1d0*/  FFMA.FTZ R170, R174, UR4, -R145.reuse ;  /* 0x00000004aeaa7c23 */ /* 0x100fe20008010891 */
[C---:B-1----:R-:W-:Y:S04]  /*1e1e0*/  HMMA.16816.F32 R28, R128.reuse, R108, R28 ;  /* 0x0000006c801c723c */ /* 0x042fe8000000181c */
[----:B------:R-:W-:Y:S01]  /*1e1f0*/  MUFU.EX2 R175, R175 ;  /* 0x000000af00af7308 */ /* 0x000fe20000000800 */
[--C-:B------:R-:W-:Y:S01]  /*1e200*/  FFMA.FTZ R173, R134, UR4, -R145.reuse ;  /* 0x0000000486ad7c23 */ /* 0x100fe20008010891 */
[--C-:B------:R-:W-:Y:S01]  /*1e210*/  FFMA.FTZ R166, R133, UR4, -R145.reuse ;  /* 0x0000000485a67c23 */ /* 0x100fe20008010891 */
[----:B------:R-:W-:Y:S01]  /*1e220*/  FFMA.FTZ R132, R132, UR4, -R145 ;  /* 0x0000000484847c23 */ /* 0x000fe20008010891 */
[----:B------:R-:W-:Y:S01]  /*1e230*/  FFMA.FTZ R179, R136, R167, R179 ;  /* 0x000000a788b37223 */ /* 0x000fe200000100b3 */
[----:B------:R-:W-:Y:S01]  /*1e240*/  FFMA.FTZ R145, R3, UR4, -R145 ;  /* 0x0000000403917c23 */ /* 0x000fe20008010891 */
[C---:B------:R-:W-:Y:S01]  /*1e250*/  HMMA.16816.F32 R32, R128.reuse, R110, R32 ;  /* 0x0000006e8020723c */ /* 0x040fe20000001820 */
[----:B------:R-:W-:Y:S03]  /*1e260*/  LDSM.16.MT88.4 R108, [R154+0xd000] ;  /* 0x00d000009a6c783b */ /* 0x000fe60000004200 */
[----:B------:R-:W-:Y:S01]  /*1e270*/  MUFU.EX2 R182, R182 ;  /* 0x000000b600b67308 */ /* 0x000fe20000000800 */
[--C-:B------:R-:W-:Y:S01]  /*1e280*/  FFMA.FTZ R184, R184, UR4, -R181.reuse ;  /* 0x00000004b8b87c23 */ /* 0x100fe200080108b5 */
[--C-:B------:R-:W-:Y:S01]  /*1e290*/  FFMA.FTZ R177, R177, UR4, -R181.reuse ;  /* 0x00000004b1b17c23 */ /* 0x100fe200080108b5 */
[----:B------:R-:W-:Y:S01]  /*1e2a0*/  FFMA.FTZ R181, R186, UR4, -R181 ;  /* 0x00000004bab57c23 */ /* 0x000fe200080108b5 */
[----:B------:R-:W-:Y:S01]  /*1e2b0*/  FADD.FTZ R179, R147, R179 ;  /* 0x000000b393b37221 */ /* 0x000fe20000010000 */
[C---:B---3--:R-:W-:Y:S05]  /*1e2c0*/  HMMA.16816.F32 R36, R128.reuse, R100, R36 ;  /* 0x000000648024723c */ /* 0x048fea0000001824 */
[----:B------:R-:W-:Y:S01]  /*1e2d0*/  MUFU.EX2 R185, R185 ;  /* 0x000000b900b97308 */ /* 0x000fe20000000800 */
[----:B------:R-:W-:Y:S04]  /*1e2e0*/  FADD.FTZ R146, R146, R179 ;  /* 0x000000b392927221 */ /* 0x000fe80000010000 */
[----:B------:R-:W-:Y:S01]  /*1e2f0*/  FADD.FTZ R146, R143, R146 ;  /* 0x000000928f927221 */ /* 0x000fe20000010000 */
[C---:B------:R-:W-:Y:S01]  /*1e300*/  HMMA.16816.F32 R40, R128.reuse, R102, R40 ;  /* 0x000000668028723c */ /* 0x040fe20000001828 */
[----:B------:R-:W1:Y:S03]  /*1e310*/  LDSM.16.MT88.4 R100, [R154+0xe000] ;  /* 0x00e000009a64783b */ /* 0x000e660000004200 */
[----:B------:R-:W-:Y:S10]  /*1e320*/  MUFU.EX2 R170, R170 ;  /* 0x000000aa00aa7308 */ /* 0x000ff40000000800 */
        /* <DEDUP_REMOVED lines=18> */
[----:B------:R-:W-:Y:S01]  /*1e450*/  MUFU.EX2 R145, R145 ;  /* 0x0000009100917308 */ /* 0x000fe20000000800 */
[----:B-1----:R-:W-:Y:S01]  /*1e460*/  F2FP.F16.F32.PACK_AB R134, R172, R3 ;  /* 0x00000003ac86723e */ /* 0x002fe200000000ff */
        /* <DEDUP_REMOVED lines=14> */
[----:B------:R-:W-:Y:S03]  /*1e550*/  F2FP.F16.F32.PACK_AB R101, R150, R149 ;  /* 0x000000959665723e */ /* 0x000fe600000000ff */
[----:B------:R-:W-:Y:S03]  /*1e560*/  HMMA.16816.F32 R96, R128, R102, R96 ;  /* 0x000000668060723c */ /* 0x000fe60000001860 */
[----:B------:R-:W-:Y:S02]  /*1e570*/  F2FP.F16.F32.PACK_AB R102, R180, R151 ;  /* 0x00000097b466723e */ /* 0x000fe400000000ff */
[----:B------:R-:W-:Y:S07]  /*1e580*/  F2FP.F16.F32.PACK_AB R103, R168, R169 ;  /* 0x000000a9a867723e */ /* 0x000fee00000000ff */
[C---:B------:R-:W-:Y:S08]  /*1e590*/  HMMA.16816.F32 R4, R100.reuse, R104, R4 ;  /* 0x000000686404723c */ /* 0x040ff00000001804 */
        /* <DEDUP_REMOVED lines=36> */
[----:B------:R-:W-:Y:S02]  /*1e7e0*/  F2FP.F16.F32.PACK_AB R101, R171, R178 ;  /* 0x000000b2ab65723e */ /* 0x000fe400000000ff */
[----:B------:R-:W-:Y:S02]  /*1e7f0*/  F2FP.F16.F32.PACK_AB R102, R182, R175 ;  /* 0x000000afb666723e */ /* 0x000fe400000000ff */
[----:B------:R-:W-:Y:S07]  /*1e800*/  F2FP.F16.F32.PACK_AB R103, R170, R185 ;  /* 0x000000b9aa67723e */ /* 0x000fee00000000ff */
        /* <DEDUP_REMOVED lines=32> */
[----:B------:R1:W3:Y:S02]  /*1ea10*/  MUFU.EX2 R144, R132 ;  /* 0x0000008400907308 */ /* 0x0002e40000000800 */
[----:B------:R-:W-:Y:S01]  /*1ea20*/  FADD.FTZ R142, R142, R105 ;  /* 0x000000698e8e7221 */ /* 0x000fe20000010000 */
[C---:B------:R-:W-:Y:S01]  /*1ea30*/  HMMA.16816.F32 R88, R100.reuse, R106, R88 ;  /* 0x0000006a6458723c */ /* 0x040fe20000001858 */
[----:B------:R-:W4:Y:S02]  /*1ea40*/  LDSM.16.MT88.4 R104, [R140+0x1800] ;  /* 0x001800008c68783b */ /* 0x000f240000004200 */
[----:B------:R-:W-:Y:S01]  /*1ea50*/  FADD.FTZ R142, R141, R142 ;  /* 0x0000008e8d8e7221 */ /* 0x000fe20000010000 */
[----:B------:R-:W-:Y:S03]  /*1ea60*/  FADD.FTZ R141, R113, R146 ;  /* 0x00000092718d7221 */ /* 0x000fe60000010000 */
[----:B------:R-:W-:Y:S01]  /*1ea70*/  FADD.FTZ R149, R149, R142 ;  /* 0x0000008e95957221 */ /* 0x000fe20000010000 */
[C---:B--2---:R-:W-:Y:S03]  /*1ea80*/  HMMA.16816.F32 R92, R100.reuse, R108, R92 ;  /* 0x0000006c645c723c */ /* 0x044fe6000000185c */
[----:B------:R-:W-:Y:S01]  /*1ea90*/  FADD.FTZ R148, R148, R141 ;  /* 0x0000008d94947221 */ /* 0x000fe20000010000 */
[----:B------:R-:W-:Y:S01]  /*1eaa0*/  FADD.FTZ R150, R150, R149 ;  /* 0x0000009596967221 */ /* 0x000fe20000010000 */
[----:B-1----:R-:W-:Y:S02]  /*1eab0*/  F2FP.F16.F32.PACK_AB R132, R167, R136 ;  /* 0x00000088a784723e */ /* 0x002fe400000000ff */
[----:B------:R-:W-:Y:S01]  /*1eac0*/  FADD.FTZ R151, R151, R148 ;  /* 0x0000009497977221 */ /* 0x000fe20000010000 */
[----:B------:R-:W-:Y:S01]  /*1ead0*/  HMMA.16816.F32 R96, R100, R110, R96 ;  /* 0x0000006e6460723c */ /* 0x000fe20000001860 */
[----:B------:R-:W1:Y:S02]  /*1eae0*/  LDSM.16.MT88.4 R100, [R157+0x1800] ;  /* 0x001800009d64783b */ /* 0x000e640000004200 */
[----:B---3--:R-:W-:Y:S01]  /*1eaf0*/  F2FP.F16.F32.PACK_AB R135, R145, R144 ;  /* 0x000000909187723e */ /* 0x008fe200000000ff */
[----:B------:R-:W-:Y:S01]  /*1eb00*/  FADD.FTZ R169, R169, R150 ;  /* 0x00000096a9a97221 */ /* 0x000fe20000010000 */
[----:B------:R-:W-:Y:S03]  /*1eb10*/  FADD.FTZ R180, R180, R151 ;  /* 0x00000097b4b47221 */ /* 0x000fe60000010000 */
[----:B------:R-:W-:Y:S01]  /*1eb20*/  FADD.FTZ R169, R168, R169 ;  /* 0x000000a9a8a97221 */ /* 0x000fe20000010000 */
[----:B------:R-:W-:Y:S01]  /*1eb30*/  FADD.FTZ R183, R183, R180 ;  /* 0x000000b4b7b77221 */ /* 0x000fe20000010000 */
[C---:B------:R-:W-:Y:S01]  /*1eb40*/  HMMA.16816.F32 R128, R132.reuse, R124, R4 ;  /* 0x0000007c8480723c */ /* 0x040fe20000001804 */
[----:B------:R-:W2:Y:S04]  /*1eb50*/  LDSM.16.MT88.4 R4, [R156+0xf800] ;  /* 0x00f800009c04783b */ /* 0x000ea80000004200 */
[----:B------:R-:W-:Y:S01]  /*1eb60*/  FADD.FTZ R178, R178, R169 ;  /* 0x000000a9b2b27221 */ /* 0x000fe20000010000 */
[----:B------:R-:W-:Y:S02]  /*1eb70*/  FADD.FTZ R176, R176, R183 ;  /* 0x000000b7b0b07221 */ /* 0x000fe40000010000 */
[C---:B------:R-:W-:Y:S01]  /*1eb80*/  HMMA.16816.F32 R124, R132.reuse, R126, R8 ;  /* 0x0000007e847c723c */ /* 0x040fe20000001808 */
[----:B------:R-:W3:Y:S02]  /*1eb90*/  LDSM.16.MT88.4 R8, [R154+0xf800] ;  /* 0x00f800009a08783b */ /* 0x000ee40000004200 */
[----:B------:R-:W-:Y:S04]  /*1eba0*/  FADD.FTZ R178, R171, R178 ;  /* 0x000000b2abb27221 */ /* 0x000fe80000010000 */
[----:B------:R-:W-:Y:S01]  /*1ebb0*/  FADD.FTZ R185, R185, R178 ;  /* 0x000000b2b9b97221 */ /* 0x000fe20000010000 */
[C---:B------:R-:W-:Y:S01]  /*1ebc0*/  HMMA.16816.F32 R120, R132.reuse, R116, R12 ;  /* 0x000000748478723c */ /* 0x040fe2000000180c */
[----:B------:R-:W5:Y:S02]  /*1ebd0*/  LDSM.16.MT88.4 R12, [R140+0x3800] ;  /* 0x003800008c0c783b */ /* 0x000f640000004200 */
[----:B------:R-:W-:Y:S04]  /*1ebe0*/  FADD.FTZ R170, R170, R185 ;  /* 0x000000b9aaaa7221 */ /* 0x000fe80000010000 */
[----:B------:R-:W-:Y:S01]  /*1ebf0*/  FADD.FTZ R173, R173, R170 ;  /* 0x000000aaadad7221 */ /* 0x000fe20000010000 */
[C---:B------:R-:W-:Y:S01]  /*1ec00*/  HMMA.16816.F32 R116, R132.reuse, R118, R16 ;  /* 0x000000768474723c */ /* 0x040fe20000001810 */
[----:B------:R-:W5:Y:S02]  /*1ec10*/  LDSM.16.MT88.4 R16, [R157+0x3800] ;  /* 0x003800009d10783b */ /* 0x000f640000004200 */
[----:B------:R-:W-:Y:S04]  /*1ec20*/  FADD.FTZ R173, R166, R173 ;  /* 0x000000ada6ad7221 */ /* 0x000fe80000010000 */
[----:B------:R-:W-:Y:S01]  /*1ec30*/  FADD.FTZ R144, R144, R173 ;  /* 0x000000ad90907221 */ /* 0x000fe20000010000 */
[C---:B----4-:R-:W-:Y:S01]  /*1ec40*/  HMMA.16816.F32 R112, R132.reuse, R104, R20 ;  /* 0x000000688470723c */ /* 0x050fe20000001814 */
[----:B------:R-:W-:Y:S02]  /*1ec50*/  LDSM.16.MT88.4 R20, [R157+0x5800] ;  /* 0x005800009d14783b */ /* 0x000fe40000004200 */
[----:B------:R-:W-:Y:S05]  /*1ec60*/  FADD.FTZ R166, R145, R144 ;  /* 0x0000009091a67221 */ /* 0x000fea0000010000 */
[C---:B------:R-:W-:Y:S08]  /*1ec70*/  HMMA.16816.F32 R108, R132.reuse, R106, R24 ;  /* 0x0000006a846c723c */ /* 0x040ff00000001818 */
[C---:B-1----:R-:W-:Y:S08]  /*1ec80*/  HMMA.16816.F32 R104, R132.reuse, R100, R28 ;  /* 0x000000648468723c */ /* 0x042ff0000000181c */
[C---:B------:R-:W-:Y:S08]  /*1ec90*/  HMMA.16816.F32 R100, R132.reuse, R102, R32 ;  /* 0x000000668464723c */ /* 0x040ff00000001820 */
[C---:B--2---:R-:W-:Y:S08]  /*1eca0*/  HMMA.16816.F32 R36, R132.reuse, R4, R36 ;  /* 0x000000048424723c */ /* 0x044ff00000001824 */
[C---:B------:R-:W-:Y:S01]  /*1ecb0*/  HMMA.16816.F32 R40, R132.reuse, R6, R40 ;  /* 0x000000068428723c */ /* 0x040fe20000001828 */
[----:B------:R-:W1:Y:S07]  /*1ecc0*/  LDSM.16.MT88.4 R4, [R156+0x11800] ;  /* 0x011800009c04783b */ /* 0x000e6e0000004200 */
[C---:B---3--:R-:W-:Y:S08]  /*1ecd0*/  HMMA.16816.F32 R44, R132.reuse, R8, R44 ;  /* 0x00000008842c723c */ /* 0x048ff0000000182c */
        /* <DEDUP_REMOVED lines=24> */
.L_x_1743:
[----:B------:R-:W1:Y:S01]  /*1ee60*/  SHFL.BFLY PT, R10, R167, 0x2, 0x1f ;  /* 0x0c401f00a70a7f89 */ /* 0x000e6200000e0000 */
[----:B------:R-:W2:Y:S01]  /*1ee70*/  S2UR UR9, SR_CTAID.X ;  /* 0x00000000000979c3 */ /* 0x000ea20000002500 */
[----:B------:R-:W-:Y:S01]  /*1ee80*/  LOP3.LUT R4, R153, 0x30, RZ, 0xc0, !PT ;  /* 0x0000003099047812 */ /* 0x000fe200078ec0ff */
[----:B------:R-:W3:Y:S01]  /*1ee90*/  LDCU UR4, c[0x0][0x44c] ;  /* 0x00008980ff0477ac */ /* 0x000ee20008000800 */
[----:B------:R-:W4:Y:S01]  /*1eea0*/  SHFL.BFLY PT, R5, R166, 0x2, 0x1f ;  /* 0x0c401f00a6057f89 */ /* 0x000f2200000e0000 */
[----:B------:R-:W-:Y:S01]  /*1eeb0*/  SHF.R.U32.HI R3, RZ, 0x2, R155 ;  /* 0x00000002ff037819 */ /* 0x000fe2000001169b */
[----:B------:R-:W-:Y:S01]  /*1eec0*/  BSSY.RECONVERGENT B0, `(.L_x_1748) ;  /* 0x00000ff000007945 */ /* 0x000fe20003800200 */
[----:B------:R-:W-:Y:S02]  /*1eed0*/  SHF.L.U32 R6, R155, 0x2, RZ ;  /* 0x000000029b067819 */ /* 0x000fe400000006ff */
[----:B------:R-:W-:Y:S01]  /*1eee0*/  LOP3.LUT R3, R4, 0x7, R3, 0xf8, !PT ;  /* 0x0000000704037812 */ /* 0x000fe200078ef803 */
[----:B------:R-:W5:Y:S01]  /*1eef0*/  S2UR UR12, SR_CTAID.Y ;  /* 0x00000000000c79c3 */ /* 0x000f620000002600 */
[----:B------:R-:W-:-:S02]  /*1ef00*/  LOP3.LUT R4, R6, 0x1f8, RZ, 0xc0, !PT ;  /* 0x000001f806047812 */ /* 0x000fc400078ec0ff */
[C---:B------:R-:W-:Y:S02]  /*1ef10*/  SHF.L.U32 R14, R155.reuse, 0x4, RZ ;  /* 0x000000049b0e7819 */ /* 0x040fe400000006ff */
[----:B------:R-:W-:Y:S02]  /*1ef20*/  LOP3.LUT R133, R4, 0x38, R153, 0x78, !PT ;  /* 0x0000003804857812 */ /* 0x000fe400078e7899 */
[C---:B------:R-:W-:Y:S01]  /*1ef30*/  R2P PR, R155.reuse, 0x18 ;  /* 0x000000189b007804 */ /* 0x040fe20000000000 */
[----:B------:R-:W3:Y:S01]  /*1ef40*/  S2UR UR10, SR_CTAID.Z ;  /* 0x00000000000a79c3 */ /* 0x000ee20000002700 */
[C---:B------:R-:W-:Y:S02]  /*1ef50*/  SHF.L.U32 R9, R155.reuse, 0x1, RZ ;  /* 0x000000019b097819 */ /* 0x040fe400000006ff */
[----:B------:R-:W-:Y:S02]  /*1ef60*/  LOP3.LUT R12, R14, 0x1c0, RZ, 0xc0, !PT ;  /* 0x000001c00e0c7812 */ /* 0x000fe400078ec0ff */
[----:B------:R-:W-:Y:S01]  /*1ef70*/  LOP3.LUT P5, RZ, R155, 0x3, RZ, 0xc0, !PT ;  /* 0x000000039bff7812 */ /* 0x000fe200078ac0ff */
[----:B-1----:R-:W-:Y:S01]  /*1ef80*/  FADD.FTZ R10, R10, R167 ;  /* 0x000000a70a0a7221 */ /* 0x002fe20000010000 */
[----:B--2---:R-:W-:Y:S01]  /*1ef90*/  USHF.L.U32 UR9, UR9, 0x6, URZ ;  /* 0x0000000609097899 */ /* 0x004fe200080006ff */
[----:B------:R-:W-:Y:S01]  /*1efa0*/  SHF.R.U32.HI R155, RZ, 0x4, R155 ;  /* 0x00000004ff9b7819 */ /* 0x000fe2000001169b */
[----:B------:R-:W3:Y:S01]  /*1efb0*/  LDC R17, c[0x0][0x3e0] ;  /* 0x0000f800ff117b82 */ /* 0x000ee20000000800 */
[----:B----4-:R-:W-:Y:S01]  /*1efc0*/  FADD.FTZ R5, R5, R166 ;  /* 0x000000a605057221 */ /* 0x010fe20000010000 */
[----:B------:R-:W1:Y:S01]  /*1efd0*/  SHFL.BFLY PT, R7, R10, 0x1, 0x1f ;  /* 0x0c201f000a077f89 */ /* 0x000e6200000e0000 */
[----:B------:R-:W-:Y:S01]  /*1efe0*/  UIADD3 UR8, UPT, UPT, -UR9, UR21, URZ ;  /* 0x0000001509087290 */ /* 0x000fe2000fffe1ff */
[----:B------:R-:W-:-:S02]  /*1eff0*/  LOP3.LUT R11, R152, 0x6, R9, 0xf8, !PT ;  /* 0x00000006980b7812 */ /* 0x000fc400078ef809 */
[----:B------:R-:W2:Y:S01]  /*1f000*/  SHFL.BFLY PT, R8, R5, 0x1, 0x1f ;  /* 0x0c201f0005087f89 */ /* 0x000ea200000e0000 */
[----:B------:R-:W-:Y:S02]  /*1f010*/  LOP3.LUT R12, R12, 0x38, R9, 0xf8, !PT ;  /* 0x000000380c0c7812 */ /* 0x000fe400078ef809 */
[----:B------:R-:W-:Y:S02]  /*1f020*/  IADD3 R9, PT, PT, R155, 0x10, RZ ;  /* 0x000000109b097810 */ /* 0x000fe40007ffe0ff */
[----:B------:R-:W-:Y:S02]  /*1f030*/  LOP3.LUT R12, R11, R12, RZ, 0xfc, !PT ;  /* 0x0000000c0b0c7212 */ /* 0x000fe400078efcff */
[----:B------:R-:W-:Y:S02]  /*1f040*/  ISETP.GE.AND P1, PT, R9, UR8, PT ;  /* 0x0000000809007c0c */ /* 0x000fe4000bf26270 */
[----:B------:R-:W-:Y:S02]  /*1f050*/  SEL R9, R138, 0xffffffc0, !P3 ;  /* 0xffffffc08a097807 */ /* 0x000fe40005800000 */
[----:B------:R-:W-:-:S02]  /*1f060*/  LEA R12, R12, UR5, 0x2 ;  /* 0x000000050c0c7c11 */ /* 0x000fc4000f8e10ff */
[----:B------:R-:W-:Y:S02]  /*1f070*/  IADD3 R11, PT, PT, R155, 0x20, RZ ;  /* 0x000000209b0b7810 */ /* 0x000fe40007ffe0ff */
[----:B------:R-:W-:Y:S02]  /*1f080*/  SEL R139, R139, 0xffffffe0, !P0 ;  /* 0xffffffe08b8b7807 */ /* 0x000fe40004000000 */
[----:B------:R-:W-:Y:S02]  /*1f090*/  LOP3.LUT R14, R14, 0x10, RZ, 0xc0, !PT ;  /* 0x000000100e0e7812 */ /* 0x000fe400078ec0ff */
[C---:B------:R-:W-:Y:S01]  /*1f0a0*/  IADD3 R13, PT, PT, R155.reuse, 0x18, RZ ;  /* 0x000000189b0d7810 */ /* 0x040fe20007ffe0ff */
[----:B-1----:R-:W-:Y:S01]  /*1f0b0*/  FADD.FTZ R7, R10, R7 ;  /* 0x000000070a077221 */ /* 0x002fe20000010000 */
[----:B------:R-:W-:Y:S02]  /*1f0c0*/  IADD3 R10, PT, PT, R155, 0x8, RZ ;  /* 0x000000089b0a7810 */ /* 0x000fe40007ffe0ff */
[----:B------:R-:W-:Y:S01]  /*1f0d0*/  IADD3 R16, PT, PT, R12, R9, RZ ;  /* 0x000000090c107210 */ /* 0x000fe20007ffe0ff */
[----:B--2---:R-:W-:Y:S01]  /*1f0e0*/  FADD.FTZ R8, R5, R8 ;  /* 0x0000000805087221 */ /* 0x004fe20000010000 */
[----:B------:R-:W1:Y:S01]  /*1f0f0*/  MUFU.RCP R4, R7 ;  /* 0x0000000700047308 */ /* 0x000e620000001000 */
[----:B------:R-:W-:Y:S01]  /*1f100*/  BAR.SYNC.DEFER_BLOCKING 0x0 ;  /* 0x0000000000007b1d */ /* 0x000fe20000010000 */
[----:B------:R-:W-:-:S02]  /*1f110*/  FSETP.NE.FTZ.AND P6, PT, R7, RZ, PT ;  /* 0x000000ff0700720b */ /* 0x000fc40003fd5000 */
[----:B------:R-:W-:Y:S02]  /*1f120*/  FSETP.NE.FTZ.AND P3, PT, R8, RZ, PT ;  /* 0x000000ff0800720b */ /* 0x000fe40003f75000 */
[----:B------:R-:W-:Y:S02]  /*1f130*/  ISETP.GE.AND P2, PT, R10, UR8, PT ;  /* 0x000000080a007c0c */ /* 0x000fe4000bf46270 */
[----:B------:R-:W2:Y:S01]  /*1f140*/  MUFU.RCP R5, R8 ;  /* 0x0000000800057308 */ /* 0x000ea20000001000 */
[C---:B------:R-:W-:Y:S02]  /*1f150*/  IADD3 R10, PT, PT, R12.reuse, 0x80, RZ ;  /* 0x000000800c0a7810 */ /* 0x040fe40007ffe0ff */
[C---:B------:R-:W-:Y:S02]  /*1f160*/  @P4 IADD3 R10, PT, PT, R12.reuse, -0x80, RZ ;  /* 0xffffff800c0a4810 */ /* 0x040fe40007ffe0ff */
[----:B------:R-:W-:Y:S02]  /*1f170*/  ISETP.GE.AND P4, PT, R11, UR8, PT ;  /* 0x000000080b007c0c */ /* 0x000fe4000bf86270 */
[----:B------:R-:W-:Y:S01]  /*1f180*/  IADD3 R11, PT, PT, R12, R139, RZ ;  /* 0x0000008b0c0b7210 */ /* 0x000fe20007ffe0ff */
[----:B------:R-:W4:Y:S01]  /*1f190*/  @P6 LDC R19, c[0x0][0x458] ;  /* 0x00011600ff136b82 */ /* 0x000f220000000800 */
[----:B-1----:R-:W-:Y:S01]  /*1f1a0*/  FSEL R4, R4, 1, P6 ;  /* 0x3f80000004047808 */ /* 0x002fe20003000000 */
[----:B------:R-:W1:Y:S01]  /*1f1b0*/  @P6 MUFU.LG2 R7, R7 ;  /* 0x0000000700076308 */ /* 0x000e620000000c00 */
[----:B------:R-:W-:-:S02]  /*1f1c0*/  ISETP.GE.AND P0, PT, R13, UR8, PT ;  /* 0x000000080d007c0c */ /* 0x000fc4000bf06270 */
[----:B------:R-:W-:Y:S01]  /*1f1d0*/  LEA R133, R133, R14, 0x2 ;  /* 0x0000000e85857211 */ /* 0x000fe200078e10ff */
        /* <DEDUP_REMOVED lines=19> */
[----:B------:R-:W-:Y:S01]  /*1f310*/  IADD3 R18, PT, PT, R9, R10, RZ ;  /* 0x0000000a09127210 */ /* 0x000fe20007ffe0ff */
[C---:B------:R-:W-:Y:S01]  /*1f320*/  FMUL.FTZ R113, R4.reuse, R113 ;  /* 0x0000007104717220 */ /* 0x040fe20000410000 */
[C---:B------:R-:W-:Y:S01]  /*1f330*/  FMUL.FTZ R114, R5.reuse, R114 ;  /* 0x0000007205727220 */ /* 0x040fe20000410000 */
[C---:B------:R-:W-:Y:S01]  /*1f340*/  FMUL.FTZ R115, R5.reuse, R115 ;  /* 0x0000007305737220 */ /* 0x040fe20000410000 */
[----:B------:R-:W2:Y:S01]  /*1f350*/  LDC.64 R14, c[0x0][0x430] ;  /* 0x00010c00ff0e7b82 */ /* 0x000ea20000000a00 */
[C---:B------:R-:W-:Y:S01]  /*1f360*/  FMUL.FTZ R108, R4.reuse, R108 ;  /* 0x0000006c046c7220 */ /* 0x040fe20000410000 */
[C---:B------:R-:W-:Y:S01]  /*1f370*/  FMUL.FTZ R109, R4.reuse, R109 ;  /* 0x0000006d046d7220 */ /* 0x040fe20000410000 */
[C---:B------:R-:W-:Y:S01]  /*1f380*/  FMUL.FTZ R110, R5.reuse, R110 ;  /* 0x0000006e056e7220 */ /* 0x040fe20000410000 */
[----:B------:R-:W-:Y:S01]  /*1f390*/  FMUL.FTZ R111, R5, R111 ;  /* 0x0000006f056f7220 */ /* 0x000fe20000410000 */
[----:B------:R-:W-:Y:S01]  /*1f3a0*/  STS.64 [R12], R128 ;  /* 0x000000800c007388 */ /* 0x000fe20000000a00 */
[----:B------:R-:W-:Y:S01]  /*1f3b0*/  IADD3 R9, PT, PT, R139, R10, RZ ;  /* 0x0000000a8b097210 */ /* 0x000fe20007ffe0ff */
        /* <DEDUP_REMOVED lines=9> */
[----:B------:R-:W-:Y:S01]  /*1f450*/  FMUL.FTZ R103, R5, R103 ;  /* 0x0000006705677220 */ /* 0x000fe20000410000 */
[----:B------:R-:W-:Y:S01]  /*1f460*/  STS.64 [R11+0x800], R126 ;  /* 0x0008007e0b007388 */ /* 0x000fe20000000a00 */
[----:B------:R-:W-:Y:S01]  /*1f470*/  IADD3 R139, PT, PT, R139, R18, RZ ;  /* 0x000000128b8b7210 */ /* 0x000fe20007ffe0ff */
        /* <DEDUP_REMOVED lines=42> */
[----:B------:R5:W-:Y:S01]  /*1f720*/  STS.64 [R139], R100 ;  /* 0x000000648b007388 */ /* 0x000be20000000a00 */
        /* <DEDUP_REMOVED lines=33> */
[----:B------:R-:W-:Y:S01]  /*1f940*/  FMUL.FTZ R97, R4, R97 ;  /* 0x0000006104617220 */ /* 0x000fe20000410000 */
        /* <DEDUP_REMOVED lines=8> */
[----:B------:R-:W4:Y:S01]  /*1f9d0*/  @P3 LDC R21, c[0x0][0x458] ;  /* 0x00011600ff153b82 */ /* 0x000f220000000800 */
[----:B------:R-:W-:Y:S01]  /*1f9e0*/  STS.64 [R10+0x4800], R54 ;  /* 0x004800360a007388 */ /* 0x000fe20000000a00 */
[----:B--2---:R-:W-:Y:S01]  /*1f9f0*/  R2UR UR11, R14 ;  /* 0x000000000e0b72ca */ /* 0x004fe200000e0000 */
[----:B------:R-:W2:Y:S01]  /*1fa00*/  @P3 MUFU.LG2 R8, R8 ;  /* 0x0000000800083308 */ /* 0x000ea20000000c00 */
[----:B-----5:R-:W-:Y:S01]  /*1fa10*/  MOV R101, 0xff800000 ;  /* 0xff80000000657802 */ /* 0x020fe20000000f00 */
[----:B------:R-:W-:Y:S01]  /*1fa20*/  STS.64 [R9+0x4000], R56 ;  /* 0x0040003809007388 */ /* 0x000fe20000000a00 */
[----:B------:R-:W-:-:S02]  /*1fa30*/  MOV R100, 0xff800000 ;  /* 0xff80000000647802 */ /* 0x000fc40000000f00 */
[----:B------:R-:W-:Y:S01]  /*1fa40*/  P2R R132, PR, RZ, 0x10 ;  /* 0x00000010ff847803 */ /* 0x000fe20000000000 */
[----:B------:R-:W-:Y:S01]  /*1fa50*/  STS.64 [R9+0x4800], R58 ;  /* 0x0048003a09007388 */ /* 0x000fe20000000a00 */
[----:B---3--:R-:W-:-:S03]  /*1fa60*/  IADD3 R103, PT, PT, R155, 0x28, RZ ;  /* 0x000000289b677810 */ /* 0x008fc60007ffe0ff */
[----:B------:R-:W-:Y:S02]  /*1fa70*/  STS.64 [R18+0x4000], R60 ;  /* 0x0040003c12007388 */ /* 0x000fe40000000a00 */
[----:B------:R-:W-:Y:S02]  /*1fa80*/  UIMAD UR11, UR12, UR11, UR23 ;  /* 0x0000000b0c0b72a4 */ /* 0x000fe4000f8e0217 */
[----:B------:R-:W-:Y:S04]  /*1fa90*/  STS.64 [R18+0x4800], R62 ;  /* 0x0048003e12007388 */ /* 0x000fe80000000a00 */
[----:B------:R-:W-:Y:S04]  /*1faa0*/  STS.64 [R139+0x4000], R64 ;  /* 0x004000408b007388 */ /* 0x000fe80000000a00 */
[----:B------:R-:W-:Y:S04]  /*1fab0*/  STS.64 [R139+0x4800], R66 ;  /* 0x004800428b007388 */ /* 0x000fe80000000a00 */
[----:B------:R-:W-:Y:S04]  /*1fac0*/  STS.64 [R12+0x8000], R68 ;  /* 0x008000440c007388 */ /* 0x000fe80000000a00 */
[----:B------:R3:W-:Y:S04]  /*1fad0*/  STS.64 [R12+0x8800], R70 ;  /* 0x008800460c007388 */ /* 0x0007e80000000a00 */
[----:B------:R-:W-:Y:S04]  /*1fae0*/  STS.64 [R11+0x8000], R72 ;  /* 0x008000480b007388 */ /* 0x000fe80000000a00 */
[----:B------:R1:W-:Y:S04]  /*1faf0*/  STS.64 [R11+0x8800], R74 ;  /* 0x0088004a0b007388 */ /* 0x0003e80000000a00 */
[----:B------:R2:W-:Y:S04]  /*1fb00*/  STS.64 [R16+0x8000], R76 ;  /* 0x0080004c10007388 */ /* 0x0005e80000000a00 */
[----:B------:R4:W-:Y:S04]  /*1fb10*/  STS.64 [R16+0x8800], R78 ;  /* 0x0088004e10007388 */ /* 0x0009e80000000a00 */
[----:B------:R4:W-:Y:S04]  /*1fb20*/  STS.64 [R13+0x8000], R80 ;  /* 0x008000500d007388 */ /* 0x0009e80000000a00 */
[----:B------:R4:W-:Y:S01]  /*1fb30*/  STS.64 [R13+0x8800], R82 ;  /* 0x008800520d007388 */ /* 0x0009e20000000a00 */
[----:B---3--:R-:W-:-:S03]  /*1fb40*/  IADD3 R12, PT, PT, RZ, -UR23, RZ ;  /* 0x80000017ff0c7c10 */ /* 0x008fc6000fffe0ff */
[----:B------:R3:W-:Y:S04]  /*1fb50*/  STS.64 [R10+0x8000], R84 ;  /* 0x008000540a007388 */ /* 0x0007e80000000a00 */
[----:B------:R3:W-:Y:S01]  /*1fb60*/  STS.64 [R10+0x8800], R86 ;  /* 0x008800560a007388 */ /* 0x0007e20000000a00 */
[----:B------:R-:W-:Y:S02]  /*1fb70*/  IMAD R12, R17, R12, UR10 ;  /* 0x0000000a110c7e24 */ /* 0x000fe4000f8e020c */
[----:B-1----:R-:W-:Y:S01]  /*1fb80*/  @P6 FMUL.FTZ R11, R7, 0.69314718246459960938 ;  /* 0x3f317218070b6820 */ /* 0x002fe20000410000 */
[----:B------:R3:W-:Y:S01]  /*1fb90*/  STS.64 [R9+0x8000], R88 ;  /* 0x0080005809007388 */ /* 0x0007e20000000a00 */
[----:B------:R-:W-:Y:S02]  /*1fba0*/  IMAD R12, R17, UR11, R12 ;  /* 0x0000000b110c7c24 */ /* 0x000fe4000f8e020c */
[----:B--2---:R-:W-:Y:S01]  /*1fbb0*/  @P3 FMUL.FTZ R7, R8, 0.69314718246459960938 ;  /* 0x3f31721808073820 */ /* 0x004fe20000410000 */
[----:B----4-:R-:W-:Y:S01]  /*1fbc0*/  @P6 FFMA.FTZ R101, R2, R19, R11 ;  /* 0x0000001302656223 */ /* 0x010fe2000001000b */
[----:B------:R3:W-:Y:S01]  /*1fbd0*/  STS.64 [R9+0x8800], R90 ;  /* 0x0088005a09007388 */ /* 0x0007e20000000a00 */
[----:B------:R-:W-:-:S02]  /*1fbe0*/  IMAD R2, R12, R15, UR9 ;  /* 0x000000090c027e24 */ /* 0x000fc4000f8e020f */
[----:B------:R-:W-:Y:S01]  /*1fbf0*/  @P3 FFMA.FTZ R100, R0, R21, R7 ;  /* 0x0000001500643223 */ /* 0x000fe20000010007 */
[----:B------:R-:W-:Y:S01]  /*1fc00*/  LOP3.LUT R0, R6, 0x3c, RZ, 0xc0, !PT ;  /* 0x0000003c06007812 */ /* 0x000fe200078ec0ff */
[----:B------:R3:W-:Y:S01]  /*1fc10*/  STS.64 [R18+0x8000], R92 ;  /* 0x0080005c12007388 */ /* 0x0007e20000000a00 */
[----:B------:R-:W-:-:S03]  /*1fc20*/  IMAD R102, R2, UR4, RZ ;  /* 0x0000000402667c24 */ /* 0x000fc6000f8e02ff */
[----:B------:R3:W-:Y:S04]  /*1fc30*/  STS.64 [R18+0x8800], R94 ;  /* 0x0088005e12007388 */ /* 0x0007e80000000a00 */
[----:B------:R3:W-:Y:S04]  /*1fc40*/  STS.64 [R139+0x8000], R96 ;  /* 0x008000608b007388 */ /* 0x0007e80000000a00 */
[----:B------:R3:W-:Y:S01]  /*1fc50*/  STS.64 [R139+0x8800], R4 ;  /* 0x008800048b007388 */ /* 0x0007e20000000a00 */
[----:B------:R-:W-:Y:S06]  /*1fc60*/  BAR.SYNC.DEFER_BLOCKING 0x0 ;  /* 0x0000000000007b1d */ /* 0x000fec0000010000 */
[----:B------:R3:W1:Y:S04]  /*1fc70*/  LDS.128 R96, [R133+UR5] ;  /* 0x0000000585607984 */ /* 0x0006680008000c00 */
[----:B------:R3:W2:Y:S04]  /*1fc80*/  LDS.128 R92, [R133+UR5+0x800] ;  /* 0x00080005855c7984 */ /* 0x0006a80008000c00 */
        /* <DEDUP_REMOVED lines=22> */
[----:B--2-4-:R-:W-:Y:S05]  /*1fdf0*/  @P5 BRA `(.L_x_1749) ;  /* 0x00000000002c5947 */ /* 0x014fea0003800000 */
[----:B------:R-:W2:Y:S01]  /*1fe00*/  LDCU.64 UR4, c[0x0][0x428] ;  /* 0x00008500ff0477ac */ /* 0x000ea20008000a00 */
[----:B------:R-:W-:Y:S01]  /*1fe10*/  VIADD R105, R3, 0x8 ;  /* 0x0000000803697836 */ /* 0x000fe20000000000 */
[----:B------:R-:W-:Y:S01]  /*1fe20*/  IADD3 R104, P3, PT, R2, R3, RZ ;  /* 0x0000000302687210 */ /* 0x000fe20007f7e0ff */
[----:B------:R-:W-:-:S06]  /*1fe30*/  UIADD3 UR10, UPT, UPT, -UR9, UR21, URZ ;  /* 0x00000015090a7290 */ /* 0x000fcc000fffe1ff */
[----:B------:R-:W-:Y:S02]  /*1fe40*/  ISETP.GE.AND P5, PT, R3, UR10, PT ;  /* 0x0000000a03007c0c */ /* 0x000fe4000bfa6270 */
[----:B------:R-:W-:Y:S02]  /*1fe50*/  ISETP.GE.AND P4, PT, R105, UR10, PT ;  /* 0x0000000a69007c0c */ /* 0x000fe4000bf86270 */
[----:B------:R-:W-:Y:S02]  /*1fe60*/  LEA.HI.X.SX32 R3, R2, RZ, 0x1, P3 ;  /* 0x000000ff02037211 */ /* 0x000fe400018f0eff */
[----:B--2---:R-:W-:-:S04]  /*1fe70*/  LEA R2, P3, R104, UR4, 0x2 ;  /* 0x0000000468027c11 */ /* 0x004fc8000f8610ff */
[----:B------:R-:W-:-:S05]  /*1fe80*/  LEA.HI.X R3, R104, UR5, R3, 0x2, P3 ;  /* 0x0000000568037c11 */ /* 0x000fca00098f1403 */
[----:B------:R2:W-:Y:S04]  /*1fe90*/  @!P5 STG.E desc[UR6][R2.64], R101 ;  /* 0x000000650200d986 */ /* 0x0005e8000c101906 */
[----:B------:R2:W-:Y:S02]  /*1fea0*/  @!P4 STG.E desc[UR6][R2.64+0x20], R100 ;  /* 0x000020640200c986 */ /* 0x0005e4000c101906 */
.L_x_1749:
[----:B------:R-:W-:Y:S05]  /*1feb0*/  BSYNC.RECONVERGENT B0 ;  /* 0x0000000000007941 */ /* 0x000fea0003800200 */
.L_x_1748:
[C---:B------:R-:W-:Y:S01]  /*1fec0*/  ISETP.GE.AND P4, PT, R155.reuse, UR8, PT ;  /* 0x000000089b007c0c */ /* 0x040fe2000bf86270 */
[----:B--2---:R-:W-:Y:S01]  /*1fed0*/  IMAD R3, R155, 0xc0, R0 ;  /* 0x000000c09b037824 */ /* 0x004fe200078e0200 */
        /* <DEDUP_REMOVED lines=9> */
[----:B------:R-:W2:Y:S01]  /*1ff70*/  LDCU UR9, c[0x0][0x440] ;  /* 0x00008800ff0977ac */ /* 0x000ea20008000800 */
[----:B------:R-:W4:Y:S01]  /*1ff80*/  LDCU.64 UR4, c[0x0][0x3f8] ;  /* 0x00007f00ff0477ac */ /* 0x000f220008000a00 */
[----:B--2---:R-:W-:Y:S02]  /*1ff90*/  ISETP.GE.AND P3, PT, R0, UR9, PT ;  /* 0x0000000900007c0c */ /* 0x004fe4000bf66270 */
[----:B----4-:R-:W-:-:S04]  /*1ffa0*/  LEA R106, P4, R103, UR4, 0x2 ;  /* 0x00000004676a7c11 */ /* 0x010fc8000f8810ff */
[----:B------:R-:W-:Y:S02]  /*1ffb0*/  LEA.HI.X R107, R103, UR5, R102, 0x2, P4 ;  /* 0x00000005676b7c11 */ /* 0x000fe4000a0f1466 */
[----:B------:R-:W-:-:S05]  /*1ffc0*/  ISETP.GE.AND P4, PT, R101, UR9, PT ;  /* 0x0000000965007c0c */ /* 0x000fca000bf86270 */
[----:B-1----:R2:W-:Y:S01]  /*1ffd0*/  @!P3 STG.E.128 desc[UR6][R106.64], R96 ;  /* 0x000000606a00b986 */ /* 0x0025e2000c101d06 */
[----:B------:R-:W-:-:S07]  /*1ffe0*/  ISETP.GE.AND P3, PT, R100, UR9, PT ;  /* 0x0000000964007c0c */ /* 0x000fce000bf66270 */
[----:B------:R2:W-:Y:S06]  /*1fff0*/  @!P4 STG.E.128 desc[UR6][R106.64+0x100], R64 ;  /* 0x000100406a00c986 */ /* 0x0005ec000c101d06 */
[----:B------:R2:W-:Y:S02]  /*20000*/  @!P3 STG.E.128 desc[UR6][R106.64+0x200], R32 ;  /* 0x000200206a00b986 */ /* 0x0005e4000c101d06 */
.L_x_1751:
[----:B------:R-:W-:Y:S05]  /*20010*/  BSYNC.RECONVERGENT B0 ;  /* 0x0000000000007941 */ /* 0x000fea0003800200 */
.L_x_1750:
        /* <DEDUP_REMOVED lines=9> */
[----:B-12---:R-:W-:-:S04]  /*200b0*/  @!P5 LEA R32, P2, R103, R2, 0x2 ;  /* 0x000000026720d211 */ /* 0x006fc800078410ff */
        /* <DEDUP_REMOVED lines=10> */
.L_x_1753:
[----:B------:R-:W-:Y:S05]  /*20160*/  BSYNC.RECONVERGENT B0 ;  /* 0x0000000000007941 */ /* 0x000fea0003800200 */
.L_x_1752:
        /* <DEDUP_REMOVED lines=19> */
.L_x_1755:
[----:B------:R-:W-:Y:S05]  /*202a0*/  BSYNC.RECONVERGENT B0 ;  /* 0x0000000000007941 */ /* 0x000fea0003800200 */
.L_x_1754:
        /* <DEDUP_REMOVED lines=18> */
.L_x_1757:
[----:B------:R-:W-:Y:S05]  /*203d0*/  BSYNC.RECONVERGENT B0 ;  /* 0x0000000000007941 */ /* 0x000fea0003800200 */
.L_x_1756:
        /* <DEDUP_REMOVED lines=19> */
.L_x_1759:
[----:B------:R-:W-:Y:S05]  /*20510*/  BSYNC.RECONVERGENT B0 ;  /* 0x0000000000007941 */ /* 0x000fea0003800200 */
.L_x_1758:
[----:B------:R-:W-:Y:S01]  /*20520*/  ISETP.NE.AND P0, PT, R104, RZ, PT ;  /* 0x000000ff6800720c */ /* 0x000fe20003f05270 */
[----:B------:R-:W-:-:S12]  /*20530*/  BSSY.RECONVERGENT B0, `(.L_x_1760) ;  /* 0x0000012000007945 */ /* 0x000fd80003800200 */
[----:B------:R-:W-:Y:S05]  /*20540*/  @P0 BRA `(.L_x_1761) ;  /* 0x0000000000400947 */ /* 0x000fea0003800000 */
[----:B------:R-:W5:Y:S02]  /*20550*/  LDCU UR4, c[0x0][0x440] ;  /* 0x00008800ff0477ac */ /* 0x000f640008000800 */
[----:B-----5:R-:W-:Y:S02]  /*20560*/  ISETP.GE.AND P4, PT, R0, UR4, PT ;  /* 0x0000000400007c0c */ /* 0x020fe4000bf86270 */
[----:B------:R-:W-:Y:S02]  /*20570*/  ISETP.GE.AND P3, PT, R101, UR4, PT ;  /* 0x0000000465007c0c */ /* 0x000fe4000bf66270 */
[----:B------:R-:W-:-:S09]  /*20580*/  ISETP.GE.AND P1, PT, R100, UR4, PT ;  /* 0x0000000464007c0c */ /* 0x000fd2000bf26270 */
[----:B-1-3--:R-:W1:Y:S08]  /*20590*/  @!P4 LDC.64 R18, c[0x0][0x3f8] ;  /* 0x0000fe00ff12cb82 */ /* 0x00ae700000000a00 */
[----:B------:R-:W3:Y:S08]  /*205a0*/  @!P3 LDC.64 R16, c[0x0][0x3f8] ;  /* 0x0000fe00ff10bb82 */ /* 0x000ef00000000a00 */
[----:B----4-:R-:W4:Y:S01]  /*205b0*/  @!P1 LDC.64 R2, c[0x0][0x3f8] ;  /* 0x0000fe00ff029b82 */ /* 0x010f220000000a00 */
[----:B-1----:R-:W-:-:S04]  /*205c0*/  @!P4 LEA R18, P0, R103, R18, 0x2 ;  /* 0x000000126712c211 */ /* 0x002fc800078010ff */
[C---:B------:R-:W-:Y:S02]  /*205d0*/  @!P4 LEA.HI.X R19, R103.reuse, R19, R102, 0x2, P0 ;  /* 0x000000136713c211 */ /* 0x040fe400000f1466 */
[----:B---3--:R-:W-:-:S03]  /*205e0*/  @!P3 LEA R16, P2, R103, R16, 0x2 ;  /* 0x000000106710b211 */ /* 0x008fc600078410ff */
[----:B------:R1:W-:Y:S01]  /*205f0*/  @!P4 STG.E.128 desc[UR6][R18.64+0x7800], R76 ;  /* 0x0078004c1200c986 */ /* 0x0003e2000c101d06 */
[C---:B------:R-:W-:Y:S02]  /*20600*/  @!P3 LEA.HI.X R17, R103.reuse, R17, R102, 0x2, P2 ;  /* 0x000000116711b211 */ /* 0x040fe400010f1466 */
[----:B----4-:R-:W-:-:S03]  /*20610*/  @!P1 LEA R2, P0, R103, R2, 0x2 ;  /* 0x0000000267029211 */ /* 0x010fc600078010ff */
[----:B------:R1:W-:Y:S01]  /*20620*/  @!P3 STG.E.128 desc[UR6][R16.64+0x7900], R44 ;  /* 0x0079002c1000b986 */ /* 0x0003e2000c101d06 */
[----:B------:R-:W-:-:S05]  /*20630*/  @!P1 LEA.HI.X R3, R103, R3, R102, 0x2, P0 ;  /* 0x0000000367039211 */ /* 0x000fca00000f1466 */
[----:B------:R1:W-:Y:S04]  /*20640*/  @!P1 STG.E.128 desc[UR6][R2.64+0x7a00], R12 ;  /* 0x007a000c02009986 */ /* 0x0003e8000c101d06 */
.L_x_1761:
[----:B------:R-:W-:Y:S05]  /*20650*/  BSYNC.RECONVERGENT B0 ;  /* 0x0000000000007941 */ /* 0x000fea0003800200 */
.L_x_1760:
        /* <DEDUP_REMOVED lines=18> */
.L_x_1763:
[----:B------:R-:W-:Y:S05]  /*20780*/  BSYNC.RECONVERGENT B0 ;  /* 0x0000000000007941 */ /* 0x000fea0003800200 */
.L_x_1762:
[----:B------:R-:W-:Y:S05]  /*20790*/  @P5 EXIT ;  /* 0x000000000000594d */ /* 0x000fea0003800000 */
[----:B------:R-:W5:Y:S02]  /*207a0*/  LDCU UR4, c[0x0][0x440] ;  /* 0x00008800ff0477ac */ /* 0x000f640008000800 */
[----:B-----5:R-:W-:Y:S02]  /*207b0*/  ISETP.GE.AND P4, PT, R0, UR4, PT ;  /* 0x0000000400007c0c */ /* 0x020fe4000bf86270 */
[----:B------:R-:W-:Y:S02]  /*207c0*/  ISETP.GE.AND P2, PT, R101, UR4, PT ;  /* 0x0000000465007c0c */ /* 0x000fe4000bf46270 */
[----:B------:R-:W-:-:S09]  /*207d0*/  ISETP.GE.AND P0, PT, R100, UR4, PT ;  /* 0x0000000464007c0c */ /* 0x000fd2000bf06270 */
[----:B-1-3--:R-:W1:Y:S08]  /*207e0*/  @!P4 LDC.64 R8, c[0x0][0x3f8] ;  /* 0x0000fe00ff08cb82 */ /* 0x00ae700000000a00 */
[----:B----4-:R-:W3:Y:S01]  /*207f0*/  @!P2 LDC.64 R2, c[0x0][0x3f8] ;  /* 0x0000fe00ff02ab82 */ /* 0x010ee20000000a00 */
[----:B-1----:R-:W-:-:S04]  /*20800*/  @!P4 LEA R8, P3, R103, R8, 0x2 ;  /* 0x000000086708c211 */ /* 0x002fc800078610ff */
[C---:B------:R-:W-:Y:S02]  /*20810*/  @!P4 LEA.HI.X R9, R103.reuse, R9, R102, 0x2, P3 ;  /* 0x000000096709c211 */ /* 0x040fe400018f1466 */
[----:B---3--:R-:W-:-:S03]  /*20820*/  @!P2 LEA R2, P1, R103, R2, 0x2 ;  /* 0x000000026702a211 */ /* 0x008fc600078210ff */
        /* <DEDUP_REMOVED lines=9> */
.L_x_1764:
        /* <DEDUP_REMOVED lines=12> */
.L_x_3752:


//--------------------- .text._ZN5flash24flash_fwd_splitkv_kernelI23Flash_fwd_kernel_traitsILi192ELi64ELi64ELi4ELb0ELb0EN7cutlass6half_tE19Flash_kernel_traitsILi192ELi64ELi64ELi4ES3_EELb1ELb0ELb0ELb0ELb1ELb0ELb0ELb0EEEvNS_16Flash_fwd_paramsE --------------------------
	.section	.text._ZN5flash24flash_fwd_splitkv_kernelI23Flash_fwd_kernel_traitsILi192ELi64ELi64ELi4ELb0ELb0EN7cutlass6half_tE19Flash_kernel_traitsILi192ELi64ELi64ELi4ES3_EELb1ELb0ELb0ELb0ELb1ELb0ELb0ELb0EEEvNS_16Flash_fwd_paramsE,"ax",@progbits
	.align	128
        .global         _ZN5flash24flash_fwd_splitkv_kernelI23Flash_fwd_kernel_traitsILi192ELi64ELi64ELi4ELb0ELb0EN7cutlass6half_tE19Flash_kernel_traitsILi192ELi64ELi64ELi4ES3_EELb1ELb0ELb0ELb0ELb1ELb0ELb0ELb0EEEvNS_16Flash_fwd_paramsE
        .type           _ZN5flash24flash_fwd_splitkv_kernelI23Flash_fwd_kernel_traitsILi192ELi64ELi64ELi4ELb0ELb0EN7cutlass6half_tE19Flash_kernel_traitsILi192ELi64ELi64ELi4ES3_EELb1ELb0ELb0ELb0ELb1ELb0ELb0ELb0EEEvNS_16Flash_fwd_paramsE,@function
        .size           _ZN5flash24flash_fwd_splitkv_kernelI23Flash_fwd_kernel_traitsILi192ELi64ELi64ELi4ELb0ELb0EN7cutlass6half_tE19Flash_kernel_traitsILi192ELi64ELi64ELi4ES3_EELb1ELb0ELb0ELb0ELb1ELb0ELb0ELb0EEEvNS_16Flash_fwd_paramsE,(.L_x_3753 - _ZN5flash24flash_fwd_splitkv_kernelI23Flash_fwd_kernel_traitsILi192ELi64ELi64ELi4ELb0ELb0EN7cutlass6half_tE19Flash_kernel_traitsILi192ELi64ELi64ELi4ES3_EELb1ELb0ELb0ELb0ELb1ELb0ELb0ELb0EEEvNS_16Flash_fwd_paramsE)
        .other          _ZN5flash24flash_fwd_splitkv_kernelI23Flash_fwd_kernel_traitsILi192ELi64ELi64ELi4ELb0ELb0EN7cutlass6half_tE19Flash_kernel_traitsILi192ELi64ELi64ELi4ES3_EELb1ELb0ELb0ELb0ELb1ELb0ELb0ELb0EEEvNS_16Flash_fwd_paramsE,@"STO_CUDA_ENTRY STV_DEFAULT"
_ZN5flash24flash_fwd_splitkv_kernelI23Flash_fwd_kernel_traitsILi192ELi64ELi64ELi4ELb0ELb0EN7cutlass6half_tE19Flash_kernel_traitsILi192ELi64ELi64ELi4ES3_EELb1ELb0ELb0ELb0ELb1ELb0ELb0ELb0EEEvNS_16Flash_fwd_paramsE:
.text._ZN5flash24flash_fwd_splitkv_kernelI23Flash_fwd_kernel_traitsILi192ELi64ELi64ELi4ELb0ELb0EN7cutlass6half_tE19Flash_kernel_traitsILi192ELi64ELi64ELi4ES3_EELb1ELb0ELb0ELb0ELb1ELb0ELb0ELb0EEEvNS_16Flash_fwd_paramsE:
[----:B------:R-:W-:Y:S08]  /*0000*/  LDC R1, c[0x0][0x37c] ;  /* 0x0000df00ff017b82 */ /* 0x000ff00000000800 */
[----:B------:R-:W1:Y:S01]  /*0010*/  LDC.64 R2, c[0x0][0x460] ;  /* 0x00011800ff027b82 */ /* 0x000e620000000a00 */
[----:B------:R-:W2:Y:S01]  /*0020*/  S2R R10, SR_CTAID.Y ;  /* 0x00000000000a7919 */ /* 0x000ea20000002600 */
[----:B------:R-:W3:Y:S01]  /*0030*/  LDCU.64 UR4, c[0x0][0x478] ;  /* 0x00008f00ff0477ac */ /* 0x000ee20008000a00 */
[----:B------:R-:W-:Y:S01]  /*0040*/  IMAD.MOV.U32 R200, RZ, RZ, -0x1 ;  /* 0xffffffffffc87424 */ /* 0x000fe200078e00ff */
[----:B------:R-:W4:Y:S04]  /*0050*/  LDCU.64 UR16, c[0x0][0x358] ;  /* 0x00006b00ff1077ac */ /* 0x000f280008000a00 */
[----:B------:R-:W2:Y:S01]  /*0060*/  LDC.64 R4, c[0x0][0x460] ;  /* 0x00011800ff047b82 */ /* 0x000ea20000000a00 */
[----:B------:R-:W4:Y:S07]  /*0070*/  LDCU.64 UR6, c[0x0][0x470] ;  /* 0x00008e00ff0677ac */ /* 0x000f2e0008000a00 */
[----:B------:R-:W4:Y:S01]  /*0080*/  LDC.64 R8, c[0x0][0x468] ;  /* 0x00011a00ff087b82 */ /* 0x000f220000000a00 */
[----:B---3--:R-:W-:-:S02]  /*0090*/  ISETP.NE.U32.AND P2, PT, RZ, UR4, PT ;  /* 0x00000004ff007c0c */ /* 0x008fc4000bf45070 */
[C---:B-1----:R-:W-:Y:S02]  /*00a0*/  ISETP.NE.U32.AND P0, PT, R2.reuse, RZ, PT ;  /* 0x000000ff0200720c */ /* 0x042fe40003f05070 */
[----:B------:R-:W-:Y:S02]  /*00b0*/  ISETP.NE.U32.AND P4, PT, R2, RZ, PT ;  /* 0x000000ff0200720c */ /* 0x000fe40003f85070 */
[C---:B------:R-:W-:Y:S02]  /*00c0*/  ISETP.NE.AND.EX P0, PT, R3.reuse, RZ, PT, P0 ;  /* 0x000000ff0300720c */ /* 0x040fe40003f05300 */
[----:B------:R-:W-:Y:S02]  /*00d0*/  ISETP.NE.AND.EX P4, PT, R3, RZ, PT, P4 ;  /* 0x000000ff0300720c */ /* 0x000fe40003f85340 */
[----:B------:R-:W-:Y:S01]  /*00e0*/  ISETP.NE.AND.EX P2, PT, RZ, UR5, PT, P2 ;  /* 0x00000005ff007c0c */ /* 0x000fe2000bf45320 */
[----:B--2---:R-:W-:Y:S01]  /*00f0*/  IMAD.WIDE.U32 R16, R10, 0x4, R4 ;  /* 0x000000040a107825 */ /* 0x004fe200078e0004 */
[----:B------:R-:W-:-:S02]  /*0100*/  SHF.R.U32.HI R12, RZ, 0x1e, R10 ;  /* 0x0000001eff0c7819 */ /* 0x000fc4000001160a */
[----:B----4-:R-:W-:Y:S01]  /*0110*/  ISETP.NE.U32.AND P3, PT, RZ, UR6, PT ;  /* 0x00000006ff007c0c */ /* 0x010fe2000bf65070 */
[----:B------:R-:W-:-:S03]  /*0120*/  IMAD.SHL.U32 R5, R10, 0x4, RZ ;  /* 0x000000040a057824 */ /* 0x000fc600078e00ff */
[----:B------:R-:W-:Y:S01]  /*0130*/  ISETP.NE.AND.EX P3, PT, RZ, UR7, PT, P3 ;  /* 0x00000007ff007c0c */ /* 0x000fe2000bf65330 */
[----:B------:R-:W2:Y:S04]  /*0140*/  @P0 LDG.E R200, desc[UR16][R16.64] ;  /* 0x0000001010c80981 */ /* 0x000ea8000c1e1900 */
[----:B------:R1:W2:Y:S01]  /*0150*/  @P4 LDG.E R11, desc[UR16][R16.64+0x4] ;  /* 0x00000410100b4981 */ /* 0x0002a2000c1e1900 */
[C---:B------:R-:W-:Y:S01]  /*0160*/  @P2 IADD3 R14, P0, PT, R5.reuse, UR4, RZ ;  /* 0x00000004050e2c10 */ /* 0x040fe2000ff1e0ff */
[----:B------:R-:W3:Y:S03]  /*0170*/  S2R R27, SR_CTAID.X ;  /* 0x00000000001b7919 */ /* 0x000ee60000002500 */
[----:B------:R-:W-:Y:S01]  /*0180*/  @P2 IADD3.X R15, PT, PT, R12, UR5, RZ, P0, !PT ;  /* 0x000000050c0f2c10 */ /* 0x000fe200087fe4ff */
[----:B------:R-:W4:Y:S01]  /*0190*/  @!P4 LDC R89, c[0x0][0x434] ;  /* 0x00010d00ff59cb82 */ /* 0x000f220000000800 */
[----:B------:R-:W-:Y:S01]  /*01a0*/  IMAD.MOV.U32 R3, RZ, RZ, RZ ;  /* 0x000000ffff037224 */ /* 0x000fe200078e00ff */
[----:B------:R-:W-:-:S02]  /*01b0*/  @P3 IADD3 R6, P1, PT, R5, UR6, RZ ;  /* 0x0000000605063c10 */ /* 0x000fc4000ff3e0ff */
[----:B------:R-:W5:Y:S01]  /*01c0*/  @P2 LDG.E R14, desc[UR16][R14.64] ;  /* 0x000000100e0e2981 */ /* 0x000f62000c1e1900 */
[----:B------:R-:W3:Y:S01]  /*01d0*/  LDCU.U8 UR4, c[0x0][0x532] ;  /* 0x0000a640ff0477ac */ /* 0x000ee20008000000 */
[----:B------:R-:W-:Y:S02]  /*01e0*/  @P3 IADD3.X R7, PT, PT, R12, UR7, RZ, P1, !PT ;  /* 0x000000070c073c10 */ /* 0x000fe40008ffe4ff */
[----:B------:R-:W2:Y:S03]  /*01f0*/  @!P2 LDC R0, c[0x0][0x43c] ;  /* 0x00010f00ff00ab82 */ /* 0x000ea60000000800 */
[----:B------:R3:W5:Y:S01]  /*0200*/  @P3 LDG.E R3, desc[UR16][R6.64] ;  /* 0x0000001006033981 */ /* 0x000762000c1e1900 */
[----:B-1----:R-:W-:-:S05]  /*0210*/  IADD3 R16, P0, PT, R5, R8, RZ ;  /* 0x0000000805107210 */ /* 0x002fca0007f1e0ff */
[----:B------:R-:W-:Y:S01]  /*0220*/  IMAD.X R17, R12, 0x1, R9, P0 ;  /* 0x000000010c117824 */ /* 0x000fe200000e0609 */
[----:B------:R-:W-:-:S04]  /*0230*/  ISETP.NE.U32.AND P0, PT, R8, RZ, PT ;  /* 0x000000ff0800720c */ /* 0x000fc80003f05070 */
[C---:B------:R-:W-:Y:S02]  /*0240*/  ISETP.NE.AND.EX P0, PT, R9.reuse, RZ, PT, P0 ;  /* 0x000000ff0900720c */ /* 0x040fe40003f05300 */
[----:B------:R-:W-:Y:S02]  /*0250*/  ISETP.EQ.U32.AND P3, PT, R8, RZ, PT ;  /* 0x000000ff0800720c */ /* 0x000fe40003f62070 */
[----:B---3--:R-:W-:Y:S01]  /*0260*/  ISETP.NE.AND P1, PT, RZ, UR4, PT ;  /* 0x00000004ff007c0c */ /* 0x008fe2000bf25270 */
[----:B------:R-:W1:Y:S03]  /*0270*/  @!P2 LDC.64 R6, c[0x0][0x488] ;  /* 0x00012200ff06ab82 */ /* 0x000e660000000a00 */
[----:B------:R-:W-:-:S05]  /*0280*/  ISETP.EQ.OR.EX P3, PT, R9, RZ, !P1, P3 ;  /* 0x000000ff0900720c */ /* 0x000fca0004f62730 */
[----:B------:R-:W3:Y:S01]  /*0290*/  @!P0 LDC R8, c[0x0][0x438] ;  /* 0x00010e00ff088b82 */ /* 0x000ee20000000800 */
[----:B------:R-:W-:Y:S02]  /*02a0*/  IMAD.MOV.U32 R4, RZ, RZ, -0x1 ;  /* 0xffffffffff047424 */ /* 0x000fe400078e00ff */
[----:B------:R-:W-:-:S05]  /*02b0*/  IMAD.SHL.U32 R2, R27, 0x40, RZ ;  /* 0x000000401b027824 */ /* 0x000fca00078e00ff */
[----:B------:R1:W5:Y:S01]  /*02c0*/  @!P3 LDG.E R4, desc[UR16][R16.64] ;  /* 0x000000101004b981 */ /* 0x000362000c1e1900 */
[----:B--2---:R-:W-:-:S05]  /*02d0*/  @P4 IMAD.IADD R89, R11, 0x1, -R200 ;  /* 0x000000010b594824 */ /* 0x004fca00078e0ac8 */
[----:B----4-:R-:W-:Y:S01]  /*02e0*/  ISETP.GT.AND P3, PT, R89, R2, PT ;  /* 0x000000025900720c */ /* 0x010fe20003f64270 */
[----:B-1-3--:R-:W-:-:S12]  /*02f0*/  @!P0 BRA `(.L_x_1765) ;  /* 0x00000000000c8947 */ /* 0x00afd80003800000 */
[----:B------:R-:W2:Y:S02]  /*0300*/  @P1 LDG.E R9, desc[UR16][R16.64+0x4] ;  /* 0x0000041010091981 */ /* 0x000ea4000c1e1900 */
[----:B--2--5:R-:W-:-:S06]  /*0310*/  @P1 IADD3 R8, PT, PT, R9, -R4, RZ ;  /* 0x8000000409081210 */ /* 0x024fcc0007ffe0ff */
[----:B------:R1:W5:Y:S02]  /*0320*/  @!P1 LDG.E R8, desc[UR16][R16.64] ;  /* 0x0000001010089981 */ /* 0x000364000c1e1900 */
.L_x_1765:
        /* <DEDUP_REMOVED lines=8> */
[----:B------:R-:W1:Y:S03]  /*03b0*/  S2R R188, SR_TID.X ;  /* 0x0000000000bc7919 */ /* 0x000e660000002100 */
[----:B------:R-:W-:Y:S01]  /*03c0*/  @!P2 IADD3 R87, PT, PT, R0, R8, -R3 ;  /* 0x000000080057a210 */ /* 0x000fe20007ffe803 */
[----:B------:R-:W-:-:S02]  /*03d0*/  VIADD R0, R27, 0x1 ;  /* 0x000000011b007836 */ /* 0x000fc40000000000 */
[----:B------:R-:W-:Y:S02]  /*03e0*/  IMAD.MOV.U32 R8, RZ, RZ, R10 ;  /* 0x000000ffff087224 */ /* 0x000fe400078e000a */
[----:B------:R-:W-:Y:S02]  /*03f0*/  VIADD R9, R87, 0x3f ;  /* 0x0000003f57097836 */ /* 0x000fe40000000000 */
[----:B------:R-:W-:Y:S01]  /*0400*/  IMAD R0, R0, 0x40, -R89 ;  /* 0x0000004000007824 */ /* 0x000fe200078e0a59 */
[----:B--2---:R-:W-:Y:S02]  /*0410*/  UIADD3 UR5, UPT, UPT, UR5, 0x3f, URZ ;  /* 0x0000003f05057890 */ /* 0x004fe4000fffe0ff */
[----:B------:R-:W-:Y:S02]  /*0420*/  SHF.R.S32.HI R6, RZ, 0x1f, R9 ;  /* 0x0000001fff067819 */ /* 0x000fe40000011409 */
[----:B----4-:R-:W-:Y:S01]  /*0430*/  IADD3 R7, PT, PT, R9, UR14, R0 ;  /* 0x0000000e09077c10 */ /* 0x010fe2000fffe000 */
[----:B------:R-:W-:Y:S01]  /*0440*/  USHF.R.S32.HI UR4, URZ, 0x1f, UR5 ;  /* 0x0000001fff047899 */ /* 0x000fe20008011405 */
[----:B------:R-:W-:-:S02]  /*0450*/  LEA.HI R6, R6, R9, RZ, 0x6 ;  /* 0x0000000906067211 */ /* 0x000fc400078f30ff */
[----:B------:R-:W-:Y:S01]  /*0460*/  SHF.R.S32.HI R0, RZ, 0x1f, R7 ;  /* 0x0000001fff007819 */ /* 0x000fe20000011407 */
[----:B------:R-:W-:Y:S01]  /*0470*/  ULEA.HI UR4, UR4, UR5, URZ, 0x6 ;  /* 0x0000000504047291 */ /* 0x000fe2000f8f30ff */
[----:B------:R-:W-:Y:S02]  /*0480*/  SHF.R.S32.HI R6, RZ, 0x6, R6 ;  /* 0x00000006ff067819 */ /* 0x000fe40000011406 */
        /* <DEDUP_REMOVED lines=8> */
[----:B------:R-:W-:Y:S01]  /*0510*/  SHF.L.U32 R0, R188, 0x3, RZ ;  /* 0x00000003bc007819 */ /* 0x000fe200000006ff */
[----:B------:R-:W-:Y:S01]  /*0520*/  IMAD.MOV.U32 R15, RZ, RZ, RZ ;  /* 0x000000ffff0f7224 */ /* 0x000fe200078e00ff */
[----:B------:R-:W2:Y:S01]  /*0530*/  LDCU UR7, c[0x0][0x3e0] ;  /* 0x00007c00ff0777ac */ /* 0x000ea20008000800 */
[----:B------:R-:W-:Y:S01]  /*0540*/  IMAD.IADD R89, R89, 0x1, -R2 ;  /* 0x0000000159597824 */ /* 0x000fe200078e0a02 */
[----:B------:R-:W-:Y:S01]  /*0550*/  LOP3.LUT R14, R0, 0x38, RZ, 0xc0, !PT ;  /* 0x00000038000e7812 */ /* 0x000fe200078ec0ff */
[----:B------:R-:W-:Y:S01]  /*0560*/  BSSY.RECONVERGENT B0, `(.L_x_1767) ;  /* 0x0000023000007945 */ /* 0x000fe20003800200 */
[----:B------:R-:W3:Y:S01]  /*0570*/  LDCU.64 UR4, c[0x0][0x410] ;  /* 0x00008200ff0477ac */ /* 0x000ee20008000a00 */
[----:B------:R-:W-:Y:S01]  /*0580*/  SHF.R.U32.HI R0, RZ, 0x3, R188 ;  /* 0x00000003ff007819 */ /* 0x000fe200000116bc */
[----:B------:R-:W4:Y:S03]  /*0590*/  LDCU UR6, c[0x0][0x434] ;  /* 0x00008680ff0677ac */ /* 0x000f260008000800 */
[----:B------:R-:W5:Y:S01]  /*05a0*/  @!P0 LDC.64 R6, c[0x0][0x400] ;  /* 0x00010000ff068b82 */ /* 0x000f620000000a00 */
[----:B--2---:R-:W-:-:S02]  /*05b0*/  IMAD R3, R8, UR7, R23 ;  /* 0x0000000708037c24 */ /* 0x004fc4000f8e0217 */
[----:B-1----:R-:W-:-:S04]  /*05c0*/  IMAD.WIDE.U32 R14, R2, R4, R14 ;  /* 0x00000004020e7225 */ /* 0x002fc800078e000e */
[----:B----4-:R-:W-:Y:S02]  /*05d0*/  IMAD R3, R3, UR6, R2 ;  /* 0x0000000603037c24 */ /* 0x010fe4000f8e0202 */
[----:B-----5:R-:W-:-:S04]  /*05e0*/  @!P0 IMAD.WIDE.U32 R12, R10, R6, RZ ;  /* 0x000000060a0c8225 */ /* 0x020fc800078e00ff */
[----:B------:R-:W-:Y:S02]  /*05f0*/  @!P0 IMAD R7, R10, R7, R13 ;  /* 0x000000070a078224 */ /* 0x000fe400078e020d */
[----:B------:R-:W-:-:S04]  /*0600*/  @P0 IMAD.WIDE.U32 R10, R200, R4, RZ ;  /* 0x00000004c80a0225 */ /* 0x000fc800078e00ff */
[-C--:B------:R-:W-:Y:S01]  /*0610*/  @P0 IMAD R7, R200, R5.reuse, R11 ;  /* 0x00000005c8070224 */ /* 0x080fe200078e020b */
[----:B------:R-:W-:Y:S01]  /*0620*/  @P0 MOV R12, R10 ;  /* 0x0000000a000c0202 */ /* 0x000fe20000000f00 */
[----:B------:R-:W-:Y:S01]  /*0630*/  IMAD R6, R2, R5, R15 ;  /* 0x0000000502067224 */ /* 0x000fe200078e020f */
[----:B------:R-:W-:Y:S02]  /*0640*/  IADD3 R10, PT, PT, R0, 0x10, RZ ;  /* 0x00000010000a7810 */ /* 0x000fe40007ffe0ff */
[----:B------:R-:W-:Y:S01]  /*0650*/  IADD3 R14, P0, PT, R12, R14, RZ ;  /* 0x0000000e0c0e7210 */ /* 0x000fe20007f1e0ff */
[----:B------:R-:W-:Y:S01]  /*0660*/  VIADD R12, R0, 0x20 ;  /* 0x00000020000c7836 */ /* 0x000fe20000000000 */
[-C--:B------:R-:W-:Y:S02]  /*0670*/  ISETP.GE.AND P3, PT, R10, R89.reuse, PT ;  /* 0x000000590a00720c */ /* 0x080fe40003f66270 */
[----:B------:R-:W-:Y:S02]  /*0680*/  IADD3.X R15, PT, PT, R7, R6, RZ, P0, !PT ;  /* 0x00000006070f7210 */ /* 0x000fe400007fe4ff */
[----:B------:R-:W-:-:S02]  /*0690*/  ISETP.GE.AND P0, PT, R0, R89, PT ;  /* 0x000000590000720c */ /* 0x000fc40003f06270 */
[----:B------:R-:W-:Y:S01]  /*06a0*/  IADD3 R10, PT, PT, R0, 0x30, RZ ;  /* 0x00000030000a7810 */ /* 0x000fe20007ffe0ff */
[C---:B---3--:R-:W-:Y:S01]  /*06b0*/  IMAD.WIDE.U32 R14, R23.reuse, UR4, R14 ;  /* 0x00000004170e7c25 */ /* 0x048fe2000f8e000e */
[-C--:B------:R-:W-:Y:S02]  /*06c0*/  ISETP.GE.AND P2, PT, R12, R89.reuse, PT ;  /* 0x000000590c00720c */ /* 0x080fe40003f46270 */
[----:B------:R-:W-:Y:S01]  /*06d0*/  ISETP.GE.AND P1, PT, R10, R89, PT ;  /* 0x000000590a00720c */ /* 0x000fe20003f26270 */
[----:B------:R-:W-:-:S06]  /*06e0*/  IMAD R11, R23, UR5, R15 ;  /* 0x00000005170b7c24 */ /* 0x000fcc000f8e020f */
[----:B------:R-:W-:Y:S06]  /*06f0*/  @P0 BRA `(.L_x_1768) ;  /* 0x0000000000240947 */ /* 0x000fec0003800000 */
[----:B------:R-:W1:Y:S01]  /*0700*/  LDCU.64 UR4, c[0x0][0x3f0] ;  /* 0x00007e00ff0477ac */ /* 0x000e620008000a00 */
[----:B------:R-:W-:-:S05]  /*0710*/  MOV R10, R14 ;  /* 0x0000000e000a7202 */ /* 0x000fca0000000f00 */
[----:B------:R-:W-:-:S04]  /*0720*/  IMAD.WIDE.U32 R6, R0, R4, R10 ;  /* 0x0000000400067225 */ /* 0x000fc800078e000a */
[----:B------:R-:W-:Y:S01]  /*0730*/  IMAD R2, R0, R5, R7 ;  /* 0x0000000500027224 */ /* 0x000fe200078e0207 */
[----:B-1----:R-:W-:-:S04]  /*0740*/  LEA R8, P0, R6, UR4, 0x1 ;  /* 0x0000000406087c11 */ /* 0x002fc8000f8008ff */
[----:B------:R-:W-:-:S05]  /*0750*/  LEA.HI.X R9, R6, UR5, R2, 0x1, P0 ;  /* 0x0000000506097c11 */ /* 0x000fca00080f0c02 */
[----:B------:R1:W-:Y:S04]  /*0760*/  STG.E.128 desc[UR16][R8.64], RZ ;  /* 0x000000ff08007986 */ /* 0x0003e8000c101d10 */
[----:B------:R1:W-:Y:S04]  /*0770*/  STG.E.128 desc[UR16][R8.64+0x80], RZ ;  /* 0x000080ff08007986 */ /* 0x0003e8000c101d10 */
[----:B------:R1:W-:Y:S02]  /*0780*/  STG.E.128 desc[UR16][R8.64+0x100], RZ ;  /* 0x000100ff08007986 */ /* 0x0003e4000c101d10 */
.L_x_1768:
[----:B------:R-:W-:Y:S05]  /*0790*/  BSYNC.RECONVERGENT B0 ;  /* 0x0000000000007941 */ /* 0x000fea0003800200 */
.L_x_1767:
[----:B------:R-:W-:Y:S04]  /*07a0*/  BSSY.RECONVERGENT B0, `(.L_x_1769) ;  /* 0x0000010000007945 */ /* 0x000fe80003800200 */
[----:B------:R-:W-:Y:S05]  /*07b0*/  @P3 BRA `(.L_x_1770) ;  /* 0x0000000000383947 */ /* 0x000fea0003800000 */
[----:B------:R-:W-:Y:S01]  /*07c0*/  IADD3 R7, P0, PT, R0, 0x10, RZ ;  /* 0x0000001000077810 */ /* 0x000fe20007f1e0ff */
[----:B------:R-:W2:Y:S01]  /*07d0*/  LDCU.64 UR4, c[0x0][0x3f0] ;  /* 0x00007e00ff0477ac */ /* 0x000ea20008000a00 */
[----:B-1----:R-:W-:-:S03]  /*07e0*/  IMAD.MOV.U32 R8, RZ, RZ, R14 ;  /* 0x000000ffff087224 */ /* 0x002fc600078e000e */
[----:B------:R-:W-:-:S04]  /*07f0*/  IMAD.X R9, RZ, RZ, RZ, P0 ;  /* 0x000000ffff097224 */ /* 0x000fc800000e06ff */
[----:B------:R-:W-:Y:S01]  /*0800*/  IMAD R2, R9, R4, RZ ;  /* 0x0000000409027224 */ /* 0x000fe200078e02ff */
[----:B------:R-:W-:-:S03]  /*0810*/  MOV R9, R11 ;  /* 0x0000000b00097202 */ /* 0x000fc60000000f00 */
[C---:B------:R-:W-:Y:S02]  /*0820*/  IMAD R2, R7.reuse, R5, R2 ;  /* 0x0000000507027224 */ /* 0x040fe400078e0202 */
[----:B------:R-:W-:-:S03]  /*0830*/  IMAD.WIDE.U32 R8, R7, R4, R8 ;  /* 0x0000000407087225 */ /* 0x000fc600078e0008 */
[----:B--2---:R-:W-:Y:S02]  /*0840*/  LEA R6, P0, R8, UR4, 0x1 ;  /* 0x0000000408067c11 */ /* 0x004fe4000f8008ff */
[----:B------:R-:W-:-:S04]  /*0850*/  IADD3 R7, PT, PT, R9, R2, RZ ;  /* 0x0000000209077210 */ /* 0x000fc80007ffe0ff */
[----:B------:R-:W-:-:S05]  /*0860*/  LEA.HI.X R7, R8, UR5, R7, 0x1, P0 ;  /* 0x0000000508077c11 */ /* 0x000fca00080f0c07 */
[----:B------:R2:W-:Y:S04]  /*0870*/  STG.E.128 desc[UR16][R6.64], RZ ;  /* 0x000000ff06007986 */ /* 0x0005e8000c101d10 */
[----:B------:R2:W-:Y:S04]  /*0880*/  STG.E.128 desc[UR16][R6.64+0x80], RZ ;  /* 0x000080ff06007986 */ /* 0x0005e8000c101d10 */
[----:B------:R2:W-:Y:S02]  /*0890*/  STG.E.128 desc[UR16][R6.64+0x100], RZ ;  /* 0x000100ff06007986 */ /* 0x0005e4000c101d10 */
.L_x_1770:
[----:B------:R-:W-:Y:S05]  /*08a0*/  BSYNC.RECONVERGENT B0 ;  /* 0x0000000000007941 */ /* 0x000fea0003800200 */
.L_x_1769:
[----:B------:R-:W-:Y:S04]  /*08b0*/  BSSY.RECONVERGENT B0, `(.L_x_1771) ;  /* 0x0000010000007945 */ /* 0x000fe80003800200 */
[----:B------:R-:W-:Y:S05]  /*08c0*/  @P2 BRA `(.L_x_1772) ;  /* 0x0000000000382947 */ /* 0x000fea0003800000 */
[----:B--2---:R-:W-:Y:S01]  /*08d0*/  IADD3 R7, P0, PT, R0, 0x20, RZ ;  /* 0x0000002000077810 */ /* 0x004fe20007f1e0ff */
        /* <DEDUP_REMOVED lines=13> */
.L_x_1772:
[----:B------:R-:W-:Y:S05]  /*09b0*/  BSYNC.RECONVERGENT B0 ;  /* 0x0000000000007941 */ /* 0x000fea0003800200 */
.L_x_1771:
[----:B------:R-:W-:Y:S04]  /*09c0*/  BSSY.RECONVERGENT B0, `(.L_x_1773) ;  /* 0x000000f000007945 */ /* 0x000fe80003800200 */
[----:B------:R-:W-:Y:S05]  /*09d0*/  @P1 BRA `(.L_x_1774) ;  /* 0x0000000000341947 */ /* 0x000fea0003800000 */
[----:B------:R-:W4:Y:S01]  /*09e0*/  LDCU.64 UR4, c[0x0][0x3f0] ;  /* 0x00007e00ff0477ac */ /* 0x000f220008000a00 */
[----:B--23--:R-:W-:Y:S02]  /*09f0*/  IADD3 R7, P0, PT, R0, 0x30, RZ ;  /* 0x0000003000077810 */ /* 0x00cfe40007f1e0ff */
[----:B------:R-:W-:Y:S02]  /*0a00*/  MOV R10, R14 ;  /* 0x0000000e000a7202 */ /* 0x000fe40000000f00 */
[----:B-1----:R-:W-:-:S03]  /*0a10*/  IADD3.X R9, PT, PT, RZ, RZ, RZ, P0, !PT ;  /* 0x000000ffff097210 */ /* 0x002fc600007fe4ff */
[----:B------:R-:W-:-:S04]  /*0a20*/  IMAD.WIDE.U32 R10, R7, R4, R10 ;  /* 0x00000004070a7225 */ /* 0x000fc800078e000a */
[----:B------:R-:W-:-:S04]  /*0a30*/  IMAD R2, R9, R4, RZ ;  /* 0x0000000409027224 */ /* 0x000fc800078e02ff */
[----:B------:R-:W-:Y:S01]  /*0a40*/  IMAD R5, R7, R5, R2 ;  /* 0x0000000507057224 */ /* 0x000fe200078e0202 */
[----:B----4-:R-:W-:-:S04]  /*0a50*/  LEA R4, P0, R10, UR4, 0x1 ;  /* 0x000000040a047c11 */ /* 0x010fc8000f8008ff */
[----:B------:R-:W-:-:S04]  /*0a60*/  IADD3 R5, PT, PT, R11, R5, RZ ;  /* 0x000000050b057210 */ /* 0x000fc80007ffe0ff */
[----:B------:R-:W-:-:S05]  /*0a70*/  LEA.HI.X R5, R10, UR5, R5, 0x1, P0 ;  /* 0x000000050a057c11 */ /* 0x000fca00080f0c05 */
[----:B------:R4:W-:Y:S04]  /*0a80*/  STG.E.128 desc[UR16][R4.64], RZ ;  /* 0x000000ff04007986 */ /* 0x0009e8000c101d10 */
[----:B------:R4:W-:Y:S04]  /*0a90*/  STG.E.128 desc[UR16][R4.64+0x80], RZ ;  /* 0x000080ff04007986 */ /* 0x0009e8000c101d10 */
[----:B------:R4:W-:Y:S02]  /*0aa0*/  STG.E.128 desc[UR16][R4.64+0x100], RZ ;  /* 0x000100ff04007986 */ /* 0x0009e4000c101d10 */
.L_x_1774:
[----:B------:R-:W-:Y:S05]  /*0ab0*/  BSYNC.RECONVERGENT B0 ;  /* 0x0000000000007941 */ /* 0x000fea0003800200 */
.L_x_1773:
[----:B------:R-:W4:Y:S01]  /*0ac0*/  LDCU.64 UR4, c[0x0][0x420] ;  /* 0x00008400ff0477ac */ /* 0x000f220008000a00 */
[----:B------:R-:W-:-:S04]  /*0ad0*/  LOP3.LUT P4, R188, R188, 0x7, RZ, 0xc0, !PT ;  /* 0x00000007bcbc7812 */ /* 0x000fc8000788c0ff */
[----:B------:R-:W-:Y:S02]  /*0ae0*/  ISETP.GE.OR P4, PT, R0, R89, P4 ;  /* 0x000000590000720c */ /* 0x000fe40002786670 */
[C---:B------:R-:W-:Y:S02]  /*0af0*/  ISETP.NE.OR P3, PT, R188.reuse, RZ, P3 ;  /* 0x000000ffbc00720c */ /* 0x040fe40001f65670 */
[C---:B------:R-:W-:Y:S02]  /*0b00*/  ISETP.NE.OR P2, PT, R188.reuse, RZ, P2 ;  /* 0x000000ffbc00720c */ /* 0x040fe40001745670 */
[C---:B------:R-:W-:Y:S02]  /*0b10*/  IADD3 R0, P0, PT, R3.reuse, R0, RZ ;  /* 0x0000000003007210 */ /* 0x040fe40007f1e0ff */
[----:B------:R-:W-:Y:S02]  /*0b20*/  ISETP.NE.OR P1, PT, R188, RZ, P1 ;  /* 0x000000ffbc00720c */ /* 0x000fe40000f25670 */
[----:B------:R-:W-:-:S02]  /*0b30*/  LEA.HI.X.SX32 R3, R3, RZ, 0x1, P0 ;  /* 0x000000ff03037211 */ /* 0x000fc400000f0eff */
[----:B----4-:R-:W-:-:S03]  /*0b40*/  LEA R4, P0, R0, UR4, 0x2 ;  /* 0x0000000400047c11 */ /* 0x010fc6000f8010ff */
[----:B------:R-:W-:Y:S01]  /*0b50*/  @!P3 IMAD.MOV.U32 R2, RZ, RZ, 0x7f800000 ;  /* 0x7f800000ff02b424 */ /* 0x000fe200078e00ff */
[----:B------:R-:W-:Y:S01]  /*0b60*/  LEA.HI.X R5, R0, UR5, R3, 0x2, P0 ;  /* 0x0000000500057c11 */ /* 0x000fe200080f1403 */
[----:B------:R-:W-:Y:S02]  /*0b70*/  @!P4 IMAD.MOV.U32 R3, RZ, RZ, 0x7f800000 ;  /* 0x7f800000ff03c424 */ /* 0x000fe400078e00ff */
[----:B------:R-:W-:Y:S02]  /*0b80*/  @!P2 IMAD.MOV.U32 R0, RZ, RZ, 0x7f800000 ;  /* 0x7f800000ff00a424 */ /* 0x000fe400078e00ff */
[----:B------:R4:W-:Y:S04]  /*0b90*/  @!P3 STG.E desc[UR16][R4.64+0x40], R2 ;  /* 0x000040020400b986 */ /* 0x0009e8000c101910 */
[----:B------:R4:W-:Y:S04]  /*0ba0*/  @!P4 STG.E desc[UR16][R4.64], R3 ;  /* 0x000000030400c986 */ /* 0x0009e8000c101910 */
[----:B------:R4:W-:Y:S01]  /*0bb0*/  @!P2 STG.E desc[UR16][R4.64+0x80], R0 ;  /* 0x000080000400a986 */ /* 0x0009e2000c101910 */
[----:B------:R-:W-:Y:S05]  /*0bc0*/  @P1 EXIT ;  /* 0x000000000000194d */ /* 0x000fea0003800000 */
[----:B----4-:R-:W-:-:S05]  /*0bd0*/  MOV R3, 0x7f800000 ;  /* 0x7f80000000037802 */ /* 0x010fca0000000f00 */
[----:B------:R-:W-:Y:S01]  /*0be0*/  STG.E desc[UR16][R4.64+0xc0], R3 ;  /* 0x0000c00304007986 */ /* 0x000fe2000c101910 */
[----:B------:R-:W-:Y:S05]  /*0bf0*/  EXIT ;  /* 0x000000000000794d */ /* 0x000fea0003800000 */
.L_x_1766:
        /* <DEDUP_REMOVED lines=10> */
.L_x_1775:
[----:B------:R-:W-:Y:S05]  /*0ca0*/  BRA.U !UP1, `(.L_x_1776) ;  /* 0x0000000509887547 */ /* 0x000fea000b800000 */
[----:B------:R-:W2:Y:S01]  /*0cb0*/  LDC R7, c[0x0][0x4f0] ;  /* 0x00013c00ff077b82 */ /* 0x000ea20000000800 */
[----:B------:R-:W-:Y:S01]  /*0cc0*/  LEA R4, R0, 0xffffffc0, 0x6 ;  /* 0xffffffc000047811 */ /* 0x000fe200078e30ff */
[----:B------:R-:W3:Y:S01]  /*0cd0*/  LDCU.64 UR4, c[0x0][0x4e8] ;  /* 0x00009d00ff0477ac */ /* 0x000ee20008000a00 */
[----:B-----5:R-:W-:Y:S02]  /*0ce0*/  MOV R8, RZ ;  /* 0x000000ff00087202 */ /* 0x020fe40000000f00 */
[----:B------:R-:W-:Y:S01]  /*0cf0*/  IABS R3, R4 ;  /* 0x0000000400037213 */ /* 0x000fe20000000000 */
[----:B------:R-:W4:Y:S02]  /*0d00*/  LDCU.64 UR6, c[0x0][0x3a0] ;  /* 0x00007400ff0677ac */ /* 0x000f240008000a00 */
[----:B------:R-:W4:Y:S01]  /*0d10*/  LDC R12, c[0x0][0x3e8] ;  /* 0x0000fa00ff0c7b82 */ /* 0x000f220000000800 */
[----:B------:R-:W-:Y:S01]  /*0d20*/  MOV R14, RZ ;  /* 0x000000ff000e7202 */ /* 0x000fe20000000f00 */
[----:B------:R-:W4:Y:S01]  /*0d30*/  LDCU.64 UR12, c[0x0][0x3b8] ;  /* 0x00007700ff0c77ac */ /* 0x000f220008000a00 */
[----:B------:R-:W4:Y:S01]  /*0d40*/  LDCU.64 UR10, c[0x0][0x3c0] ;  /* 0x00007800ff0a77ac */ /* 0x000f220008000a00 */
[----:B--2---:R-:W-:-:S04]  /*0d50*/  IABS R6, R7 ;  /* 0x0000000700067213 */ /* 0x004fc80000000000 */
[----:B------:R-:W1:Y:S08]  /*0d60*/  I2F.RP R11, R6 ;  /* 0x00000006000b7306 */ /* 0x000e700000209400 */
[----:B-1----:R-:W1:Y:S02]  /*0d70*/  MUFU.RCP R9, R11 ;  /* 0x0000000b00097308 */ /* 0x002e640000001000 */
[----:B-1----:R-:W-:-:S06]  /*0d80*/  IADD3 R9, PT, PT, R9, 0xffffffe, RZ ;  /* 0x0ffffffe09097810 */ /* 0x002fcc0007ffe0ff */
[----:B------:R-:W1:Y:S02]  /*0d90*/  F2I.FTZ.U32.TRUNC.NTZ R9, R9 ;  /* 0x0000000900097305 */ /* 0x000e64000021f000 */
[----:B-1----:R-:W-:-:S04]  /*0da0*/  IMAD.MOV R5, RZ, RZ, -R9 ;  /* 0x000000ffff057224 */ /* 0x002fc800078e0a09 */
[----:B------:R-:W-:-:S04]  /*0db0*/  IMAD R5, R5, R6, RZ ;  /* 0x0000000605057224 */ /* 0x000fc800078e02ff */
[----:B------:R-:W-:-:S04]  /*0dc0*/  IMAD.HI.U32 R5, R9, R5, R8 ;  /* 0x0000000509057227 */ /* 0x000fc800078e0008 */
[----:B------:R-:W-:-:S04]  /*0dd0*/  IMAD.MOV.U32 R8, RZ, RZ, R3 ;  /* 0x000000ffff087224 */ /* 0x000fc800078e0003 */
[----:B------:R-:W-:-:S05]  /*0de0*/  IMAD.HI.U32 R3, R5, R8, RZ ;  /* 0x0000000805037227 */ /* 0x000fca00078e00ff */
[----:B------:R-:W-:-:S05]  /*0df0*/  IADD3 R5, PT, PT, -R3, RZ, RZ ;  /* 0x000000ff03057210 */ /* 0x000fca0007ffe1ff */
[----:B------:R-:W-:Y:S02]  /*0e00*/  IMAD R5, R6, R5, R8 ;  /* 0x0000000506057224 */ /* 0x000fe400078e0208 */
[----:B---3--:R-:W-:-:S03]  /*0e10*/  IMAD.WIDE.U32 R8, R10, UR4, RZ ;  /* 0x000000040a087c25 */ /* 0x008fc6000f8e00ff */
[----:B------:R-:W-:Y:S01]  /*0e20*/  ISETP.GT.U32.AND P2, PT, R6, R5, PT ;  /* 0x000000050600720c */ /* 0x000fe20003f44070 */
[----:B------:R-:W-:Y:S01]  /*0e30*/  IMAD R205, R10, UR5, R9 ;  /* 0x000000050acd7c24 */ /* 0x000fe2000f8e0209 */
[----:B------:R-:W1:Y:S11]  /*0e40*/  LDCU.64 UR4, c[0x0][0x3a8] ;  /* 0x00007500ff0477ac */ /* 0x000e760008000a00 */
[----:B------:R-:W-:Y:S01]  /*0e50*/  @!P2 IMAD.IADD R5, R5, 0x1, -R6 ;  /* 0x000000010505a824 */ /* 0x000fe200078e0a06 */
[----:B------:R-:W-:-:S02]  /*0e60*/  @!P2 IADD3 R3, PT, PT, R3, 0x1, RZ ;  /* 0x000000010303a810 */ /* 0x000fc40007ffe0ff */
[----:B------:R-:W-:Y:S02]  /*0e70*/  ISETP.NE.AND P2, PT, R7, RZ, PT ;  /* 0x000000ff0700720c */ /* 0x000fe40003f45270 */
[----:B------:R-:W-:Y:S02]  /*0e80*/  ISETP.GE.U32.AND P0, PT, R5, R6, PT ;  /* 0x000000060500720c */ /* 0x000fe40003f06070 */
[----:B------:R-:W-:-:S04]  /*0e90*/  LOP3.LUT R5, R4, R7, RZ, 0x3c, !PT ;  /* 0x0000000704057212 */ /* 0x000fc800078e3cff */
[----:B------:R-:W-:-:S07]  /*0ea0*/  ISETP.GE.AND P1, PT, R5, RZ, PT ;  /* 0x000000ff0500720c */ /* 0x000fce0003f26270 */
[----:B------:R-:W-:Y:S01]  /*0eb0*/  @P0 VIADD R3, R3, 0x1 ;  /* 0x0000000103030836 */ /* 0x000fe20000000000 */
[----:B------:R-:W-:-:S04]  /*0ec0*/  LEA R204, P0, R8, UR8, 0x2 ;  /* 0x0000000808cc7c11 */ /* 0x000fc8000f8010ff */
[----:B------:R-:W-:Y:S02]  /*0ed0*/  LEA.HI.X R205, R8, UR9, R205, 0x2, P0 ;  /* 0x0000000908cd7c11 */ /* 0x000fe400080f14cd */
[----:B------:R-:W-:Y:S02]  /*0ee0*/  @!P1 IADD3 R3, PT, PT, -R3, RZ, RZ ;  /* 0x000000ff03039210 */ /* 0x000fe40007ffe1ff */
[----:B------:R-:W-:-:S05]  /*0ef0*/  @!P2 LOP3.LUT R3, RZ, R7, RZ, 0x33, !PT ;  /* 0x00000007ff03a212 */ /* 0x000fca00078e33ff */
[----:B------:R-:W-:-:S05]  /*0f00*/  IMAD.WIDE R16, R3, 0x4, R204 ;  /* 0x0000000403107825 */ /* 0x000fca00078e02cc */
[----:B------:R-:W2:Y:S01]  /*0f10*/  LDG.E R8, desc[UR16][R16.64] ;  /* 0x0000001010087981 */ /* 0x000ea2000c1e1900 */
[----:B----4-:R-:W-:Y:S01]  /*0f20*/  IABS R5, R12 ;  /* 0x0000000c00057213 */ /* 0x010fe20000000000 */
[----:B------:R-:W-:Y:S01]  /*0f30*/  IMAD.U32 R134, RZ, RZ, UR12 ;  /* 0x0000000cff867e24 */ /* 0x000fe2000f8e00ff */
[----:B------:R-:W-:Y:S01]  /*0f40*/  IADD3 R3, PT, PT, -R3, RZ, RZ ;  /* 0x000000ff03037210 */ /* 0x000fe20007ffe1ff */
[----:B------:R-:W-:Y:S01]  /*0f50*/  IMAD.U32 R135, RZ, RZ, UR13 ;  /* 0x0000000dff877e24 */ /* 0x000fe2000f8e00ff */
[----:B------:R-:W3:Y:S01]  /*0f60*/  I2F.RP R11, R5 ;  /* 0x00000005000b7306 */ /* 0x000ee20000209400 */
[----:B------:R-:W-:Y:S02]  /*0f70*/  MOV R144, UR10 ;  /* 0x0000000a00907c02 */ /* 0x000fe40008000f00 */
[----:B------:R-:W-:Y:S01]  /*0f80*/  IMAD R4, R7, R3, R4 ;  /* 0x0000000307047224 */ /* 0x000fe200078e0204 */
[----:B------:R-:W-:-:S04]  /*0f90*/  MOV R145, UR11 ;  /* 0x0000000b00917c02 */ /* 0x000fc80008000f00 */
[----:B------:R-:W-:Y:S01]  /*0fa0*/  SHF.R.S32.HI R3, RZ, 0x1f, R4 ;  /* 0x0000001fff037819 */ /* 0x000fe20000011404 */
[----:B---3--:R-:W3:Y:S02]  /*0fb0*/  MUFU.RCP R15, R11 ;  /* 0x0000000b000f7308 */ /* 0x008ee40000001000 */
[----:B---3--:R-:W-:-:S06]  /*0fc0*/  VIADD R15, R15, 0xffffffe ;  /* 0x0ffffffe0f0f7836 */ /* 0x008fcc0000000000 */
[----:B------:R-:W3:Y:S02]  /*0fd0*/  F2I.FTZ.U32.TRUNC.NTZ R15, R15 ;  /* 0x0000000f000f7305 */ /* 0x000ee4000021f000 */
[----:B---3--:R-:W-:-:S05]  /*0fe0*/  IADD3 R6, PT, PT, RZ, -R15, RZ ;  /* 0x8000000fff067210 */ /* 0x008fca0007ffe0ff */
[----:B------:R-:W-:Y:S01]  /*0ff0*/  IMAD R9, R6, R5, RZ ;  /* 0x0000000506097224 */ /* 0x000fe200078e02ff */
        /* <DEDUP_REMOVED lines=8> */
[----:B------:R-:W-:-:S11]  /*1080*/  ISETP.GE.AND P0, PT, R9, RZ, PT ;  /* 0x000000ff0900720c */ /* 0x000fd60003f06270 */
[-C--:B------:R-:W-:Y:S01]  /*1090*/  @!P1 IADD3 R14, PT, PT, R14, -R5.reuse, RZ ;  /* 0x800000050e0e9210 */ /* 0x080fe20007ffe0ff */
[----:B------:R-:W-:Y:S01]  /*10a0*/  @!P1 VIADD R6, R6, 0x1 ;  /* 0x0000000106069836 */ /* 0x000fe20000000000 */
[----:B------:R-:W-:Y:S02]  /*10b0*/  ISETP.NE.AND P1, PT, R12, RZ, PT ;  /* 0x000000ff0c00720c */ /* 0x000fe40003f25270 */
[----:B------:R-:W-:-:S13]  /*10c0*/  ISETP.GE.U32.AND P2, PT, R14, R5, PT ;  /* 0x000000050e00720c */ /* 0x000fda0003f46070 */
[----:B------:R-:W-:-:S05]  /*10d0*/  @P2 IADD3 R6, PT, PT, R6, 0x1, RZ ;  /* 0x0000000106062810 */ /* 0x000fca0007ffe0ff */
[----:B------:R-:W-:Y:S01]  /*10e0*/  @!P0 IMAD.MOV R6, RZ, RZ, -R6 ;  /* 0x000000ffff068224 */ /* 0x000fe200078e0a06 */
[----:B------:R-:W-:Y:S02]  /*10f0*/  @!P1 LOP3.LUT R6, RZ, R12, RZ, 0x33, !PT ;  /* 0x0000000cff069212 */ /* 0x000fe400078e33ff */
[----:B--2---:R-:W-:Y:S01]  /*1100*/  SHF.R.S32.HI R5, RZ, 0x1f, R8 ;  /* 0x0000001fff057819 */ /* 0x004fe20000011408 */
[----:B------:R-:W-:-:S04]  /*1110*/  IMAD.WIDE.U32 R14, R8, UR6, RZ ;  /* 0x00000006080e7c25 */ /* 0x000fc8000f8e00ff */
[C---:B------:R-:W-:Y:S01]  /*1120*/  IMAD R13, R5.reuse, UR6, RZ ;  /* 0x00000006050d7c24 */ /* 0x040fe2000f8e02ff */
[----:B------:R-:W-:Y:S01]  /*1130*/  MOV R12, R14 ;  /* 0x0000000e000c7202 */ /* 0x000fe20000000f00 */
[----:B-1----:R-:W-:Y:S02]  /*1140*/  IMAD R5, R5, UR4, RZ ;  /* 0x0000000405057c24 */ /* 0x002fe4000f8e02ff */
[C---:B------:R-:W-:Y:S02]  /*1150*/  IMAD R13, R8.reuse, UR7, R13 ;  /* 0x00000007080d7c24 */ /* 0x040fe4000f8e020d */
[C---:B------:R-:W-:Y:S02]  /*1160*/  IMAD R5, R8.reuse, UR5, R5 ;  /* 0x0000000508057c24 */ /* 0x040fe4000f8e0205 */
[----:B------:R-:W-:Y:S01]  /*1170*/  IMAD.WIDE.U32 R8, R8, UR4, RZ ;  /* 0x0000000408087c25 */ /* 0x000fe2000f8e00ff */
[----:B------:R-:W1:Y:S01]  /*1180*/  LDCU.128 UR4, c[0x0][0x3d0] ;  /* 0x00007a00ff0477ac */ /* 0x000e620008000c00 */
[----:B------:R-:W-:-:S03]  /*1190*/  IADD3 R13, PT, PT, R15, R13, RZ ;  /* 0x0000000d0f0d7210 */ /* 0x000fc60007ffe0ff */
[----:B------:R-:W-:Y:S01]  /*11a0*/  IADD3 R9, PT, PT, R9, R5, RZ ;  /* 0x0000000509097210 */ /* 0x000fe20007ffe0ff */
[C---:B------:R-:W-:Y:S02]  /*11b0*/  IMAD R5, R3.reuse, R134, RZ ;  /* 0x0000008603057224 */ /* 0x040fe400078e02ff */
[----:B------:R-:W-:Y:S02]  /*11c0*/  IMAD R3, R3, R144, RZ ;  /* 0x0000009003037224 */ /* 0x000fe400078e02ff */
[C---:B------:R-:W-:Y:S02]  /*11d0*/  IMAD R5, R4.reuse, R135, R5 ;  /* 0x0000008704057224 */ /* 0x040fe400078e0205 */
[----:B------:R-:W-:-:S04]  /*11e0*/  IMAD.WIDE.U32 R12, R4, R134, R12 ;  /* 0x00000086040c7225 */ /* 0x000fc800078e000c */
[C---:B------:R-:W-:Y:S01]  /*11f0*/  IMAD R3, R4.reuse, R145, R3 ;  /* 0x0000009104037224 */ /* 0x040fe200078e0203 */
[----:B------:R-:W-:Y:S01]  /*1200*/  IADD3 R13, PT, PT, R13, R5, RZ ;  /* 0x000000050d0d7210 */ /* 0x000fe20007ffe0ff */
[----:B------:R-:W-:Y:S01]  /*1210*/  IMAD.WIDE.U32 R8, R4, R144, R8 ;  /* 0x0000009004087225 */ /* 0x000fe200078e0008 */
[----:B------:R-:W-:-:S03]  /*1220*/  SHF.R.S32.HI R4, RZ, 0x1f, R6 ;  /* 0x0000001fff047819 */ /* 0x000fc60000011406 */
[----:B------:R-:W-:Y:S02]  /*1230*/  IMAD.IADD R9, R9, 0x1, R3 ;  /* 0x0000000109097824 */ /* 0x000fe400078e0203 */
[C---:B-1----:R-:W-:Y:S02]  /*1240*/  IMAD R3, R4.reuse, UR4, RZ ;  /* 0x0000000404037c24 */ /* 0x042fe4000f8e02ff */
[----:B------:R-:W-:Y:S02]  /*1250*/  IMAD R5, R4, UR6, RZ ;  /* 0x0000000604057c24 */ /* 0x000fe4000f8e02ff */
[C---:B------:R-:W-:Y:S02]  /*1260*/  IMAD R3, R6.reuse, UR5, R3 ;  /* 0x0000000506037c24 */ /* 0x040fe4000f8e0203 */
[----:B------:R-:W-:-:S04]  /*1270*/  IMAD.WIDE.U32 R20, R6, UR4, R12 ;  /* 0x0000000406147c25 */ /* 0x000fc8000f8e000c */
[C---:B------:R-:W-:Y:S01]  /*1280*/  IMAD R5, R6.reuse, UR7, R5 ;  /* 0x0000000706057c24 */ /* 0x040fe2000f8e0205 */
[----:B------:R-:W-:Y:S01]  /*1290*/  IADD3 R18, PT, PT, R21, R3, RZ ;  /* 0x0000000315127210 */ /* 0x000fe20007ffe0ff */
[----:B------:R-:W-:-:S05]  /*12a0*/  IMAD.WIDE.U32 R12, R6, UR6, R8 ;  /* 0x00000006060c7c25 */ /* 0x000fca000f8e0008 */
[----:B------:R-:W-:Y:S01]  /*12b0*/  IADD3 R3, PT, PT, R13, R5, RZ ;  /* 0x000000050d037210 */ /* 0x000fe20007ffe0ff */
[----:B------:R-:W-:Y:S06]  /*12c0*/  BRA `(.L_x_1777) ;  /* 0x0000000400507947 */ /* 0x000fec0003800000 */
.L_x_1776:
        /* <DEDUP_REMOVED lines=13> */
[----:B-1----:R-:W-:Y:S01]  /*13a0*/  IADD3 R9, PT, PT, R13, R5, RZ ;  /* 0x000000050d097210 */ /* 0x002fe20007ffe0ff */
[----:B------:R-:W-:Y:S05]  /*13b0*/  BRA `(.L_x_1779) ;  /* 0x0000000000147947 */ /* 0x000fea0003800000 */
.L_x_1778:
[----:B------:R-:W1:Y:S01]  /*13c0*/  LDC.64 R134, c[0x0][0x3b8] ;  /* 0x0000ee00ff867b82 */ /* 0x000e620000000a00 */
[----:B------:R-:W-:-:S05]  /*13d0*/  IADD3 R12, PT, PT, R3, R4, RZ ;  /* 0x00000004030c7210 */ /* 0x000fca0007ffe0ff */
[C---:B-1----:R-:W-:Y:S02]  /*13e0*/  IMAD R9, R12.reuse, R135, RZ ;  /* 0x000000870c097224 */ /* 0x042fe400078e02ff */
[----:B------:R-:W-:-:S05]  /*13f0*/  IMAD.WIDE.U32 R12, R12, R134, RZ ;  /* 0x000000860c0c7225 */ /* 0x000fca00078e00ff */
[----:B------:R-:W-:Y:S02]  /*1400*/  IADD3 R9, PT, PT, R13, R9, RZ ;  /* 0x000000090d097210 */ /* 0x000fe40007ffe0ff */
.L_x_1779:
[----:B------:R-:W-:Y:S05]  /*1410*/  @P0 BRA `(.L_x_1780) ;  /* 0x0000000000340947 */ /* 0x000fea0003800000 */
[----:B------:R-:W1:Y:S01]  /*1420*/  LDC.64 R144, c[0x0][0x3c0] ;  /* 0x0000f000ff907b82 */ /* 0x000e620000000a00 */
[----:B------:R-:W2:Y:S01]  /*1430*/  LDCU.64 UR4, c[0x0][0x3a8] ;  /* 0x00007500ff0477ac */ /* 0x000ea20008000a00 */
[----:B------:R-:W-:Y:S02]  /*1440*/  SHF.R.S32.HI R5, RZ, 0x1f, R3 ;  /* 0x0000001fff057819 */ /* 0x000fe40000011403 */
[----:B-----5:R-:W-:-:S03]  /*1450*/  SHF.R.S32.HI R4, RZ, 0x1f, R8 ;  /* 0x0000001fff047819 */ /* 0x020fc60000011408 */
[----:B-1----:R-:W-:-:S04]  /*1460*/  IMAD R6, R5, R144, RZ ;  /* 0x0000009005067224 */ /* 0x002fc800078e02ff */
[C---:B------:R-:W-:Y:S02]  /*1470*/  IMAD R5, R3.reuse, R145, R6 ;  /* 0x0000009103057224 */ /* 0x040fe400078e0206 */
[----:B------:R-:W-:-:S04]  /*1480*/  IMAD.WIDE.U32 R6, R3, R144, RZ ;  /* 0x0000009003067225 */ /* 0x000fc800078e00ff */
[----:B--2---:R-:W-:Y:S01]  /*1490*/  IMAD R3, R4, UR4, RZ ;  /* 0x0000000404037c24 */ /* 0x004fe2000f8e02ff */
[----:B------:R-:W-:-:S03]  /*14a0*/  IADD3 R7, PT, PT, R7, R5, RZ ;  /* 0x0000000507077210 */ /* 0x000fc60007ffe0ff */
[C---:B------:R-:W-:Y:S02]  /*14b0*/  IMAD R3, R8.reuse, UR5, R3 ;  /* 0x0000000508037c24 */ /* 0x040fe4000f8e0203 */
[----:B------:R-:W-:-:S05]  /*14c0*/  IMAD.WIDE.U32 R14, R8, UR4, R6 ;  /* 0x00000004080e7c25 */ /* 0x000fca000f8e0006 */
[----:B------:R-:W-:Y:S01]  /*14d0*/  IADD3 R11, PT, PT, R15, R3, RZ ;  /* 0x000000030f0b7210 */ /* 0x000fe20007ffe0ff */
[----:B------:R-:W-:Y:S06]  /*14e0*/  BRA `(.L_x_1781) ;  /* 0x0000000000147947 */ /* 0x000fec0003800000 */
.L_x_1780:
[----:B------:R-:W1:Y:S01]  /*14f0*/  LDC.64 R144, c[0x0][0x3c0] ;  /* 0x0000f000ff907b82 */ /* 0x000e620000000a00 */
[----:B------:R-:W-:-:S05]  /*1500*/  IADD3 R3, PT, PT, R3, R4, RZ ;  /* 0x0000000403037210 */ /* 0x000fca0007ffe0ff */
[C---:B-1----:R-:W-:Y:S02]  /*1510*/  IMAD R11, R3.reuse, R145, RZ ;  /* 0x00000091030b7224 */ /* 0x042fe400078e02ff */
[----:B------:R-:W-:-:S05]  /*1520*/  IMAD.WIDE.U32 R14, R3, R144, RZ ;  /* 0x00000090030e7225 */ /* 0x000fca00078e00ff */
[----:B------:R-:W-:-:S07]  /*1530*/  IADD3 R11, PT, PT, R15, R11, RZ ;  /* 0x0000000b0f0b7210 */ /* 0x000fce0007ffe0ff */
.L_x_1781:
[----:B-----5:R-:W1:Y:S01]  /*1540*/  LDC R8, c[0x0][0x3e8] ;  /* 0x0000fa00ff087b82 */ /* 0x020e620000000800 */
[----:B------:R-:W-:Y:S02]  /*1550*/  MOV R6, RZ ;  /* 0x000000ff00067202 */ /* 0x000fe40000000f00 */
[----:B------:R-:W-:Y:S02]  /*1560*/  CS2R R204, SRZ ;  /* 0x0000000000cc7805 */ /* 0x000fe4000001ff00 */
[----:B-1----:R-:W-:-:S04]  /*1570*/  IABS R3, R8 ;  /* 0x0000000800037213 */ /* 0x002fc80000000000 */
[----:B------:R-:W1:Y:S08]  /*1580*/  I2F.RP R15, R3 ;  /* 0x00000003000f7306 */ /* 0x000e700000209400 */
[----:B-1----:R-:W1:Y:S02]  /*1590*/  MUFU.RCP R7, R15 ;  /* 0x0000000f00077308 */ /* 0x002e640000001000 */
[----:B-1----:R-:W-:-:S02]  /*15a0*/  IADD3 R7, PT, PT, R7, 0xffffffe, RZ ;  /* 0x0ffffffe07077810 */ /* 0x002fc40007ffe0ff */
[----:B------:R-:W-:-:S04]  /*15b0*/  MOV R15, R11 ;  /* 0x0000000b000f7202 */ /* 0x000fc80000000f00 */
[----:B------:R-:W1:Y:S02]  /*15c0*/  F2I.FTZ.U32.TRUNC.NTZ R7, R7 ;  /* 0x0000000700077305 */ /* 0x000e64000021f000 */
[----:B-1----:R-:W-:-:S04]  /*15d0*/  IMAD.MOV R4, RZ, RZ, -R7 ;  /* 0x000000ffff047224 */ /* 0x002fc800078e0a07 */
        /* <DEDUP_REMOVED lines=10> */
[----:B------:R-:W-:Y:S02]  /*1680*/  @!P0 IADD3 R13, PT, PT, R13, 0x1, RZ ;  /* 0x000000010d0d8810 */ /* 0x000fe40007ffe0ff */
[----:B------:R-:W-:Y:S02]  /*1690*/  ISETP.NE.AND P0, PT, R8, RZ, PT ;  /* 0x000000ff0800720c */ /* 0x000fe40003f05270 */
[----:B------:R-:W-:Y:S02]  /*16a0*/  ISETP.GE.U32.AND P2, PT, R4, R3, PT ;  /* 0x000000030400720c */ /* 0x000fe40003f46070 */
[----:B------:R-:W-:Y:S01]  /*16b0*/  LOP3.LUT R3, R23, R8, RZ, 0x3c, !PT ;  /* 0x0000000817037212 */ /* 0x000fe200078e3cff */
[----:B------:R-:W2:Y:S03]  /*16c0*/  LDC.64 R4, c[0x0][0x3d0] ;  /* 0x0000f400ff047b82 */ /* 0x000ea60000000a00 */
[----:B------:R-:W-:-:S02]  /*16d0*/  ISETP.GE.AND P1, PT, R3, RZ, PT ;  /* 0x000000ff0300720c */ /* 0x000fc40003f26270 */
[----:B------:R-:W-:-:S05]  /*16e0*/  LEA R3, R0, 0xffffffc0, 0x6 ;  /* 0xffffffc000037811 */ /* 0x000fca00078e30ff */
[----:B------:R-:W-:Y:S01]  /*16f0*/  @P2 IADD3 R13, PT, PT, R13, 0x1, RZ ;  /* 0x000000010d0d2810 */ /* 0x000fe20007ffe0ff */
[----:B------:R-:W-:-:S04]  /*1700*/  IMAD.WIDE.U32 R14, R3, R144, R14 ;  /* 0x00000090030e7225 */ /* 0x000fc800078e000e */
[----:B------:R-:W-:Y:S02]  /*1710*/  IMAD R15, R3, R145, R15 ;  /* 0x00000091030f7224 */ /* 0x000fe400078e020f */
[----:B------:R-:W-:Y:S01]  /*1720*/  @!P1 IMAD.MOV R13, RZ, RZ, -R13 ;  /* 0x000000ffff0d9224 */ /* 0x000fe200078e0a0d */
[----:B------:R-:W-:Y:S02]  /*1730*/  @!P0 LOP3.LUT R13, RZ, R8, RZ, 0x33, !PT ;  /* 0x00000008ff0d8212 */ /* 0x000fe400078e33ff */
[----:B------:R-:W-:-:S03]  /*1740*/  MOV R8, R12 ;  /* 0x0000000c00087202 */ /* 0x000fc60000000f00 */
[----:B-1----:R-:W-:-:S04]  /*1750*/  IMAD.WIDE.U32 R14, R13, R6, R14 ;  /* 0x000000060d0e7225 */ /* 0x002fc800078e000e */
[----:B------:R-:W-:Y:S01]  /*1760*/  IMAD.WIDE.U32 R16, R3, R134, R8 ;  /* 0x0000008603107225 */ /* 0x000fe200078e0008 */
[----:B------:R-:W-:-:S03]  /*1770*/  SHF.R.S32.HI R9, RZ, 0x1f, R13 ;  /* 0x0000001fff097819 */ /* 0x000fc6000001140d */
[----:B------:R-:W-:Y:S02]  /*1780*/  IMAD R17, R3, R135, R17 ;  /* 0x0000008703117224 */ /* 0x000fe400078e0211 */
[C---:B------:R-:W-:Y:S02]  /*1790*/  IMAD R8, R9.reuse, R6, RZ ;  /* 0x0000000609087224 */ /* 0x040fe400078e02ff */
[-C--:B--2---:R-:W-:Y:S02]  /*17a0*/  IMAD R12, R9, R4.reuse, RZ ;  /* 0x00000004090c7224 */ /* 0x084fe400078e02ff */
[C---:B------:R-:W-:Y:S02]  /*17b0*/  IMAD R7, R13.reuse, R7, R8 ;  /* 0x000000070d077224 */ /* 0x040fe400078e0208 */
[----:B------:R-:W-:-:S03]  /*17c0*/  IMAD.WIDE.U32 R20, R13, R4, R16 ;  /* 0x000000040d147225 */ /* 0x000fc600078e0010 */
[----:B------:R-:W-:Y:S01]  /*17d0*/  IADD3 R3, PT, PT, R15, R7, RZ ;  /* 0x000000070f037210 */ /* 0x000fe20007ffe0ff */
[----:B------:R-:W-:Y:S02]  /*17e0*/  IMAD R5, R13, R5, R12 ;  /* 0x000000050d057224 */ /* 0x000fe400078e020c */
[----:B------:R-:W-:-:S03]  /*17f0*/  IMAD.MOV.U32 R12, RZ, RZ, R14 ;  /* 0x000000ffff0c7224 */ /* 0x000fc600078e000e */
[----:B------:R-:W-:-:S07]  /*1800*/  IADD3 R18, PT, PT, R21, R5, RZ ;  /* 0x0000000515127210 */ /* 0x000fce0007ffe0ff */
.L_x_1777:
[----:B------:R-:W-:Y:S01]  /*1810*/  ISETP.NE.AND P0, PT, R200, -0x1, PT ;  /* 0xffffffffc800780c */ /* 0x000fe20003f05270 */
[----:B------:R-:W-:Y:S01]  /*1820*/  IMAD.IADD R194, R89, 0x1, -R2 ;  /* 0x0000000159c27824 */ /* 0x000fe200078e0a02 */
[----:B------:R-:W-:Y:S01]  /*1830*/  SHF.R.U32.HI R14, RZ, 0x3, R188 ;  /* 0x00000003ff0e7819 */ /* 0x000fe200000116bc */
[----:B------:R-:W-:Y:S01]  /*1840*/  IMAD.SHL.U32 R147, R188, 0x8, RZ ;  /* 0x00000008bc937824 */ /* 0x000fe200078e00ff */
[----:B------:R-:W1:Y:S01]  /*1850*/  LDCU.64 UR4, c[0x0][0x3c8] ;  /* 0x00007900ff0477ac */ /* 0x000e620008000a00 */
[----:B------:R-:W-:Y:S01]  /*1860*/  IMAD.MOV.U32 R15, RZ, RZ, RZ ;  /* 0x000000ffff0f7224 */ /* 0x000fe200078e00ff */
[CC--:B------:R-:W-:Y:S01]  /*1870*/  ISETP.GE.AND P6, PT, R14.reuse, R194.reuse, PT ;  /* 0x000000c20e00720c */ /* 0x0c0fe20003fc6270 */
[----:B------:R-:W-:Y:S01]  /*1880*/  VIADD R21, R14, 0x10 ;  /* 0x000000100e157836 */ /* 0x000fe20000000000 */
[----:B------:R-:W-:Y:S01]  /*1890*/  LOP3.LUT R186, R147, 0x38, RZ, 0xc0, !PT ;  /* 0x0000003893ba7812 */ /* 0x000fe200078ec0ff */
[----:B------:R-:W-:Y:S01]  /*18a0*/  IMAD.WIDE.U32 R26, R27, 0x40, R14 ;  /* 0x000000401b1a7825 */ /* 0x000fe200078e000e */
[----:B------:R-:W-:Y:S01]  /*18b0*/  SHF.L.U32 R184, R0, 0x6, RZ ;  /* 0x0000000600b87819 */ /* 0x000fe200000006ff */
[----:B------:R-:W2:Y:S01]  /*18c0*/  LDCU.64 UR6, c[0x0][0x388] ;  /* 0x00007100ff0677ac */ /* 0x000ea20008000a00 */
[-C--:B------:R-:W-:Y:S01]  /*18d0*/  ISETP.GE.AND P4, PT, R21, R194.reuse, PT ;  /* 0x000000c21500720c */ /* 0x080fe20003f86270 */
[----:B------:R-:W3:Y:S01]  /*18e0*/  @!P0 LDC.64 R6, c[0x0][0x398] ;  /* 0x0000e600ff068b82 */ /* 0x000ee20000000a00 */
[----:B------:R-:W-:Y:S01]  /*18f0*/  VIADD R13, R14, 0x20 ;  /* 0x000000200e0d7836 */ /* 0x000fe20000000000 */
[----:B------:R-:W-:Y:S01]  /*1900*/  SHF.L.U64.HI R86, R134, 0x4, R135 ;  /* 0x0000000486567819 */ /* 0x000fe20000010287 */
[----:B------:R-:W-:Y:S01]  /*1910*/  VIADD R15, R14, 0x30 ;  /* 0x000000300e0f7836 */ /* 0x000fe20000000000 */
[----:B------:R-:W-:Y:S01]  /*1920*/  SHF.R.U32.HI R190, RZ, 0x1, R188 ;  /* 0x00000001ffbe7819 */ /* 0x000fe200000116bc */
[----:B------:R-:W-:Y:S01]  /*1930*/  VIADD R148, R184, 0xffffffc0 ;  /* 0xffffffc0b8947836 */ /* 0x000fe20000000000 */
[----:B------:R-:W-:Y:S01]  /*1940*/  ISETP.GE.AND P1, PT, R13, R194, PT ;  /* 0x000000c20d00720c */ /* 0x000fe20003f26270 */
[C---:B------:R-:W-:Y:S01]  /*1950*/  IMAD.SHL.U32 R150, R188.reuse, 0x40, RZ ;  /* 0x00000040bc967824 */ /* 0x040fe200078e00ff */
[----:B------:R-:W4:Y:S01]  /*1960*/  @P0 LDC.64 R4, c[0x0][0x3b0] ;  /* 0x0000ec00ff040b82 */ /* 0x000f220000000a00 */
[----:B------:R-:W-:Y:S01]  /*1970*/  IMAD.SHL.U32 R187, R188, 0x20, RZ ;  /* 0x00000020bcbb7824 */ /* 0x000fe200078e00ff */
[----:B------:R-:W-:Y:S01]  /*1980*/  MOV R185, 0x20 ;  /* 0x0000002000b97802 */ /* 0x000fe20000000f00 */
[----:B------:R-:W-:Y:S01]  /*1990*/  IMAD.MOV.U32 R146, RZ, RZ, 0x40 ;  /* 0x00000040ff927424 */ /* 0x000fe200078e00ff */
[----:B------:R-:W-:-:S02]  /*19a0*/  @!P4 IADD3 R32, P2, PT, R26, 0x10, RZ ;  /* 0x000000101a20c810 */ /* 0x000fc40007f5e0ff */
[----:B------:R-:W-:Y:S02]  /*19b0*/  LOP3.LUT R149, R186, 0x1c0, R150, 0xf8, !PT ;  /* 0x000001c0ba957812 */ /* 0x000fe400078ef896 */
[----:B------:R-:W5:Y:S01]  /*19c0*/  @!P6 LDC.64 R8, c[0x0][0x3b0] ;  /* 0x0000ec00ff08eb82 */ /* 0x000f620000000a00 */
[----:B------:R-:W-:Y:S02]  /*19d0*/  LOP3.LUT R192, R150, 0x400, RZ, 0xc0, !PT ;  /* 0x0000040096c07812 */ /* 0x000fe400078ec0ff */
[----:B------:R-:W-:Y:S01]  /*19e0*/  LOP3.LUT R187, R187, 0x7c00, RZ, 0xc0, !PT ;  /* 0x00007c00bbbb7812 */ /* 0x000fe200078ec0ff */
[----:B---3--:R-:W-:-:S04]  /*19f0*/  @!P0 IMAD.WIDE.U32 R16, R10, R6, RZ ;  /* 0x000000060a108225 */ /* 0x008fc800078e00ff */
[----:B----4-:R-:W-:-:S04]  /*1a00*/  @P0 IMAD.WIDE.U32 R24, R200, R4, RZ ;  /* 0x00000004c8180225 */ /* 0x010fc800078e00ff */
[----:B------:R-:W-:Y:S02]  /*1a10*/  @!P0 IMAD R4, R10, R7, R17 ;  /* 0x000000070a048224 */ /* 0x000fe400078e0211 */
[----:B------:R-:W3:Y:S01]  /*1a20*/  @!P4 LDC.64 R6, c[0x0][0x3b0] ;  /* 0x0000ec00ff06cb82 */ /* 0x000ee20000000a00 */
[----:B------:R-:W-:Y:S02]  /*1a30*/  @P0 IMAD.MOV.U32 R16, RZ, RZ, R24 ;  /* 0x000000ffff100224 */ /* 0x000fe400078e0018 */
[----:B------:R-:W-:Y:S02]  /*1a40*/  @P0 IMAD R4, R200, R5, R25 ;  /* 0x00000005c8040224 */ /* 0x000fe400078e0219 */
[----:B------:R-:W-:Y:S01]  /*1a50*/  @!P4 IMAD.X R25, RZ, RZ, R27, P2 ;  /* 0x000000ffff19c224 */ /* 0x000fe200010e061b */
[----:B------:R-:W-:Y:S01]  /*1a60*/  IADD3 R16, P0, PT, R186, R16, RZ ;  /* 0x00000010ba107210 */ /* 0x000fe20007f1e0ff */
[----:B-----5:R-:W-:Y:S01]  /*1a70*/  @!P6 IMAD R19, R27, R8, RZ ;  /* 0x000000081b13e224 */ /* 0x020fe200078e02ff */
[----:B------:R-:W4:Y:S03]  /*1a80*/  @!P6 LDC.64 R10, c[0x0][0x380] ;  /* 0x0000e000ff0aeb82 */ /* 0x000f260000000a00 */
[----:B------:R-:W-:Y:S01]  /*1a90*/  IMAD.X R17, RZ, RZ, R4, P0 ;  /* 0x000000ffff117224 */ /* 0x000fe200000e0604 */
[----:B------:R-:W-:Y:S01]  /*1aa0*/  ISETP.GE.AND P0, PT, R15, R194, PT ;  /* 0x000000c20f00720c */ /* 0x000fe20003f06270 */
[----:B------:R-:W-:-:S02]  /*1ab0*/  @!P6 IMAD R9, R26, R9, R19 ;  /* 0x000000091a09e224 */ /* 0x000fc400078e0213 */
[C---:B-1----:R-:W-:Y:S01]  /*1ac0*/  IMAD.WIDE.U32 R16, R23.reuse, UR4, R16 ;  /* 0x0000000417107c25 */ /* 0x042fe2000f8e0010 */
[----:B------:R-:W1:Y:S01]  /*1ad0*/  @!P4 LDC.64 R4, c[0x0][0x380] ;  /* 0x0000e000ff04cb82 */ /* 0x000e620000000a00 */
[----:B------:R-:W-:Y:S02]  /*1ae0*/  UMOV UR4, 0x400 ;  /* 0x0000040000047882 */ /* 0x000fe40000000000 */
[----:B------:R-:W-:Y:S02]  /*1af0*/  IMAD R23, R23, UR5, R17 ;  /* 0x0000000517177c24 */ /* 0x000fe4000f8e0211 */
[----:B------:R-:W-:Y:S02]  /*1b00*/  @!P6 IMAD.MOV.U32 R22, RZ, RZ, R16 ;  /* 0x000000ffff16e224 */ /* 0x000fe400078e0010 */
[----:B---3--:R-:W-:Y:S01]  /*1b10*/  @!P4 IMAD R17, R25, R6, RZ ;  /* 0x000000061911c224 */ /* 0x008fe200078e02ff */
[----:B------:R-:W3:Y:S01]  /*1b20*/  S2UR UR5, SR_CgaCtaId ;  /* 0x00000000000579c3 */ /* 0x000ee20000008800 */
[C---:B------:R-:W-:Y:S01]  /*1b30*/  @!P6 IMAD.WIDE.U32 R34, R26.reuse, R8, R22 ;  /* 0x000000081a22e225 */ /* 0x040fe200078e0016 */
[----:B------:R-:W-:-:S03]  /*1b40*/  @!P0 IADD3 R19, P2, PT, R26, 0x30, RZ ;  /* 0x000000301a138810 */ /* 0x000fc60007f5e0ff */
[----:B------:R-:W-:Y:S01]  /*1b50*/  @!P4 IMAD R7, R32, R7, R17 ;  /* 0x000000072007c224 */ /* 0x000fe200078e0211 */
[----:B------:R-:W-:Y:S01]  /*1b60*/  @!P1 IADD3 R17, P3, PT, R26, 0x20, RZ ;  /* 0x000000201a119810 */ /* 0x000fe20007f7e0ff */
[----:B------:R-:W-:Y:S02]  /*1b70*/  @!P4 IMAD.MOV.U32 R22, RZ, RZ, R16 ;  /* 0x000000ffff16c224 */ /* 0x000fe400078e0010 */
[----:B------:R-:W-:Y:S02]  /*1b80*/  @!P6 IMAD.IADD R8, R35, 0x1, R9 ;  /* 0x000000012308e824 */ /* 0x000fe400078e0209 */
[----:B------:R-:W-:Y:S01]  /*1b90*/  @!P1 IMAD.X R25, RZ, RZ, R27, P3 ;  /* 0x000000ffff199224 */ /* 0x000fe200018e061b */
[----:B----4-:R-:W-:Y:S01]  /*1ba0*/  @!P6 LEA R28, P3, R34, R10, 0x1 ;  /* 0x0000000a221ce211 */ /* 0x010fe200078608ff */
[----:B------:R-:W-:-:S03]  /*1bb0*/  @!P4 IMAD.WIDE.U32 R32, R32, R6, R22 ;  /* 0x000000062020c225 */ /* 0x000fc600078e0016 */
[----:B------:R-:W-:Y:S01]  /*1bc0*/  @!P6 LEA.HI.X R29, R34, R11, R8, 0x1, P3 ;  /* 0x0000000b221de211 */ /* 0x000fe200018f0c08 */
[----:B------:R-:W-:Y:S01]  /*1bd0*/  @!P0 IMAD.X R27, RZ, RZ, R27, P2 ;  /* 0x000000ffff1b8224 */ /* 0x000fe200010e061b */
[----:B------:R-:W-:Y:S01]  /*1be0*/  IADD3 R8, P3, PT, R186, R20, RZ ;  /* 0x00000014ba087210 */ /* 0x000fe20007f7e0ff */
[----:B------:R-:W-:Y:S01]  /*1bf0*/  @!P4 IMAD.IADD R6, R33, 0x1, R7 ;  /* 0x000000012106c824 */ /* 0x000fe200078e0207 */
[C---:B-1----:R-:W-:Y:S01]  /*1c00*/  @!P4 LEA R30, P2, R32.reuse, R4, 0x1 ;  /* 0x00000004201ec211 */ /* 0x042fe200078408ff */
[----:B------:R-:W1:Y:S01]  /*1c10*/  @!P1 LDC.64 R10, c[0x0][0x3b0] ;  /* 0x0000ec00ff0a9b82 */ /* 0x000e620000000a00 */
[----:B------:R-:W-:Y:S02]  /*1c20*/  @!P1 IMAD.MOV.U32 R20, RZ, RZ, R16 ;  /* 0x000000ffff149224 */ /* 0x000fe400078e0010 */
[----:B------:R-:W-:Y:S01]  /*1c30*/  IMAD.X R9, RZ, RZ, R18, P3 ;  /* 0x000000ffff097224 */ /* 0x000fe200018e0612 */
[----:B------:R-:W-:Y:S01]  /*1c40*/  @!P4 LEA.HI.X R31, R32, R5, R6, 0x1, P2 ;  /* 0x00000005201fc211 */ /* 0x000fe200010f0c06 */
[----:B---3--:R-:W-:Y:S01]  /*1c50*/  ULEA UR5, UR5, UR4, 0x18 ;  /* 0x0000000405057291 */ /* 0x008fe2000f8ec0ff */
[----:B------:R-:W-:Y:S01]  /*1c60*/  LOP3.LUT R5, R147, 0x1f8, RZ, 0xc0, !PT ;  /* 0x000001f893057812 */ /* 0x000fe200078ec0ff */
[----:B------:R-:W-:Y:S01]  /*1c70*/  IMAD.WIDE.U32 R32, R14, R134, R8 ;  /* 0x000000860e207225 */ /* 0x000fe200078e0008 */
[----:B------:R-:W3:Y:S02]  /*1c80*/  @!P0 LDC.64 R6, c[0x0][0x3b0] ;  /* 0x0000ec00ff068b82 */ /* 0x000ee40000000a00 */
[----:B------:R-:W-:Y:S01]  /*1c90*/  LOP3.LUT R4, R5, 0x38, R188, 0x78, !PT ;  /* 0x0000003805047812 */ /* 0x000fe200078e78bc */
[----:B------:R-:W-:Y:S01]  /*1ca0*/  IMAD.IADD R18, R87, 0x1, -R148 ;  /* 0x0000000157127824 */ /* 0x000fe200078e0a94 */
[----:B--2---:R-:W-:Y:S01]  /*1cb0*/  LEA R196, P3, R32, UR6, 0x1 ;  /* 0x0000000620c47c11 */ /* 0x004fe2000f8608ff */
[----:B------:R-:W-:Y:S01]  /*1cc0*/  @!P0 IMAD.MOV.U32 R22, RZ, RZ, R16 ;  /* 0x000000ffff168224 */ /* 0x000fe200078e0010 */
[----:B------:R-:W-:Y:S01]  /*1cd0*/  LOP3.LUT R213, R4, 0x1e00, R147, 0xf8, !PT ;  /* 0x00001e0004d57812 */ /* 0x000fe200078ef893 */
[----:B------:R-:W-:Y:S01]  /*1ce0*/  IMAD R195, R14, R135, R33 ;  /* 0x000000870ec37224 */ /* 0x000fe200078e0221 */
[----:B------:R-:W2:Y:S01]  /*1cf0*/  @!P1 LDC.64 R8, c[0x0][0x380] ;  /* 0x0000e000ff089b82 */ /* 0x000ea20000000a00 */
[----:B------:R-:W-:-:S02]  /*1d00*/  ISETP.GE.AND P5, PT, R21, R18, PT ;  /* 0x000000121500720c */ /* 0x000fc40003fa6270 */
[----:B------:R-:W-:Y:S01]  /*1d10*/  ISETP.GE.AND P2, PT, R21, R18, PT ;  /* 0x000000121500720c */ /* 0x000fe20003f46270 */
[----:B------:R-:W-:Y:S01]  /*1d20*/  @!P1 IMAD.MOV.U32 R21, RZ, RZ, R23 ;  /* 0x000000ffff159224 */ /* 0x000fe200078e0017 */
[----:B------:R-:W-:Y:S02]  /*1d30*/  LEA R213, R213, UR5, 0x1 ;  /* 0x00000005d5d57c11 */ /* 0x000fe4000f8e08ff */
[----:B------:R-:W-:Y:S01]  /*1d40*/  LEA.HI.X R195, R32, UR7, R195, 0x1, P3 ;  /* 0x0000000720c37c11 */ /* 0x000fe200098f0cc3 */
[----:B------:R-:W4:Y:S01]  /*1d50*/  @!P0 LDC.64 R4, c[0x0][0x380] ;  /* 0x0000e000ff048b82 */ /* 0x000f220000000a00 */
[-C--:B-1----:R-:W-:Y:S01]  /*1d60*/  @!P1 IMAD R16, R25, R10.reuse, RZ ;  /* 0x0000000a19109224 */ /* 0x082fe200078e02ff */
[----:B------:R-:W-:Y:S01]  /*1d70*/  @!PT LDS RZ, [RZ] ;  /* 0x00000000fffff984 */ /* 0x000fe20000000800 */
[----:B------:R-:W-:Y:S01]  /*1d80*/  @!PT LDS RZ, [RZ] ;  /* 0x00000000fffff984 */ /* 0x000fe20000000800 */
[----:B------:R-:W-:Y:S01]  /*1d90*/  @!PT LDS RZ, [RZ] ;  /* 0x00000000fffff984 */ /* 0x000fe20000000800 */
[----:B------:R-:W-:Y:S01]  /*1da0*/  @!P6 LDGSTS.E.BYPASS.LTC128B.128 [R213], desc[UR16][R28.64] ;  /* 0x000000001cd5efae */ /* 0x000fe2000b981a10 */
[C---:B------:R-:W-:Y:S01]  /*1db0*/  @!P1 IMAD.WIDE.U32 R20, R17.reuse, R10, R20 ;  /* 0x0000000a11149225 */ /* 0x040fe200078e0014 */
[----:B------:R-:W1:Y:S02]  /*1dc0*/  LDCU.64 UR6, c[0x0][0x390] ;  /* 0x00007200ff0677ac */ /* 0x000e640008000a00 */
[----:B------:R-:W-:Y:S01]  /*1dd0*/  @!P6 LDGSTS.E.BYPASS.LTC128B.128 [R213+0x2000], desc[UR16][R28.64+0x80] ;  /* 0x020000801cd5efae */ /* 0x000fe2000b981a10 */
[----:B------:R-:W-:-:S02]  /*1de0*/  @!P1 IMAD R11, R17, R11, R16 ;  /* 0x0000000b110b9224 */ /* 0x000fc400078e0210 */
[----:B---3--:R-:W-:Y:S01]  /*1df0*/  @!P0 IMAD R10, R27, R6, RZ ;  /* 0x000000061b0a8224 */ /* 0x008fe200078e02ff */
[----:B------:R-:W-:Y:S01]  /*1e00*/  @!P6 LDGSTS.E.BYPASS.LTC128B.128 [R213+0x4000], desc[UR16][R28.64+0x100] ;  /* 0x040001001cd5efae */ /* 0x000fe2000b981a10 */
[----:B------:R-:W-:Y:S01]  /*1e10*/  @!P1 IMAD.IADD R11, R21, 0x1, R11 ;  /* 0x00000001150b9824 */ /* 0x000fe200078e020b */
[----:B------:R-:W-:Y:S01]  /*1e20*/  ISETP.GE.AND P6, PT, R14, R18, PT ;  /* 0x000000120e00720c */ /* 0x000fe20003fc6270 */
[C---:B------:R-:W-:Y:S01]  /*1e30*/  @!P0 IMAD R7, R19.reuse, R7, R10 ;  /* 0x0000000713078224 */ /* 0x040fe200078e020a */
[----:B------:R-:W-:Y:S01]  /*1e40*/  @!P4 LDGSTS.E.BYPASS.LTC128B.128 [R213+0x800], desc[UR16][R30.64] ;  /* 0x008000001ed5cfae */ /* 0x000fe2000b981a10 */
[----:B------:R-:W-:Y:S01]  /*1e50*/  @!P0 IMAD.WIDE.U32 R22, R19, R6, R22 ;  /* 0x0000000613168225 */ /* 0x000fe200078e0016 */
[C---:B--2---:R-:W-:Y:S02]  /*1e60*/  @!P1 LEA R8, P3, R20.reuse, R8, 0x1 ;  /* 0x0000000814089211 */ /* 0x044fe400078608ff */
[----:B------:R-:W-:Y:S01]  /*1e70*/  @!P4 LDGSTS.E.BYPASS.LTC128B.128 [R213+0x2800], desc[UR16][R30.64+0x80] ;  /* 0x028000801ed5cfae */ /* 0x000fe2000b981a10 */
[----:B------:R-:W-:Y:S01]  /*1e80*/  @!P0 IMAD.IADD R7, R23, 0x1, R7 ;  /* 0x0000000117078824 */ /* 0x000fe200078e0207 */
[----:B------:R-:W-:-:S02]  /*1e90*/  @!P1 LEA.HI.X R9, R20, R9, R11, 0x1, P3 ;  /* 0x0000000914099211 */ /* 0x000fc400018f0c0b */
[----:B------:R-:W-:Y:S01]  /*1ea0*/  @!P4 LDGSTS.E.BYPASS.LTC128B.128 [R213+0x4800], desc[UR16][R30.64+0x100] ;  /* 0x048001001ed5cfae */ /* 0x000fe2000b981a10 */
[----:B------:R-:W-:Y:S02]  /*1eb0*/  IADD3 R10, P4, PT, R186, R12, RZ ;  /* 0x0000000cba0a7210 */ /* 0x000fe40007f9e0ff */
[----:B------:R-:W-:Y:S01]  /*1ec0*/  ISETP.GE.AND P3, PT, R15, R18, PT ;  /* 0x000000120f00720c */ /* 0x000fe20003f66270 */
[----:B------:R-:W-:Y:S02]  /*1ed0*/  @!P1 LDGSTS.E.BYPASS.LTC128B.128 [R213+0x1000], desc[UR16][R8.64] ;  /* 0x0100000008d59fae */ /* 0x000fe4000b981a10 */
[----:B------:R-:W-:Y:S01]  /*1ee0*/  IMAD.X R11, RZ, RZ, R3, P4 ;  /* 0x000000ffff0b7224 */ /* 0x000fe200020e0603 */
[----:B----4-:R-:W-:Y:S01]  /*1ef0*/  @!P0 LEA R6, P4, R22, R4, 0x1 ;  /* 0x0000000416068211 */ /* 0x010fe200078808ff */
[----:B------:R-:W-:Y:S01]  /*1f00*/  @!P1 LDGSTS.E.BYPASS.LTC128B.128 [R213+0x3000], desc[UR16][R8.64+0x80] ;  /* 0x0300008008d59fae */ /* 0x000fe2000b981a10 */
[----:B------:R-:W-:Y:S01]  /*1f10*/  SHF.L.U32 R3, R134, 0x4, RZ ;  /* 0x0000000486037819 */ /* 0x000fe200000006ff */
[----:B------:R-:W-:Y:S01]  /*1f20*/  IMAD.WIDE.U32 R16, R14, R144, R10 ;  /* 0x000000900e107225 */ /* 0x000fe200078e000a */
[----:B------:R-:W-:Y:S01]  /*1f30*/  @!P0 LEA.HI.X R7, R22, R5, R7, 0x1, P4 ;  /* 0x0000000516078211 */ /* 0x000fe200020f0c07 */
[----:B------:R2:W-:Y:S01]  /*1f40*/  @!P1 LDGSTS.E.BYPASS.LTC128B.128 [R213+0x5000], desc[UR16][R8.64+0x100] ;  /* 0x0500010008d59fae */ /* 0x0005e2000b981a10 */
[----:B------:R-:W-:Y:S01]  /*1f50*/  ISETP.GE.AND P4, PT, R13, R18, PT ;  /* 0x000000120d00720c */ /* 0x000fe20003f86270 */
[----:B------:R-:W-:Y:S01]  /*1f60*/  IMAD R199, R14, R145, R17 ;  /* 0x000000910ec77224 */ /* 0x000fe200078e0211 */
[----:B-1----:R-:W-:Y:S01]  /*1f70*/  LEA R198, P1, R16, UR6, 0x1 ;  /* 0x0000000610c67c11 */ /* 0x002fe2000f8208ff */
[----:B------:R-:W-:Y:S01]  /*1f80*/  @!P0 LDGSTS.E.BYPASS.LTC128B.128 [R213+0x1800], desc[UR16][R6.64] ;  /* 0x0180000006d58fae */ /* 0x000fe2000b981a10 */
[----:B------:R-:W-:-:S02]  /*1f90*/  @!P3 IMAD.MOV.U32 R197, RZ, RZ, R195 ;  /* 0x000000ffffc5b224 */ /* 0x000fc400078e00c3 */
[----:B------:R-:W-:Y:S01]  /*1fa0*/  @!P3 IMAD R4, R135, 0x60, RZ ;  /* 0x000000608704b824 */ /* 0x000fe200078e02ff */
[----:B------:R-:W-:Y:S01]  /*1fb0*/  @!P0 LDGSTS.E.BYPASS.LTC128B.128 [R213+0x3800], desc[UR16][R6.64+0x80] ;  /* 0x0380008006d58fae */ /* 0x000fe2000b981a10 */
[----:B------:R-:W-:Y:S01]  /*1fc0*/  @!P3 IMAD.WIDE.U32 R10, R134, 0x60, R196 ;  /* 0x00000060860ab825 */ /* 0x000fe200078e00c4 */
[----:B------:R-:W-:Y:S02]  /*1fd0*/  LEA.HI.X R199, R16, UR7, R199, 0x1, P1 ;  /* 0x0000000710c77c11 */ /* 0x000fe400088f0cc7 */
[----:B------:R1:W-:Y:S01]  /*1fe0*/  @!P0 LDGSTS.E.BYPASS.LTC128B.128 [R213+0x5800], desc[UR16][R6.64+0x100] ;  /* 0x0580010006d58fae */ /* 0x0003e2000b981a10 */
[----:B------:R-:W-:Y:S01]  /*1ff0*/  @!P6 IMAD.MOV.U32 R197, RZ, RZ, R195 ;  /* 0x000000ffffc5e224 */ /* 0x000fe200078e00c3 */
[----:B------:R-:W-:Y:S01]  /*2000*/  ISETP.GE.AND P1, PT, R15, R18, PT ;  /* 0x000000120f00720c */ /* 0x000fe20003f26270 */
[----:B------:R-:W-:Y:S01]  /*2010*/  @!P3 IMAD.IADD R17, R11, 0x1, R4 ;  /* 0x000000010b11b824 */ /* 0x000fe200078e0204 */
[C---:B------:R-:W-:Y:S01]  /*2020*/  SHF.L.U64.HI R4, R144.reuse, 0x4, R145 ;  /* 0x0000000490047819 */ /* 0x040fe20000010291 */
[----:B------:R-:W-:Y:S01]  /*2030*/  @!P3 IMAD.MOV.U32 R16, RZ, RZ, R10 ;  /* 0x000000ffff10b224 */ /* 0x000fe200078e000a */
[----:B------:R-:W-:Y:S01]  /*2040*/  @!P6 LDGSTS.E.BYPASS.LTC128B.128 [R213+0x6000], desc[UR16][R196.64] ;  /* 0x06000000c4d5efae */ /* 0x000fe2000b981a10 */
[----:B------:R-:W-:Y:S01]  /*2050*/  IMAD.SHL.U32 R5, R144, 0x10, RZ ;  /* 0x0000001090057824 */ /* 0x000fe200078e00ff */
[----:B------:R-:W-:-:S02]  /*2060*/  LOP3.LUT R10, R190, 0x8, RZ, 0xc0, !PT ;  /* 0x00000008be0a7812 */ /* 0x000fc400078ec0ff */
[----:B------:R-:W-:Y:S02]  /*2070*/  @!P6 LDGSTS.E.BYPASS.LTC128B.128 [R213+0x8000], desc[UR16][R196.64+0x80] ;  /* 0x08000080c4d5efae */ /* 0x000fe4000b981a10 */
[----:B------:R-:W-:Y:S02]  /*2080*/  LOP3.LUT R85, R149, R10, RZ, 0x3c, !PT ;  /* 0x0000000a95557212 */ /* 0x000fe400078e3cff */
[----:B------:R-:W-:Y:S01]  /*2090*/  @!P6 LDGSTS.E.BYPASS.LTC128B.128 [R213+0xa000], desc[UR16][R196.64+0x100] ;  /* 0x0a000100c4d5efae */ /* 0x000fe2000b981a10 */
[----:B--2---:R-:W-:Y:S01]  /*20a0*/  @!P5 LEA R8, P0, R3, R196, 0x1 ;  /* 0x000000c40308d211 */ /* 0x004fe200078008ff */
[----:B------:R-:W-:-:S03]  /*20b0*/  @!P1 IMAD R11, R145, 0x60, RZ ;  /* 0x00000060910b9824 */ /* 0x000fc600078e02ff */
[----:B------:R-:W-:-:S05]  /*20c0*/  @!P5 LEA.HI.X R9, R3, R195, R86, 0x1, P0 ;  /* 0x000000c30309d211 */ /* 0x000fca00000f0c56 */
[----:B------:R-:W-:Y:S01]  /*20d0*/  @!P5 LDGSTS.E.BYPASS.LTC128B.128 [R213+0x6800], desc[UR16][R8.64] ;  /* 0x0680000008d5dfae */ /* 0x000fe2000b981a10 */
[----:B-1----:R-:W-:-:S03]  /*20e0*/  @!P4 LEA R6, P0, R134, R196, 0x6 ;  /* 0x000000c48606c211 */ /* 0x002fc600078030ff */
[----:B------:R-:W-:Y:S01]  /*20f0*/  @!P5 LDGSTS.E.BYPASS.LTC128B.128 [R213+0x8800], desc[UR16][R8.64+0x80] ;  /* 0x0880008008d5dfae */ /* 0x000fe2000b981a10 */
[----:B------:R-:W-:-:S03]  /*2100*/  @!P4 LEA.HI.X R7, R134, R195, R135, 0x6, P0 ;  /* 0x000000c38607c211 */ /* 0x000fc600000f3487 */
[----:B------:R1:W-:Y:S04]  /*2110*/  @!P5 LDGSTS.E.BYPASS.LTC128B.128 [R213+0xa800], desc[UR16][R8.64+0x100] ;  /* 0x0a80010008d5dfae */ /* 0x0003e8000b981a10 */
[----:B------:R-:W-:Y:S04]  /*2120*/  @!P4 LDGSTS.E.BYPASS.LTC128B.128 [R213+0x7000], desc[UR16][R6.64] ;  /* 0x0700000006d5cfae */ /* 0x000fe8000b981a10 */
[----:B------:R-:W-:Y:S04]  /*2130*/  @!P4 LDGSTS.E.BYPASS.LTC128B.128 [R213+0x9000], desc[UR16][R6.64+0x80] ;  /* 0x0900008006d5cfae */ /* 0x000fe8000b981a10 */
[----:B------:R2:W-:Y:S04]  /*2140*/  @!P4 LDGSTS.E.BYPASS.LTC128B.128 [R213+0xb000], desc[UR16][R6.64+0x100] ;  /* 0x0b00010006d5cfae */ /* 0x0005e8000b981a10 */
[----:B------:R-:W-:Y:S04]  /*2150*/  @!P3 LDGSTS.E.BYPASS.LTC128B.128 [R213+0x7800], desc[UR16][R16.64] ;  /* 0x0780000010d5bfae */ /* 0x000fe8000b981a10 */
[----:B------:R-:W-:Y:S04]  /*2160*/  @!P3 LDGSTS.E.BYPASS.LTC128B.128 [R213+0x9800], desc[UR16][R16.64+0x80] ;  /* 0x0980008010d5bfae */ /* 0x000fe8000b981a10 */
[----:B------:R-:W-:Y:S01]  /*2170*/  @!P3 LDGSTS.E.BYPASS.LTC128B.128 [R213+0xb800], desc[UR16][R16.64+0x100] ;  /* 0x0b80010010d5bfae */ /* 0x000fe2000b981a10 */
[----:B------:R-:W-:Y:S01]  /*2180*/  ISETP.GE.AND P3, PT, R13, R18, PT ;  /* 0x000000120d00720c */ /* 0x000fe20003f66270 */
[----:B-1----:R-:W-:-:S02]  /*2190*/  @!P1 IMAD.WIDE.U32 R8, R144, 0x60, R198 ;  /* 0x0000006090089825 */ /* 0x002fc400078e00c6 */
[----:B------:R-:W0:Y:S02]  /*21a0*/  LDGDEPBAR ;  /* 0x00000000000079af */ /* 0x000e240000000000 */
[----:B------:R-:W-:Y:S01]  /*21b0*/  @!P1 IMAD.IADD R9, R9, 0x1, R11 ;  /* 0x0000000109099824 */ /* 0x000fe200078e020b */
[----:B--2---:R-:W-:Y:S02]  /*21c0*/  LOP3.LUT R7, R149, 0x8, R188, 0x78, !PT ;  /* 0x0000000895077812 */ /* 0x004fe400078e78bc */
[----:B------:R-:W-:-:S03]  /*21d0*/  @!P2 LEA R6, P0, R5, R198, 0x1 ;  /* 0x000000c60506a211 */ /* 0x000fc600078008ff */
[----:B------:R-:W-:Y:S01]  /*21e0*/  IMAD R192, R7, 0x2, R192 ;  /* 0x0000000207c07824 */ /* 0x000fe200078e02c0 */
[-C--:B------:R-:W-:Y:S02]  /*21f0*/  @!P2 LEA.HI.X R7, R5, R199.reuse, R4, 0x1, P0 ;  /* 0x000000c70507a211 */ /* 0x080fe400000f0c04 */
[----:B------:R-:W-:Y:S01]  /*2200*/  @!P3 LEA R12, P0, R144, R198, 0x6 ;  /* 0x000000c6900cb211 */ /* 0x000fe200078030ff */
[----:B------:R-:W-:Y:S01]  /*2210*/  VIADD R91, R192, UR5 ;  /* 0x00000005c05b7c36 */ /* 0x000fe20008000000 */
[----:B------:R-:W-:Y:S02]  /*2220*/  LOP3.LUT R4, R187, 0x200, R150, 0xf8, !PT ;  /* 0x00000200bb047812 */ /* 0x000fe400078ef896 */
[----:B------:R-:W-:Y:S01]  /*2230*/  @!P3 LEA.HI.X R13, R144, R199, R145, 0x6, P0 ;  /* 0x000000c7900db211 */ /* 0x000fe200000f3491 */
[----:B------:R-:W-:-:S04]  /*2240*/  DEPBAR.LE SB0, 0x0 ;  /* 0x000080000000791a */ /* 0x000fc80000000000 */
[----:B------:R-:W-:Y:S01]  /*2250*/  BAR.SYNC.DEFER_BLOCKING 0x0 ;  /* 0x0000000000007b1d */ /* 0x000fe20000010000 */
[----:B------:R-:W-:Y:S01]  /*2260*/  IMAD.IADD R4, R85, 0x1, R4 ;  /* 0x0000000155047824 */ /* 0x000fe200078e0204 */
[----:B------:R-:W-:-:S04]  /*2270*/  LOP3.LUT P0, RZ, R188, 0x4, RZ, 0xc0, !PT ;  /* 0x00000004bcff7812 */ /* 0x000fc8000780c0ff */
[----:B------:R-:W-:Y:S02]  /*2280*/  LEA R95, R4, UR5, 0x1 ;  /* 0x00000005045f7c11 */ /* 0x000fe4000f8e08ff */
[----:B------:R-:W-:-:S05]  /*2290*/  SEL R146, R146, 0xffffffc0, !P0 ;  /* 0xffffffc092927807 */ /* 0x000fca0004000000 */
[----:B------:R-:W-:Y:S01]  /*22a0*/  IMAD.IADD R93, R95, 0x1, R146 ;  /* 0x000000015f5d7824 */ /* 0x000fe200078e0292 */
[----:B------:R-:W-:Y:S01]  /*22b0*/  @!PT LDS RZ, [RZ] ;  /* 0x00000000fffff984 */ /* 0x000fe20000000800 */
[----:B------:R-:W-:Y:S01]  /*22c0*/  @!PT LDS RZ, [RZ] ;  /* 0x00000000fffff984 */ /* 0x000fe20000000800 */
[----:B------:R-:W-:Y:S01]  /*22d0*/  @!PT LDS RZ, [RZ] ;  /* 0x00000000fffff984 */ /* 0x000fe20000000800 */
[----:B------:R-:W-:Y:S04]  /*22e0*/  @!P6 LDGSTS.E.BYPASS.LTC128B.128 [R213+0xc000], desc[UR16][R198.64] ;  /* 0x0c000000c6d5efae */ /* 0x000fe8000b981a10 */
[----:B------:R-:W-:Y:S04]  /*22f0*/  @!P6 LDGSTS.E.BYPASS.LTC128B.128 [R213+0xe000], desc[UR16][R198.64+0x80] ;  /* 0x0e000080c6d5efae */ /* 0x000fe8000b981a10 */
[----:B------:R-:W-:Y:S04]  /*2300*/  @!P6 LDGSTS.E.BYPASS.LTC128B.128 [R213+0x10000], desc[UR16][R198.64+0x100] ;  /* 0x10000100c6d5efae */ /* 0x000fe8000b981a10 */
[----:B------:R-:W-:Y:S04]  /*2310*/  @P6 STS.128 [R213+0xc000], RZ ;  /* 0x00c000ffd5006388 */ /* 0x000fe80000000c00 */
[----:B------:R-:W-:Y:S04]  /*2320*/  @P6 STS.128 [R213+0xe000], RZ ;  /* 0x00e000ffd5006388 */ /* 0x000fe80000000c00 */
[----:B------:R-:W-:Y:S01]  /*2330*/  @P6 STS.128 [R213+0x10000], RZ ;  /* 0x010000ffd5006388 */ /* 0x000fe20000000c00 */
[----:B------:R-:W-:-:S03]  /*2340*/  ISETP.NE.AND P6, PT, R0, 0x1, PT ;  /* 0x000000010000780c */ /* 0x000fc60003fc5270 */
[----:B------:R-:W-:Y:S04]  /*2350*/  @P2 STS.128 [R213+0xc800], RZ ;  /* 0x00c800ffd5002388 */ /* 0x000fe80000000c00 */
[----:B------:R-:W-:Y:S04]  /*2360*/  @P2 STS.128 [R213+0xe800], RZ ;  /* 0x00e800ffd5002388 */ /* 0x000fe80000000c00 */
[----:B------:R-:W-:Y:S04]  /*2370*/  @P2 STS.128 [R213+0x10800], RZ ;  /* 0x010800ffd5002388 */ /* 0x000fe80000000c00 */
[----:B------:R-:W-:Y:S01]  /*2380*/  @!PT LDS RZ, [RZ] ;  /* 0x00000000fffff984 */ /* 0x000fe20000000800 */
[----:B------:R-:W-:Y:S01]  /*2390*/  @!PT LDS RZ, [RZ] ;  /* 0x00000000fffff984 */ /* 0x000fe20000000800 */
[----:B------:R-:W-:Y:S01]  /*23a0*/  @!PT LDS RZ, [RZ] ;  /* 0x00000000fffff984 */ /* 0x000fe20000000800 */
[----:B------:R-:W-:Y:S04]  /*23b0*/  @!P2 LDGSTS.E.BYPASS.LTC128B.128 [R213+0xc800], desc[UR16][R6.64] ;  /* 0x0c80000006d5afae */ /* 0x000fe8000b981a10 */
[----:B------:R-:W-:Y:S04]  /*23c0*/  @!P2 LDGSTS.E.BYPASS.LTC128B.128 [R213+0xe800], desc[UR16][R6.64+0x80] ;  /* 0x0e80008006d5afae */ /* 0x000fe8000b981a10 */
[----:B------:R1:W-:Y:S01]  /*23d0*/  @!P2 LDGSTS.E.BYPASS.LTC128B.128 [R213+0x10800], desc[UR16][R6.64+0x100] ;  /* 0x1080010006d5afae */ /* 0x0003e2000b981a10 */
[----:B------:R-:W-:-:S03]  /*23e0*/  LOP3.LUT P2, RZ, R188, 0x2, RZ, 0xc0, !PT ;  /* 0x00000002bcff7812 */ /* 0x000fc6000784c0ff */
[----:B------:R-:W-:Y:S01]  /*23f0*/  @P3 STS.128 [R213+0xd000], RZ ;  /* 0x00d000ffd5003388 */ /* 0x000fe20000000c00 */
[----:B------:R-:W-:-:S03]  /*2400*/  SEL R84, R185, 0xffffffe0, !P2 ;  /* 0xffffffe0b9547807 */ /* 0x000fc60005000000 */
[----:B------:R-:W-:Y:S02]  /*2410*/  @P3 STS.128 [R213+0xf000], RZ ;  /* 0x00f000ffd5003388 */ /* 0x000fe40000000c00 */
[--C-:B------:R-:W-:Y:S02]  /*2420*/  IMAD.IADD R94, R95, 0x1, R84.reuse ;  /* 0x000000015f5e7824 */ /* 0x100fe400078e0254 */
[----:B------:R-:W-:Y:S01]  /*2430*/  @P3 STS.128 [R213+0x11000], RZ ;  /* 0x011000ffd5003388 */ /* 0x000fe20000000c00 */
[C---:B------:R-:W-:Y:S02]  /*2440*/  IMAD.IADD R92, R91.reuse, 0x1, R84 ;  /* 0x000000015b5c7824 */ /* 0x040fe400078e0254 */
[----:B------:R-:W-:Y:S01]  /*2450*/  IMAD.IADD R91, R91, 0x1, R146 ;  /* 0x000000015b5b7824 */ /* 0x000fe200078e0292 */
[----:B------:R-:W-:Y:S01]  /*2460*/  @!PT LDS RZ, [RZ] ;  /* 0x00000000fffff984 */ /* 0x000fe20000000800 */
[----:B------:R-:W-:Y:S01]  /*2470*/  @!PT LDS RZ, [RZ] ;  /* 0x00000000fffff984 */ /* 0x000fe20000000800 */
[----:B------:R-:W-:Y:S01]  /*2480*/  @!PT LDS RZ, [RZ] ;  /* 0x00000000fffff984 */ /* 0x000fe20000000800 */
[----:B------:R-:W-:Y:S01]  /*2490*/  @!P3 LDGSTS.E.BYPASS.LTC128B.128 [R213+0xd000], desc[UR16][R12.64] ;  /* 0x0d0000000cd5bfae */ /* 0x000fe2000b981a10 */
[C---:B------:R-:W-:Y:S02]  /*24a0*/  IMAD.IADD R90, R84.reuse, 0x1, R93 ;  /* 0x00000001545a7824 */ /* 0x040fe400078e025d */
[----:B------:R-:W-:Y:S01]  /*24b0*/  IMAD.IADD R88, R84, 0x1, R91 ;  /* 0x0000000154587824 */ /* 0x000fe200078e025b */
[----:B------:R-:W-:Y:S04]  /*24c0*/  @!P3 LDGSTS.E.BYPASS.LTC128B.128 [R213+0xf000], desc[UR16][R12.64+0x80] ;  /* 0x0f0000800cd5bfae */ /* 0x000fe8000b981a10 */
[----:B------:R-:W-:Y:S04]  /*24d0*/  @!P3 LDGSTS.E.BYPASS.LTC128B.128 [R213+0x11000], desc[UR16][R12.64+0x100] ;  /* 0x110001000cd5bfae */ /* 0x000fe8000b981a10 */
        /* <DEDUP_REMOVED lines=8> */
[----:B------:R2:W-:Y:S04]  /*2560*/  @!P1 LDGSTS.E.BYPASS.LTC128B.128 [R213+0x11800], desc[UR16][R8.64+0x100] ;  /* 0x1180010008d59fae */ /* 0x0005e8000b981a10 */
[----:B------:R-:W-:Y:S04]  /*2570*/  LDSM.16.M88.4 R72, [R95] ;  /* 0x000000005f48783b */ /* 0x000fe80000000200 */
[----:B------:R-:W3:Y:S04]  /*2580*/  LDSM.16.M88.4 R44, [R192+UR5+0x6000] ;  /* 0x00600005c02c783b */ /* 0x000ee80008000200 */
[----:B------:R-:W4:Y:S04]  /*2590*/  LDSM.16.M88.4 R36, [R192+UR5+0x6800] ;  /* 0x00680005c024783b */ /* 0x000f280008000200 */
[----:B------:R-:W5:Y:S04]  /*25a0*/  LDSM.16.M88.4 R28, [R192+UR5+0x7000] ;  /* 0x00700005c01c783b */ /* 0x000f680008000200 */
[----:B-1----:R-:W1:Y:S04]  /*25b0*/  LDSM.16.M88.4 R4, [R192+UR5+0x7800] ;  /* 0x00780005c004783b */ /* 0x002e680008000200 */
[----:B------:R-:W-:Y:S04]  /*25c0*/  LDSM.16.M88.4 R60, [R94] ;  /* 0x000000005e3c783b */ /* 0x000fe80000000200 */
[----:B--2---:R-:W2:Y:S04]  /*25d0*/  LDSM.16.M88.4 R8, [R92+0x6800] ;  /* 0x006800005c08783b */ /* 0x004ea80000000200 */
[----:B------:R-:W2:Y:S04]  /*25e0*/  LDSM.16.M88.4 R12, [R92+0x6000] ;  /* 0x006000005c0c783b */ /* 0x000ea80000000200 */
[----:B------:R-:W2:Y:S04]  /*25f0*/  LDSM.16.M88.4 R68, [R92+0x7800] ;  /* 0x007800005c44783b */ /* 0x000ea80000000200 */
[----:B------:R-:W-:Y:S04]  /*2600*/  LDSM.16.M88.4 R16, [R93] ;  /* 0x000000005d10783b */ /* 0x000fe80000000200 */
[----:B------:R-:W-:Y:S01]  /*2610*/  LDSM.16.M88.4 R56, [R91+0x6800] ;  /* 0x006800005b38783b */ /* 0x000fe20000000200 */
[C---:B---3--:R-:W-:Y:S03]  /*2620*/  HMMA.16816.F32 R48, R72.reuse, R44, RZ ;  /* 0x0000002c4830723c */ /* 0x048fe600000018ff */
[----:B------:R-:W-:Y:S04]  /*2630*/  LDSM.16.M88.4 R76, [R92+0x7000] ;  /* 0x007000005c4c783b */ /* 0x000fe80000000200 */
[----:B------:R-:W-:Y:S01]  /*2640*/  LDSM.16.M88.4 R20, [R91+0x7800] ;  /* 0x007800005b14783b */ /* 0x000fe20000000200 */
[C---:B----4-:R-:W-:Y:S03]  /*2650*/  HMMA.16816.F32 R40, R72.reuse, R36, RZ ;  /* 0x000000244828723c */ /* 0x050fe600000018ff */
[----:B------:R-:W-:Y:S04]  /*2660*/  LDSM.16.M88.4 R64, [R90] ;  /* 0x000000005a40783b */ /* 0x000fe80000000200 */
[----:B------:R-:W-:Y:S01]  /*2670*/  LDSM.16.M88.4 R52, [R91+0x7000] ;  /* 0x007000005b34783b */ /* 0x000fe20000000200 */
[C---:B-----5:R-:W-:Y:S03]  /*2680*/  HMMA.16816.F32 R32, R72.reuse, R28, RZ ;  /* 0x0000001c4820723c */ /* 0x060fe600000018ff */
[----:B------:R-:W-:Y:S04]  /*2690*/  LDSM.16.M88.4 R80, [R92+0x9000] ;  /* 0x009000005c50783b */ /* 0x000fe80000000200 */
[----:B------:R-:W0:Y:S01]  /*26a0*/  LDGDEPBAR ;  /* 0x00000000000079af */ /* 0x000e220000000000 */
[C---:B------:R-:W-:Y:S08]  /*26b0*/  HMMA.16816.F32 R44, R72.reuse, R46, RZ ;  /* 0x0000002e482c723c */ /* 0x040ff000000018ff */
[C---:B------:R-:W-:Y:S08]  /*26c0*/  HMMA.16816.F32 R36, R72.reuse, R38, RZ ;  /* 0x000000264824723c */ /* 0x040ff000000018ff */
[C---:B------:R-:W-:Y:S08]  /*26d0*/  HMMA.16816.F32 R28, R72.reuse, R30, RZ ;  /* 0x0000001e481c723c */ /* 0x040ff000000018ff */
[C---:B-1----:R-:W-:Y:S08]  /*26e0*/  HMMA.16816.F32 R24, R72.reuse, R4, RZ ;  /* 0x000000044818723c */ /* 0x042ff000000018ff */
[----:B------:R-:W-:Y:S01]  /*26f0*/  HMMA.16816.F32 R72, R72, R6, RZ ;  /* 0x000000064848723c */ /* 0x000fe200000018ff */
[----:B------:R-:W1:Y:S07]  /*2700*/  LDSM.16.M88.4 R4, [R91+0x6000] ;  /* 0x006000005b04783b */ /* 0x000e6e0000000200 */
[C---:B--2---:R-:W-:Y:S08]  /*2710*/  HMMA.16816.F32 R40, R60.reuse, R8, R40 ;  /* 0x000000083c28723c */ /* 0x044ff00000001828 */
[C---:B------:R-:W-:Y:S01]  /*2720*/  HMMA.16816.F32 R36, R60.reuse, R10, R36 ;  /* 0x0000000a3c24723c */ /* 0x040fe20000001824 */
[----:B------:R-:W2:Y:S07]  /*2730*/  LDSM.16.M88.4 R8, [R88+0x6800] ;  /* 0x006800005808783b */ /* 0x000eae0000000200 */
[C---:B------:R-:W-:Y:S08]  /*2740*/  HMMA.16816.F32 R48, R60.reuse, R12, R48 ;  /* 0x0000000c3c30723c */ /* 0x040ff00000001830 */
[C---:B------:R-:W-:Y:S01]  /*2750*/  HMMA.16816.F32 R44, R60.reuse, R14, R44 ;  /* 0x0000000e3c2c723c */ /* 0x040fe2000000182c */
[----:B------:R-:W3:Y:S07]  /*2760*/  LDSM.16.M88.4 R12, [R88+0x6000] ;  /* 0x00600000580c783b */ /* 0x000eee0000000200 */
[C---:B------:R-:W-:Y:S08]  /*2770*/  HMMA.16816.F32 R24, R60.reuse, R68, R24 ;  /* 0x000000443c18723c */ /* 0x040ff00000001818 */
[----:B------:R-:W-:Y:S01]  /*2780*/  HMMA.16816.F32 R72, R60, R70, R72 ;  /* 0x000000463c48723c */ /* 0x000fe20000001848 */
[----:B------:R-:W-:Y:S07]  /*2790*/  LDSM.16.M88.4 R68, [R88+0x7800] ;  /* 0x007800005844783b */ /* 0x000fee0000000200 */
[C---:B-1----:R-:W-:Y:S08]  /*27a0*/  HMMA.16816.F32 R48, R16.reuse, R4, R48 ;  /* 0x000000041030723c */ /* 0x042ff00000001830 */
[C---:B------:R-:W-:Y:S01]  /*27b0*/  HMMA.16816.F32 R44, R16.reuse, R6, R44 ;  /* 0x00000006102c723c */ /* 0x040fe2000000182c */
[----:B------:R-:W1:Y:S07]  /*27c0*/  LDSM.16.M88.4 R4, [R88+0x7000] ;  /* 0x007000005804783b */ /* 0x000e6e0000000200 */
[C---:B------:R-:W-:Y:S08]  /*27d0*/  HMMA.16816.F32 R40, R16.reuse, R56, R40 ;  /* 0x000000381028723c */ /* 0x040ff00000001828 */
[----:B------:R-:W-:Y:S01]  /*27e0*/  HMMA.16816.F32 R36, R16, R58, R36 ;  /* 0x0000003a1024723c */ /* 0x000fe20000001824 */
[----:B------:R-:W-:Y:S07]  /*27f0*/  LDSM.16.M88.4 R56, [R192+UR5+0x8000] ;  /* 0x00800005c038783b */ /* 0x000fee0008000200 */
[C---:B------:R-:W-:Y:S08]  /*2800*/  HMMA.16816.F32 R32, R60.reuse, R76, R32 ;  /* 0x0000004c3c20723c */ /* 0x040ff00000001820 */
[----:B------:R-:W-:Y:S01]  /*2810*/  HMMA.16816.F32 R28, R60, R78, R28 ;  /* 0x0000004e3c1c723c */ /* 0x000fe2000000181c */
[----:B------:R-:W-:Y:S04]  /*2820*/  LDSM.16.M88.4 R60, [R94+0x2000] ;  /* 0x002000005e3c783b */ /* 0x000fe80000000200 */
[----:B------:R-:W-:Y:S03]  /*2830*/  LDSM.16.M88.4 R76, [R92+0x9800] ;  /* 0x009800005c4c783b */ /* 0x000fe60000000200 */
[C---:B------:R-:W-:Y:S08]  /*2840*/  HMMA.16816.F32 R24, R16.reuse, R20, R24 ;  /* 0x000000141018723c */ /* 0x040ff00000001818 */
[----:B------:R-:W-:Y:S01]  /*2850*/  HMMA.16816.F32 R72, R16, R22, R72 ;  /* 0x000000161048723c */ /* 0x000fe20000001848 */
[----:B------:R-:W4:Y:S07]  /*2860*/  LDSM.16.M88.4 R20, [R95+0x2000] ;  /* 0x002000005f14783b */ /* 0x000f2e0000000200 */
[C---:B--2---:R-:W-:Y:S08]  /*2870*/  HMMA.16816.F32 R40, R64.reuse, R8, R40 ;  /* 0x000000084028723c */ /* 0x044ff00000001828 */
[----:B------:R-:W-:Y:S01]  /*2880*/  HMMA.16816.F32 R36, R64, R10, R36 ;  /* 0x0000000a4024723c */ /* 0x000fe20000001824 */
[----:B------:R-:W2:Y:S07]  /*2890*/  LDSM.16.M88.4 R8, [R192+UR5+0x9000] ;  /* 0x00900005c008783b */ /* 0x000eae0008000200 */
[C---:B------:R-:W-:Y:S08]  /*28a0*/  HMMA.16816.F32 R32, R16.reuse, R52, R32 ;  /* 0x000000341020723c */ /* 0x040ff00000001820 */
[----:B------:R-:W-:Y:S01]  /*28b0*/  HMMA.16816.F32 R28, R16, R54, R28 ;  /* 0x00000036101c723c */ /* 0x000fe2000000181c */
[----:B------:R-:W5:Y:S04]  /*28c0*/  LDSM.16.M88.4 R16, [R192+UR5+0x8800] ;  /* 0x00880005c010783b */ /* 0x000f680008000200 */
[----:B------:R-:W5:Y:S03]  /*28d0*/  LDSM.16.M88.4 R52, [R192+UR5+0x9800] ;  /* 0x00980005c034783b */ /* 0x000f660008000200 */
[C---:B---3--:R-:W-:Y:S08]  /*28e0*/  HMMA.16816.F32 R48, R64.reuse, R12, R48 ;  /* 0x0000000c4030723c */ /* 0x048ff00000001830 */
[C---:B------:R-:W-:Y:S01]  /*28f0*/  HMMA.16816.F32 R44, R64.reuse, R14, R44 ;  /* 0x0000000e402c723c */ /* 0x040fe2000000182c */
[----:B------:R-:W-:Y:S07]  /*2900*/  LDSM.16.M88.4 R12, [R92+0x8000] ;  /* 0x008000005c0c783b */ /* 0x000fee0000000200 */
[C---:B-1----:R-:W-:Y:S08]  /*2910*/  HMMA.16816.F32 R32, R64.reuse, R4, R32 ;  /* 0x000000044020723c */ /* 0x042ff00000001820 */
[----:B------:R-:W-:Y:S01]  /*2920*/  HMMA.16816.F32 R28, R64, R6, R28 ;  /* 0x00000006401c723c */ /* 0x000fe2000000181c */
[----:B------:R-:W1:Y:S07]  /*2930*/  LDSM.16.M88.4 R4, [R92+0x8800] ;  /* 0x008800005c04783b */ /* 0x000e6e0000000200 */
[C---:B----4-:R-:W-:Y:S08]  /*2940*/  HMMA.16816.F32 R48, R20.reuse, R56, R48 ;  /* 0x000000381430723c */ /* 0x050ff00000001830 */
[C---:B------:R-:W-:Y:S01]  /*2950*/  HMMA.16816.F32 R44, R20.reuse, R58, R44 ;  /* 0x0000003a142c723c */ /* 0x040fe2000000182c */
[----:B------:R-:W-:Y:S07]  /*2960*/  LDSM.16.M88.4 R56, [R93+0x2000] ;  /* 0x002000005d38783b */ /* 0x000fee0000000200 */
[C---:B--2---:R-:W-:Y:S08]  /*2970*/  HMMA.16816.F32 R32, R20.reuse, R8, R32 ;  /* 0x000000081420723c */ /* 0x044ff00000001820 */
[----:B------:R-:W-:Y:S01]  /*2980*/  HMMA.16816.F32 R28, R20, R10, R28 ;  /* 0x0000000a141c723c */ /* 0x000fe2000000181c */
[----:B------:R-:W2:Y:S07]  /*2990*/  LDSM.16.M88.4 R8, [R91+0x8800] ;  /* 0x008800005b08783b */ /* 0x000eae0000000200 */
[C---:B------:R-:W-:Y:S08]  /*29a0*/  HMMA.16816.F32 R24, R64.reuse, R68, R24 ;  /* 0x000000444018723c */ /* 0x040ff00000001818 */
[----:B------:R-:W-:Y:S01]  /*29b0*/  HMMA.16816.F32 R72, R64, R70, R72 ;  /* 0x000000464048723c */ /* 0x000fe20000001848 */
[----:B------:R-:W-:Y:S04]  /*29c0*/  LDSM.16.M88.4 R68, [R91+0x9000] ;  /* 0x009000005b44783b */ /* 0x000fe80000000200 */
[----:B------:R-:W-:Y:S03]  /*29d0*/  LDSM.16.M88.4 R64, [R91+0x9800] ;  /* 0x009800005b40783b */ /* 0x000fe60000000200 */
[C---:B-----5:R-:W-:Y:S08]  /*29e0*/  HMMA.16816.F32 R40, R20.reuse, R16, R40 ;  /* 0x000000101428723c */ /* 0x060ff00000001828 */
[C---:B------:R-:W-:Y:S01]  /*29f0*/  HMMA.16816.F32 R36, R20.reuse, R18, R36 ;  /* 0x000000121424723c */ /* 0x040fe20000001824 */
[----:B------:R-:W3:Y:S07]  /*2a00*/  LDSM.16.M88.4 R16, [R91+0x8000] ;  /* 0x008000005b10783b */ /* 0x000eee0000000200 */
[C---:B------:R-:W-:Y:S08]  /*2a10*/  HMMA.16816.F32 R24, R20.reuse, R52, R24 ;  /* 0x000000341418723c */ /* 0x040ff00000001818 */
[----:B------:R-:W-:Y:S01]  /*2a20*/  HMMA.16816.F32 R72, R20, R54, R72 ;  /* 0x000000361448723c */ /* 0x000fe20000001848 */
[----:B------:R-:W-:Y:S04]  /*2a30*/  LDSM.16.M88.4 R52, [R88+0x8000] ;  /* 0x008000005834783b */ /* 0x000fe80000000200 */
[----:B------:R-:W-:Y:S03]  /*2a40*/  LDSM.16.M88.4 R20, [R88+0x8800] ;  /* 0x008800005814783b */ /* 0x000fe60000000200 */
[C---:B-1----:R-:W-:Y:S08]  /*2a50*/  HMMA.16816.F32 R40, R60.reuse, R4, R40 ;  /* 0x000000043c28723c */ /* 0x042ff00000001828 */
[C---:B------:R-:W-:Y:S01]  /*2a60*/  HMMA.16816.F32 R36, R60.reuse, R6, R36 ;  /* 0x000000063c24723c */ /* 0x040fe20000001824 */
[----:B------:R-:W1:Y:S07]  /*2a70*/  LDSM.16.M88.4 R4, [R90+0x2000] ;  /* 0x002000005a04783b */ /* 0x000e6e0000000200 */
[C---:B------:R-:W-:Y:S08]  /*2a80*/  HMMA.16816.F32 R48, R60.reuse, R12, R48 ;  /* 0x0000000c3c30723c */ /* 0x040ff00000001830 */
[----:B------:R-:W-:Y:S01]  /*2a90*/  HMMA.16816.F32 R44, R60, R14, R44 ;  /* 0x0000000e3c2c723c */ /* 0x000fe2000000182c */
[----:B------:R-:W4:Y:S07]  /*2aa0*/  LDSM.16.M88.4 R12, [R88+0x9000] ;  /* 0x00900000580c783b */ /* 0x000f2e0000000200 */
[C---:B--2---:R-:W-:Y:S08]  /*2ab0*/  HMMA.16816.F32 R40, R56.reuse, R8, R40 ;  /* 0x000000083828723c */ /* 0x044ff00000001828 */
[----:B------:R-:W-:Y:S01]  /*2ac0*/  HMMA.16816.F32 R36, R56, R10, R36 ;  /* 0x0000000a3824723c */ /* 0x000fe20000001824 */
[----:B------:R-:W2:Y:S07]  /*2ad0*/  LDSM.16.M88.4 R8, [R88+0x9800] ;  /* 0x009800005808783b */ /* 0x000eae0000000200 */
[C---:B------:R-:W-:Y:S08]  /*2ae0*/  HMMA.16816.F32 R32, R60.reuse, R80, R32 ;  /* 0x000000503c20723c */ /* 0x040ff00000001820 */
[C---:B------:R-:W-:Y:S01]  /*2af0*/  HMMA.16816.F32 R28, R60.reuse, R82, R28 ;  /* 0x000000523c1c723c */ /* 0x040fe2000000181c */
[----:B------:R-:W-:Y:S07]  /*2b00*/  LDSM.16.M88.4 R80, [R92+0xb800] ;  /* 0x00b800005c50783b */ /* 0x000fee0000000200 */
[C---:B------:R-:W-:Y:S08]  /*2b10*/  HMMA.16816.F32 R24, R60.reuse, R76, R24 ;  /* 0x0000004c3c18723c */ /* 0x040ff00000001818 */
[----:B------:R-:W-:Y:S01]  /*2b20*/  HMMA.16816.F32 R72, R60, R78, R72 ;  /* 0x0000004e3c48723c */ /* 0x000fe20000001848 */
[----:B------:R-:W-:Y:S04]  /*2b30*/  LDSM.16.M88.4 R60, [R192+UR5+0xa000] ;  /* 0x00a00005c03c783b */ /* 0x000fe80008000200 */
        /* <DEDUP_REMOVED lines=8> */
[----:B------:R-:W-:Y:S01]  /*2bc0*/  HMMA.16816.F32 R72, R56, R66, R72 ;  /* 0x000000423848723c */ /* 0x000fe20000001848 */
[----:B------:R-:W-:Y:S04]  /*2bd0*/  LDSM.16.M88.4 R56, [R192+UR5+0xa800] ;  /* 0x00a80005c038783b */ /* 0x000fe80008000200 */
[----:B------:R-:W-:Y:S03]  /*2be0*/  LDSM.16.M88.4 R64, [R91+0xa000] ;  /* 0x00a000005b40783b */ /* 0x000fe60000000200 */
[C---:B-1----:R-:W-:Y:S08]  /*2bf0*/  HMMA.16816.F32 R48, R4.reuse, R52, R48 ;  /* 0x000000340430723c */ /* 0x042ff00000001830 */
[C---:B------:R-:W-:Y:S01]  /*2c00*/  HMMA.16816.F32 R44, R4.reuse, R54, R44 ;  /* 0x00000036042c723c */ /* 0x040fe2000000182c */
[----:B------:R-:W1:Y:S07]  /*2c10*/  LDSM.16.M88.4 R52, [R192+UR5+0xb000] ;  /* 0x00b00005c034783b */ /* 0x000e6e0008000200 */
[C---:B------:R-:W-:Y:S08]  /*2c20*/  HMMA.16816.F32 R40, R4.reuse, R20, R40 ;  /* 0x000000140428723c */ /* 0x040ff00000001828 */
[C---:B------:R-:W-:Y:S01]  /*2c30*/  HMMA.16816.F32 R36, R4.reuse, R22, R36 ;  /* 0x000000160424723c */ /* 0x040fe20000001824 */
[----:B------:R-:W3:Y:S07]  /*2c40*/  LDSM.16.M88.4 R20, [R192+UR5+0xb800] ;  /* 0x00b80005c014783b */ /* 0x000eee0008000200 */
[C---:B----4-:R-:W-:Y:S08]  /*2c50*/  HMMA.16816.F32 R32, R4.reuse, R12, R32 ;  /* 0x0000000c0420723c */ /* 0x050ff00000001820 */
        /* <DEDUP_REMOVED lines=8> */
[----:B------:R-:W1:Y:S07]  /*2ce0*/  LDSM.16.M88.4 R52, [R91+0xb800] ;  /* 0x00b800005b34783b */ /* 0x000e6e0000000200 */
[C---:B---3--:R-:W-:Y:S08]  /*2cf0*/  HMMA.16816.F32 R24, R16.reuse, R20, R24 ;  /* 0x000000141018723c */ /* 0x048ff00000001818 */
[C---:B------:R-:W-:Y:S08]  /*2d00*/  HMMA.16816.F32 R48, R16.reuse, R60, R48 ;  /* 0x0000003c1030723c */ /* 0x040ff00000001830 */
[C---:B------:R-:W-:Y:S01]  /*2d10*/  HMMA.16816.F32 R44, R16.reuse, R62, R44 ;  /* 0x0000003e102c723c */ /* 0x040fe2000000182c */
[----:B------:R-:W3:Y:S07]  /*2d20*/  LDSM.16.M88.4 R60, [R91+0xa800] ;  /* 0x00a800005b3c783b */ /* 0x000eee0000000200 */
[C---:B------:R-:W-:Y:S08]  /*2d30*/  HMMA.16816.F32 R40, R16.reuse, R56, R40 ;  /* 0x000000381028723c */ /* 0x040ff00000001828 */
[C---:B------:R-:W-:Y:S01]  /*2d40*/  HMMA.16816.F32 R36, R16.reuse, R58, R36 ;  /* 0x0000003a1024723c */ /* 0x040fe20000001824 */
[----:B------:R-:W5:Y:S07]  /*2d50*/  LDSM.16.M88.4 R56, [R91+0xb000] ;  /* 0x00b000005b38783b */ /* 0x000f6e0000000200 */
[----:B------:R-:W-:Y:S01]  /*2d60*/  HMMA.16816.F32 R72, R16, R22, R72 ;  /* 0x000000161048723c */ /* 0x000fe20000001848 */
[----:B------:R-:W-:Y:S04]  /*2d70*/  LDSM.16.M88.4 R20, [R90+0x4000] ;  /* 0x004000005a14783b */ /* 0x000fe80000000200 */
[----:B------:R-:W-:Y:S03]  /*2d80*/  LDSM.16.M88.4 R16, [R88+0xa000] ;  /* 0x00a000005810783b */ /* 0x000fe60000000200 */
[C---:B--2---:R-:W-:Y:S08]  /*2d90*/  HMMA.16816.F32 R32, R76.reuse, R4, R32 ;  /* 0x000000044c20723c */ /* 0x044ff00000001820 */
[C---:B------:R-:W-:Y:S01]  /*2da0*/  HMMA.16816.F32 R28, R76.reuse, R6, R28 ;  /* 0x000000064c1c723c */ /* 0x040fe2000000181c */
[----:B------:R-:W2:Y:S07]  /*2db0*/  LDSM.16.M88.4 R4, [R88+0xb800] ;  /* 0x00b800005804783b */ /* 0x000eae0000000200 */
[C---:B------:R-:W-:Y:S08]  /*2dc0*/  HMMA.16816.F32 R24, R76.reuse, R80, R24 ;  /* 0x000000504c18723c */ /* 0x040ff00000001818 */
[C---:B------:R-:W-:Y:S08]  /*2dd0*/  HMMA.16816.F32 R48, R76.reuse, R12, R48 ;  /* 0x0000000c4c30723c */ /* 0x040ff00000001830 */
[C---:B------:R-:W-:Y:S01]  /*2de0*/  HMMA.16816.F32 R44, R76.reuse, R14, R44 ;  /* 0x0000000e4c2c723c */ /* 0x040fe2000000182c */
[----:B------:R-:W2:Y:S07]  /*2df0*/  LDSM.16.M88.4 R12, [R88+0xa800] ;  /* 0x00a80000580c783b */ /* 0x000eae0000000200 */
[C---:B----4-:R-:W-:Y:S08]  /*2e00*/  HMMA.16816.F32 R40, R76.reuse, R8, R40 ;  /* 0x000000084c28723c */ /* 0x050ff00000001828 */
[----:B------:R-:W-:Y:S01]  /*2e10*/  HMMA.16816.F32 R36, R76, R10, R36 ;  /* 0x0000000a4c24723c */ /* 0x000fe20000001824 */
[----:B------:R-:W4:Y:S01]  /*2e20*/  LDSM.16.M88.4 R8, [R88+0xb000] ;  /* 0x00b000005808783b */ /* 0x000f220000000200 */
[----:B------:R-:W-:-:S06]  /*2e30*/  DEPBAR.LE SB0, 0x0 ;  /* 0x000080000000791a */ /* 0x000fcc0000000000 */
[----:B------:R-:W-:Y:S08]  /*2e40*/  HMMA.16816.F32 R72, R76, R82, R72 ;  /* 0x000000524c48723c */ /* 0x000ff00000001848 */
[C---:B-1----:R-:W-:Y:S08]  /*2e50*/  HMMA.16816.F32 R24, R68.reuse, R52, R24 ;  /* 0x000000344418723c */ /* 0x042ff00000001818 */
[C---:B------:R-:W-:Y:S08]  /*2e60*/  HMMA.16816.F32 R48, R68.reuse, R64, R48 ;  /* 0x000000404430723c */ /* 0x040ff00000001830 */
[C---:B------:R-:W-:Y:S08]  /*2e70*/  HMMA.16816.F32 R44, R68.reuse, R66, R44 ;  /* 0x00000042442c723c */ /* 0x040ff0000000182c */
[C---:B---3--:R-:W-:Y:S08]  /*2e80*/  HMMA.16816.F32 R40, R68.reuse, R60, R40 ;  /* 0x0000003c4428723c */ /* 0x048ff00000001828 */
[C---:B------:R-:W-:Y:S08]  /*2e90*/  HMMA.16816.F32 R36, R68.reuse, R62, R36 ;  /* 0x0000003e4424723c */ /* 0x040ff00000001824 */
[C---:B-----5:R-:W-:Y:S08]  /*2ea0*/  HMMA.16816.F32 R32, R68.reuse, R56, R32 ;  /* 0x000000384420723c */ /* 0x060ff00000001820 */
[C---:B------:R-:W-:Y:S08]  /*2eb0*/  HMMA.16816.F32 R28, R68.reuse, R58, R28 ;  /* 0x0000003a441c723c */ /* 0x040ff0000000181c */
[----:B------:R-:W-:Y:S08]  /*2ec0*/  HMMA.16816.F32 R72, R68, R54, R72 ;  /* 0x000000364448723c */ /* 0x000ff00000001848 */
[----:B--2---:R-:W-:Y:S01]  /*2ed0*/  HMMA.16816.F32 R24, R20, R4, R24 ;  /* 0x000000041418723c */ /* 0x004fe20000001818 */
[----:B------:R-:W-:-:S02]  /*2ee0*/  SHF.R.U32.HI R4, RZ, 0x2, R188 ;  /* 0x00000002ff047819 */ /* 0x000fc400000116bc */
[----:B------:R-:W-:Y:S02]  /*2ef0*/  LOP3.LUT R5, R190, 0x1f0, RZ, 0xc0, !PT ;  /* 0x000001f0be057812 */ /* 0x000fe400078ec0ff */
[----:B------:R-:W-:Y:S02]  /*2f00*/  LOP3.LUT R4, R4, 0x7, RZ, 0xc0, !PT ;  /* 0x0000000704047812 */ /* 0x000fe400078ec0ff */
[----:B------:R-:W-:Y:S01]  /*2f10*/  IADD3 R2, PT, PT, R5, 0x1, R2 ;  /* 0x0000000105027810 */ /* 0x000fe20007ffe002 */
[----:B------:R-:W-:Y:S03]  /*2f20*/  HMMA.16816.F32 R48, R20, R16, R48 ;  /* 0x000000101430723c */ /* 0x000fe60000001830 */
[----:B------:R-:W-:-:S04]  /*2f30*/  IADD3 R2, PT, PT, -R89, R2, R4 ;  /* 0x0000000259027210 */ /* 0x000fc80007ffe104 */
[--C-:B------:R-:W-:Y:S01]  /*2f40*/  IADD3 R2, PT, PT, R2, UR14, R87.reuse ;  /* 0x0000000e02027c10 */ /* 0x100fe2000fffe057 */
[----:B------:R-:W-:Y:S03]  /*2f50*/  HMMA.16816.F32 R44, R20, R18, R44 ;  /* 0x00000012142c723c */ /* 0x000fe6000000182c */
[C---:B------:R-:W-:Y:S02]  /*2f60*/  VIMNMX R133, PT, PT, R2.reuse, R87, PT ;  /* 0x0000005702857248 */ /* 0x040fe40003fe0100 */
[----:B------:R-:W-:-:S03]  /*2f70*/  VIADDMNMX R2, R2, 0x8, R87, PT ;  /* 0x0000000802027846 */ /* 0x000fc60003800157 */
[C---:B------:R-:W-:Y:S08]  /*2f80*/  HMMA.16816.F32 R40, R20.reuse, R12, R40 ;  /* 0x0000000c1428723c */ /* 0x040ff00000001828 */
[C---:B------:R-:W-:Y:S08]  /*2f90*/  HMMA.16816.F32 R36, R20.reuse, R14, R36 ;  /* 0x0000000e1424723c */ /* 0x040ff00000001824 */
[C---:B----4-:R-:W-:Y:S08]  /*2fa0*/  HMMA.16816.F32 R32, R20.reuse, R8, R32 ;  /* 0x000000081420723c */ /* 0x050ff00000001820 */
[C---:B------:R-:W-:Y:S08]  /*2fb0*/  HMMA.16816.F32 R28, R20.reuse, R10, R28 ;  /* 0x0000000a141c723c */ /* 0x040ff0000000181c */
        /* <DEDUP_REMOVED lines=14> */
.L_x_1783:
        /* <DEDUP_REMOVED lines=59> */
.L_x_1784:
[C---:B------:R-:W-:Y:S01]  /*3450*/  IMAD.SHL.U32 R5, R134.reuse, 0x20, RZ ;  /* 0x0000002086057824 */ /* 0x040fe200078e00ff */
[----:B------:R-:W-:Y:S01]  /*3460*/  LEA R6, P1, R3, R196, 0x1 ;  /* 0x000000c403067211 */ /* 0x000fe200078208ff */
[----:B------:R-:W-:Y:S01]  /*3470*/  IMAD.MOV.U32 R197, RZ, RZ, R195 ;  /* 0x000000ffffc57224 */ /* 0x000fe200078e00c3 */
[----:B------:R-:W-:Y:S02]  /*3480*/  SHF.L.U64.HI R4, R134, 0x5, R135 ;  /* 0x0000000586047819 */ /* 0x000fe40000010287 */
[----:B------:R-:W-:Y:S02]  /*3490*/  IADD3 R8, P3, PT, R5, R6, RZ ;  /* 0x0000000605087210 */ /* 0x000fe40007f7e0ff */
[----:B------:R-:W-:Y:S01]  /*34a0*/  LEA.HI.X R7, R3, R195, R86, 0x1, P1 ;  /* 0x000000c303077211 */ /* 0x000fe200008f0c56 */
[----:B------:R-:W-:Y:S01]  /*34b0*/  @!PT LDS RZ, [RZ] ;  /* 0x00000000fffff984 */ /* 0x000fe20000000800 */
[----:B------:R-:W-:Y:S01]  /*34c0*/  @!PT LDS RZ, [RZ] ;  /* 0x00000000fffff984 */ /* 0x000fe20000000800 */
[----:B------:R-:W-:Y:S01]  /*34d0*/  @!PT LDS RZ, [RZ] ;  /* 0x00000000fffff984 */ /* 0x000fe20000000800 */
[----:B------:R1:W-:Y:S01]  /*34e0*/  LDGSTS.E.BYPASS.LTC128B.128 [R213+0x6000], desc[UR16][R196.64] ;  /* 0x06000000c4d57fae */ /* 0x0003e2000b981a10 */
[----:B------:R-:W-:-:S03]  /*34f0*/  IADD3 R10, P1, PT, R5, R8, RZ ;  /* 0x00000008050a7210 */ /* 0x000fc60007f3e0ff */
[C---:B------:R-:W-:Y:S01]  /*3500*/  IMAD.X R9, R4.reuse, 0x1, R7, P3 ;  /* 0x0000000104097824 */ /* 0x040fe200018e0607 */
[----:B------:R1:W-:Y:S03]  /*3510*/  LDGSTS.E.BYPASS.LTC128B.128 [R213+0x8000], desc[UR16][R196.64+0x80] ;  /* 0x08000080c4d57fae */ /* 0x0003e6000b981a10 */
[----:B------:R-:W-:Y:S01]  /*3520*/  IMAD.X R11, R4, 0x1, R9, P1 ;  /* 0x00000001040b7824 */ /* 0x000fe200008e0609 */
[----:B------:R1:W-:Y:S04]  /*3530*/  LDGSTS.E.BYPASS.LTC128B.128 [R213+0xa000], desc[UR16][R196.64+0x100] ;  /* 0x0a000100c4d57fae */ /* 0x0003e8000b981a10 */
        /* <DEDUP_REMOVED lines=9> */
[----:B------:R-:W0:Y:S02]  /*35d0*/  LDGDEPBAR ;  /* 0x00000000000079af */ /* 0x000e240000000000 */
.L_x_1782:
[----:B------:R-:W-:Y:S01]  /*35e0*/  IMAD.SHL.U32 R3, R188, 0x2, RZ ;  /* 0x00000002bc037824 */ /* 0x000fe200078e00ff */
[----:B------:R-:W2:Y:S01]  /*35f0*/  LDCU UR4, c[0x0][0x45c] ;  /* 0x00008b80ff0477ac */ /* 0x000ea20008000800 */
[----:B------:R-:W-:Y:S01]  /*3600*/  LOP3.LUT R189, R85, 0x200, R150, 0xf8, !PT ;  /* 0x0000020055bd7812 */ /* 0x000fe200078ef896 */
[----:B------:R-:W-:Y:S02]  /*3610*/  IMAD.MOV.U32 R206, RZ, RZ, -0x1 ;  /* 0xffffffffffce7424 */ /* 0x000fe400078e00ff */
[----:B------:R-:W-:Y:S02]  /*3620*/  LOP3.LUT R4, R184, 0x6, R3, 0xf8, !PT ;  /* 0x00000006b8047812 */ /* 0x000fe400078ef803 */
[----:B------:R-:W-:-:S03]  /*3630*/  LEA R189, R189, UR5, 0x1 ;  /* 0x00000005bdbd7c11 */ /* 0x000fc6000f8e08ff */
[C---:B------:R-:W-:Y:S02]  /*3640*/  VIADD R5, R4.reuse, 0xffffffc0 ;  /* 0xffffffc004057836 */ /* 0x040fe40000000000 */
[C---:B------:R-:W-:Y:S01]  /*3650*/  VIADD R3, R4.reuse, 0xffffffc1 ;  /* 0xffffffc104037836 */ /* 0x040fe20000000000 */
[----:B------:R-:W-:Y:S01]  /*3660*/  LDSM.16.MT88.4 R68, [R189+0xe000] ;  /* 0x00e00000bd44783b */ /* 0x000fe20000004200 */
[C---:B-1----:R-:W-:Y:S01]  /*3670*/  VIADD R6, R4.reuse, 0xffffffc9 ;  /* 0xffffffc904067836 */ /* 0x042fe20000000000 */
[CC--:B------:R-:W-:Y:S01]  /*3680*/  ISETP.GE.AND P3, PT, R5.reuse, R133.reuse, PT ;  /* 0x000000850500720c */ /* 0x0c0fe20003f66270 */
[C---:B------:R-:W-:Y:S01]  /*3690*/  VIADD R11, R4.reuse, 0xffffffe1 ;  /* 0xffffffe1040b7836 */ /* 0x040fe20000000000 */
[-C--:B------:R-:W-:Y:S01]  /*36a0*/  ISETP.GE.AND P4, PT, R5, R2.reuse, PT ;  /* 0x000000020500720c */ /* 0x080fe20003f86270 */
[C---:B------:R-:W-:Y:S01]  /*36b0*/  VIADD R5, R4.reuse, 0xffffffc8 ;  /* 0xffffffc804057836 */ /* 0x040fe20000000000 */
[CC--:B------:R-:W-:Y:S01]  /*36c0*/  ISETP.GE.AND P5, PT, R3.reuse, R133.reuse, PT ;  /* 0x000000850300720c */ /* 0x0c0fe20003fa6270 */
[C---:B------:R-:W-:Y:S01]  /*36d0*/  VIADD R14, R4.reuse, 0xffffffe8 ;  /* 0xffffffe8040e7836 */ /* 0x040fe20000000000 */
[-C--:B------:R-:W-:Y:S01]  /*36e0*/  ISETP.GE.AND P1, PT, R3, R2.reuse, PT ;  /* 0x000000020300720c */ /* 0x080fe20003f26270 */
[----:B------:R-:W-:Y:S01]  /*36f0*/  VIADD R12, R4, 0xffffffe9 ;  /* 0xffffffe9040c7836 */ /* 0x000fe20000000000 */
[----:B------:R-:W-:Y:S01]  /*3700*/  FSEL R3, R48, -INF , !P3 ;  /* 0xff80000030037808 */ /* 0x000fe20005800000 */
[----:B------:R-:W-:Y:S01]  /*3710*/  VIADD R10, R4, 0xfffffff0 ;  /* 0xfffffff0040a7836 */ /* 0x000fe20000000000 */
[----:B------:R-:W-:Y:S01]  /*3720*/  FSEL R53, R50, -INF , !P4 ;  /* 0xff80000032357808 */ /* 0x000fe20006000000 */
        /* <DEDUP_REMOVED lines=37> */
[C---:B------:R-:W-:Y:S02]  /*3980*/  ISETP.GE.AND P5, PT, R5.reuse, R133, PT ;  /* 0x000000850500720c */ /* 0x040fe40003fa6270 */
        /* <DEDUP_REMOVED lines=38> */
[----:B------:R-:W1:Y:S01]  /*3bf0*/  SHFL.BFLY PT, R25, R14, 0x2, 0x1f ;  /* 0x0c401f000e197f89 */ /* 0x000e6200000e0000 */
[----:B------:R-:W-:-:S02]  /*3c00*/  FMNMX3.FTZ R18, R18, R13, R9, !PT ;  /* 0x0000000d12127276 */ /* 0x000fc40007810009 */
[-C--:B------:R-:W-:Y:S02]  /*3c10*/  ISETP.GE.AND P5, PT, R12, R2.reuse, PT ;  /* 0x000000020c00720c */ /* 0x080fe40003fa6270 */
[-C--:B------:R-:W-:Y:S02]  /*3c20*/  ISETP.GE.AND P4, PT, R10, R2.reuse, PT ;  /* 0x000000020a00720c */ /* 0x080fe40003f86270 */
[----:B------:R-:W-:Y:S02]  /*3c30*/  FSEL R141, R35, -INF , !P3 ;  /* 0xff800000238d7808 */ /* 0x000fe40005800000 */
[----:B------:R-:W-:Y:S01]  /*3c40*/  FSEL R207, R30, -INF , !P1 ;  /* 0xff8000001ecf7808 */ /* 0x000fe20004800000 */
[----:B------:R-:W-:Y:S01]  /*3c50*/  LDSM.16.MT88.4 R32, [R176+0x10800] ;  /* 0x01080000b020783b */ /* 0x000fe20000004200 */
[----:B------:R-:W-:Y:S02]  /*3c60*/  FMNMX3.FTZ R18, R18, R11, R143, !PT ;  /* 0x0000000b12127276 */ /* 0x000fe4000781008f */
[----:B------:R-:W-:-:S02]  /*3c70*/  ISETP.GE.AND P3, PT, R8, R2, PT ;  /* 0x000000020800720c */ /* 0x000fc40003f66270 */
[-C--:B------:R-:W-:Y:S02]  /*3c80*/  ISETP.GE.AND P1, PT, R6, R2.reuse, PT ;  /* 0x000000020600720c */ /* 0x080fe40003f26270 */
        /* <DEDUP_REMOVED lines=25> */
[----:B------:R-:W2:Y:S01]  /*3e20*/  LDSM.16.MT88.4 R44, [R176+0xc000] ;  /* 0x00c00000b02c783b */ /* 0x000ea20000004200 */
[--C-:B------:R-:W-:Y:S01]  /*3e30*/  FFMA.FTZ R154, R5, UR4, -R180.reuse ;  /* 0x00000004059a7c23 */ /* 0x100fe200080108b4 */
        /* <DEDUP_REMOVED lines=8> */
[----:B------:R-:W3:Y:S01]  /*3ec0*/  MUFU.EX2 R163, R163 ;  /* 0x000000a300a37308 */ /* 0x000ee20000000800 */
[--C-:B------:R-:W-:Y:S01]  /*3ed0*/  FFMA.FTZ R182, R203, UR4, -R180.reuse ;  /* 0x00000004cbb67c23 */ /* 0x100fe200080108b4 */
[--C-:B------:R-:W-:Y:S01]  /*3ee0*/  FFMA.FTZ R201, R201, UR4, -R180.reuse ;  /* 0x00000004c9c97c23 */ /* 0x100fe200080108b4 */
[----:B-1----:R-:W-:Y:S01]  /*3ef0*/  FMNMX.FTZ R3, R25, R4, !PT ;  /* 0x0000000419037209 */ /* 0x002fe20007810000 */
[--C-:B------:R-:W-:Y:S01]  /*3f00*/  FFMA.FTZ R197, R197, UR4, -R180.reuse ;  /* 0x00000004c5c57c23 */ /* 0x100fe200080108b4 */
[----:B------:R-:W-:Y:S01]  /*3f10*/  LDSM.16.MT88.4 R4, [R167+0x10000] ;  /* 0x01000000a704783b */ /* 0x000fe20000004200 */
[----:B------:R-:W-:Y:S01]  /*3f20*/  FFMA.FTZ R180, R193, UR4, -R180 ;  /* 0x00000004c1b47c23 */ /* 0x000fe200080108b4 */
[C---:B------:R-:W-:Y:S01]  /*3f30*/  FSETP.NEU.FTZ.AND P1, PT, R3.reuse, -INF , PT ;  /* 0xff8000000300780b */ /* 0x040fe20003f3d000 */
[----:B------:R-:W-:Y:S01]  /*3f40*/  FMUL.FTZ R174, R3, UR4 ;  /* 0x0000000403ae7c20 */ /* 0x000fe20008410000 */
[----:B------:R-:W-:Y:S01]  /*3f50*/  MUFU.EX2 R160, R160 ;  /* 0x000000a000a07308 */ /* 0x000fe20000000800 */
[----:B------:R-:W-:Y:S03]  /*3f60*/  LDSM.16.MT88.4 R24, [R167+0xc800] ;  /* 0x00c80000a718783b */ /* 0x000fe60000004200 */
[----:B------:R-:W-:-:S04]  /*3f70*/  FSEL R174, R174, RZ, P1 ;  /* 0x000000ffaeae7208 */ /* 0x000fc80000800000 */
        /* <DEDUP_REMOVED lines=9> */
[----:B------:R-:W5:Y:S01]  /*4010*/  LDSM.16.MT88.4 R8, [R189+0xe800] ;  /* 0x00e80000bd08783b */ /* 0x000f620000004200 */
[--C-:B------:R-:W-:Y:S01]  /*4020*/  FFMA.FTZ R156, R15, UR4, -R174.reuse ;  /* 0x000000040f9c7c23 */ /* 0x100fe200080108ae */
[--C-:B------:R-:W-:Y:S01]  /*4030*/  FFMA.FTZ R155, R13, UR4, -R174.reuse ;  /* 0x000000040d9b7c23 */ /* 0x100fe200080108ae */
[----:B---3--:R-:W-:Y:S01]  /*4040*/  F2FP.F16.F32.PACK_AB R120, R163, R164 ;  /* 0x000000a4a378723e */ /* 0x008fe200000000ff */
[----:B------:R-:W3:Y:S01]  /*4050*/  LDSM.16.MT88.4 R12, [R169+0xc800] ;  /* 0x00c80000a90c783b */ /* 0x000ee20000004200 */
        /* <DEDUP_REMOVED lines=11> */
[--C-:B------:R-:W-:Y:S01]  /*4110*/  FFMA.FTZ R179, R179, UR4, -R174.reuse ;  /* 0x00000004b3b37c23 */ /* 0x100fe200080108ae */
[----:B------:R-:W-:Y:S01]  /*4120*/  FFMA.FTZ R174, R175, UR4, -R174 ;  /* 0x00000004afae7c23 */ /* 0x000fe200080108ae */
[----:B------:R-:W-:-:S04]  /*4130*/  FADD.FTZ R163, R164, R163 ;  /* 0x000000a3a4a37221 */ /* 0x000fc80000010000 */
[----:B------:R-:W-:Y:S01]  /*4140*/  FADD.FTZ R160, R160, R163 ;  /* 0x000000a3a0a07221 */ /* 0x000fe20000010000 */
[----:B------:R-:W4:Y:S01]  /*4150*/  MUFU.EX2 R161, R161 ;  /* 0x000000a100a17308 */ /* 0x000f220000000800 */
[----:B--2---:R-:W-:Y:S01]  /*4160*/  F2FP.F16.F32.PACK_AB R121, R165, R166 ;  /* 0x000000a6a579723e */ /* 0x004fe200000000ff */
[----:B------:R-:W-:Y:S01]  /*4170*/  FADD.FTZ R165, R166, R165 ;  /* 0x000000a5a6a57221 */ /* 0x000fe20000010000 */
[----:B------:R-:W-:-:S05]  /*4180*/  FADD.FTZ R159, R159, R160 ;  /* 0x000000a09f9f7221 */ /* 0x000fca0000010000 */
[----:B------:R-:W-:Y:S08]  /*4190*/  MUFU.EX2 R158, R158 ;  /* 0x0000009e009e7308 */ /* 0x000ff00000000800 */
        /* <DEDUP_REMOVED lines=57> */
[----:B-----5:R-:W-:Y:S01]  /*4530*/  F2FP.F16.F32.PACK_AB R7, R151, R152 ;  /* 0x000000989707723e */ /* 0x020fe200000000ff */
[----:B------:R-:W-:Y:S02]  /*4540*/  FADD.FTZ R154, R154, R157 ;  /* 0x0000009d9a9a7221 */ /* 0x000fe40000010000 */
[----:B------:R-:W-:Y:S02]  /*4550*/  FADD.FTZ R152, R152, R155 ;  /* 0x0000009b98987221 */ /* 0x000fe40000010000 */
[----:B------:R-:W-:-:S02]  /*4560*/  FADD.FTZ R153, R153, R154 ;  /* 0x0000009a99997221 */ /* 0x000fc40000010000 */
[----:B------:R-:W-:Y:S01]  /*4570*/  HMMA.16816.F32 R64, R4, R8, R64 ;  /* 0x000000080440723c */ /* 0x000fe20000001840 */
[----:B------:R-:W-:-:S07]  /*4580*/  FADD.FTZ R151, R151, R152 ;  /* 0x0000009897977221 */ /* 0x000fce0000010000 */
[C---:B------:R-:W-:Y:S01]  /*4590*/  HMMA.16816.F32 R68, R4.reuse, R10, R68 ;  /* 0x0000000a0444723c */ /* 0x040fe20000001844 */
[----:B------:R-:W2:Y:S07]  /*45a0*/  LDSM.16.MT88.4 R8, [R169+0x10800] ;  /* 0x01080000a908783b */ /* 0x000eae0000004200 */
[C---:B---3--:R-:W-:Y:S08]  /*45b0*/  HMMA.16816.F32 R48, R4.reuse, R12, R48 ;  /* 0x0000000c0430723c */ /* 0x048ff00000001830 */
[C---:B------:R-:W-:Y:S01]  /*45c0*/  HMMA.16816.F32 R52, R4.reuse, R14, R52 ;  /* 0x0000000e0434723c */ /* 0x040fe20000001834 */
[----:B------:R-:W3:Y:S07]  /*45d0*/  LDSM.16.MT88.4 R12, [R189+0x10800] ;  /* 0x01080000bd0c783b */ /* 0x000eee0000004200 */
[C---:B------:R-:W-:Y:S08]  /*45e0*/  HMMA.16816.F32 R80, R4.reuse, R16, R80 ;  /* 0x000000100450723c */ /* 0x040ff00000001850 */
[C---:B------:R-:W-:Y:S01]  /*45f0*/  HMMA.16816.F32 R84, R4.reuse, R18, R84 ;  /* 0x000000120454723c */ /* 0x040fe20000001854 */
[----:B------:R-:W4:Y:S07]  /*4600*/  LDSM.16.MT88.4 R16, [R167+0x10800] ;  /* 0x01080000a710783b */ /* 0x000f2e0000004200 */
[C---:B-1----:R-:W-:Y:S08]  /*4610*/  HMMA.16816.F32 R72, R4.reuse, R20, R72 ;  /* 0x000000140448723c */ /* 0x042ff00000001848 */
[C---:B------:R-:W-:Y:S01]  /*4620*/  HMMA.16816.F32 R76, R4.reuse, R22, R76 ;  /* 0x00000016044c723c */ /* 0x040fe2000000184c */
[----:B------:R-:W1:Y:S07]  /*4630*/  LDSM.16.MT88.4 R20, [R167+0xe800] ;  /* 0x00e80000a714783b */ /* 0x000e6e0000004200 */
[C---:B--2---:R-:W-:Y:S08]  /*4640*/  HMMA.16816.F32 R112, R4.reuse, R8, R112 ;  /* 0x000000080470723c */ /* 0x044ff00000001870 */
[C---:B------:R-:W-:Y:S01]  /*4650*/  HMMA.16816.F32 R124, R4.reuse, R10, R124 ;  /* 0x0000000a047c723c */ /* 0x040fe2000000187c */
[----:B------:R-:W2:Y:S07]  /*4660*/  LDSM.16.MT88.4 R8, [R189+0xf000] ;  /* 0x00f00000bd08783b */ /* 0x000eae0000004200 */
[C---:B---3--:R-:W-:Y:S08]  /*4670*/  HMMA.16816.F32 R96, R4.reuse, R12, R96 ;  /* 0x0000000c0460723c */ /* 0x048ff00000001860 */
[C---:B------:R-:W-:Y:S01]  /*4680*/  HMMA.16816.F32 R100, R4.reuse, R14, R100 ;  /* 0x0000000e0464723c */ /* 0x040fe20000001864 */
[----:B------:R-:W3:Y:S07]  /*4690*/  LDSM.16.MT88.4 R12, [R169+0xd000] ;  /* 0x00d00000a90c783b */ /* 0x000eee0000004200 */
        /* <DEDUP_REMOVED lines=27> */
[----:B--2---:R-:W-:Y:S02]  /*4850*/  HMMA.16816.F32 R64, R4, R8, R64 ;  /* 0x000000080440723c */ /* 0x004fe40000001840 */
[----:B------:R-:W-:-:S06]  /*4860*/  FADD.FTZ R173, R173, R170 ;  /* 0x000000aaadad7221 */ /* 0x000fcc0000010000 */
        /* <DEDUP_REMOVED lines=8> */
[C---:B-1----:R-:W-:Y:S08]  /*48f0*/  HMMA.16816.F32 R80, R4.reuse, R20, R80 ;  /* 0x000000140450723c */ /* 0x042ff00000001850 */
[C---:B--2---:R-:W-:Y:S08]  /*4900*/  HMMA.16816.F32 R112, R4.reuse, R8, R112 ;  /* 0x000000080470723c */ /* 0x044ff00000001870 */
[C---:B------:R-:W-:Y:S01]  /*4910*/  HMMA.16816.F32 R124, R4.reuse, R10, R124 ;  /* 0x0000000a047c723c */ /* 0x040fe2000000187c */
[----:B------:R-:W1:Y:S07]  /*4920*/  LDSM.16.MT88.4 R8, [R169+0xf800] ;  /* 0x00f80000a908783b */ /* 0x000e6e0000004200 */
[C---:B---3--:R-:W-:Y:S08]  /*4930*/  HMMA.16816.F32 R96, R4.reuse, R12, R96 ;  /* 0x0000000c0460723c */ /* 0x048ff00000001860 */
[C---:B------:R-:W-:Y:S01]  /*4940*/  HMMA.16816.F32 R100, R4.reuse, R14, R100 ;  /* 0x0000000e0464723c */ /* 0x040fe20000001864 */
[----:B------:R-:W2:Y:S07]  /*4950*/  LDSM.16.MT88.4 R12, [R176+0xd800] ;  /* 0x00d80000b00c783b */ /* 0x000eae0000004200 */
[C---:B----4-:R-:W-:Y:S08]  /*4960*/  HMMA.16816.F32 R116, R4.reuse, R16, R116 ;  /* 0x000000100474723c */ /* 0x050ff00000001874 */
[C---:B------:R-:W-:Y:S01]  /*4970*/  HMMA.16816.F32 R120, R4.reuse, R18, R120 ;  /* 0x000000120478723c */ /* 0x040fe20000001878 */
[----:B------:R-:W3:Y:S07]  /*4980*/  LDSM.16.MT88.4 R16, [R189+0xf800] ;  /* 0x00f80000bd10783b */ /* 0x000eee0000004200 */
[C---:B------:R-:W-:Y:S01]  /*4990*/  HMMA.16816.F32 R84, R4.reuse, R22, R84 ;  /* 0x000000160454723c */ /* 0x040fe20000001854 */
[----:B------:R-:W-:Y:S07]  /*49a0*/  LDSM.16.MT88.4 R20, [R167+0xd800] ;  /* 0x00d80000a714783b */ /* 0x000fee0000004200 */
[C---:B------:R-:W-:Y:S08]  /*49b0*/  HMMA.16816.F32 R40, R4.reuse, R140, R40 ;  /* 0x0000008c0428723c */ /* 0x040ff00000001828 */
        /* <DEDUP_REMOVED lines=12> */
[----:B------:R-:W-:Y:S01]  /*4a80*/  HMMA.16816.F32 R60, R4, R26, R60 ;  /* 0x0000001a043c723c */ /* 0x000fe2000000183c */
[----:B------:R-:W-:Y:S01]  /*4a90*/  F2FP.F16.F32.PACK_AB R4, R201, R182 ;  /* 0x000000b6c904723e */ /* 0x000fe200000000ff */
[----:B------:R-:W-:Y:S01]  /*4aa0*/  LDSM.16.MT88.4 R24, [R189+0xd800] ;  /* 0x00d80000bd18783b */ /* 0x000fe20000004200 */
[----:B------:R-:W-:Y:S01]  /*4ab0*/  F2FP.F16.F32.PACK_AB R5, R202, R191 ;  /* 0x000000bfca05723e */ /* 0x000fe200000000ff */
[----:B------:R-:W-:Y:S01]  /*4ac0*/  FADD.FTZ R182, R182, R173 ;  /* 0x000000adb6b67221 */ /* 0x000fe20000010000 */
[----:B------:R-:W-:-:S02]  /*4ad0*/  F2FP.F16.F32.PACK_AB R6, R180, R197 ;  /* 0x000000c5b406723e */ /* 0x000fc400000000ff */
[----:B------:R-:W-:Y:S01]  /*4ae0*/  F2FP.F16.F32.PACK_AB R7, R174, R179 ;  /* 0x000000b3ae07723e */ /* 0x000fe200000000ff */
[----:B------:R-:W-:-:S04]  /*4af0*/  FADD.FTZ R182, R201, R182 ;  /* 0x000000b6c9b67221 */ /* 0x000fc80000010000 */
[----:B------:R-:W-:Y:S02]  /*4b00*/  FADD.FTZ R197, R197, R182 ;  /* 0x000000b6c5c57221 */ /* 0x000fe40000010000 */
[----:B-1----:R-:W-:Y:S02]  /*4b10*/  HMMA.16816.F32 R80, R4, R8, R80 ;  /* 0x000000080450723c */ /* 0x002fe40000001850 */
[----:B------:R-:W-:-:S06]  /*4b20*/  FADD.FTZ R211, R180, R197 ;  /* 0x000000c5b4d37221 */ /* 0x000fcc0000010000 */
        /* <DEDUP_REMOVED lines=9> */
[----:B-1----:R-:W-:Y:S01]  /*4bc0*/  HMMA.16816.F32 R96, R4, R8, R96 ;  /* 0x000000080460723c */ /* 0x002fe20000001860 */
[----:B------:R-:W-:-:S04]  /*4bd0*/  FADD.FTZ R8, R178, R177 ;  /* 0x000000b1b2087221 */ /* 0x000fc80000010000 */
[----:B------:R-:W-:-:S03]  /*4be0*/  FADD.FTZ R8, R181, R8 ;  /* 0x00000008b5087221 */ /* 0x000fc60000010000 */
        /* <DEDUP_REMOVED lines=17> */
[C---:B------:R-:W-:Y:S08]  /*4d00*/  HMMA.16816.F32 R100, R4.reuse, R10, R100 ;  /* 0x0000000a0464723c */ /* 0x040ff00000001864 */
[C---:B---3--:R-:W-:Y:S08]  /*4d10*/  HMMA.16816.F32 R116, R4.reuse, R16, R116 ;  /* 0x000000100474723c */ /* 0x048ff00000001874 */
        /* <DEDUP_REMOVED lines=47> */
[C---:B------:R-:W-:Y:S02]  /*5010*/  IMAD.WIDE R10, R7.reuse, 0x4, R204 ;  /* 0x00000004070a7825 */ /* 0x040fe400078e02cc */
[----:B------:R-:W3:Y:S04]  /*5020*/  LDG.E R9, desc[UR16][R8.64] ;  /* 0x0000001008097981 */ /* 0x000ee8000c1e1900 */
[----:B------:R-:W3:Y:S01]  /*5030*/  LDG.E R4, desc[UR16][R10.64] ;  /* 0x000000100a047981 */ /* 0x000ee2000c1e1900 */
[----:B------:R-:W-:-:S04]  /*5040*/  IMAD.IADD R6, R7, 0x1, -R6 ;  /* 0x0000000107067824 */ /* 0x000fc800078e0a06 */
[----:B------:R-:W-:-:S05]  /*5050*/  IMAD R5, R6, R5, -0x40 ;  /* 0xffffffc006057424 */ /* 0x000fca00078e0205 */
[----:B------:R-:W-:-:S05]  /*5060*/  SHF.R.S32.HI R7, RZ, 0x1f, R5 ;  /* 0x0000001fff077819 */ /* 0x000fca0000011405 */
[----:B------:R-:W-:-:S04]  /*5070*/  IMAD R6, R7, R144, RZ ;  /* 0x0000009007067224 */ /* 0x000fc800078e02ff */
[C---:B------:R-:W-:Y:S02]  /*5080*/  IMAD R6, R5.reuse, R145, R6 ;  /* 0x0000009105067224 */ /* 0x040fe400078e0206 */
[----:B------:R-:W-:-:S04]  /*5090*/  IMAD.WIDE.U32 R144, R5, R144, RZ ;  /* 0x0000009005907225 */ /* 0x000fc800078e00ff */
        /* <DEDUP_REMOVED lines=10> */
.L_x_1786:
[----:B------:R-:W-:Y:S01]  /*5140*/  UMOV UR4, URZ ;  /* 0x000000ff00047c82 */ /* 0x000fe20008000000 */
[----:B------:R-:W-:Y:S01]  /*5150*/  IMAD.SHL.U32 R4, R144, 0x40, RZ ;  /* 0x0000004090047824 */ /* 0x000fe200078e00ff */
[----:B------:R-:W-:-:S05]  /*5160*/  IADD3 R5, P1, PT, RZ, -UR4, RZ ;  /* 0x80000004ff057c10 */ /* 0x000fca000ff3e0ff */
[----:B------:R-:W-:-:S05]  /*5170*/  IMAD.X R4, RZ, RZ, ~R4, P1 ;  /* 0x000000ffff047224 */ /* 0x000fca00008e0e04 */
[----:B------:R-:W-:-:S04]  /*5180*/  SHF.R.S64 R5, R5, 0x1f, R4 ;  /* 0x0000001f05057819 */ /* 0x000fc80000001004 */
[----:B------:R-:W-:-:S04]  /*5190*/  IADD3 R198, P1, PT, R5, R198, RZ ;  /* 0x000000c605c67210 */ /* 0x000fc80007f3e0ff */
[----:B------:R-:W-:-:S09]  /*51a0*/  LEA.HI.X.SX32 R199, R4, R199, 0x1, P1 ;  /* 0x000000c704c77211 */ /* 0x000fd200008f0eff */
.L_x_1787:
[----:B------:R-:W1:Y:S01]  /*51b0*/  LDCU.64 UR6, c[0x0][0x3c0] ;  /* 0x00007800ff0677ac */ /* 0x000e620008000a00 */
[----:B------:R-:W-:Y:S01]  /*51c0*/  LOP3.LUT R5, R147, 0x1f8, RZ, 0xc0, !PT ;  /* 0x000001f893057812 */ /* 0x000fe200078ec0ff */
[----:B------:R-:W-:Y:S01]  /*51d0*/  IMAD.SHL.U32 R187, R188, 0x20, RZ ;  /* 0x00000020bcbb7824 */ /* 0x000fe200078e00ff */
[--C-:B------:R-:W-:Y:S01]  /*51e0*/  SHF.R.U32.HI R190, RZ, 0x1, R188.reuse ;  /* 0x00000001ffbe7819 */ /* 0x100fe200000116bc */
[----:B------:R-:W-:Y:S01]  /*51f0*/  IMAD.MOV.U32 R172, RZ, RZ, 0x20 ;  /* 0x00000020ffac7424 */ /* 0x000fe200078e00ff */
[----:B------:R-:W-:Y:S01]  /*5200*/  LOP3.LUT R4, R5, 0x38, R188, 0x78, !PT ;  /* 0x0000003805047812 */ /* 0x000fe200078e78bc */
[----:B------:R-:W-:Y:S01]  /*5210*/  VIADD R193, R192, UR5 ;  /* 0x00000005c0c17c36 */ /* 0x000fe20008000000 */
[----:B------:R-:W-:Y:S02]  /*5220*/  LOP3.LUT R187, R187, 0x7c00, RZ, 0xc0, !PT ;  /* 0x00007c00bbbb7812 */ /* 0x000fe400078ec0ff */
[----:B------:R-:W-:Y:S02]  /*5230*/  LOP3.LUT R147, R4, 0x1e00, R147, 0xf8, !PT ;  /* 0x00001e0004937812 */ /* 0x000fe400078ef893 */
[----:B------:R-:W-:-:S02]  /*5240*/  LOP3.LUT R4, R190, 0x8, RZ, 0xc0, !PT ;  /* 0x00000008be047812 */ /* 0x000fc400078ec0ff */
[----:B------:R-:W-:Y:S02]  /*5250*/  LEA R213, R147, UR5, 0x1 ;  /* 0x0000000593d57c11 */ /* 0x000fe4000f8e08ff */
[----:B------:R-:W-:Y:S02]  /*5260*/  LOP3.LUT R150, R187, 0x200, R150, 0xf8, !PT ;  /* 0x00000200bb967812 */ /* 0x000fe400078ef896 */
[----:B------:R-:W-:Y:S01]  /*5270*/  SEL R172, R172, 0xffffffe0, !P2 ;  /* 0xffffffe0acac7807 */ /* 0x000fe20005000000 */
[----:B-1----:R-:W-:Y:S01]  /*5280*/  USHF.L.U32 UR4, UR6, 0x5, URZ ;  /* 0x0000000506047899 */ /* 0x002fe200080006ff */
[----:B------:R-:W-:Y:S01]  /*5290*/  @!PT LDS RZ, [RZ] ;  /* 0x00000000fffff984 */ /* 0x000fe20000000800 */
[----:B------:R-:W-:Y:S01]  /*52a0*/  @!PT LDS RZ, [RZ] ;  /* 0x00000000fffff984 */ /* 0x000fe20000000800 */
[----:B------:R-:W-:Y:S01]  /*52b0*/  @!PT LDS RZ, [RZ] ;  /* 0x00000000fffff984 */ /* 0x000fe20000000800 */
[----:B------:R-:W-:Y:S01]  /*52c0*/  LDGSTS.E.BYPASS.LTC128B.128 [R213+0xc000], desc[UR16][R198.64] ;  /* 0x0c000000c6d57fae */ /* 0x000fe2000b981a10 */
[----:B------:R-:W-:Y:S01]  /*52d0*/  USHF.L.U64.HI UR7, UR6, 0x5, UR7 ;  /* 0x0000000506077899 */ /* 0x000fe20008010207 */
[----:B------:R-:W-:Y:S01]  /*52e0*/  LOP3.LUT R4, R150, R149, R4, 0xf6, !PT ;  /* 0x0000009596047212 */ /* 0x000fe200078ef604 */
[C---:B------:R-:W-:Y:S01]  /*52f0*/  IMAD.IADD R197, R193.reuse, 0x1, R172 ;  /* 0x00000001c1c57824 */ /* 0x040fe200078e02ac */
[----:B------:R-:W-:Y:S01]  /*5300*/  LDGSTS.E.BYPASS.LTC128B.128 [R213+0xe000], desc[UR16][R198.64+0x80] ;  /* 0x0e000080c6d57fae */ /* 0x000fe2000b981a10 */
[----:B------:R-:W-:Y:S01]  /*5310*/  IADD3 R6, P1, PT, R198, UR4, RZ ;  /* 0x00000004c6067c10 */ /* 0x000fe2000ff3e0ff */
[----:B------:R-:W-:Y:S01]  /*5320*/  IMAD.IADD R193, R193, 0x1, R146 ;  /* 0x00000001c1c17824 */ /* 0x000fe200078e0292 */
[----:B------:R-:W-:Y:S01]  /*5330*/  LEA R177, R4, UR5, 0x1 ;  /* 0x0000000504b17c11 */ /* 0x000fe2000f8e08ff */
[----:B------:R-:W-:Y:S01]  /*5340*/  LDGSTS.E.BYPASS.LTC128B.128 [R213+0x10000], desc[UR16][R198.64+0x100] ;  /* 0x10000100c6d57fae */ /* 0x000fe2000b981a10 */
[----:B------:R-:W-:Y:S01]  /*5350*/  IADD3.X R7, PT, PT, R199, UR7, RZ, P1, !PT ;  /* 0x00000007c7077c10 */ /* 0x000fe20008ffe4ff */
[----:B------:R-:W-:Y:S01]  /*5360*/  IMAD.IADD R191, R172, 0x1, R193 ;  /* 0x00000001acbf7824 */ /* 0x000fe200078e02c1 */
[----:B------:R-:W-:Y:S01]  /*5370*/  IADD3 R8, P1, PT, R6, UR4, RZ ;  /* 0x0000000406087c10 */ /* 0x000fe2000ff3e0ff */
[----:B------:R-:W-:-:S02]  /*5380*/  IMAD.IADD R176, R172, 0x1, R177 ;  /* 0x00000001acb07824 */ /* 0x000fc400078e02b1 */
[----:B------:R-:W-:Y:S01]  /*5390*/  LDGSTS.E.BYPASS.LTC128B.128 [R213+0xc800], desc[UR16][R6.64] ;  /* 0x0c80000006d57fae */ /* 0x000fe2000b981a10 */
[----:B------:R-:W-:Y:S01]  /*53a0*/  IADD3.X R9, PT, PT, R7, UR7, RZ, P1, !PT ;  /* 0x0000000707097c10 */ /* 0x000fe20008ffe4ff */
[----:B------:R-:W-:Y:S01]  /*53b0*/  IMAD.IADD R201, R146, 0x1, R177 ;  /* 0x0000000192c97824 */ /* 0x000fe200078e02b1 */
[----:B------:R-:W-:Y:S01]  /*53c0*/  IADD3 R10, P1, PT, R8, UR4, RZ ;  /* 0x00000004080a7c10 */ /* 0x000fe2000ff3e0ff */
[----:B------:R-:W-:Y:S02]  /*53d0*/  LDGSTS.E.BYPASS.LTC128B.128 [R213+0xe800], desc[UR16][R6.64+0x80] ;  /* 0x0e80008006d57fae */ /* 0x000fe4000b981a10 */
[----:B------:R-:W-:Y:S01]  /*53e0*/  IMAD.IADD R202, R172, 0x1, R201 ;  /* 0x00000001acca7824 */ /* 0x000fe200078e02c9 */
[----:B------:R-:W-:Y:S01]  /*53f0*/  IADD3.X R11, PT, PT, R9, UR7, RZ, P1, !PT ;  /* 0x00000007090b7c10 */ /* 0x000fe20008ffe4ff */
[----:B------:R1:W-:Y:S04]  /*5400*/  LDGSTS.E.BYPASS.LTC128B.128 [R213+0x10800], desc[UR16][R6.64+0x100] ;  /* 0x1080010006d57fae */ /* 0x0003e8000b981a10 */
[----:B------:R-:W-:Y:S04]  /*5410*/  LDGSTS.E.BYPASS.LTC128B.128 [R213+0xd000], desc[UR16][R8.64] ;  /* 0x0d00000008d57fae */ /* 0x000fe8000b981a10 */
[----:B------:R-:W-:Y:S04]  /*5420*/  LDGSTS.E.BYPASS.LTC128B.128 [R213+0xf000], desc[UR16][R8.64+0x80] ;  /* 0x0f00008008d57fae */ /* 0x000fe8000b981a10 */
[----:B------:R-:W-:Y:S04]  /*5430*/  LDGSTS.E.BYPASS.LTC128B.128 [R213+0x11000], desc[UR16][R8.64+0x100] ;  /* 0x1100010008d57fae */ /* 0x000fe8000b981a10 */
[----:B------:R-:W-:Y:S04]  /*5440*/  LDGSTS.E.BYPASS.LTC128B.128 [R213+0xd800], desc[UR16][R10.64] ;  /* 0x0d8000000ad57fae */ /* 0x000fe8000b981a10 */
[----:B------:R-:W-:Y:S04]  /*5450*/  LDGSTS.E.BYPASS.LTC128B.128 [R213+0xf800], desc[UR16][R10.64+0x80] ;  /* 0x0f8000800ad57fae */ /* 0x000fe8000b981a10 */
[----:B------:R2:W-:Y:S04]  /*5460*/  LDGSTS.E.BYPASS.LTC128B.128 [R213+0x11800], desc[UR16][R10.64+0x100] ;  /* 0x118001000ad57fae */ /* 0x0005e8000b981a10 */
[----:B------:R-:W-:Y:S04]  /*5470*/  LDSM.16.M88.4 R140, [R177] ;  /* 0x00000000b18c783b */ /* 0x000fe80000000200 */
[----:B------:R-:W3:Y:S04]  /*5480*/  LDSM.16.M88.4 R12, [R192+UR5+0x6000] ;  /* 0x00600005c00c783b */ /* 0x000ee80008000200 */
[----:B------:R-:W4:Y:S04]  /*5490*/  LDSM.16.M88.4 R156, [R192+UR5+0x6800] ;  /* 0x00680005c09c783b */ /* 0x000f280008000200 */
[----:B------:R-:W5:Y:S04]  /*54a0*/  LDSM.16.M88.4 R148, [R192+UR5+0x7000] ;  /* 0x00700005c094783b */ /* 0x000f680008000200 */
[----:B------:R-:W5:Y:S04]  /*54b0*/  LDSM.16.M88.4 R28, [R192+UR5+0x7800] ;  /* 0x00780005c01c783b */ /* 0x000f680008000200 */
[----:B-1----:R-:W-:Y:S04]  /*54c0*/  LDSM.16.M88.4 R4, [R176] ;  /* 0x00000000b004783b */ /* 0x002fe80000000200 */
[----:B------:R-:W1:Y:S04]  /*54d0*/  LDSM.16.M88.4 R24, [R197+0x6000] ;  /* 0x00600000c518783b */ /* 0x000e680000000200 */
[----:B------:R-:W1:Y:S04]  /*54e0*/  LDSM.16.M88.4 R20, [R197+0x6800] ;  /* 0x00680000c514783b */ /* 0x000e680000000200 */
[----:B--2---:R-:W2:Y:S04]  /*54f0*/  LDSM.16.M88.4 R8, [R197+0x7000] ;  /* 0x00700000c508783b */ /* 0x004ea80000000200 */
[----:B------:R-:W2:Y:S04]  /*5500*/  LDSM.16.M88.4 R168, [R197+0x7800] ;  /* 0x00780000c5a8783b */ /* 0x000ea80000000200 */
[----:B------:R-:W-:Y:S01]  /*5510*/  LDSM.16.M88.4 R136, [R201] ;  /* 0x00000000c988783b */ /* 0x000fe20000000200 */
[C---:B---3--:R-:W-:Y:S03]  /*5520*/  HMMA.16816.F32 R16, R140.reuse, R12, RZ ;  /* 0x0000000c8c10723c */ /* 0x048fe600000018ff */
[----:B------:R-:W3:Y:S04]  /*5530*/  LDSM.16.M88.4 R32, [R193+0x6000] ;  /* 0x00600000c120783b */ /* 0x000ee80000000200 */
[----:B------:R-:W-:Y:S01]  /*5540*/  LDSM.16.M88.4 R164, [R193+0x7800] ;  /* 0x00780000c1a4783b */ /* 0x000fe20000000200 */
[C---:B------:R-:W-:Y:S03]  /*5550*/  HMMA.16816.F32 R12, R140.reuse, R14, RZ ;  /* 0x0000000e8c0c723c */ /* 0x040fe600000018ff */
[----:B------:R-:W-:Y:S04]  /*5560*/  LDSM.16.M88.4 R172, [R191+0x7000] ;  /* 0x00700000bfac783b */ /* 0x000fe80000000200 */
[----:B------:R-:W-:Y:S01]  /*5570*/  LDSM.16.M88.4 R180, [R197+0xa000] ;  /* 0x00a00000c5b4783b */ /* 0x000fe20000000200 */
[C---:B----4-:R-:W-:Y:S03]  /*5580*/  HMMA.16816.F32 R160, R140.reuse, R156, RZ ;  /* 0x0000009c8ca0723c */ /* 0x050fe600000018ff */
[----:B------:R-:W-:Y:S04]  /*5590*/  LDSM.16.M88.4 R216, [R192+UR5+0xb800] ;  /* 0x00b80005c0d8783b */ /* 0x000fe80008000200 */
[----:B------:R-:W0:Y:S01]  /*55a0*/  LDGDEPBAR ;  /* 0x00000000000079af */ /* 0x000e220000000000 */
[C---:B-----5:R-:W-:Y:S08]  /*55b0*/  HMMA.16816.F32 R152, R140.reuse, R148, RZ ;  /* 0x000000948c98723c */ /* 0x060ff000000018ff */
[C---:B------:R-:W-:Y:S08]  /*55c0*/  HMMA.16816.F32 R156, R140.reuse, R158, RZ ;  /* 0x0000009e8c9c723c */ /* 0x040ff000000018ff */
[C---:B------:R-:W-:Y:S08]  /*55d0*/  HMMA.16816.F32 R148, R140.reuse, R150, RZ ;  /* 0x000000968c94723c */ /* 0x040ff000000018ff */
[C---:B------:R-:W-:Y:S08]  /*55e0*/  HMMA.16816.F32 R144, R140.reuse, R28, RZ ;  /* 0x0000001c8c90723c */ /* 0x040ff000000018ff */
[----:B------:R-:W-:Y:S01]  /*55f0*/  HMMA.16816.F32 R140, R140, R30, RZ ;  /* 0x0000001e8c8c723c */ /* 0x000fe200000018ff */
[----:B------:R-:W4:Y:S07]  /*5600*/  LDSM.16.M88.4 R28, [R193+0x6800] ;  /* 0x00680000c11c783b */ /* 0x000f2e0000000200 */
[C---:B-1----:R-:W-:Y:S08]  /*5610*/  HMMA.16816.F32 R16, R4.reuse, R24, R16 ;  /* 0x000000180410723c */ /* 0x042ff00000001810 */
[C---:B------:R-:W-:Y:S01]  /*5620*/  HMMA.16816.F32 R12, R4.reuse, R26, R12 ;  /* 0x0000001a040c723c */ /* 0x040fe2000000180c */
[----:B------:R-:W1:Y:S07]  /*5630*/  LDSM.16.M88.4 R24, [R193+0x7000] ;  /* 0x00700000c118783b */ /* 0x000e6e0000000200 */
[C---:B------:R-:W-:Y:S08]  /*5640*/  HMMA.16816.F32 R160, R4.reuse, R20, R160 ;  /* 0x0000001404a0723c */ /* 0x040ff000000018a0 */
[C---:B------:R-:W-:Y:S01]  /*5650*/  HMMA.16816.F32 R156, R4.reuse, R22, R156 ;  /* 0x00000016049c723c */ /* 0x040fe2000000189c */
[----:B------:R-:W-:Y:S07]  /*5660*/  LDSM.16.M88.4 R20, [R191+0x6000] ;  /* 0x00600000bf14783b */ /* 0x000fee0000000200 */
[C---:B--2---:R-:W-:Y:S08]  /*5670*/  HMMA.16816.F32 R152, R4.reuse, R8, R152 ;  /* 0x000000080498723c */ /* 0x044ff00000001898 */
[C---:B------:R-:W-:Y:S01]  /*5680*/  HMMA.16816.F32 R148, R4.reuse, R10, R148 ;  /* 0x0000000a0494723c */ /* 0x040fe20000001894 */
[----:B------:R-:W2:Y:S07]  /*5690*/  LDSM.16.M88.4 R8, [R202] ;  /* 0x00000000ca08783b */ /* 0x000eae0000000200 */
[C---:B------:R-:W-:Y:S08]  /*56a0*/  HMMA.16816.F32 R144, R4.reuse, R168, R144 ;  /* 0x000000a80490723c */ /* 0x040ff00000001890 */
[----:B------:R-:W-:Y:S01]  /*56b0*/  HMMA.16816.F32 R140, R4, R170, R140 ;  /* 0x000000aa048c723c */ /* 0x000fe2000000188c */
[----:B------:R-:W5:Y:S04]  /*56c0*/  LDSM.16.M88.4 R4, [R191+0x6800] ;  /* 0x00680000bf04783b */ /* 0x000f680000000200 */
[----:B------:R-:W-:Y:S03]  /*56d0*/  LDSM.16.M88.4 R168, [R192+UR5+0x8800] ;  /* 0x00880005c0a8783b */ /* 0x000fe60008000200 */
[C---:B---3--:R-:W-:Y:S08]  /*56e0*/  HMMA.16816.F32 R16, R136.reuse, R32, R16 ;  /* 0x000000208810723c */ /* 0x048ff00000001810 */
[C---:B------:R-:W-:Y:S01]  /*56f0*/  HMMA.16816.F32 R12, R136.reuse, R34, R12 ;  /* 0x00000022880c723c */ /* 0x040fe2000000180c */
[----:B------:R-:W3:Y:S07]  /*5700*/  LDSM.16.M88.4 R32, [R191+0x7800] ;  /* 0x00780000bf20783b */ /* 0x000eee0000000200 */
[C---:B----4-:R-:W-:Y:S08]  /*5710*/  HMMA.16816.F32 R160, R136.reuse, R28, R160 ;  /* 0x0000001c88a0723c */ /* 0x050ff000000018a0 */
[C---:B------:R-:W-:Y:S01]  /*5720*/  HMMA.16816.F32 R156, R136.reuse, R30, R156 ;  /* 0x0000001e889c723c */ /* 0x040fe2000000189c */
[----:B------:R-:W-:Y:S07]  /*5730*/  LDSM.16.M88.4 R28, [R192+UR5+0x8000] ;  /* 0x00800005c01c783b */ /* 0x000fee0008000200 */
[C---:B-1----:R-:W-:Y:S08]  /*5740*/  HMMA.16816.F32 R152, R136.reuse, R24, R152 ;  /* 0x000000188898723c */ /* 0x042ff00000001898 */
[C---:B------:R-:W-:Y:S01]  /*5750*/  HMMA.16816.F32 R148, R136.reuse, R26, R148 ;  /* 0x0000001a8894723c */ /* 0x040fe20000001894 */
[----:B------:R-:W1:Y:S07]  /*5760*/  LDSM.16.M88.4 R24, [R177+0x2000] ;  /* 0x00200000b118783b */ /* 0x000e6e0000000200 */
[C---:B------:R-:W-:Y:S08]  /*5770*/  HMMA.16816.F32 R144, R136.reuse, R164, R144 ;  /* 0x000000a48890723c */ /* 0x040ff00000001890 */
[----:B------:R-:W-:Y:S01]  /*5780*/  HMMA.16816.F32 R140, R136, R166, R140 ;  /* 0x000000a6888c723c */ /* 0x000fe2000000188c */
[----:B------:R-:W4:Y:S04]  /*5790*/  LDSM.16.M88.4 R164, [R192+UR5+0x9000] ;  /* 0x00900005c0a4783b */ /* 0x000f280008000200 */
[----:B------:R-:W4:Y:S03]  /*57a0*/  LDSM.16.M88.4 R136, [R192+UR5+0x9800] ;  /* 0x00980005c088783b */ /* 0x000f260008000200 */
[C---:B--2---:R-:W-:Y:S08]  /*57b0*/  HMMA.16816.F32 R16, R8.reuse, R20, R16 ;  /* 0x000000140810723c */ /* 0x044ff00000001810 */
[C---:B------:R-:W-:Y:S01]  /*57c0*/  HMMA.16816.F32 R12, R8.reuse, R22, R12 ;  /* 0x00000016080c723c */ /* 0x040fe2000000180c */
[----:B------:R-:W-:Y:S07]  /*57d0*/  LDSM.16.M88.4 R20, [R197+0x8000] ;  /* 0x00800000c514783b */ /* 0x000fee0000000200 */
[C---:B-----5:R-:W-:Y:S08]  /*57e0*/  HMMA.16816.F32 R160, R8.reuse, R4, R160 ;  /* 0x0000000408a0723c */ /* 0x060ff000000018a0 */
[C---:B------:R-:W-:Y:S01]  /*57f0*/  HMMA.16816.F32 R156, R8.reuse, R6, R156 ;  /* 0x00000006089c723c */ /* 0x040fe2000000189c */
[----:B------:R-:W2:Y:S07]  /*5800*/  LDSM.16.M88.4 R4, [R176+0x2000] ;  /* 0x00200000b004783b */ /* 0x000eae0000000200 */
[C---:B------:R-:W-:Y:S08]  /*5810*/  HMMA.16816.F32 R152, R8.reuse, R172, R152 ;  /* 0x000000ac0898723c */ /* 0x040ff00000001898 */
[C---:B------:R-:W-:Y:S01]  /*5820*/  HMMA.16816.F32 R148, R8.reuse, R174, R148 ;  /* 0x000000ae0894723c */ /* 0x040fe20000001894 */
[----:B------:R-:W-:Y:S07]  /*5830*/  LDSM.16.M88.4 R172, [R193+0x9800] ;  /* 0x00980000c1ac783b */ /* 0x000fee0000000200 */
[C---:B---3--:R-:W-:Y:S08]  /*5840*/  HMMA.16816.F32 R144, R8.reuse, R32, R144 ;  /* 0x000000200890723c */ /* 0x048ff00000001890 */
[----:B------:R-:W-:Y:S01]  /*5850*/  HMMA.16816.F32 R140, R8, R34, R140 ;  /* 0x00000022088c723c */ /* 0x000fe2000000188c */
[----:B------:R-:W3:Y:S04]  /*5860*/  LDSM.16.M88.4 R8, [R197+0x8800] ;  /* 0x00880000c508783b */ /* 0x000ee80000000200 */
[----:B------:R-:W5:Y:S03]  /*5870*/  LDSM.16.M88.4 R32, [R197+0x9000] ;  /* 0x00900000c520783b */ /* 0x000f660000000200 */
[C---:B-1----:R-:W-:Y:S08]  /*5880*/  HMMA.16816.F32 R16, R24.reuse, R28, R16 ;  /* 0x0000001c1810723c */ /* 0x042ff00000001810 */
[C---:B------:R-:W-:Y:S01]  /*5890*/  HMMA.16816.F32 R12, R24.reuse, R30, R12 ;  /* 0x0000001e180c723c */ /* 0x040fe2000000180c */
[----:B------:R-:W1:Y:S07]  /*58a0*/  LDSM.16.M88.4 R28, [R197+0x9800] ;  /* 0x00980000c51c783b */ /* 0x000e6e0000000200 */
[C---:B------:R-:W-:Y:S08]  /*58b0*/  HMMA.16816.F32 R160, R24.reuse, R168, R160 ;  /* 0x000000a818a0723c */ /* 0x040ff000000018a0 */
[C---:B------:R-:W-:Y:S01]  /*58c0*/  HMMA.16816.F32 R156, R24.reuse, R170, R156 ;  /* 0x000000aa189c723c */ /* 0x040fe2000000189c */
[----:B------:R-:W-:Y:S07]  /*58d0*/  LDSM.16.M88.4 R168, [R201+0x2000] ;  /* 0x00200000c9a8783b */ /* 0x000fee0000000200 */
[C---:B----4-:R-:W-:Y:S08]  /*58e0*/  HMMA.16816.F32 R152, R24.reuse, R164, R152 ;  /* 0x000000a41898723c */ /* 0x050ff00000001898 */
[C---:B------:R-:W-:Y:S01]  /*58f0*/  HMMA.16816.F32 R148, R24.reuse, R166, R148 ;  /* 0x000000a61894723c */ /* 0x040fe20000001894 */
[----:B------:R-:W-:Y:S07]  /*5900*/  LDSM.16.M88.4 R164, [R191+0x8800] ;  /* 0x00880000bfa4783b */ /* 0x000fee0000000200 */
[C---:B------:R-:W-:Y:S08]  /*5910*/  HMMA.16816.F32 R144, R24.reuse, R136, R144 ;  /* 0x000000881890723c */ /* 0x040ff00000001890 */
        /* <DEDUP_REMOVED lines=8> */
[----:B------:R-:W3:Y:S07]  /*59a0*/  LDSM.16.M88.4 R8, [R193+0x9000] ;  /* 0x00900000c108783b */ /* 0x000eee0000000200 */
[C---:B-----5:R-:W-:Y:S08]  /*59b0*/  HMMA.16816.F32 R152, R4.reuse, R32, R152 ;  /* 0x000000200498723c */ /* 0x060ff00000001898 */
[C---:B------:R-:W-:Y:S01]  /*59c0*/  HMMA.16816.F32 R148, R4.reuse, R34, R148 ;  /* 0x000000220494723c */ /* 0x040fe20000001894 */
[----:B------:R-:W-:Y:S07]  /*59d0*/  LDSM.16.M88.4 R32, [R191+0x9800] ;  /* 0x00980000bf20783b */ /* 0x000fee0000000200 */
[C---:B-1----:R-:W-:Y:S08]  /*59e0*/  HMMA.16816.F32 R144, R4.reuse, R28, R144 ;  /* 0x0000001c0490723c */ /* 0x042ff00000001890 */
[----:B------:R-:W-:Y:S01]  /*59f0*/  HMMA.16816.F32 R140, R4, R30, R140 ;  /* 0x0000001e048c723c */ /* 0x000fe2000000188c */
[----:B------:R-:W-:Y:S04]  /*5a00*/  LDSM.16.M88.4 R28, [R202+0x2000] ;  /* 0x00200000ca1c783b */ /* 0x000fe80000000200 */
[----:B------:R-:W1:Y:S03]  /*5a10*/  LDSM.16.M88.4 R4, [R191+0x8000] ;  /* 0x00800000bf04783b */ /* 0x000e660000000200 */
[C---:B----4-:R-:W-:Y:S08]  /*5a20*/  HMMA.16816.F32 R16, R168.reuse, R24, R16 ;  /* 0x00000018a810723c */ /* 0x050ff00000001810 */
[C---:B------:R-:W-:Y:S01]  /*5a30*/  HMMA.16816.F32 R12, R168.reuse, R26, R12 ;  /* 0x0000001aa80c723c */ /* 0x040fe2000000180c */
[----:B------:R-:W-:Y:S07]  /*5a40*/  LDSM.16.M88.4 R24, [R192+UR5+0xa000] ;  /* 0x00a00005c018783b */ /* 0x000fee0008000200 */
[C---:B--2---:R-:W-:Y:S08]  /*5a50*/  HMMA.16816.F32 R160, R168.reuse, R20, R160 ;  /* 0x00000014a8a0723c */ /* 0x044ff000000018a0 */
[C---:B------:R-:W-:Y:S01]  /*5a60*/  HMMA.16816.F32 R156, R168.reuse, R22, R156 ;  /* 0x00000016a89c723c */ /* 0x040fe2000000189c */
[----:B------:R-:W2:Y:S04]  /*5a70*/  LDSM.16.M88.4 R20, [R177+0x4000] ;  /* 0x00400000b114783b */ /* 0x000ea80000000200 */
[----:B------:R-:W-:Y:S03]  /*5a80*/  LDSM.16.M88.4 R176, [R176+0x4000] ;  /* 0x00400000b0b0783b */ /* 0x000fe60000000200 */
[C---:B---3--:R-:W-:Y:S08]  /*5a90*/  HMMA.16816.F32 R152, R168.reuse, R8, R152 ;  /* 0x00000008a898723c */ /* 0x048ff00000001898 */
[----:B------:R-:W-:Y:S01]  /*5aa0*/  HMMA.16816.F32 R148, R168, R10, R148 ;  /* 0x0000000aa894723c */ /* 0x000fe20000001894 */
[----:B------:R-:W3:Y:S07]  /*5ab0*/  LDSM.16.M88.4 R8, [R192+UR5+0xa800] ;  /* 0x00a80005c008783b */ /* 0x000eee0008000200 */
[C---:B-1----:R-:W-:Y:S08]  /*5ac0*/  HMMA.16816.F32 R16, R28.reuse, R4, R16 ;  /* 0x000000041c10723c */ /* 0x042ff00000001810 */
[----:B------:R-:W-:Y:S01]  /*5ad0*/  HMMA.16816.F32 R12, R28, R6, R12 ;  /* 0x000000061c0c723c */ /* 0x000fe2000000180c */
[----:B------:R-:W1:Y:S07]  /*5ae0*/  LDSM.16.M88.4 R4, [R192+UR5+0xb000] ;  /* 0x00b00005c004783b */ /* 0x000e6e0008000200 */
[C---:B------:R-:W-:Y:S08]  /*5af0*/  HMMA.16816.F32 R144, R168.reuse, R172, R144 ;  /* 0x000000aca890723c */ /* 0x040ff00000001890 */
[----:B------:R-:W-:Y:S01]  /*5b00*/  HMMA.16816.F32 R140, R168, R174, R140 ;  /* 0x000000aea88c723c */ /* 0x000fe2000000188c */
[----:B------:R-:W-:Y:S04]  /*5b10*/  LDSM.16.M88.4 R168, [R197+0xb000] ;  /* 0x00b00000c5a8783b */ /* 0x000fe80000000200 */
[----:B------:R-:W-:Y:S03]  /*5b20*/  LDSM.16.M88.4 R172, [R197+0xa800] ;  /* 0x00a80000c5ac783b */ /* 0x000fe60000000200 */
[C---:B------:R-:W-:Y:S08]  /*5b30*/  HMMA.16816.F32 R160, R28.reuse, R164, R160 ;  /* 0x000000a41ca0723c */ /* 0x040ff000000018a0 */
[C---:B------:R-:W-:Y:S01]  /*5b40*/  HMMA.16816.F32 R156, R28.reuse, R166, R156 ;  /* 0x000000a61c9c723c */ /* 0x040fe2000000189c */
[----:B------:R-:W-:Y:S07]  /*5b50*/  LDSM.16.M88.4 R164, [R197+0xb800] ;  /* 0x00b80000c5a4783b */ /* 0x000fee0000000200 */
[C---:B------:R-:W-:Y:S08]  /*5b60*/  HMMA.16816.F32 R152, R28.reuse, R136, R152 ;  /* 0x000000881c98723c */ /* 0x040ff00000001898 */
        /* <DEDUP_REMOVED lines=8> */
[----:B------:R-:W-:Y:S07]  /*5bf0*/  LDSM.16.M88.4 R24, [R193+0xb000] ;  /* 0x00b00000c118783b */ /* 0x000fee0000000200 */
[C---:B---3--:R-:W-:Y:S08]  /*5c00*/  HMMA.16816.F32 R160, R20.reuse, R8, R160 ;  /* 0x0000000814a0723c */ /* 0x048ff000000018a0 */
[C---:B------:R-:W-:Y:S01]  /*5c10*/  HMMA.16816.F32 R156, R20.reuse, R10, R156 ;  /* 0x0000000a149c723c */ /* 0x040fe2000000189c */
[----:B------:R-:W-:Y:S07]  /*5c20*/  LDSM.16.M88.4 R8, [R202+0x4000] ;  /* 0x00400000ca08783b */ /* 0x000fee0000000200 */
[C---:B-1----:R-:W-:Y:S08]  /*5c30*/  HMMA.16816.F32 R152, R20.reuse, R4, R152 ;  /* 0x000000041498723c */ /* 0x042ff00000001898 */
[----:B------:R-:W-:Y:S01]  /*5c40*/  HMMA.16816.F32 R148, R20, R6, R148 ;  /* 0x000000061494723c */ /* 0x000fe20000001894 */
[----:B------:R-:W1:Y:S07]  /*5c50*/  LDSM.16.M88.4 R4, [R191+0xa000] ;  /* 0x00a00000bf04783b */ /* 0x000e6e0000000200 */
[----:B------:R-:W-:Y:S08]  /*5c60*/  HMMA.16816.F32 R16, R176, R180, R16 ;  /* 0x000000b4b010723c */ /* 0x000ff00000001810 */
[C---:B------:R-:W-:Y:S08]  /*5c70*/  HMMA.16816.F32 R144, R20.reuse, R216, R144 ;  /* 0x000000d81490723c */ /* 0x040ff00000001890 */
[----:B------:R-:W-:Y:S01]  /*5c80*/  HMMA.16816.F32 R140, R20, R218, R140 ;  /* 0x000000da148c723c */ /* 0x000fe2000000188c */
[----:B------:R-:W2:Y:S07]  /*5c90*/  LDSM.16.M88.4 R20, [R193+0xb800] ;  /* 0x00b80000c114783b */ /* 0x000eae0000000200 */
[----:B------:R-:W-:Y:S08]  /*5ca0*/  HMMA.16816.F32 R12, R176, R182, R12 ;  /* 0x000000b6b00c723c */ /* 0x000ff0000000180c */
[----:B----4-:R-:W-:Y:S08]  /*5cb0*/  HMMA.16816.F32 R16, R136, R32, R16 ;  /* 0x000000208810723c */ /* 0x010ff00000001810 */
[----:B------:R-:W-:Y:S08]  /*5cc0*/  HMMA.16816.F32 R144, R176, R164, R144 ;  /* 0x000000a4b090723c */ /* 0x000ff00000001890 */
[----:B------:R-:W-:Y:S08]  /*5cd0*/  HMMA.16816.F32 R12, R136, R34, R12 ;  /* 0x00000022880c723c */ /* 0x000ff0000000180c */
[C---:B------:R-:W-:Y:S08]  /*5ce0*/  HMMA.16816.F32 R152, R176.reuse, R168, R152 ;  /* 0x000000a8b098723c */ /* 0x040ff00000001898 */
[----:B------:R-:W-:Y:S01]  /*5cf0*/  HMMA.16816.F32 R148, R176, R170, R148 ;  /* 0x000000aab094723c */ /* 0x000fe20000001894 */
[----:B------:R-:W3:Y:S07]  /*5d00*/  LDSM.16.M88.4 R168, [R191+0xa800] ;  /* 0x00a80000bfa8783b */ /* 0x000eee0000000200 */
[----:B-1----:R-:W-:Y:S01]  /*5d10*/  HMMA.16816.F32 R16, R8, R4, R16 ;  /* 0x000000040810723c */ /* 0x002fe20000001810 */
[----:B------:R-:W-:-:S02]  /*5d20*/  IMAD.SHL.U32 R5, R0, 0x40, RZ ;  /* 0x0000004000057824 */ /* 0x000fc400078e00ff */
[----:B------:R-:W-:-:S05]  /*5d30*/  IMAD.SHL.U32 R4, R188, 0x2, RZ ;  /* 0x00000002bc047824 */ /* 0x000fca00078e00ff */
[----:B--2---:R-:W-:Y:S01]  /*5d40*/  HMMA.16816.F32 R144, R136, R20, R144 ;  /* 0x000000148890723c */ /* 0x004fe20000001890 */
[----:B------:R-:W-:-:S05]  /*5d50*/  LOP3.LUT R20, R5, 0x6, R4, 0xf8, !PT ;  /* 0x0000000605147812 */ /* 0x000fca00078ef804 */
[C---:B------:R-:W-:Y:S02]  /*5d60*/  VIADD R4, R20.reuse, 0xffffff80 ;  /* 0xffffff8014047836 */ /* 0x040fe40000000000 */
[----:B------:R-:W-:Y:S01]  /*5d70*/  HMMA.16816.F32 R160, R176, R172, R160 ;  /* 0x000000acb0a0723c */ /* 0x000fe200000018a0 */
[----:B------:R-:W-:Y:S02]  /*5d80*/  VIADD R5, R20, 0xffffff81 ;  /* 0xffffff8114057836 */ /* 0x000fe40000000000 */
[CC--:B------:R-:W-:Y:S02]  /*5d90*/  ISETP.GE.AND P4, PT, R4.reuse, R133.reuse, PT ;  /* 0x000000850400720c */ /* 0x0c0fe40003f86270 */
[----:B------:R-:W-:Y:S01]  /*5da0*/  ISETP.GE.AND P3, PT, R4, R2, PT ;  /* 0x000000020400720c */ /* 0x000fe20003f66270 */
[----:B------:R-:W-:Y:S01]  /*5db0*/  VIADD R4, R20, 0xffffff88 ;  /* 0xffffff8814047836 */ /* 0x000fe20000000000 */
[----:B------:R-:W-:Y:S01]  /*5dc0*/  FSEL R21, R16, -INF , !P4 ;  /* 0xff80000010157808 */ /* 0x000fe20006000000 */
[----:B------:R-:W-:Y:S01]  /*5dd0*/  HMMA.16816.F32 R12, R8, R6, R12 ;  /* 0x00000006080c723c */ /* 0x000fe2000000180c */
[----:B------:R-:W-:-:S02]  /*5de0*/  ISETP.GE.AND P1, PT, R5, R133, PT ;  /* 0x000000850500720c */ /* 0x000fc40003f26270 */
[-C--:B------:R-:W-:Y:S01]  /*5df0*/  ISETP.GE.AND P6, PT, R5, R2.reuse, PT ;  /* 0x000000020500720c */ /* 0x080fe20003fc6270 */
[----:B------:R-:W-:Y:S01]  /*5e00*/  VIADD R5, R20, 0xffffff89 ;  /* 0xffffff8914057836 */ /* 0x000fe20000000000 */
[C---:B------:R-:W-:Y:S02]  /*5e10*/  ISETP.GE.AND P5, PT, R4.reuse, R133, PT ;  /* 0x000000850400720c */ /* 0x040fe40003fa6270 */
[----:B------:R-:W-:Y:S01]  /*5e20*/  ISETP.GE.AND P4, PT, R4, R2, PT ;  /* 0x000000020400720c */ /* 0x000fe20003f86270 */
[----:B------:R-:W-:Y:S01]  /*5e30*/  HMMA.16816.F32 R156, R176, R174, R156 ;  /* 0x000000aeb09c723c */ /* 0x000fe2000000189c */
[----:B------:R-:W-:Y:S01]  /*5e40*/  VIADD R4, R20, 0xffffff90 ;  /* 0xffffff9014047836 */ /* 0x000fe20000000000 */
[----:B------:R-:W-:Y:S02]  /*5e50*/  FSEL R16, R19, -INF , !P6 ;  /* 0xff80000013107808 */ /* 0x000fe40007000000 */
[----:B------:R-:W-:Y:S02]  /*5e60*/  FSEL R18, R18, -INF , !P3 ;  /* 0xff80000012127808 */ /* 0x000fe40005800000 */
[----:B------:R-:W-:-:S02]  /*5e70*/  FSEL R17, R17, -INF , !P1 ;  /* 0xff80000011117808 */ /* 0x000fc40004800000 */
[C---:B------:R-:W-:Y:S01]  /*5e80*/  HMMA.16816.F32 R152, R136.reuse, R24, R152 ;  /* 0x000000188898723c */ /* 0x040fe20000001898 */
[CC--:B------:R-:W-:Y:S02]  /*5e90*/  ISETP.GE.AND P3, PT, R5.reuse, R133.reuse, PT ;  /* 0x000000850500720c */ /* 0x0c0fe40003f66270 */
[----:B------:R-:W-:Y:S01]  /*5ea0*/  FSEL R19, R12, -INF , !P5 ;  /* 0xff8000000c137808 */ /* 0x000fe20006800000 */
[----:B------:R-:W-:Y:S01]  /*5eb0*/  VIADD R12, R20, 0xffffff98 ;  /* 0xffffff98140c7836 */ /* 0x000fe20000000000 */
[-C--:B------:R-:W-:Y:S02]  /*5ec0*/  ISETP.GE.AND P1, PT, R5, R2.reuse, PT ;  /* 0x000000020500720c */ /* 0x080fe40003f26270 */
[C---:B------:R-:W-:Y:S01]  /*5ed0*/  ISETP.GE.AND P6, PT, R4.reuse, R133, PT ;  /* 0x000000850400720c */ /* 0x040fe20003fc6270 */
[----:B------:R-:W-:Y:S01]  /*5ee0*/  HMMA.16816.F32 R148, R136, R26, R148 ;  /* 0x0000001a8894723c */ /* 0x000fe20000001894 */
[----:B------:R-:W1:Y:S01]  /*5ef0*/  LDSM.16.M88.4 R24, [R191+0xb000] ;  /* 0x00b00000bf18783b */ /* 0x000e620000000200 */
[----:B------:R-:W-:-:S02]  /*5f00*/  ISETP.GE.AND P5, PT, R4, R2, PT ;  /* 0x000000020400720c */ /* 0x000fc40003fa6270 */
[----:B------:R-:W-:Y:S01]  /*5f10*/  FSEL R13, R13, -INF , !P3 ;  /* 0xff8000000d0d7808 */ /* 0x000fe20005800000 */
[----:B------:R-:W2:Y:S01]  /*5f20*/  LDSM.16.M88.4 R4, [R191+0xb800] ;  /* 0x00b80000bf04783b */ /* 0x000ea20000000200 */
[----:B------:R-:W-:Y:S01]  /*5f30*/  FSEL R14, R14, -INF , !P4 ;  /* 0xff8000000e0e7808 */ /* 0x000fe20006000000 */
[----:B------:R-:W-:-:S04]  /*5f40*/  DEPBAR.LE SB0, 0x0 ;  /* 0x000080000000791a */ /* 0x000fc80000000000 */
[----:B------:R-:W-:Y:S01]  /*5f50*/  HMMA.16816.F32 R160, R136, R28, R160 ;  /* 0x0000001c88a0723c */ /* 0x000fe200000018a0 */
[----:B------:R-:W-:-:S05]  /*5f60*/  VIADD R28, R20, 0xffffff91 ;  /* 0xffffff91141c7836 */ /* 0x000fca0000000000 */
[C---:B------:R-:W-:Y:S02]  /*5f70*/  ISETP.GE.AND P3, PT, R28.reuse, R2, PT ;  /* 0x000000021c00720c */ /* 0x040fe40003f66270 */
[----:B------:R-:W-:Y:S01]  /*5f80*/  HMMA.16816.F32 R156, R136, R30, R156 ;  /* 0x0000001e889c723c */ /* 0x000fe2000000189c */
[----:B------:R-:W-:Y:S01]  /*5f90*/  BAR.SYNC.DEFER_BLOCKING 0x0 ;  /* 0x0000000000007b1d */ /* 0x000fe20000010000 */
[----:B------:R-:W-:-:S06]  /*5fa0*/  ISETP.GE.AND P4, PT, R28, R133, PT ;  /* 0x000000851c00720c */ /* 0x000fcc0003f86270 */
[----:B------:R-:W-:Y:S08]  /*5fb0*/  HMMA.16816.F32 R140, R176, R166, R140 ;  /* 0x000000a6b08c723c */ /* 0x000ff0000000188c */
[C---:B---3--:R-:W-:Y:S08]  /*5fc0*/  HMMA.16816.F32 R160, R8.reuse, R168, R160 ;  /* 0x000000a808a0723c */ /* 0x048ff000000018a0 */
[C---:B------:R-:W-:Y:S08]  /*5fd0*/  HMMA.16816.F32 R156, R8.reuse, R170, R156 ;  /* 0x000000aa089c723c */ /* 0x040ff0000000189c */
[----:B-1----:R-:W-:Y:S01]  /*5fe0*/  HMMA.16816.F32 R152, R8, R24, R152 ;  /* 0x000000180898723c */ /* 0x002fe20000001898 */
[----:B------:R-:W-:Y:S01]  /*5ff0*/  FSEL R24, R15, -INF , !P1 ;  /* 0xff8000000f187808 */ /* 0x000fe20004800000 */
[----:B------:R-:W-:Y:S01]  /*6000*/  VIADD R15, R20, 0xffffff99 ;  /* 0xffffff99140f7836 */ /* 0x000fe20000000000 */
[----:B------:R-:W-:-:S02]  /*6010*/  FSEL R171, R160, -INF , !P6 ;  /* 0xff800000a0ab7808 */ /* 0x000fc40007000000 */
[CC--:B------:R-:W-:Y:S02]  /*6020*/  ISETP.GE.AND P1, PT, R12.reuse, R133.reuse, PT ;  /* 0x000000850c00720c */ /* 0x0c0fe40003f26270 */
[-C--:B------:R-:W-:Y:S01]  /*6030*/  ISETP.GE.AND P6, PT, R12, R2.reuse, PT ;  /* 0x000000020c00720c */ /* 0x080fe20003fc6270 */
[----:B------:R-:W-:Y:S01]  /*6040*/  HMMA.16816.F32 R148, R8, R26, R148 ;  /* 0x0000001a0894723c */ /* 0x000fe20000001894 */
[----:B------:R-:W-:Y:S01]  /*6050*/  VIADD R12, R20, 0xffffffa0 ;  /* 0xffffffa0140c7836 */ /* 0x000fe20000000000 */
[----:B------:R-:W-:Y:S02]  /*6060*/  FSEL R202, R163, -INF , !P3 ;  /* 0xff800000a3ca7808 */ /* 0x000fe40005800000 */
[----:B------:R-:W-:Y:S02]  /*6070*/  FSEL R175, R156, -INF , !P1 ;  /* 0xff8000009caf7808 */ /* 0x000fe40004800000 */
[C---:B------:R-:W-:Y:S02]  /*6080*/  ISETP.GE.AND P3, PT, R12.reuse, R133, PT ;  /* 0x000000850c00720c */ /* 0x040fe40003f66270 */
[----:B------:R-:W-:Y:S01]  /*6090*/  HMMA.16816.F32 R140, R136, R22, R140 ;  /* 0x00000016888c723c */ /* 0x000fe2000000188c */
[----:B------:R-:W-:Y:S01]  /*60a0*/  ISETP.GE.AND P1, PT, R12, R2, PT ;  /* 0x000000020c00720c */ /* 0x000fe20003f26270 */
[----:B------:R-:W-:Y:S01]  /*60b0*/  VIADD R12, R20, 0xffffffa9 ;  /* 0xffffffa9140c7836 */ /* 0x000fe20000000000 */
[----:B------:R-:W-:-:S02]  /*60c0*/  FSEL R178, R162, -INF , !P5 ;  /* 0xff800000a2b27808 */ /* 0x000fc40006800000 */
[----:B------:R-:W-:Y:S02]  /*60d0*/  FSEL R179, R161, -INF , !P4 ;  /* 0xff800000a1b37808 */ /* 0x000fe40006000000 */
[CC--:B------:R-:W-:Y:S01]  /*60e0*/  ISETP.GE.AND P5, PT, R15.reuse, R133.reuse, PT ;  /* 0x000000850f00720c */ /* 0x0c0fe20003fa6270 */
[----:B--2---:R-:W-:Y:S01]  /*60f0*/  HMMA.16816.F32 R144, R8, R4, R144 ;  /* 0x000000040890723c */ /* 0x004fe20000001890 */
[----:B------:R-:W-:Y:S01]  /*6100*/  ISETP.GE.AND P4, PT, R15, R2, PT ;  /* 0x000000020f00720c */ /* 0x000fe20003f86270 */
[----:B------:R-:W-:Y:S01]  /*6110*/  VIADD R15, R20, 0xffffffa1 ;  /* 0xffffffa1140f7836 */ /* 0x000fe20000000000 */
[----:B------:R-:W-:Y:S01]  /*6120*/  FSEL R180, R158, -INF , !P6 ;  /* 0xff8000009eb47808 */ /* 0x000fe20007000000 */
[----:B------:R-:W-:Y:S01]  /*6130*/  VIADD R4, R20, 0xffffffb1 ;  /* 0xffffffb114047836 */ /* 0x000fe20000000000 */
[----:B------:R-:W-:Y:S02]  /*6140*/  FSEL R158, R154, -INF , !P1 ;  /* 0xff8000009a9e7808 */ /* 0x000fe40004800000 */
[----:B------:R-:W-:-:S02]  /*6150*/  ISETP.GE.AND P1, PT, R12, R133, PT ;  /* 0x000000850c00720c */ /* 0x000fc40003f26270 */
[----:B------:R-:W-:Y:S02]  /*6160*/  FSEL R177, R157, -INF , !P5 ;  /* 0xff8000009db17808 */ /* 0x000fe40006800000 */
[C---:B------:R-:W-:Y:S01]  /*6170*/  ISETP.GE.AND P6, PT, R15.reuse, R133, PT ;  /* 0x000000850f00720c */ /* 0x040fe20003fc6270 */
[----:B------:R-:W-:Y:S01]  /*6180*/  HMMA.16816.F32 R140, R8, R6, R140 ;  /* 0x00000006088c723c */ /* 0x000fe2000000188c */
[-C--:B------:R-:W-:Y:S01]  /*6190*/  ISETP.GE.AND P5, PT, R15, R2.reuse, PT ;  /* 0x000000020f00720c */ /* 0x080fe20003fa6270 */
[----:B------:R-:W-:Y:S01]  /*61a0*/  VIADD R15, R20, 0xffffffa8 ;  /* 0xffffffa8140f7836 */ /* 0x000fe20000000000 */
[----:B------:R-:W-:Y:S02]  /*61b0*/  FSEL R137, R149, -INF , !P1 ;  /* 0xff80000095897808 */ /* 0x000fe40004800000 */
[----:B------:R-:W-:Y:S02]  /*61c0*/  ISETP.GE.AND P1, PT, R4, R2, PT ;  /* 0x000000020400720c */ /* 0x000fe40003f26270 */
[----:B------:R-:W-:-:S02]  /*61d0*/  FSEL R192, R159, -INF , !P4 ;  /* 0xff8000009fc07808 */ /* 0x000fc40006000000 */
[----:B------:R-:W-:Y:S02]  /*61e0*/  FSEL R181, R152, -INF , !P3 ;  /* 0xff80000098b57808 */ /* 0x000fe40005800000 */
[-C--:B------:R-:W-:Y:S02]  /*61f0*/  ISETP.GE.AND P3, PT, R15, R2.reuse, PT ;  /* 0x000000020f00720c */ /* 0x080fe40003f66270 */
[----:B------:R-:W-:Y:S02]  /*6200*/  FSEL R159, R153, -INF , !P6 ;  /* 0xff800000999f7808 */ /* 0x000fe40007000000 */
[----:B------:R-:W-:Y:S02]  /*6210*/  FSEL R154, R147, -INF , !P1 ;  /* 0xff800000939a7808 */ /* 0x000fe40004800000 */
[----:B------:R-:W-:Y:S01]  /*6220*/  ISETP.GE.AND P6, PT, R12, R2, PT ;  /* 0x000000020c00720c */ /* 0x000fe20003fc6270 */
[----:B------:R-:W-:Y:S01]  /*6230*/  VIADD R12, R20, 0xffffffb0 ;  /* 0xffffffb0140c7836 */ /* 0x000fe20000000000 */
[----:B------:R-:W-:-:S02]  /*6240*/  ISETP.GE.U32.AND P1, PT, R0, 0x3, PT ;  /* 0x000000030000780c */ /* 0x000fc40003f26070 */
[-C--:B------:R-:W-:Y:S02]  /*6250*/  ISETP.GE.AND P4, PT, R15, R133.reuse, PT ;  /* 0x000000850f00720c */ /* 0x080fe40003f86270 */
[----:B------:R-:W-:Y:S02]  /*6260*/  FSEL R136, R150, -INF , !P3 ;  /* 0xff80000096887808 */ /* 0x000fe40005800000 */
[-C--:B------:R-:W-:Y:S01]  /*6270*/  ISETP.GE.AND P3, PT, R4, R133.reuse, PT ;  /* 0x000000850400720c */ /* 0x080fe20003f66270 */
[C---:B------:R-:W-:Y:S01]  /*6280*/  VIADD R4, R20.reuse, 0xffffffb8 ;  /* 0xffffffb814047836 */ /* 0x040fe20000000000 */
[----:B------:R-:W-:Y:S01]  /*6290*/  FSEL R182, R155, -INF , !P5 ;  /* 0xff8000009bb67808 */ /* 0x000fe20006800000 */
[----:B------:R-:W-:Y:S01]  /*62a0*/  VIADD R20, R20, 0xffffffb9 ;  /* 0xffffffb914147836 */ /* 0x000fe20000000000 */
[----:B------:R-:W-:Y:S02]  /*62b0*/  FSEL R139, R148, -INF , !P4 ;  /* 0xff800000948b7808 */ /* 0x000fe40006000000 */
[----:B------:R-:W-:-:S02]  /*62c0*/  ISETP.GE.AND P5, PT, R12, R133, PT ;  /* 0x000000850c00720c */ /* 0x000fc40003fa6270 */
[----:B------:R-:W-:Y:S02]  /*62d0*/  ISETP.GE.AND P4, PT, R12, R2, PT ;  /* 0x000000020c00720c */ /* 0x000fe40003f86270 */
[----:B------:R-:W-:Y:S02]  /*62e0*/  FSEL R138, R151, -INF , !P6 ;  /* 0xff800000978a7808 */ /* 0x000fe40007000000 */
[----:B------:R-:W-:Y:S02]  /*62f0*/  FSEL R155, R144, -INF , !P5 ;  /* 0xff800000909b7808 */ /* 0x000fe40006800000 */
[----:B------:R-:W-:Y:S02]  /*6300*/  FSEL R152, R146, -INF , !P4 ;  /* 0xff80000092987808 */ /* 0x000fe40006000000 */
[----:B------:R-:W-:Y:S02]  /*6310*/  FSEL R157, R145, -INF , !P3 ;  /* 0xff800000919d7808 */ /* 0x000fe40005800000 */
[----:B------:R-:W-:-:S02]  /*6320*/  ISETP.GE.AND P6, PT, R4, R133, PT ;  /* 0x000000850400720c */ /* 0x000fc40003fc6270 */
[----:B------:R-:W-:Y:S02]  /*6330*/  ISETP.GE.AND P5, PT, R20, R133, PT ;  /* 0x000000851400720c */ /* 0x000fe40003fa6270 */
[-C--:B------:R-:W-:Y:S02]  /*6340*/  ISETP.GE.AND P4, PT, R4, R2.reuse, PT ;  /* 0x000000020400720c */ /* 0x080fe40003f86270 */
[----:B------:R-:W-:Y:S02]  /*6350*/  ISETP.GE.AND P3, PT, R20, R2, PT ;  /* 0x000000021400720c */ /* 0x000fe40003f66270 */
[----:B------:R-:W-:Y:S02]  /*6360*/  FSEL R153, R140, -INF , !P6 ;  /* 0xff8000008c997808 */ /* 0x000fe40007000000 */
[----:B------:R-:W-:Y:S02]  /*6370*/  FSEL R151, R141, -INF , !P5 ;  /* 0xff8000008d977808 */ /* 0x000fe40006800000 */
[----:B------:R-:W-:-:S02]  /*6380*/  FSEL R150, R142, -INF , !P4 ;  /* 0xff8000008e967808 */ /* 0x000fc40006000000 */
[----:B------:R-:W-:Y:S01]  /*6390*/  FSEL R148, R143, -INF , !P3 ;  /* 0xff8000008f947808 */ /* 0x000fe20005800000 */
[----:B------:R-:W-:Y:S06]  /*63a0*/  @!P1 BRA `(.L_x_1788) ;  /* 0x00000004007c9947 */ /* 0x000fec0003800000 */
[----:B------:R-:W-:Y:S05]  /*63b0*/  BRA.U !UP1, `(.L_x_1789) ;  /* 0x0000000109f87547 */ /* 0x000fea000b800000 */
[----:B------:R-:W1:Y:S01]  /*63c0*/  LDC R4, c[0x0][0x4f0] ;  /* 0x00013c00ff047b82 */ /* 0x000e620000000800 */
[C---:B------:R-:W-:Y:S01]  /*63d0*/  VIADD R9, R184.reuse, 0xffffff80 ;  /* 0xffffff80b8097836 */ /* 0x040fe20000000000 */
[----:B------:R-:W-:Y:S01]  /*63e0*/  IADD3 R5, PT, PT, R184, -0xc0, RZ ;  /* 0xffffff40b8057810 */ /* 0x000fe20007ffe0ff */
[----:B------:R-:W2:Y:S03]  /*63f0*/  LDCU.64 UR6, c[0x0][0x3a0] ;  /* 0x00007400ff0677ac */ /* 0x000ea60008000a00 */
[----:B------:R-:W-:Y:S02]  /*6400*/  IABS R8, R9 ;  /* 0x0000000900087213 */ /* 0x000fe40000000000 */
[----:B------:R-:W-:Y:S02]  /*6410*/  IABS R10, R5 ;  /* 0x00000005000a7213 */ /* 0x000fe40000000000 */
[----:B-1----:R-:W-:-:S02]  /*6420*/  IABS R2, R4 ;  /* 0x0000000400027213 */ /* 0x002fc40000000000 */
        /* <DEDUP_REMOVED lines=26> */
[----:B------:R-:W-:-:S07]  /*65d0*/  LOP3.LUT R5, RZ, R4, RZ, 0x33, !PT ;  /* 0x00000004ff057212 */ /* 0x000fce00078e33ff */
[----:B------:R-:W-:Y:S01]  /*65e0*/  @P3 VIADD R6, R6, 0x1 ;  /* 0x0000000106063836 */ /* 0x000fe20000000000 */
[----:B------:R-:W-:Y:S02]  /*65f0*/  ISETP.NE.AND P3, PT, R4, RZ, PT ;  /* 0x000000ff0400720c */ /* 0x000fe40003f65270 */
[----:B------:R-:W-:Y:S02]  /*6600*/  @P6 IADD3 R12, PT, PT, R12, 0x1, RZ ;  /* 0x000000010c0c6810 */ /* 0x000fe40007ffe0ff */
[----:B------:R-:W-:-:S03]  /*6610*/  MOV R2, R6 ;  /* 0x0000000600027202 */ /* 0x000fc60000000f00 */
[----:B------:R-:W-:Y:S01]  /*6620*/  @!P4 IMAD.MOV R12, RZ, RZ, -R12 ;  /* 0x000000ffff0cc224 */ /* 0x000fe200078e0a0c */
        /* <DEDUP_REMOVED lines=23> */
.L_x_1789:
[----:B------:R-:W-:Y:S01]  /*67a0*/  UMOV UR4, URZ ;  /* 0x000000ff00047c82 */ /* 0x000fe20008000000 */
[----:B------:R-:W-:Y:S01]  /*67b0*/  IMAD.SHL.U32 R2, R134, 0x40, RZ ;  /* 0x0000004086027824 */ /* 0x000fe200078e00ff */
[----:B------:R-:W-:-:S05]  /*67c0*/  IADD3 R4, P1, PT, RZ, -UR4, RZ ;  /* 0x80000004ff047c10 */ /* 0x000fca000ff3e0ff */
[----:B------:R-:W-:-:S05]  /*67d0*/  IMAD.X R2, RZ, RZ, ~R2, P1 ;  /* 0x000000ffff027224 */ /* 0x000fca00008e0e02 */
[----:B------:R-:W-:-:S04]  /*67e0*/  SHF.R.S64 R5, R4, 0x1f, R2 ;  /* 0x0000001f04057819 */ /* 0x000fc80000001002 */
[----:B------:R-:W-:-:S04]  /*67f0*/  IADD3 R196, P1, PT, R5, R196, RZ ;  /* 0x000000c405c47210 */ /* 0x000fc80007f3e0ff */
[----:B------:R-:W-:-:S09]  /*6800*/  LEA.HI.X.SX32 R195, R2, R195, 0x1, P1 ;  /* 0x000000c302c37211 */ /* 0x000fd200008f0eff */
.L_x_1790:
[C---:B------:R-:W-:Y:S01]  /*6810*/  IMAD.SHL.U32 R5, R134.reuse, 0x20, RZ ;  /* 0x0000002086057824 */ /* 0x040fe200078e00ff */
[----:B------:R-:W-:Y:S02]  /*6820*/  SHF.L.U64.HI R134, R134, 0x5, R135 ;  /* 0x0000000586867819 */ /* 0x000fe40000010287 */
[----:B------:R-:W-:Y:S02]  /*6830*/  MOV R197, R195 ;  /* 0x000000c300c57202 */ /* 0x000fe40000000f00 */
[----:B------:R-:W-:-:S03]  /*6840*/  IADD3 R6, P1, PT, R5, R196, RZ ;  /* 0x000000c405067210 */ /* 0x000fc60007f3e0ff */
[----:B------:R-:W-:Y:S01]  /*6850*/  @!PT LDS RZ, [RZ] ;  /* 0x00000000fffff984 */ /* 0x000fe20000000800 */
[----:B------:R-:W-:Y:S01]  /*6860*/  @!PT LDS RZ, [RZ] ;  /* 0x00000000fffff984 */ /* 0x000fe20000000800 */
[----:B------:R-:W-:Y:S01]  /*6870*/  @!PT LDS RZ, [RZ] ;  /* 0x00000000fffff984 */ /* 0x000fe20000000800 */
[----:B------:R1:W-:Y:S01]  /*6880*/  LDGSTS.E.BYPASS.LTC128B.128 [R213+0x6000], desc[UR16][R196.64] ;  /* 0x06000000c4d57fae */ /* 0x0003e2000b981a10 */
[C---:B------:R-:W-:Y:S01]  /*6890*/  IADD3 R4, P3, PT, R5.reuse, R6, RZ ;  /* 0x0000000605047210 */ /* 0x040fe20007f7e0ff */
[C---:B------:R-:W-:Y:S02]  /*68a0*/  IMAD.X R7, R134.reuse, 0x1, R195, P1 ;  /* 0x0000000186077824 */ /* 0x040fe400008e06c3 */
[----:B------:R1:W-:Y:S01]  /*68b0*/  LDGSTS.E.BYPASS.LTC128B.128 [R213+0x8000], desc[UR16][R196.64+0x80] ;  /* 0x08000080c4d57fae */ /* 0x0003e2000b981a10 */
[----:B------:R-:W-:Y:S01]  /*68c0*/  IADD3 R8, P1, PT, R5, R4, RZ ;  /* 0x0000000405087210 */ /* 0x000fe20007f3e0ff */
[C---:B------:R-:W-:Y:S02]  /*68d0*/  IMAD.X R5, R134.reuse, 0x1, R7, P3 ;  /* 0x0000000186057824 */ /* 0x040fe400018e0607 */
[----:B------:R1:W-:Y:S03]  /*68e0*/  LDGSTS.E.BYPASS.LTC128B.128 [R213+0xa000], desc[UR16][R196.64+0x100] ;  /* 0x0a000100c4d57fae */ /* 0x0003e6000b981a10 */
[----:B------:R-:W-:Y:S01]  /*68f0*/  IADD3.X R9, PT, PT, R134, R5, RZ, P1, !PT ;  /* 0x0000000586097210 */ /* 0x000fe20000ffe4ff */
        /* <DEDUP_REMOVED lines=10> */
.L_x_1788:
[----:B------:R-:W-:Y:S01]  /*69a0*/  FMNMX3.FTZ R2, R132, R21, R17, !PT ;  /* 0x0000001584027276 */ /* 0x000fe20007810011 */
[----:B------:R-:W2:Y:S01]  /*69b0*/  LDCU UR4, c[0x0][0x45c] ;  /* 0x00008b80ff0477ac */ /* 0x000ea20008000800 */
[----:B-1----:R-:W-:Y:S02]  /*69c0*/  FMNMX3.FTZ R5, R3, R18, R16, !PT ;  /* 0x0000001203057276 */ /* 0x002fe40007810010 */
        /* <DEDUP_REMOVED lines=15> */
[----:B------:R-:W1:Y:S01]  /*6ac0*/  SHFL.BFLY PT, R2, R7, 0x2, 0x1f ;  /* 0x0c401f0007027f89 */ /* 0x000e6200000e0000 */
[----:B------:R-:W-:-:S02]  /*6ad0*/  IADD3 R173, PT, PT, R189, 0xc040, RZ ;  /* 0x0000c040bdad7810 */ /* 0x000fc40007ffe0ff */
[----:B------:R-:W-:Y:S01]  /*6ae0*/  IADD3 R174, PT, PT, R170, R189, RZ ;  /* 0x000000bdaaae7210 */ /* 0x000fe20007ffe0ff */
[----:B------:R-:W3:Y:S01]  /*6af0*/  SHFL.BFLY PT, R5, R4, 0x2, 0x1f ;  /* 0x0c401f0004057f89 */ /* 0x000ee200000e0000 */
[----:B-1----:R-:W-:Y:S02]  /*6b00*/  FMNMX.FTZ R2, R7, R2, !PT ;  /* 0x0000000207027209 */ /* 0x002fe40007810000 */
[----:B---3--:R-:W-:-:S03]  /*6b10*/  FMNMX.FTZ R5, R4, R5, !PT ;  /* 0x0000000504057209 */ /* 0x008fc60007810000 */
[----:B------:R-:W1:Y:S04]  /*6b20*/  SHFL.BFLY PT, R165, R2, 0x1, 0x1f ;  /* 0x0c201f0002a57f89 */ /* 0x000e6800000e0000 */
[----:B------:R-:W3:Y:S01]  /*6b30*/  SHFL.BFLY PT, R164, R5, 0x1, 0x1f ;  /* 0x0c201f0005a47f89 */ /* 0x000ee200000e0000 */
[----:B-1----:R-:W-:Y:S02]  /*6b40*/  FMNMX.FTZ R165, R2, R165, !PT ;  /* 0x000000a502a57209 */ /* 0x002fe40007810000 */
[----:B---3--:R-:W-:-:S03]  /*6b50*/  FMNMX.FTZ R164, R5, R164, !PT ;  /* 0x000000a405a47209 */ /* 0x008fc60007810000 */
[C---:B--2---:R-:W-:Y:S01]  /*6b60*/  FMUL.FTZ R156, R165.reuse, UR4 ;  /* 0x00000004a59c7c20 */ /* 0x044fe20008410000 */
[C---:B------:R-:W-:Y:S02]  /*6b70*/  FSETP.NEU.FTZ.AND P3, PT, R165.reuse, -INF , PT ;  /* 0xff800000a500780b */ /* 0x040fe40003f7d000 */
        /* <DEDUP_REMOVED lines=19> */
[----:B------:R-:W-:Y:S01]  /*6cb0*/  IADD3 R16, PT, PT, R189, 0xc000, RZ ;  /* 0x0000c000bd107810 */ /* 0x000fe20007ffe0ff */
[----:B------:R-:W-:Y:S01]  /*6cc0*/  MUFU.EX2 R168, R168 ;  /* 0x000000a800a87308 */ /* 0x000fe20000000800 */
[----:B------:R-:W2:Y:S01]  /*6cd0*/  LDSM.16.MT88.4 R20, [R174+0xc000] ;  /* 0x00c00000ae14783b */ /* 0x000ea20000004200 */
[--C-:B------:R-:W-:Y:S01]  /*6ce0*/  FFMA.FTZ R176, R177, UR4, -R156.reuse ;  /* 0x00000004b1b07c23 */ /* 0x100fe2000801089c */
[----:B------:R-:W-:Y:S01]  /*6cf0*/  @P0 IADD3 R173, PT, PT, R16, -0x40, RZ ;  /* 0xffffffc010ad0810 */ /* 0x000fe20007ffe0ff */
[--C-:B------:R-:W-:Y:S01]  /*6d00*/  FFMA.FTZ R172, R179, UR4, -R156.reuse ;  /* 0x00000004b3ac7c23 */ /* 0x100fe2000801089c */
[----:B------:R-:W-:Y:S01]  /*6d10*/  LDSM.16.MT88.4 R132, [R189+0xc800] ;  /* 0x00c80000bd84783b */ /* 0x000fe20000004200 */
[--C-:B------:R-:W-:Y:S01]  /*6d20*/  FFMA.FTZ R177, R178, UR4, -R149.reuse ;  /* 0x00000004b2b17c23 */ /* 0x100fe20008010895 */
[----:B------:R-:W-:Y:S01]  /*6d30*/  IADD3 R170, PT, PT, R170, R173, RZ ;  /* 0x000000adaaaa7210 */ /* 0x000fe20007ffe0ff */
[----:B------:R-:W3:Y:S01]  /*6d40*/  MUFU.EX2 R163, R163 ;  /* 0x000000a300a37308 */ /* 0x000ee20000000800 */
[----:B------:R-:W4:Y:S01]  /*6d50*/  LDSM.16.MT88.4 R28, [R173] ;  /* 0x00000000ad1c783b */ /* 0x000f220000004200 */
[--C-:B------:R-:W-:Y:S01]  /*6d60*/  FFMA.FTZ R171, R171, UR4, -R156.reuse ;  /* 0x00000004abab7c23 */ /* 0x100fe2000801089c */
[--C-:B------:R-:W-:Y:S01]  /*6d70*/  FFMA.FTZ R175, R175, UR4, -R156.reuse ;  /* 0x00000004afaf7c23 */ /* 0x100fe2000801089c */
[--C-:B------:R-:W-:Y:S01]  /*6d80*/  FFMA.FTZ R178, R202, UR4, -R149.reuse ;  /* 0x00000004cab27c23 */ /* 0x100fe20008010895 */
[--C-:B------:R-:W-:Y:S01]  /*6d90*/  FFMA.FTZ R180, R180, UR4, -R149.reuse ;  /* 0x00000004b4b47c23 */ /* 0x100fe20008010895 */
[--C-:B------:R-:W-:Y:S01]  /*6da0*/  FFMA.FTZ R179, R192, UR4, -R149.reuse ;  /* 0x00000004c0b37c23 */ /* 0x100fe20008010895 */
[----:B------:R-:W-:Y:S01]  /*6db0*/  LDSM.16.MT88.4 R140, [R170+0x1000] ;  /* 0x00100000aa8c783b */ /* 0x000fe20000004200 */
        /* <DEDUP_REMOVED lines=8> */
[----:B------:R-:W5:Y:S01]  /*6e40*/  MUFU.EX2 R161, R161 ;  /* 0x000000a100a17308 */ /* 0x000f620000000800 */
[----:B---3--:R-:W-:Y:S01]  /*6e50*/  F2FP.F16.F32.PACK_AB R4, R163, R168 ;  /* 0x000000a8a304723e */ /* 0x008fe200000000ff */
[--C-:B------:R-:W-:Y:S01]  /*6e60*/  FFMA.FTZ R202, R138, UR4, -R149.reuse ;  /* 0x000000048aca7c23 */ /* 0x100fe20008010895 */
[----:B------:R-:W-:Y:S01]  /*6e70*/  LDSM.16.MT88.4 R144, [R173+0x1000] ;  /* 0x00100000ad90783b */ /* 0x000fe20000004200 */
[--C-:B------:R-:W-:Y:S01]  /*6e80*/  FFMA.FTZ R197, R155, UR4, -R156.reuse ;  /* 0x000000049bc57c23 */ /* 0x100fe2000801089c */
[--C-:B------:R-:W-:Y:S01]  /*6e90*/  FFMA.FTZ R206, R157, UR4, -R156.reuse ;  /* 0x000000049dce7c23 */ /* 0x100fe2000801089c */
[--C-:B------:R-:W-:Y:S01]  /*6ea0*/  FFMA.FTZ R201, R153, UR4, -R156.reuse ;  /* 0x0000000499c97c23 */ /* 0x100fe2000801089c */
[----:B------:R-:W-:Y:S01]  /*6eb0*/  FFMA.FTZ R208, R151, UR4, -R156 ;  /* 0x0000000497d07c23 */ /* 0x000fe2000801089c */
[----:B------:R-:W-:Y:S01]  /*6ec0*/  MUFU.EX2 R166, R166 ;  /* 0x000000a600a67308 */ /* 0x000fe20000000800 */
[----:B------:R-:W-:Y:S01]  /*6ed0*/  LDSM.16.MT88.4 R156, [R174+0x11800] ;  /* 0x01180000ae9c783b */ /* 0x000fe20000004200 */
[--C-:B------:R-:W-:Y:S01]  /*6ee0*/  FFMA.FTZ R203, R152, UR4, -R149.reuse ;  /* 0x0000000498cb7c23 */ /* 0x100fe20008010895 */
[--C-:B------:R-:W-:Y:S01]  /*6ef0*/  FFMA.FTZ R210, R154, UR4, -R149.reuse ;  /* 0x000000049ad27c23 */ /* 0x100fe20008010895 */
[--C-:B------:R-:W-:Y:S01]  /*6f00*/  FFMA.FTZ R207, R150, UR4, -R149.reuse ;  /* 0x0000000496cf7c23 */ /* 0x100fe20008010895 */
[----:B------:R-:W-:Y:S01]  /*6f10*/  LDSM.16.MT88.4 R152, [R173+0x1800] ;  /* 0x00180000ad98783b */ /* 0x000fe20000004200 */
[----:B------:R-:W-:-:S02]  /*6f20*/  FFMA.FTZ R212, R148, UR4, -R149 ;  /* 0x0000000494d47c23 */ /* 0x000fc40008010895 */
[----:B------:R-:W3:Y:S01]  /*6f30*/  MUFU.EX2 R160, R160 ;  /* 0x000000a000a07308 */ /* 0x000ee20000000800 */
[----:B-----5:R-:W-:Y:S01]  /*6f40*/  F2FP.F16.F32.PACK_AB R6, R161, R162 ;  /* 0x000000a2a106723e */ /* 0x020fe200000000ff */
[----:B------:R-:W-:Y:S06]  /*6f50*/  LDSM.16.MT88.4 R148, [R189+0xd800] ;  /* 0x00d80000bd94783b */ /* 0x000fec0000004200 */
[----:B------:R-:W-:Y:S08]  /*6f60*/  MUFU.EX2 R2, R2 ;  /* 0x0000000200027308 */ /* 0x000ff00000000800 */
[----:B------:R-:W5:Y:S01]  /*6f70*/  MUFU.EX2 R167, R167 ;  /* 0x000000a700a77308 */ /* 0x000f620000000800 */
[----:B---3--:R-:W-:-:S07]  /*6f80*/  F2FP.F16.F32.PACK_AB R5, R160, R166 ;  /* 0x000000a6a005723e */ /* 0x008fce00000000ff */
[----:B------:R-:W3:Y:S08]  /*6f90*/  MUFU.EX2 R169, R169 ;  /* 0x000000a900a97308 */ /* 0x000ef00000000800 */
[----:B------:R-:W1:Y:S01]  /*6fa0*/  MUFU.EX2 R3, R3 ;  /* 0x0000000300037308 */ /* 0x000e620000000800 */
[----:B-----5:R-:W-:-:S07]  /*6fb0*/  F2FP.F16.F32.PACK_AB R7, R167, R2 ;  /* 0x00000002a707723e */ /* 0x020fce00000000ff */
        /* <DEDUP_REMOVED lines=49> */
[C---:B----4-:R-:W-:Y:S01]  /*72d0*/  HMMA.16816.F32 R24, R4.reuse, R28, R24 ;  /* 0x0000001c0418723c */ /* 0x050fe20000001818 */
        /* <DEDUP_REMOVED lines=216> */
[----:B------:R-:W-:Y:S01]  /*8060*/  FADD.FTZ R207, R207, R210 ;  /* 0x000000d2cfcf7221 */ /* 0x000fe20000010000 */
[----:B------:R-:W-:Y:S01]  /*8070*/  IADD3 R206, PT, PT, R0, -0x3, RZ ;  /* 0xfffffffd00ce7810 */ /* 0x000fe20007ffe0ff */
[----:B------:R-:W-:-:S02]  /*8080*/  FADD.FTZ R211, R208, R201 ;  /* 0x000000c9d0d37221 */ /* 0x000fc40000010000 */
        /* <DEDUP_REMOVED lines=34> */
.L_x_1785:
        /* <DEDUP_REMOVED lines=18> */
[----:B------:R-:W3:Y:S01]  /*83d0*/  LDCU.64 UR6, c[0x0][0x3a0] ;  /* 0x00007400ff0677ac */ /* 0x000ee20008000a00 */
[----:B------:R-:W4:Y:S01]  /*83e0*/  LDCU.64 UR8, c[0x0][0x3a8] ;  /* 0x00007500ff0877ac */ /* 0x000f220008000a00 */
[----:B-1----:R-:W-:-:S12]  /*83f0*/  ULEA UR5, UR5, UR10, 0x18 ;  /* 0x0000000a05057291 */ /* 0x002fd8000f8ec0ff */
.L_x_1795:
[----:B------:R-:W-:Y:S01]  /*8400*/  @!P1 IADD3 R7, P0, PT, RZ, -R203, RZ ;  /* 0x800000cbff079210 */ /* 0x000fe20007f1e0ff */
[----:B------:R-:W1:Y:S01]  /*8410*/  @!P1 LDC R172, c[0x0][0x3c0] ;  /* 0x0000f000ffac9b82 */ /* 0x000e620000000800 */
[----:B------:R-:W-:Y:S01]  /*8420*/  SHF.R.U32.HI R190, RZ, 0x1, R188 ;  /* 0x00000001ffbe7819 */ /* 0x000fe200000116bc */
[----:B------:R-:W-:Y:S04]  /*8430*/  DEPBAR.LE SB0, 0x0 ;  /* 0x000080000000791a */ /* 0x000fe80000000000 */
[----:B------:R-:W-:Y:S02]  /*8440*/  LOP3.LUT R176, R190, 0x8, RZ, 0xc0, !PT ;  /* 0x00000008beb07812 */ /* 0x000fe400078ec0ff */
[----:B------:R-:W2:Y:S08]  /*8450*/  LDC R175, c[0x0][0x3c4] ;  /* 0x0000f100ffaf7b82 */ /* 0x000eb00000000800 */
[----:B------:R-:W-:Y:S01]  /*8460*/  BAR.SYNC.DEFER_BLOCKING 0x0 ;  /* 0x0000000000007b1d */ /* 0x000fe20000010000 */
[C---:B------:R-:W-:Y:S02]  /*8470*/  IMAD.SHL.U32 R6, R188.reuse, 0x8, RZ ;  /* 0x00000008bc067824 */ /* 0x040fe400078e00ff */
[C---:B------:R-:W-:Y:S02]  /*8480*/  IMAD.SHL.U32 R5, R188.reuse, 0x20, RZ ;  /* 0x00000020bc057824 */ /* 0x040fe400078e00ff */
[----:B------:R-:W-:Y:S01]  /*8490*/  IMAD.SHL.U32 R2, R188, 0x40, RZ ;  /* 0x00000040bc027824 */ /* 0x000fe200078e00ff */
[C---:B------:R-:W-:Y:S02]  /*84a0*/  LOP3.LUT R213, R6.reuse, 0x1f8, RZ, 0xc0, !PT ;  /* 0x000001f806d57812 */ /* 0x040fe400078ec0ff */
[----:B------:R-:W-:Y:S01]  /*84b0*/  LOP3.LUT R187, R5, 0x7c00, RZ, 0xc0, !PT ;  /* 0x00007c0005bb7812 */ /* 0x000fe200078ec0ff */
[----:B------:R-:W-:Y:S01]  /*84c0*/  IMAD.MOV.U32 R5, RZ, RZ, R198 ;  /* 0x000000ffff057224 */ /* 0x000fe200078e00c6 */
[----:B------:R-:W-:Y:S02]  /*84d0*/  LOP3.LUT R186, R6, 0x38, RZ, 0xc0, !PT ;  /* 0x0000003806ba7812 */ /* 0x000fe400078ec0ff */
[----:B------:R-:W-:Y:S02]  /*84e0*/  LOP3.LUT R213, R213, 0x38, R188, 0x78, !PT ;  /* 0x00000038d5d57812 */ /* 0x000fe400078e78bc */
[--C-:B------:R-:W-:Y:S02]  /*84f0*/  LOP3.LUT R3, R186, 0x1c0, R2.reuse, 0xf8, !PT ;  /* 0x000001c0ba037812 */ /* 0x100fe400078ef802 */
[----:B------:R-:W-:Y:S01]  /*8500*/  LOP3.LUT R4, R187, 0x200, R2, 0xf8, !PT ;  /* 0x00000200bb047812 */ /* 0x000fe200078ef802 */
[----:B-1----:R-:W-:Y:S01]  /*8510*/  @!P1 IMAD.SHL.U32 R8, R172, 0x40, RZ ;  /* 0x00000040ac089824 */ /* 0x002fe200078e00ff */
[----:B------:R-:W-:Y:S01]  /*8520*/  LOP3.LUT R213, R213, 0x1e00, R6, 0xf8, !PT ;  /* 0x00001e00d5d57812 */ /* 0x000fe200078ef806 */
[----:B------:R-:W-:Y:S01]  /*8530*/  IMAD.MOV.U32 R6, RZ, RZ, R199 ;  /* 0x000000ffff067224 */ /* 0x000fe200078e00c7 */
[----:B------:R-:W-:Y:S01]  /*8540*/  LOP3.LUT R176, R4, R3, R176, 0xf6, !PT ;  /* 0x0000000304b07212 */ /* 0x000fe200078ef6b0 */
[----:B------:R-:W-:Y:S05]  /*8550*/  @!P1 IMAD.X R8, RZ, RZ, ~R8, P0 ;  /* 0x000000ffff089224 */ /* 0x000fea00000e0e08 */
[----:B------:R-:W-:Y:S04]  /*8560*/  @!P1 SHF.R.S64 R7, R7, 0x1f, R8 ;  /* 0x0000001f07079819 */ /* 0x000fe80000001008 */
[----:B------:R-:W-:Y:S04]  /*8570*/  @!P1 IADD3 R198, P0, PT, R198, R7, RZ ;  /* 0x00000007c6c69210 */ /* 0x000fe80007f1e0ff */
[----:B------:R-:W-:Y:S01]  /*8580*/  @!P1 LEA.HI.X.SX32 R199, R8, R199, 0x1, P0 ;  /* 0x000000c708c79211 */ /* 0x000fe200000f0eff */
[----:B--2---:R-:W-:Y:S08]  /*8590*/  @!P1 BRA `(.L_x_1792) ;  /* 0x0000000000f49947 */ /* 0x004ff00003800000 */
[----:B------:R-:W-:Y:S01]  /*85a0*/  VIADD R9, R207, 0xffffffc0 ;  /* 0xffffffc0cf097836 */ /* 0x000fe20000000000 */
[----:B------:R-:W1:Y:S01]  /*85b0*/  LDC R4, c[0x0][0x4f0] ;  /* 0x00013c00ff047b82 */ /* 0x000e620000000800 */
[----:B------:R-:W-:Y:S03]  /*85c0*/  IABS R11, R207 ;  /* 0x000000cf000b7213 */ /* 0x000fe60000000000 */
[----:B------:R-:W-:Y:S04]  /*85d0*/  IABS R10, R9 ;  /* 0x00000009000a7213 */ /* 0x000fe80000000000 */
[----:B------:R-:W2:Y:S01]  /*85e0*/  LDC.64 R172, c[0x0][0x3c0] ;  /* 0x0000f000ffac7b82 */ /* 0x000ea20000000a00 */
[-C--:B-1----:R-:W-:Y:S02]  /*85f0*/  IABS R7, R4.reuse ;  /* 0x0000000400077213 */ /* 0x082fe40000000000 */
[-C--:B------:R-:W-:Y:S02]  /*8600*/  LOP3.LUT R9, R9, R4.reuse, RZ, 0x3c, !PT ;  /* 0x0000000409097212 */ /* 0x080fe400078e3cff */
[----:B------:R-:W1:Y:S02]  /*8610*/  I2F.RP R8, R7 ;  /* 0x0000000700087306 */ /* 0x000e640000209400 */
[----:B------:R-:W-:Y:S02]  /*8620*/  ISETP.GE.AND P0, PT, R9, RZ, PT ;  /* 0x000000ff0900720c */ /* 0x000fe40003f06270 */
[----:B------:R-:W-:Y:S06]  /*8630*/  LOP3.LUT R9, RZ, R4, RZ, 0x33, !PT ;  /* 0x00000004ff097212 */ /* 0x000fec00078e33ff */
[----:B-1----:R-:W1:Y:S02]  /*8640*/  MUFU.RCP R8, R8 ;  /* 0x0000000800087308 */ /* 0x002e640000001000 */
[----:B-1----:R-:W-:Y:S08]  /*8650*/  VIADD R12, R8, 0xffffffe ;  /* 0x0ffffffe080c7836 */ /* 0x002ff00000000000 */
[----:B------:R-:W1:Y:S02]  /*8660*/  F2I.FTZ.U32.TRUNC.NTZ R13, R12 ;  /* 0x0000000c000d7305 */ /* 0x000e64000021f000 */
[--C-:B-1----:R-:W-:Y:S01]  /*8670*/  IMAD.MOV R14, RZ, RZ, -R13.reuse ;  /* 0x000000ffff0e7224 */ /* 0x102fe200078e0a0d */
[----:B------:R-:W-:Y:S03]  /*8680*/  MOV R12, RZ ;  /* 0x000000ff000c7202 */ /* 0x000fe60000000f00 */
[----:B------:R-:W-:Y:S04]  /*8690*/  IMAD R14, R14, R7, RZ ;  /* 0x000000070e0e7224 */ /* 0x000fe800078e02ff */
        /* <DEDUP_REMOVED lines=9> */
[----:B------:R-:W-:Y:S02]  /*8730*/  @!P2 IMAD.IADD R10, R10, 0x1, -R7 ;  /* 0x000000010a0aa824 */ /* 0x000fe400078e0a07 */
[-C--:B------:R-:W-:Y:S01]  /*8740*/  @!P4 IADD3 R11, PT, PT, R11, -R7.reuse, RZ ;  /* 0x800000070b0bc210 */ /* 0x080fe20007ffe0ff */
[----:B------:R-:W-:Y:S01]  /*8750*/  @!P2 VIADD R13, R13, 0x1 ;  /* 0x000000010d0da836 */ /* 0x000fe20000000000 */
[----:B------:R-:W-:Y:S01]  /*8760*/  ISETP.NE.AND P2, PT, R4, RZ, PT ;  /* 0x000000ff0400720c */ /* 0x000fe20003f45270 */
[----:B------:R-:W-:Y:S01]  /*8770*/  @!P4 VIADD R14, R14, 0x1 ;  /* 0x000000010e0ec836 */ /* 0x000fe20000000000 */
[-C--:B------:R-:W-:Y:S02]  /*8780*/  ISETP.GE.U32.AND P5, PT, R10, R7.reuse, PT ;  /* 0x000000070a00720c */ /* 0x080fe40003fa6070 */
[----:B------:R-:W-:Y:S02]  /*8790*/  ISETP.GE.U32.AND P6, PT, R11, R7, PT ;  /* 0x000000070b00720c */ /* 0x000fe40003fc6070 */
[----:B------:R-:W-:Y:S04]  /*87a0*/  LOP3.LUT R7, R207, R4, RZ, 0x3c, !PT ;  /* 0x00000004cf077212 */ /* 0x000fe800078e3cff */
[----:B------:R-:W-:Y:S05]  /*87b0*/  ISETP.GE.AND P3, PT, R7, RZ, PT ;  /* 0x000000ff0700720c */ /* 0x000fea0003f66270 */
[----:B------:R-:W-:Y:S02]  /*87c0*/  @P5 IADD3 R13, PT, PT, R13, 0x1, RZ ;  /* 0x000000010d0d5810 */ /* 0x000fe40007ffe0ff */
[----:B------:R-:W-:Y:S03]  /*87d0*/  @P6 VIADD R14, R14, 0x1 ;  /* 0x000000010e0e6836 */ /* 0x000fe60000000000 */
[----:B------:R-:W-:Y:S03]  /*87e0*/  @!P0 IMAD.MOV R13, RZ, RZ, -R13 ;  /* 0x000000ffff0d8224 */ /* 0x000fe600078e0a0d */
[----:B------:R-:W-:Y:S02]  /*87f0*/  @!P3 IADD3 R14, PT, PT, -R14, RZ, RZ ;  /* 0x000000ff0e0eb210 */ /* 0x000fe40007ffe1ff */
[C---:B------:R-:W-:Y:S02]  /*8800*/  SEL R13, R9.reuse, R13, !P2 ;  /* 0x0000000d090d7207 */ /* 0x040fe40005000000 */
[----:B------:R-:W-:Y:S02]  /*8810*/  SEL R9, R9, R14, !P2 ;  /* 0x0000000e09097207 */ /* 0x000fe40005000000 */
[-C--:B------:R-:W-:Y:S02]  /*8820*/  LEA R18, P2, R13, R204.reuse, 0x2 ;  /* 0x000000cc0d127211 */ /* 0x080fe400078410ff */
[----:B------:R-:W-:Y:S02]  /*8830*/  LEA R16, P0, R9, R204, 0x2 ;  /* 0x000000cc09107211 */ /* 0x000fe400078010ff */
[-C--:B------:R-:W-:Y:S02]  /*8840*/  LEA.HI.X.SX32 R19, R13, R205.reuse, 0x2, P2 ;  /* 0x000000cd0d137211 */ /* 0x080fe400010f16ff */
[C---:B------:R-:W-:Y:S01]  /*8850*/  LEA.HI.X.SX32 R17, R9.reuse, R205, 0x2, P0 ;  /* 0x000000cd09117211 */ /* 0x040fe200000f16ff */
[----:B------:R-:W-:Y:S02]  /*8860*/  IMAD.IADD R9, R9, 0x1, -R13 ;  /* 0x0000000109097824 */ /* 0x000fe400078e0a0d */
[----:B------:R-:W5:Y:S02]  /*8870*/  LDG.E R8, desc[UR16][R18.64] ;  /* 0x0000001012087981 */ /* 0x000f64000c1e1900 */
[----:B------:R-:W-:Y:S02]  /*8880*/  IMAD R9, R9, R4, -0x40 ;  /* 0xffffffc009097424 */ /* 0x000fe400078e0204 */
[----:B------:R-:W5:Y:S03]  /*8890*/  LDG.E R7, desc[UR16][R16.64] ;  /* 0x0000001010077981 */ /* 0x000f66000c1e1900 */
[----:B------:R-:W-:Y:S05]  /*88a0*/  SHF.R.S32.HI R11, RZ, 0x1f, R9 ;  /* 0x0000001fff0b7819 */ /* 0x000fea0000011409 */
[-C--:B--2---:R-:W-:Y:S02]  /*88b0*/  IMAD R4, R11, R172.reuse, RZ ;  /* 0x000000ac0b047224 */ /* 0x084fe400078e02ff */
[C---:B------:R-:W-:Y:S04]  /*88c0*/  IMAD.WIDE.U32 R10, R9.reuse, R172, RZ ;  /* 0x000000ac090a7225 */ /* 0x040fe800078e00ff */
[----:B------:R-:W-:Y:S05]  /*88d0*/  IMAD R4, R9, R173, R4 ;  /* 0x000000ad09047224 */ /* 0x000fea00078e0204 */
[----:B------:R-:W-:Y:S01]  /*88e0*/  IADD3 R11, PT, PT, R11, R4, RZ ;  /* 0x000000040b0b7210 */ /* 0x000fe20007ffe0ff */
[----:B-----5:R-:W-:Y:S04]  /*88f0*/  IMAD.IADD R7, R8, 0x1, -R7 ;  /* 0x0000000108077824 */ /* 0x020fe800078e0a07 */
[C---:B----4-:R-:W-:Y:S01]  /*8900*/  IMAD.WIDE.U32 R10, R7.reuse, UR8, R10 ;  /* 0x00000008070a7c25 */ /* 0x050fe2000f8e000a */
[----:B------:R-:W-:Y:S02]  /*8910*/  SHF.R.S32.HI R8, RZ, 0x1f, R7 ;  /* 0x0000001fff087819 */ /* 0x000fe40000011407 */
[----:B------:R-:W-:Y:S03]  /*8920*/  LEA R198, P0, R10, R5, 0x1 ;  /* 0x000000050ac67211 */ /* 0x000fe600078008ff */
[----:B------:R-:W-:Y:S04]  /*8930*/  IMAD R8, R8, UR8, RZ ;  /* 0x0000000808087c24 */ /* 0x000fe8000f8e02ff */
[----:B------:R-:W-:Y:S04]  /*8940*/  IMAD R8, R7, UR9, R8 ;  /* 0x0000000907087c24 */ /* 0x000fe8000f8e0208 */
[----:B------:R-:W-:Y:S05]  /*8950*/  IMAD.IADD R199, R11, 0x1, R8 ;  /* 0x000000010bc77824 */ /* 0x000fea00078e0208 */
[----:B------:R-:W-:Y:S07]  /*8960*/  LEA.HI.X R199, R10, R6, R199, 0x1, P0 ;  /* 0x000000060ac77211 */ /* 0x000fee00000f0cc7 */
.L_x_1792:
[----:B------:R-:W-:Y:S01]  /*8970*/  LEA R213, R213, UR5, 0x1 ;  /* 0x00000005d5d57c11 */ /* 0x000fe2000f8e08ff */
[C---:B------:R-:W-:Y:S01]  /*8980*/  IMAD.SHL.U32 R173, R172.reuse, 0x20, RZ ;  /* 0x00000020acad7824 */ /* 0x040fe200078e00ff */
[----:B------:R-:W-:Y:S02]  /*8990*/  SHF.L.U64.HI R172, R172, 0x5, R175 ;  /* 0x00000005acac7819 */ /* 0x000fe400000102af */
[----:B------:R-:W-:Y:S01]  /*89a0*/  LOP3.LUT R193, R2, 0x400, RZ, 0xc0, !PT ;  /* 0x0000040002c17812 */ /* 0x000fe200078ec0ff */
[----:B------:R-:W-:Y:S01]  /*89b0*/  @!PT LDS RZ, [RZ] ;  /* 0x00000000fffff984 */ /* 0x000fe20000000800 */
[----:B------:R-:W-:Y:S01]  /*89c0*/  @!PT LDS RZ, [RZ] ;  /* 0x00000000fffff984 */ /* 0x000fe20000000800 */
[----:B------:R-:W-:Y:S01]  /*89d0*/  @!PT LDS RZ, [RZ] ;  /* 0x00000000fffff984 */ /* 0x000fe20000000800 */
[----:B------:R-:W-:Y:S01]  /*89e0*/  LDGSTS.E.BYPASS.LTC128B.128 [R213+0xc000], desc[UR16][R198.64] ;  /* 0x0c000000c6d57fae */ /* 0x000fe2000b981a10 */
[----:B------:R-:W-:Y:S02]  /*89f0*/  IADD3 R174, P0, PT, R173, R198, RZ ;  /* 0x000000c6adae7210 */ /* 0x000fe40007f1e0ff */
[----:B------:R-:W-:Y:S01]  /*8a00*/  LOP3.LUT R2, R3, 0x8, R188, 0x78, !PT ;  /* 0x0000000803027812 */ /* 0x000fe200078e78bc */
[----:B------:R-:W-:Y:S01]  /*8a10*/  LDGSTS.E.BYPASS.LTC128B.128 [R213+0xe000], desc[UR16][R198.64+0x80] ;  /* 0x0e000080c6d57fae */ /* 0x000fe2000b981a10 */
[C---:B------:R-:W-:Y:S01]  /*8a20*/  IADD3 R180, P2, PT, R173.reuse, R174, RZ ;  /* 0x000000aeadb47210 */ /* 0x040fe20007f5e0ff */
[----:B------:R-:W-:Y:S01]  /*8a30*/  IMAD.X R175, R172, 0x1, R199, P0 ;  /* 0x00000001acaf7824 */ /* 0x000fe200000e06c7 */
[----:B------:R-:W-:Y:S01]  /*8a40*/  LEA R176, R176, UR5, 0x1 ;  /* 0x00000005b0b07c11 */ /* 0x000fe2000f8e08ff */
[----:B------:R-:W-:Y:S01]  /*8a50*/  LDGSTS.E.BYPASS.LTC128B.128 [R213+0x10000], desc[UR16][R198.64+0x100] ;  /* 0x10000100c6d57fae */ /* 0x000fe2000b981a10 */
[----:B------:R-:W-:Y:S01]  /*8a60*/  IADD3 R178, P0, PT, R173, R180, RZ ;  /* 0x000000b4adb27210 */ /* 0x000fe20007f1e0ff */
[----:B------:R-:W-:Y:S01]  /*8a70*/  IMAD.X R181, R172, 0x1, R175, P2 ;  /* 0x00000001acb57824 */ /* 0x000fe200010e06af */
[----:B------:R-:W-:Y:S01]  /*8a80*/  ISETP.NE.AND P2, PT, R206, 0x1, PT ;  /* 0x00000001ce00780c */ /* 0x000fe20003f45270 */
[----:B------:R-:W-:Y:S01]  /*8a90*/  LDGSTS.E.BYPASS.LTC128B.128 [R213+0xc800], desc[UR16][R174.64] ;  /* 0x0c800000aed57fae */ /* 0x000fe2000b981a10 */
[----:B------:R-:W-:Y:S02]  /*8aa0*/  IMAD R193, R2, 0x2, R193 ;  /* 0x0000000202c17824 */ /* 0x000fe400078e02c1 */
[----:B------:R-:W-:Y:S01]  /*8ab0*/  IMAD.X R179, R172, 0x1, R181, P0 ;  /* 0x00000001acb37824 */ /* 0x000fe200000e06b5 */
[----:B------:R-:W-:Y:S01]  /*8ac0*/  LDGSTS.E.BYPASS.LTC128B.128 [R213+0xe800], desc[UR16][R174.64+0x80] ;  /* 0x0e800080aed57fae */ /* 0x000fe2000b981a10 */
[C---:B------:R-:W-:Y:S01]  /*8ad0*/  LOP3.LUT P0, RZ, R188.reuse, 0x2, RZ, 0xc0, !PT ;  /* 0x00000002bcff7812 */ /* 0x040fe2000780c0ff */
[----:B------:R-:W-:Y:S02]  /*8ae0*/  VIADD R132, R193, UR5 ;  /* 0x00000005c1847c36 */ /* 0x000fe40008000000 */
[----:B------:R1:W-:Y:S01]  /*8af0*/  LDGSTS.E.BYPASS.LTC128B.128 [R213+0x10800], desc[UR16][R174.64+0x100] ;  /* 0x10800100aed57fae */ /* 0x0003e2000b981a10 */
[----:B------:R-:W-:Y:S01]  /*8b00*/  SEL R191, R185, 0xffffffe0, !P0 ;  /* 0xffffffe0b9bf7807 */ /* 0x000fe20004000000 */
[----:B------:R-:W-:Y:S01]  /*8b10*/  IMAD.MOV.U32 R2, RZ, RZ, 0x40 ;  /* 0x00000040ff027424 */ /* 0x000fe200078e00ff */
[----:B------:R-:W-:Y:S01]  /*8b20*/  LOP3.LUT P0, RZ, R188, 0x4, RZ, 0xc0, !PT ;  /* 0x00000004bcff7812 */ /* 0x000fe2000780c0ff */
[----:B------:R-:W-:Y:S02]  /*8b30*/  LDGSTS.E.BYPASS.LTC128B.128 [R213+0xd000], desc[UR16][R180.64] ;  /* 0x0d000000b4d57fae */ /* 0x000fe4000b981a10 */
[--C-:B------:R-:W-:Y:S01]  /*8b40*/  IMAD.IADD R135, R191, 0x1, R176.reuse ;  /* 0x00000001bf877824 */ /* 0x100fe200078e02b0 */
[----:B------:R-:W-:Y:S01]  /*8b50*/  SEL R3, R2, 0xffffffc0, !P0 ;  /* 0xffffffc002037807 */ /* 0x000fe20004000000 */
[----:B------:R-:W-:Y:S01]  /*8b60*/  LDGSTS.E.BYPASS.LTC128B.128 [R213+0xf000], desc[UR16][R180.64+0x80] ;  /* 0x0f000080b4d57fae */ /* 0x000fe2000b981a10 */
[C---:B------:R-:W-:Y:S03]  /*8b70*/  IMAD.IADD R134, R132.reuse, 0x1, R191 ;  /* 0x0000000184867824 */ /* 0x040fe600078e02bf */
[----:B------:R2:W-:Y:S01]  /*8b80*/  LDGSTS.E.BYPASS.LTC128B.128 [R213+0x11000], desc[UR16][R180.64+0x100] ;  /* 0x11000100b4d57fae */ /* 0x0005e2000b981a10 */
[----:B------:R-:W-:Y:S02]  /*8b90*/  IMAD.IADD R192, R3, 0x1, R176 ;  /* 0x0000000103c07824 */ /* 0x000fe400078e02b0 */
[----:B------:R-:W-:Y:S01]  /*8ba0*/  IMAD.IADD R132, R132, 0x1, R3 ;  /* 0x0000000184847824 */ /* 0x000fe200078e0203 */
[----:B------:R-:W-:Y:S01]  /*8bb0*/  LDGSTS.E.BYPASS.LTC128B.128 [R213+0xd800], desc[UR16][R178.64] ;  /* 0x0d800000b2d57fae */ /* 0x000fe2000b981a10 */
[C---:B------:R-:W-:Y:S02]  /*8bc0*/  IMAD.IADD R3, R191.reuse, 0x1, R192 ;  /* 0x00000001bf037824 */ /* 0x040fe400078e02c0 */
[----:B------:R-:W-:Y:S01]  /*8bd0*/  IMAD.IADD R2, R191, 0x1, R132 ;  /* 0x00000001bf027824 */ /* 0x000fe200078e0284 */
[----:B------:R-:W-:Y:S04]  /*8be0*/  LDGSTS.E.BYPASS.LTC128B.128 [R213+0xf800], desc[UR16][R178.64+0x80] ;  /* 0x0f800080b2d57fae */ /* 0x000fe8000b981a10 */
[----:B------:R5:W-:Y:S04]  /*8bf0*/  LDGSTS.E.BYPASS.LTC128B.128 [R213+0x11800], desc[UR16][R178.64+0x100] ;  /* 0x11800100b2d57fae */ /* 0x000be8000b981a10 */
[----:B------:R-:W-:Y:S04]  /*8c00*/  LDSM.16.M88.4 R136, [R176] ;  /* 0x00000000b088783b */ /* 0x000fe80000000200 */
[----:B------:R-:W3:Y:S04]  /*8c10*/  LDSM.16.M88.4 R140, [R193+UR5+0x6000] ;  /* 0x00600005c18c783b */ /* 0x000ee80008000200 */
[----:B------:R-:W4:Y:S04]  /*8c20*/  LDSM.16.M88.4 R144, [R193+UR5+0x6800] ;  /* 0x00680005c190783b */ /* 0x000f280008000200 */
[----:B------:R-:W5:Y:S04]  /*8c30*/  LDSM.16.M88.4 R148, [R193+UR5+0x7000] ;  /* 0x00700005c194783b */ /* 0x000f680008000200 */
[----:B------:R-:W0:Y:S04]  /*8c40*/  LDGDEPBAR ;  /* 0x00000000000079af */ /* 0x000e280000000000 */
[----:B------:R-:W5:Y:S04]  /*8c50*/  LDSM.16.M88.4 R152, [R193+UR5+0x7800] ;  /* 0x00780005c198783b */ /* 0x000f680008000200 */
[----:B------:R-:W-:Y:S04]  /*8c60*/  LDSM.16.M88.4 R156, [R135] ;  /* 0x00000000879c783b */ /* 0x000fe80000000200 */
[----:B------:R-:W5:Y:S04]  /*8c70*/  LDSM.16.M88.4 R160, [R134+0x6000] ;  /* 0x0060000086a0783b */ /* 0x000f680000000200 */
[----:B------:R-:W5:Y:S04]  /*8c80*/  LDSM.16.M88.4 R164, [R134+0x6800] ;  /* 0x0068000086a4783b */ /* 0x000f680000000200 */
[----:B------:R-:W-:Y:S04]  /*8c90*/  LDSM.16.M88.4 R168, [R2+0x6000] ;  /* 0x0060000002a8783b */ /* 0x000fe80000000200 */
[----:B-1----:R-:W-:Y:S01]  /*8ca0*/  LDSM.16.M88.4 R172, [R134+0x8000] ;  /* 0x0080000086ac783b */ /* 0x002fe20000000200 */
[C---:B---3--:R-:W-:Y:S03]  /*8cb0*/  HMMA.16816.F32 R4, R136.reuse, R140, RZ ;  /* 0x0000008c8804723c */ /* 0x048fe600000018ff */
[----:B--2---:R-:W-:Y:S05]  /*8cc0*/  LDSM.16.M88.4 R180, [R193+UR5+0xa000] ;  /* 0x00a00005c1b4783b */ /* 0x004fea0008000200 */
[C---:B------:R-:W-:Y:S01]  /*8cd0*/  HMMA.16816.F32 R8, R136.reuse, R142, RZ ;  /* 0x0000008e8808723c */ /* 0x040fe200000018ff */
[----:B------:R-:W1:Y:S07]  /*8ce0*/  LDSM.16.M88.4 R140, [R134+0x7000] ;  /* 0x00700000868c783b */ /* 0x000e6e0000000200 */
[C---:B----4-:R-:W-:Y:S08]  /*8cf0*/  HMMA.16816.F32 R12, R136.reuse, R144, RZ ;  /* 0x00000090880c723c */ /* 0x050ff000000018ff */
[C---:B------:R-:W-:Y:S01]  /*8d00*/  HMMA.16816.F32 R16, R136.reuse, R146, RZ ;  /* 0x000000928810723c */ /* 0x040fe200000018ff */
[----:B------:R-:W-:Y:S07]  /*8d10*/  LDSM.16.M88.4 R144, [R192] ;  /* 0x00000000c090783b */ /* 0x000fee0000000200 */
[C---:B-----5:R-:W-:Y:S08]  /*8d20*/  HMMA.16816.F32 R20, R136.reuse, R148, RZ ;  /* 0x000000948814723c */ /* 0x060ff000000018ff */
        /* <DEDUP_REMOVED lines=161> */
[----:B------:R-:W1:Y:S02]  /*9740*/  I2F.RP R140, R2 ;  /* 0x00000002008c7306 */ /* 0x000e640000209400 */
[----:B------:R-:W-:Y:S08]  /*9750*/  ISETP.GE.AND P2, PT, R141, RZ, PT ;  /* 0x000000ff8d00720c */ /* 0x000ff00003f46270 */
        /* <DEDUP_REMOVED lines=21> */
[----:B------:R-:W-:Y:S01]  /*98b0*/  @!P3 IMAD.IADD R134, R134, 0x1, -R2 ;  /* 0x000000018686b824 */ /* 0x000fe200078e0a02 */
[----:B------:R-:W-:Y:S01]  /*98c0*/  ISETP.GE.AND P3, PT, R3, RZ, PT ;  /* 0x000000ff0300720c */ /* 0x000fe20003f66270 */
[----:B------:R-:W-:Y:S01]  /*98d0*/  @!P4 VIADD R140, R140, 0x1 ;  /* 0x000000018c8cc836 */ /* 0x000fe20000000000 */
[-C--:B------:R-:W-:Y:S02]  /*98e0*/  ISETP.GE.U32.AND P6, PT, R136, R2.reuse, PT ;  /* 0x000000028800720c */ /* 0x080fe40003fc6070 */
[----:B------:R-:W-:Y:S02]  /*98f0*/  ISETP.GE.U32.AND P5, PT, R134, R2, PT ;  /* 0x000000028600720c */ /* 0x000fe40003fa6070 */
[----:B------:R-:W-:Y:S01]  /*9900*/  ISETP.NE.AND P4, PT, R132, RZ, PT ;  /* 0x000000ff8400720c */ /* 0x000fe20003f85270 */
[----:B------:R-:W1:Y:S08]  /*9910*/  LDC.64 R2, c[0x0][0x3b8] ;  /* 0x0000ee00ff027b82 */ /* 0x000e700000000a00 */
[----:B------:R-:W-:Y:S02]  /*9920*/  @P6 IADD3 R140, PT, PT, R140, 0x1, RZ ;  /* 0x000000018c8c6810 */ /* 0x000fe40007ffe0ff */
[----:B------:R-:W-:Y:S03]  /*9930*/  @P5 VIADD R138, R138, 0x1 ;  /* 0x000000018a8a5836 */ /* 0x000fe60000000000 */
[----:B------:R-:W-:Y:S02]  /*9940*/  @!P3 IMAD.MOV R140, RZ, RZ, -R140 ;  /* 0x000000ffff8cb224 */ /* 0x000fe400078e0a8c */
[----:B------:R-:W-:Y:S05]  /*9950*/  @!P2 IMAD.MOV R138, RZ, RZ, -R138 ;  /* 0x000000ffff8aa224 */ /* 0x000fea00078e0a8a */
        /* <DEDUP_REMOVED lines=23> */
.L_x_1794:
[----:B------:R-:W-:Y:S02]  /*9ad0*/  IMAD.MOV.U32 R197, RZ, RZ, R195 ;  /* 0x000000ffffc57224 */ /* 0x000fe400078e00c3 */
[C---:B------:R-:W-:Y:S01]  /*9ae0*/  IMAD.SHL.U32 R3, R2.reuse, 0x20, RZ ;  /* 0x0000002002037824 */ /* 0x040fe200078e00ff */
[----:B------:R-:W-:Y:S02]  /*9af0*/  SHF.L.U64.HI R2, R2, 0x5, R135 ;  /* 0x0000000502027819 */ /* 0x000fe40000010287 */
[----:B------:R-:W-:Y:S01]  /*9b00*/  @!PT LDS RZ, [RZ] ;  /* 0x00000000fffff984 */ /* 0x000fe20000000800 */
[----:B------:R-:W-:Y:S01]  /*9b10*/  @!PT LDS RZ, [RZ] ;  /* 0x00000000fffff984 */ /* 0x000fe20000000800 */
[----:B------:R-:W-:Y:S01]  /*9b20*/  @!PT LDS RZ, [RZ] ;  /* 0x00000000fffff984 */ /* 0x000fe20000000800 */
[----:B------:R1:W-:Y:S02]  /*9b30*/  LDGSTS.E.BYPASS.LTC128B.128 [R213+0x6000], desc[UR16][R196.64] ;  /* 0x06000000c4d57fae */ /* 0x0003e4000b981a10 */
[C---:B------:R-:W-:Y:S02]  /*9b40*/  IADD3 R134, P2, PT, R3.reuse, R196, RZ ;  /* 0x000000c403867210 */ /* 0x040fe40007f5e0ff */
[----:B------:R1:W-:Y:S02]  /*9b50*/  LDGSTS.E.BYPASS.LTC128B.128 [R213+0x8000], desc[UR16][R196.64+0x80] ;  /* 0x08000080c4d57fae */ /* 0x0003e4000b981a10 */
[C---:B------:R-:W-:Y:S01]  /*9b60*/  IADD3 R136, P3, PT, R3.reuse, R134, RZ ;  /* 0x0000008603887210 */ /* 0x040fe20007f7e0ff */
[C---:B------:R-:W-:Y:S01]  /*9b70*/  IMAD.X R135, R2.reuse, 0x1, R195, P2 ;  /* 0x0000000102877824 */ /* 0x040fe200010e06c3 */
[----:B------:R1:W-:Y:S02]  /*9b80*/  LDGSTS.E.BYPASS.LTC128B.128 [R213+0xa000], desc[UR16][R196.64+0x100] ;  /* 0x0a000100c4d57fae */ /* 0x0003e4000b981a10 */
[----:B------:R-:W-:Y:S02]  /*9b90*/  IADD3 R138, P2, PT, R3, R136, RZ ;  /* 0x00000088038a7210 */ /* 0x000fe40007f5e0ff */
[----:B------:R1:W-:Y:S01]  /*9ba0*/  LDGSTS.E.BYPASS.LTC128B.128 [R213+0x6800], desc[UR16][R134.64] ;  /* 0x0680000086d57fae */ /* 0x0003e2000b981a10 */
[C---:B------:R-:W-:Y:S03]  /*9bb0*/  IADD3.X R137, PT, PT, R2.reuse, R135, RZ, P3, !PT ;  /* 0x0000008702897210 */ /* 0x040fe60001ffe4ff */
[----:B------:R1:W-:Y:S01]  /*9bc0*/  LDGSTS.E.BYPASS.LTC128B.128 [R213+0x8800], desc[UR16][R134.64+0x80] ;  /* 0x0880008086d57fae */ /* 0x0003e2000b981a10 */
[----:B------:R-:W-:Y:S03]  /*9bd0*/  IADD3.X R139, PT, PT, R2, R137, RZ, P2, !PT ;  /* 0x00000089028b7210 */ /* 0x000fe600017fe4ff */
        /* <DEDUP_REMOVED lines=8> */
.L_x_1793:
        /* <DEDUP_REMOVED lines=17> */
[----:B-1----:R-:W-:Y:S02]  /*9d70*/  FMNMX3.FTZ R135, R2, R34, R35, !PT ;  /* 0x0000002202877276 */ /* 0x002fe40007810023 */
        /* <DEDUP_REMOVED lines=380> */
.L_x_1791:
[----:B------:R-:W1:Y:S01]  /*b540*/  SHFL.BFLY PT, R0, R209, 0x2, 0x1f ;  /* 0x0c401f00d1007f89 */ /* 0x000e6200000e0000 */
[----:B------:R-:W2:Y:S01]  /*b550*/  S2UR UR6, SR_CTAID.X ;  /* 0x00000000000679c3 */ /* 0x000ea20000002500 */
[----:B------:R-:W-:Y:S02]  /*b560*/  BSSY.RECONVERGENT B0, `(.L_x_1796) ;  /* 0x0000116000007945 */ /* 0x000fe40003800200 */
[----:B------:R-:W3:Y:S01]  /*b570*/  SHFL.BFLY PT, R10, R211, 0x2, 0x1f ;  /* 0x0c401f00d30a7f89 */ /* 0x000ee200000e0000 */
[----:B------:R-:W4:Y:S01]  /*b580*/  S2R R2, SR_TID.X ;  /* 0x0000000000027919 */ /* 0x000f220000002100 */
[----:B-1----:R-:W-:Y:S01]  /*b590*/  FADD.FTZ R9, R0, R209 ;  /* 0x000000d100097221 */ /* 0x002fe20000010000 */
[----:B--2---:R-:W-:Y:S01]  /*b5a0*/  USHF.L.U32 UR6, UR6, 0x6, URZ ;  /* 0x0000000606067899 */ /* 0x004fe200080006ff */
[----:B---3--:R-:W-:-:S03]  /*b5b0*/  FADD.FTZ R10, R10, R211 ;  /* 0x000000d30a0a7221 */ /* 0x008fc60000010000 */
[----:B------:R-:W1:Y:S04]  /*b5c0*/  SHFL.BFLY PT, R4, R9, 0x1, 0x1f ;  /* 0x0c201f0009047f89 */ /* 0x000e6800000e0000 */
[----:B------:R-:W2:Y:S01]  /*b5d0*/  SHFL.BFLY PT, R5, R10, 0x1, 0x1f ;  /* 0x0c201f000a057f89 */ /* 0x000ea200000e0000 */
[C---:B----4-:R-:W-:Y:S02]  /*b5e0*/  SHF.L.U32 R7, R2.reuse, 0x4, RZ ;  /* 0x0000000402077819 */ /* 0x050fe400000006ff */
[----:B------:R-:W-:Y:S02]  /*b5f0*/  SHF.L.U32 R0, R2, 0x1, RZ ;  /* 0x0000000102007819 */ /* 0x000fe400000006ff */
[----:B------:R-:W-:Y:S02]  /*b600*/  LOP3.LUT R7, R7, 0x1c0, RZ, 0xc0, !PT ;  /* 0x000001c007077812 */ /* 0x000fe400078ec0ff */
[----:B------:R-:W-:-:S02]  /*b610*/  LOP3.LUT R187, R187, 0x6, R0, 0xf8, !PT ;  /* 0x00000006bbbb7812 */ /* 0x000fc400078ef800 */
[----:B------:R-:W-:Y:S02]  /*b620*/  LOP3.LUT R0, R7, 0x38, R0, 0xf8, !PT ;  /* 0x0000003807007812 */ /* 0x000fe400078ef800 */
[C---:B------:R-:W-:Y:S02]  /*b630*/  LOP3.LUT P3, RZ, R2.reuse, 0x8, RZ, 0xc0, !PT ;  /* 0x0000000802ff7812 */ /* 0x040fe4000786c0ff */
[----:B------:R-:W-:Y:S01]  /*b640*/  LOP3.LUT R0, R187, R0, RZ, 0xfc, !PT ;  /* 0x00000000bb007212 */ /* 0x000fe200078efcff */
[----:B-1----:R-:W-:Y:S01]  /*b650*/  FADD.FTZ R4, R9, R4 ;  /* 0x0000000409047221 */ /* 0x002fe20000010000 */
[----:B------:R-:W-:Y:S02]  /*b660*/  LOP3.LUT P5, RZ, R2, 0x3, RZ, 0xc0, !PT ;  /* 0x0000000302ff7812 */ /* 0x000fe400078ac0ff */
[----:B------:R-:W-:Y:S01]  /*b670*/  LEA R7, R0, UR5, 0x1 ;  /* 0x0000000500077c11 */ /* 0x000fe2000f8e08ff */
[----:B------:R-:W1:Y:S01]  /*b680*/  MUFU.RCP R6, R4 ;  /* 0x0000000400067308 */ /* 0x000e620000001000 */
[----:B--2---:R-:W-:Y:S01]  /*b690*/  FADD.FTZ R5, R10, R5 ;  /* 0x000000050a057221 */ /* 0x004fe20000010000 */
[----:B------:R-:W-:-:S02]  /*b6a0*/  FSETP.NE.FTZ.AND P1, PT, R4, RZ, PT ;  /* 0x000000ff0400720b */ /* 0x000fc40003f35000 */
[----:B------:R-:W-:Y:S02]  /*b6b0*/  SEL R0, R185, 0xffffffe0, !P3 ;  /* 0xffffffe0b9007807 */ /* 0x000fe40005800000 */
[----:B------:R-:W-:Y:S02]  /*b6c0*/  FSETP.NE.FTZ.AND P2, PT, R5, RZ, PT ;  /* 0x000000ff0500720b */ /* 0x000fe40003f55000 */
[----:B------:R-:W2:Y:S01]  /*b6d0*/  MUFU.RCP R8, R5 ;  /* 0x0000000500087308 */ /* 0x000ea20000001000 */
[C---:B------:R-:W-:Y:S02]  /*b6e0*/  IADD3 R13, PT, PT, R7.reuse, 0x40, RZ ;  /* 0x00000040070d7810 */ /* 0x040fe40007ffe0ff */
[----:B------:R-:W-:Y:S02]  /*b6f0*/  IADD3 R11, PT, PT, R7, R0, RZ ;  /* 0x00000000070b7210 */ /* 0x000fe40007ffe0ff */
[----:B------:R-:W-:Y:S02]  /*b700*/  ISETP.NE.AND P3, PT, R200, -0x1, PT ;  /* 0xffffffffc800780c */ /* 0x000fe40003f65270 */
[----:B------:R-:W3:Y:S01]  /*b710*/  @P1 LDC R16, c[0x0][0x458] ;  /* 0x00011600ff101b82 */ /* 0x000ee20000000800 */
[----:B------:R-:W4:Y:S01]  /*b720*/  @P1 MUFU.LG2 R4, R4 ;  /* 0x0000000400041308 */ /* 0x000f220000000c00 */
[----:B-1----:R-:W-:-:S02]  /*b730*/  FSEL R6, R6, 1, P1 ;  /* 0x3f80000006067808 */ /* 0x002fc40000800000 */
[----:B------:R-:W-:-:S03]  /*b740*/  SHF.R.U32.HI R20, RZ, 0x2, R2 ;  /* 0x00000002ff147819 */ /* 0x000fc60000011602 */
        /* <DEDUP_REMOVED lines=48> */
[----:B------:R-:W-:Y:S01]  /*ba50*/  MOV R6, 0x10 ;  /* 0x0000001000067802 */ /* 0x000fe20000000f00 */
[----:B------:R-:W1:Y:S01]  /*ba60*/  @!P3 LDC.64 R22, c[0x0][0x400] ;  /* 0x00010000ff16bb82 */ /* 0x000e620000000a00 */
[----:B--2---:R-:W-:Y:S01]  /*ba70*/  FSEL R8, R8, 1, P2 ;  /* 0x3f80000008087808 */ /* 0x004fe20001000000 */
[----:B------:R-:W2:Y:S01]  /*ba80*/  @P2 MUFU.LG2 R5, R5 ;  /* 0x0000000500052308 */ /* 0x000ea20000000c00 */
[----:B------:R-:W-:Y:S01]  /*ba90*/  SEL R6, R6, 0xfffffff0, !P0 ;  /* 0xfffffff006067807 */ /* 0x000fe20004000000 */
[----:B----4-:R-:W-:Y:S01]  /*baa0*/  @P1 FMUL.FTZ R4, R4, 0.69314718246459960938 ;  /* 0x3f31721804041820 */ /* 0x010fe20000410000 */
[----:B------:R-:W-:Y:S01]  /*bab0*/  LOP3.LUT P0, RZ, R2, 0x10, RZ, 0xc0, !PT ;  /* 0x0000001002ff7812 */ /* 0x000fe2000780c0ff */
        /* <DEDUP_REMOVED lines=12> */
[----:B------:R-:W-:Y:S01]  /*bb80*/  @P0 IADD3 R13, PT, PT, R7, -0x40, RZ ;  /* 0xffffffc0070d0810 */ /* 0x000fe20007ffe0ff */
[C---:B------:R-:W-:Y:S01]  /*bb90*/  FMUL.FTZ R56, R8.reuse, R56 ;  /* 0x0000003808387220 */ /* 0x040fe20000410000 */
[----:B------:R-:W-:Y:S01]  /*bba0*/  F2FP.F16.F32.PACK_AB R128, R129, R128 ;  /* 0x000000808180723e */ /* 0x000fe200000000ff */
[C---:B------:R-:W-:Y:S01]  /*bbb0*/  FMUL.FTZ R57, R8.reuse, R57 ;  /* 0x0000003908397220 */ /* 0x040fe20000410000 */
[----:B------:R-:W-:Y:S01]  /*bbc0*/  F2FP.F16.F32.PACK_AB R130, R131, R130 ;  /* 0x000000828382723e */ /* 0x000fe200000000ff */
[C---:B------:R-:W-:Y:S01]  /*bbd0*/  FMUL.FTZ R60, R8.reuse, R60 ;  /* 0x0000003c083c7220 */ /* 0x040fe20000410000 */
[----:B------:R-:W-:Y:S01]  /*bbe0*/  F2FP.F16.F32.PACK_AB R36, R37, R36 ;  /* 0x000000242524723e */ /* 0x000fe200000000ff */
[C---:B------:R-:W-:Y:S01]  /*bbf0*/  FMUL.FTZ R61, R8.reuse, R61 ;  /* 0x0000003d083d7220 */ /* 0x040fe20000410000 */
[----:B------:R-:W-:Y:S01]  /*bc00*/  F2FP.F16.F32.PACK_AB R38, R39, R38 ;  /* 0x000000262726723e */ /* 0x000fe200000000ff */
[C---:B------:R-:W-:Y:S01]  /*bc10*/  FMUL.FTZ R64, R8.reuse, R64 ;  /* 0x0000004008407220 */ /* 0x040fe20000410000 */
[----:B------:R-:W-:Y:S01]  /*bc20*/  IADD3 R9, PT, PT, R7, R6, RZ ;  /* 0x0000000607097210 */ /* 0x000fe20007ffe0ff */
        /* <DEDUP_REMOVED lines=8> */
[----:B------:R-:W-:Y:S01]  /*bcb0*/  FMUL.FTZ R73, R8, R73 ;  /* 0x0000004908497220 */ /* 0x000fe20000410000 */
[----:B------:R-:W-:Y:S01]  /*bcc0*/  IADD3 R15, PT, PT, R6, R11, RZ ;  /* 0x0000000b060f7210 */ /* 0x000fe20007ffe0ff */
[----:B------:R-:W-:Y:S01]  /*bcd0*/  STS [R7], R128 ;  /* 0x0000008007007388 */ /* 0x000fe20000000800 */
[----:B------:R-:W-:Y:S01]  /*bce0*/  IADD3 R17, PT, PT, R0, R13, RZ ;  /* 0x0000000d00117210 */ /* 0x000fe20007ffe0ff */
[C---:B------:R-:W-:Y:S01]  /*bcf0*/  FMUL.FTZ R76, R8.reuse, R76 ;  /* 0x0000004c084c7220 */ /* 0x040fe20000410000 */
[----:B------:R-:W-:Y:S01]  /*bd00*/  F2FP.F16.F32.PACK_AB R48, R49, R48 ;  /* 0x000000303130723e */ /* 0x000fe200000000ff */
[----:B------:R-:W-:Y:S01]  /*bd10*/  STS [R7+0x400], R130 ;  /* 0x0004008207007388 */ /* 0x000fe20000000800 */
[----:B------:R-:W-:Y:S01]  /*bd20*/  F2FP.F16.F32.PACK_AB R50, R51, R50 ;  /* 0x000000323332723e */ /* 0x000fe200000000ff */
[C---:B------:R-:W-:Y:S01]  /*bd30*/  FMUL.FTZ R77, R8.reuse, R77 ;  /* 0x0000004d084d7220 */ /* 0x040fe20000410000 */
[----:B------:R-:W-:Y:S01]  /*bd40*/  F2FP.F16.F32.PACK_AB R52, R53, R52 ;  /* 0x000000343534723e */ /* 0x000fe200000000ff */
[----:B------:R-:W-:Y:S01]  /*bd50*/  STS [R9], R36 ;  /* 0x0000002409007388 */ /* 0x000fe20000000800 */
[----:B------:R-:W-:Y:S01]  /*bd60*/  F2FP.F16.F32.PACK_AB R54, R55, R54 ;  /* 0x000000363736723e */ /* 0x000fe200000000ff */
[----:B------:R-:W-:Y:S01]  /*bd70*/  FMUL.FTZ R80, R8, R80 ;  /* 0x0000005008507220 */ /* 0x000fe20000410000 */
[----:B------:R-:W-:Y:S01]  /*bd80*/  IADD3 R19, PT, PT, R6, R13, RZ ;  /* 0x0000000d06137210 */ /* 0x000fe20007ffe0ff */
[----:B------:R-:W-:Y:S01]  /*bd90*/  STS [R9+0x400], R38 ;  /* 0x0004002609007388 */ /* 0x000fe20000000800 */
[----:B------:R-:W-:Y:S01]  /*bda0*/  F2FP.F16.F32.PACK_AB R56, R57, R56 ;  /* 0x000000383938723e */ /* 0x000fe200000000ff */
[C---:B------:R-:W-:Y:S01]  /*bdb0*/  FMUL.FTZ R81, R8.reuse, R81 ;  /* 0x0000005108517220 */ /* 0x040fe20000410000 */
[----:B------:R-:W-:Y:S01]  /*bdc0*/  F2FP.F16.F32.PACK_AB R58, R59, R58 ;  /* 0x0000003a3b3a723e */ /* 0x000fe200000000ff */
[----:B------:R-:W-:Y:S01]  /*bdd0*/  STS [R11], R40 ;  /* 0x000000280b007388 */ /* 0x000fe20000000800 */
[----:B------:R-:W-:Y:S01]  /*bde0*/  F2FP.F16.F32.PACK_AB R60, R61, R60 ;  /* 0x0000003c3d3c723e */ /* 0x000fe200000000ff */
[----:B------:R-:W-:Y:S01]  /*bdf0*/  FMUL.FTZ R84, R8, R84 ;  /* 0x0000005408547220 */ /* 0x000fe20000410000 */
[----:B------:R-:W-:Y:S01]  /*be00*/  F2FP.F16.F32.PACK_AB R62, R63, R62 ;  /* 0x0000003e3f3e723e */ /* 0x000fe200000000ff */
[----:B------:R-:W-:Y:S01]  /*be10*/  STS [R11+0x400], R42 ;  /* 0x0004002a0b007388 */ /* 0x000fe20000000800 */
[----:B------:R-:W-:Y:S01]  /*be20*/  IADD3 R21, PT, PT, R6, R17, RZ ;  /* 0x0000001106157210 */ /* 0x000fe20007ffe0ff */
[C---:B------:R-:W-:Y:S01]  /*be30*/  FMUL.FTZ R85, R8.reuse, R85 ;  /* 0x0000005508557220 */ /* 0x040fe20000410000 */
[----:B------:R-:W-:Y:S01]  /*be40*/  F2FP.F16.F32.PACK_AB R64, R65, R64 ;  /* 0x000000404140723e */ /* 0x000fe200000000ff */
[----:B------:R-:W-:Y:S01]  /*be50*/  STS [R15], R44 ;  /* 0x0000002c0f007388 */ /* 0x000fe20000000800 */
[----:B------:R-:W-:Y:S01]  /*be60*/  F2FP.F16.F32.PACK_AB R66, R67, R66 ;  /* 0x000000424342723e */ /* 0x000fe200000000ff */
[C---:B------:R-:W-:Y:S01]  /*be70*/  FMUL.FTZ R88, R8.reuse, R88 ;  /* 0x0000005808587220 */ /* 0x040fe20000410000 */
[C---:B------:R-:W-:Y:S01]  /*be80*/  FMUL.FTZ R89, R8.reuse, R89 ;  /* 0x0000005908597220 */ /* 0x040fe20000410000 */
[----:B------:R-:W-:Y:S01]  /*be90*/  STS [R15+0x400], R46 ;  /* 0x0004002e0f007388 */ /* 0x000fe20000000800 */
[----:B------:R-:W-:Y:S01]  /*bea0*/  F2FP.F16.F32.PACK_AB R68, R69, R68 ;  /* 0x000000444544723e */ /* 0x000fe200000000ff */
[C---:B------:R-:W-:Y:S01]  /*beb0*/  FMUL.FTZ R92, R8.reuse, R92 ;  /* 0x0000005c085c7220 */ /* 0x040fe20000410000 */
[----:B------:R-:W-:Y:S01]  /*bec0*/  F2FP.F16.F32.PACK_AB R70, R71, R70 ;  /* 0x000000464746723e */ /* 0x000fe200000000ff */
[----:B------:R-:W-:Y:S01]  /*bed0*/  STS [R13], R48 ;  /* 0x000000300d007388 */ /* 0x000fe20000000800 */
[C---:B------:R-:W-:Y:S01]  /*bee0*/  FMUL.FTZ R93, R8.reuse, R93 ;  /* 0x0000005d085d7220 */ /* 0x040fe20000410000 */
[----:B------:R-:W-:Y:S01]  /*bef0*/  F2FP.F16.F32.PACK_AB R72, R73, R72 ;  /* 0x000000484948723e */ /* 0x000fe200000000ff */
[C---:B------:R-:W-:Y:S01]  /*bf00*/  FMUL.FTZ R96, R8.reuse, R96 ;  /* 0x0000006008607220 */ /* 0x040fe20000410000 */
[----:B------:R-:W-:Y:S01]  /*bf10*/  STS [R13+0x400], R50 ;  /* 0x000400320d007388 */ /* 0x000fe20000000800 */
[----:B------:R-:W-:Y:S01]  /*bf20*/  F2FP.F16.F32.PACK_AB R74, R75, R74 ;  /* 0x0000004a4b4a723e */ /* 0x000fe200000000ff */
        /* <DEDUP_REMOVED lines=26> */
[----:B------:R-:W-:Y:S01]  /*c0d0*/  STS [R7+0x2000], R64 ;  /* 0x0020004007007388 */ /* 0x000fe20000000800 */
[C---:B------:R-:W-:Y:S01]  /*c0e0*/  FMUL.FTZ R125, R8.reuse, R125 ;  /* 0x0000007d087d7220 */ /* 0x040fe20000410000 */
[----:B------:R-:W-:Y:S01]  /*c0f0*/  F2FP.F16.F32.PACK_AB R96, R97, R96 ;  /* 0x000000606160723e */ /* 0x000fe200000000ff */
[C---:B------:R-:W-:Y:S01]  /*c100*/  FMUL.FTZ R116, R8.reuse, R116 ;  /* 0x0000007408747220 */ /* 0x040fe20000410000 */
[----:B------:R-:W-:Y:S01]  /*c110*/  STS [R7+0x2400], R66 ;  /* 0x0024004207007388 */ /* 0x000fe20000000800 */
[----:B------:R-:W-:Y:S01]  /*c120*/  F2FP.F16.F32.PACK_AB R98, R99, R98 ;  /* 0x000000626362723e */ /* 0x000fe200000000ff */
[C---:B------:R-:W-:Y:S01]  /*c130*/  FMUL.FTZ R117, R8.reuse, R117 ;  /* 0x0000007508757220 */ /* 0x040fe20000410000 */
[----:B------:R-:W-:Y:S01]  /*c140*/  F2FP.F16.F32.PACK_AB R100, R101, R100 ;  /* 0x000000646564723e */ /* 0x000fe200000000ff */
[----:B------:R-:W-:Y:S01]  /*c150*/  STS [R9+0x2000], R68 ;  /* 0x0020004409007388 */ /* 0x000fe20000000800 */
[----:B------:R-:W-:Y:S01]  /*c160*/  F2FP.F16.F32.PACK_AB R102, R103, R102 ;  /* 0x000000666766723e */ /* 0x000fe200000000ff */
[C---:B------:R-:W-:Y:S01]  /*c170*/  FMUL.FTZ R120, R8.reuse, R120 ;  /* 0x0000007808787220 */ /* 0x040fe20000410000 */
[----:B------:R-:W-:Y:S01]  /*c180*/  FMUL.FTZ R121, R8, R121 ;  /* 0x0000007908797220 */ /* 0x000fe20000410000 */
[----:B------:R-:W-:Y:S01]  /*c190*/  STS [R9+0x2400], R70 ;  /* 0x0024004609007388 */ /* 0x000fe20000000800 */
[----:B------:R-:W-:Y:S01]  /*c1a0*/  F2FP.F16.F32.PACK_AB R104, R105, R104 ;  /* 0x000000686968723e */ /* 0x000fe200000000ff */
[----:B------:R-:W4:Y:S01]  /*c1b0*/  LDC.U8 R0, c[0x0][0x548] ;  /* 0x00015200ff007b82 */ /* 0x000f220000000000 */
[----:B------:R-:W-:Y:S01]  /*c1c0*/  F2FP.F16.F32.PACK_AB R106, R107, R106 ;  /* 0x0000006a6b6a723e */ /* 0x000fe200000000ff */
[----:B------:R-:W-:Y:S01]  /*c1d0*/  STS [R11+0x2000], R72 ;  /* 0x002000480b007388 */ /* 0x000fe20000000800 */
[----:B------:R-:W-:Y:S01]  /*c1e0*/  F2FP.F16.F32.PACK_AB R108, R109, R108 ;  /* 0x0000006c6d6c723e */ /* 0x000fe200000000ff */
[----:B--2---:R-:W-:Y:S01]  /*c1f0*/  @P2 FMUL.FTZ R5, R5, 0.69314718246459960938 ;  /* 0x3f31721805052820 */ /* 0x004fe20000410000 */
        /* <DEDUP_REMOVED lines=14> */
[----:B----4-:R-:W-:-:S03]  /*c2e0*/  ISETP.NE.AND P4, PT, R0, RZ, PT ;  /* 0x000000ff0000720c */ /* 0x010fc60003f85270 */
[----:B------:R-:W-:Y:S01]  /*c2f0*/  STS [R19+0x2000], R84 ;  /* 0x0020005413007388 */ /* 0x000fe20000000800 */
[----:B------:R-:W-:-:S03]  /*c300*/  ISETP.NE.OR P0, PT, R200, -0x1, !P4 ;  /* 0xffffffffc800780c */ /* 0x000fc60006705670 */
[----:B------:R-:W-:Y:S04]  /*c310*/  STS [R19+0x2400], R86 ;  /* 0x0024005613007388 */ /* 0x000fe80000000800 */
[----:B------:R-:W-:Y:S02]  /*c320*/  STS [R17+0x2000], R88 ;  /* 0x0020005811007388 */ /* 0x000fe40000000800 */
[----:B------:R-:W2:Y:S02]  /*c330*/  @!P4 LDC R0, c[0x0][0x3e0] ;  /* 0x0000f800ff00cb82 */ /* 0x000ea40000000800 */
[----:B------:R-:W-:Y:S04]  /*c340*/  STS [R17+0x2400], R90 ;  /* 0x0024005a11007388 */ /* 0x000fe80000000800 */
[----:B------:R-:W-:Y:S02]  /*c350*/  STS [R21+0x2000], R92 ;  /* 0x0020005c15007388 */ /* 0x000fe40000000800 */
[----:B------:R-:W4:Y:S02]  /*c360*/  @P4 LDC R18, c[0x0][0x454] ;  /* 0x00011500ff124b82 */ /* 0x000f240000000800 */
[----:B------:R-:W-:Y:S04]  /*c370*/  STS [R21+0x2400], R94 ;  /* 0x0024005e15007388 */ /* 0x000fe80000000800 */
[----:B------:R-:W-:Y:S04]  /*c380*/  STS [R7+0x4000], R96 ;  /* 0x0040006007007388 */ /* 0x000fe80000000800 */
[----:B------:R-:W-:Y:S04]  /*c390*/  STS [R7+0x4400], R98 ;  /* 0x0044006207007388 */ /* 0x000fe80000000800 */
[----:B------:R-:W-:Y:S04]  /*c3a0*/  STS [R9+0x4000], R100 ;  /* 0x0040006409007388 */ /* 0x000fe80000000800 */
[----:B------:R5:W-:Y:S04]  /*c3b0*/  STS [R9+0x4400], R102 ;  /* 0x0044006609007388 */ /* 0x000be80000000800 */
[----:B------:R-:W-:Y:S04]  /*c3c0*/  STS [R11+0x4000], R104 ;  /* 0x004000680b007388 */ /* 0x000fe80000000800 */
[----:B------:R3:W-:Y:S04]  /*c3d0*/  STS [R11+0x4400], R106 ;  /* 0x0044006a0b007388 */ /* 0x0007e80000000800 */
[----:B------:R-:W-:Y:S04]  /*c3e0*/  STS [R15+0x4000], R108 ;  /* 0x0040006c0f007388 */ /* 0x000fe80000000800 */
[----:B------:R-:W-:Y:S04]  /*c3f0*/  STS [R15+0x4400], R110 ;  /* 0x0044006e0f007388 */ /* 0x000fe80000000800 */
[----:B------:R-:W-:Y:S04]  /*c400*/  STS [R13+0x4000], R112 ;  /* 0x004000700d007388 */ /* 0x000fe80000000800 */
[----:B------:R-:W-:Y:S01]  /*c410*/  STS [R13+0x4400], R114 ;  /* 0x004400720d007388 */ /* 0x000fe20000000800 */
[----:B-----5:R-:W5:Y:S03]  /*c420*/  @P3 LDC.64 R8, c[0x0][0x408] ;  /* 0x00010200ff083b82 */ /* 0x020f660000000a00 */
[----:B------:R-:W-:Y:S04]  /*c430*/  STS [R19+0x4000], R124 ;  /* 0x0040007c13007388 */ /* 0x000fe80000000800 */
[----:B------:R1:W-:Y:S01]  /*c440*/  STS [R19+0x4400], R126 ;  /* 0x0044007e13007388 */ /* 0x0003e20000000800 */
[----:B---3--:R-:W3:Y:S03]  /*c450*/  LDC.64 R10, c[0x0][0x408] ;  /* 0x00010200ff0a7b82 */ /* 0x008ee60000000a00 */
[----:B------:R-:W-:Y:S04]  /*c460*/  STS [R17+0x4000], R116 ;  /* 0x0040007411007388 */ /* 0x000fe80000000800 */
[----:B------:R2:W-:Y:S04]  /*c470*/  STS [R17+0x4400], R118 ;  /* 0x0044007611007388 */ /* 0x0005e80000000800 */
[----:B------:R-:W-:Y:S04]  /*c480*/  STS [R21+0x4000], R120 ;  /* 0x0040007815007388 */ /* 0x000fe80000000800 */
[----:B------:R4:W-:Y:S01]  /*c490*/  STS [R21+0x4400], R122 ;  /* 0x0044007a15007388 */ /* 0x0009e20000000800 */
[----:B-----5:R-:W-:Y:S01]  /*c4a0*/  @P3 IMAD.WIDE.U32 R34, R200, R8, RZ ;  /* 0x00000008c8223225 */ /* 0x020fe200078e00ff */
[----:B------:R-:W-:-:S03]  /*c4b0*/  MOV R8, 0x7f800000 ;  /* 0x7f80000000087802 */ /* 0x000fc60000000f00 */
[----:B------:R-:W-:Y:S01]  /*c4c0*/  @P1 FFMA.FTZ R8, R3, R16, R4 ;  /* 0x0000001003081223 */ /* 0x000fe20000010004 */
[----:B------:R-:W-:Y:S08]  /*c4d0*/  BAR.SYNC.DEFER_BLOCKING 0x0 ;  /* 0x0000000000007b1d */ /* 0x000ff00000010000 */
[----:B-1----:R-:W1:Y:S01]  /*c4e0*/  @P2 LDC R19, c[0x0][0x458] ;  /* 0x00011600ff132b82 */ /* 0x002e620000000800 */
[----:B------:R-:W5:Y:S01]  /*c4f0*/  S2R R6, SR_CTAID.Y ;  /* 0x0000000000067919 */ /* 0x000f620000002600 */
[----:B------:R-:W3:Y:S06]  /*c500*/  S2R R7, SR_CTAID.Z ;  /* 0x0000000000077919 */ /* 0x000eec0000002700 */
[----:B--2---:R-:W2:Y:S01]  /*c510*/  LDC R17, c[0x0][0x434] ;  /* 0x00010d00ff117b82 */ /* 0x004ea20000000800 */
[----:B----4-:R-:W-:Y:S01]  /*c520*/  LOP3.LUT R21, R190, 0x30, RZ, 0xc0, !PT ;  /* 0x00000030be157812 */ /* 0x010fe200078ec0ff */
[----:B------:R4:W2:Y:S03]  /*c530*/  LDS.128 R28, [R213+0x1800] ;  /* 0x00180000d51c7984 */ /* 0x0008a60000000c00 */
[----:B------:R-:W-:Y:S01]  /*c540*/  LOP3.LUT R21, R21, 0x7, R20, 0xf8, !PT ;  /* 0x0000000715157812 */ /* 0x000fe200078ef814 */
[----:B------:R4:W2:Y:S04]  /*c550*/  LDS.128 R24, [R213+0x3800] ;  /* 0x00380000d5187984 */ /* 0x0008a80000000c00 */
[----:B------:R4:W4:Y:S01]  /*c560*/  LDS.128 R12, [R213+0x5800] ;  /* 0x00580000d50c7984 */ /* 0x0009220000000c00 */
[----:B-----5:R-:W-:-:S04]  /*c570*/  @!P3 IMAD.WIDE.U32 R32, R6, R22, RZ ;  /* 0x000000160620b225 */ /* 0x020fc800078e00ff */
[----:B------:R-:W-:Y:S02]  /*c580*/  @!P3 IMAD R23, R6, R23, R33 ;  /* 0x000000170617b224 */ /* 0x000fe400078e0221 */
[----:B------:R-:W-:Y:S01]  /*c590*/  @P3 IMAD R23, R200, R9, R35 ;  /* 0x00000009c8173224 */ /* 0x000fe200078e0223 */
[----:B------:R-:W-:Y:S01]  /*c5a0*/  MOV R9, 0x7f800000 ;  /* 0x7f80000000097802 */ /* 0x000fe20000000f00 */
[----:B---3--:R-:W-:Y:S02]  /*c5b0*/  @!P4 IMAD R0, R6, R0, R7 ;  /* 0x000000000600c224 */ /* 0x008fe400078e0207 */
[----:B-1----:R-:W-:Y:S01]  /*c5c0*/  @P2 FFMA.FTZ R9, R132, R19, R5 ;  /* 0x0000001384092223 */ /* 0x002fe20000010005 */
[-C--:B--2---:R-:W-:Y:S02]  /*c5d0*/  @!P0 IMAD R200, R6, R17.reuse, RZ ;  /* 0x0000001106c88224 */ /* 0x084fe400078e02ff */
[----:B------:R-:W-:Y:S02]  /*c5e0*/  @!P4 IMAD R0, R0, R17, RZ ;  /* 0x000000110000c224 */ /* 0x000fe400078e02ff */
[----:B------:R-:W-:Y:S01]  /*c5f0*/  @P4 IMAD R0, R7, R18, R200 ;  /* 0x0000001207004224 */ /* 0x000fe200078e02c8 */
[----:B----4-:R-:W-:Y:S06]  /*c600*/  @P5 BRA `(.L_x_1797) ;  /* 0x00000000002c5947 */ /* 0x010fec0003800000 */
        /* <DEDUP_REMOVED lines=11> */
.L_x_1797:
[----:B------:R-:W-:Y:S05]  /*c6c0*/  BSYNC.RECONVERGENT B0 ;  /* 0x0000000000007941 */ /* 0x000fea0003800200 */
.L_x_1796:
[----:B------:R-:W2:Y:S01]  /*c6d0*/  LDCU.64 UR4, c[0x0][0x410] ;  /* 0x00008200ff0477ac */ /* 0x000ea20008000a00 */
[----:B------:R-:W-:Y:S01]  /*c6e0*/  IMAD.MOV.U32 R187, RZ, RZ, RZ ;  /* 0x000000ffffbb7224 */ /* 0x000fe200078e00ff */
[----:B------:R-:W-:Y:S01]  /*c6f0*/  SHF.R.U32.HI R3, RZ, 0x3, R2 ;  /* 0x00000003ff037819 */ /* 0x000fe20000011602 */
[----:B------:R-:W-:Y:S01]  /*c700*/  @P3 IMAD.MOV.U32 R32, RZ, RZ, R34 ;  /* 0x000000ffff203224 */ /* 0x000fe200078e0022 */
[----:B------:R-:W-:Y:S01]  /*c710*/  BSSY.RECONVERGENT B0, `(.L_x_1798) ;  /* 0x000001b000007945 */ /* 0x000fe20003800200 */
[----:B-1----:R-:W-:Y:S01]  /*c720*/  IMAD.WIDE.U32 R4, R10, UR6, R186 ;  /* 0x000000060a047c25 */ /* 0x002fe2000f8e00ba */
[C---:B------:R-:W-:Y:S02]  /*c730*/  ISETP.GE.AND P3, PT, R3.reuse, R194, PT ;  /* 0x000000c20300720c */ /* 0x040fe40003f66270 */
[----:B------:R-:W-:Y:S01]  /*c740*/  IADD3 R9, PT, PT, R3, 0x10, RZ ;  /* 0x0000001003097810 */ /* 0x000fe20007ffe0ff */
        /* <DEDUP_REMOVED lines=14> */
[----:B------:R-:W5:Y:S01]  /*c830*/  LDCU.64 UR4, c[0x0][0x3f0] ;  /* 0x00007e00ff0477ac */ /* 0x000f620008000a00 */
[----:B------:R-:W-:-:S05]  /*c840*/  MOV R36, R34 ;  /* 0x0000002200247202 */ /* 0x000fca0000000f00 */
[----:B------:R-:W-:-:S04]  /*c850*/  IMAD.WIDE.U32 R8, R3, R10, R36 ;  /* 0x0000000a03087225 */ /* 0x000fc800078e0024 */
[----:B------:R-:W-:Y:S01]  /*c860*/  IMAD R0, R3, R11, R9 ;  /* 0x0000000b03007224 */ /* 0x000fe200078e0209 */
[----:B-----5:R-:W-:-:S04]  /*c870*/  LEA R32, P3, R8, UR4, 0x1 ;  /* 0x0000000408207c11 */ /* 0x020fc8000f8608ff */
[----:B------:R-:W-:-:S05]  /*c880*/  LEA.HI.X R33, R8, UR5, R0, 0x1, P3 ;  /* 0x0000000508217c11 */ /* 0x000fca00098f0c00 */
[----:B---3--:R3:W-:Y:S04]  /*c890*/  STG.E.128 desc[UR16][R32.64], R20 ;  /* 0x0000001420007986 */ /* 0x0087e8000c101d10 */
[----:B--2---:R3:W-:Y:S04]  /*c8a0*/  STG.E.128 desc[UR16][R32.64+0x80], R16 ;  /* 0x0000801020007986 */ /* 0x0047e8000c101d10 */
[----:B----4-:R3:W-:Y:S02]  /*c8b0*/  STG.E.128 desc[UR16][R32.64+0x100], R4 ;  /* 0x0001000420007986 */ /* 0x0107e4000c101d10 */
.L_x_1799:
[----:B------:R-:W-:Y:S05]  /*c8c0*/  BSYNC.RECONVERGENT B0 ;  /* 0x0000000000007941 */ /* 0x000fea0003800200 */
.L_x_1798:
[----:B---3--:R3:W1:Y:S01]  /*c8d0*/  LDS.128 R20, [R213+0x800] ;  /* 0x00080000d5147984 */ /* 0x0086620000000c00 */
[----:B------:R-:W-:Y:S03]  /*c8e0*/  BSSY.RECONVERGENT B0, `(.L_x_1800) ;  /* 0x0000012000007945 */ /* 0x000fe60003800200 */
[----:B--2---:R3:W2:Y:S04]  /*c8f0*/  LDS.128 R16, [R213+0x2800] ;  /* 0x00280000d5107984 */ /* 0x0046a80000000c00 */
[----:B----4-:R3:W4:Y:S01]  /*c900*/  LDS.128 R4, [R213+0x4800] ;  /* 0x00480000d5047984 */ /* 0x0107220000000c00 */
[----:B------:R-:W-:Y:S05]  /*c910*/  @P2 BRA `(.L_x_1801) ;  /* 0x0000000000382947 */ /* 0x000fea0003800000 */
[----:B------:R-:W-:Y:S01]  /*c920*/  IADD3 R9, P2, PT, R3, 0x10, RZ ;  /* 0x0000001003097810 */ /* 0x000fe20007f5e0ff */
[----:B------:R-:W5:Y:S01]  /*c930*/  LDCU.64 UR4, c[0x0][0x3f0] ;  /* 0x00007e00ff0477ac */ /* 0x000f620008000a00 */
[----:B------:R-:W-:-:S03]  /*c940*/  IMAD.MOV.U32 R32, RZ, RZ, R34 ;  /* 0x000000ffff207224 */ /* 0x000fc600078e0022 */
[----:B------:R-:W-:-:S04]  /*c950*/  IMAD.X R33, RZ, RZ, RZ, P2 ;  /* 0x000000ffff217224 */ /* 0x000fc800010e06ff */
[----:B------:R-:W-:Y:S01]  /*c960*/  IMAD R0, R33, R10, RZ ;  /* 0x0000000a21007224 */ /* 0x000fe200078e02ff */
[----:B------:R-:W-:-:S03]  /*c970*/  MOV R33, R37 ;  /* 0x0000002500217202 */ /* 0x000fc60000000f00 */
[C---:B------:R-:W-:Y:S02]  /*c980*/  IMAD R0, R9.reuse, R11, R0 ;  /* 0x0000000b09007224 */ /* 0x040fe400078e0200 */
[----:B------:R-:W-:-:S03]  /*c990*/  IMAD.WIDE.U32 R32, R9, R10, R32 ;  /* 0x0000000a09207225 */ /* 0x000fc600078e0020 */
[----:B-----5:R-:W-:Y:S02]  /*c9a0*/  LEA R8, P2, R32, UR4, 0x1 ;  /* 0x0000000420087c11 */ /* 0x020fe4000f8408ff */
[----:B------:R-:W-:-:S04]  /*c9b0*/  IADD3 R0, PT, PT, R0, R33, RZ ;  /* 0x0000002100007210 */ /* 0x000fc80007ffe0ff */
[----:B------:R-:W-:-:S05]  /*c9c0*/  LEA.HI.X R9, R32, UR5, R0, 0x1, P2 ;  /* 0x0000000520097c11 */ /* 0x000fca00090f0c00 */
[----:B-1----:R1:W-:Y:S04]  /*c9d0*/  STG.E.128 desc[UR16][R8.64], R20 ;  /* 0x0000001408007986 */ /* 0x0023e8000c101d10 */
[----:B--2---:R1:W-:Y:S04]  /*c9e0*/  STG.E.128 desc[UR16][R8.64+0x80], R16 ;  /* 0x0000801008007986 */ /* 0x0043e8000c101d10 */
[----:B----4-:R1:W-:Y:S02]  /*c9f0*/  STG.E.128 desc[UR16][R8.64+0x100], R4 ;  /* 0x0001000408007986 */ /* 0x0103e4000c101d10 */
.L_x_1801:
[----:B------:R-:W-:Y:S05]  /*ca00*/  BSYNC.RECONVERGENT B0 ;  /* 0x0000000000007941 */ /* 0x000fea0003800200 */
.L_x_1800:
[----:B-12---:R1:W2:Y:S01]  /*ca10*/  LDS.128 R16, [R213+0x1000] ;  /* 0x00100000d5107984 */ /* 0x0062a20000000c00 */
[----:B------:R-:W-:Y:S03]  /*ca20*/  BSSY.RECONVERGENT B0, `(.L_x_1802) ;  /* 0x0000012000007945 */ /* 0x000fe60003800200 */
[----:B----4-:R1:W4:Y:S04]  /*ca30*/  LDS.128 R4, [R213+0x3000] ;  /* 0x00300000d5047984 */ /* 0x0103280000000c00 */
[----:B------:R1:W1:Y:S01]  /*ca40*/  LDS.128 R20, [R213+0x5000] ;  /* 0x00500000d5147984 */ /* 0x0002620000000c00 */
        /* <DEDUP_REMOVED lines=12> */
[----:B--2---:R2:W-:Y:S04]  /*cb10*/  STG.E.128 desc[UR16][R8.64], R16 ;  /* 0x0000001008007986 */ /* 0x0045e8000c101d10 */
[----:B----4-:R2:W-:Y:S04]  /*cb20*/  STG.E.128 desc[UR16][R8.64+0x80], R4 ;  /* 0x0000800408007986 */ /* 0x0105e8000c101d10 */
[----:B-1----:R2:W-:Y:S02]  /*cb30*/  STG.E.128 desc[UR16][R8.64+0x100], R20 ;  /* 0x0001001408007986 */ /* 0x0025e4000c101d10 */
.L_x_1803:
[----:B------:R-:W-:Y:S05]  /*cb40*/  BSYNC.RECONVERGENT B0 ;  /* 0x0000000000007941 */ /* 0x000fea0003800200 */
.L_x_1802:
[----:B------:R-:W-:Y:S05]  /*cb50*/  @P0 EXIT ;  /* 0x000000000000094d */ /* 0x000fea0003800000 */
[----:B------:R-:W-:Y:S01]  /*cb60*/  IADD3 R3, P0, PT, R3, 0x30, RZ ;  /* 0x0000003003037810 */ /* 0x000fe20007f1e0ff */
[----:B------:R-:W5:Y:S01]  /*cb70*/  LDCU.64 UR4, c[0x0][0x3f0] ;  /* 0x00007e00ff0477ac */ /* 0x000f620008000a00 */
[----:B--2-4-:R-:W-:-:S03]  /*cb80*/  IMAD.MOV.U32 R4, RZ, RZ, R34 ;  /* 0x000000ffff047224 */ /* 0x014fc600078e0022 */
        /* <DEDUP_REMOVED lines=8> */
[----:B------:R-:W-:Y:S04]  /*cc10*/  STG.E.128 desc[UR16][R2.64], R28 ;  /* 0x0000001c02007986 */ /* 0x000fe8000c101d10 */
[----:B------:R-:W-:Y:S04]  /*cc20*/  STG.E.128 desc[UR16][R2.64+0x80], R24 ;  /* 0x0000801802007986 */ /* 0x000fe8000c101d10 */
[----:B------:R-:W-:Y:S01]  /*cc30*/  STG.E.128 desc[UR16][R2.64+0x100], R12 ;  /* 0x0001000c02007986 */ /* 0x000fe2000c101d10 */
[----:B------:R-:W-:Y:S05]  /*cc40*/  EXIT ;  /* 0x000000000000794d */ /* 0x000fea0003800000 */
.L_x_1804:
        /* <DEDUP_REMOVED lines=11> */
.L_x_3753:


//--------------------- .text._ZN5flash24flash_fwd_splitkv_kernelI23Flash_fwd_kernel_traitsILi192ELi64ELi64ELi4ELb0ELb0EN7cutlass6half_tE19Flash_kernel_traitsILi192ELi64ELi64ELi4ES3_EELb1ELb0ELb0ELb0ELb1ELb1ELb0ELb0EEEvNS_16Flash_fwd_paramsE --------------------------
	.section	.text._ZN5flash24flash_fwd_splitkv_kernelI23Flash_fwd_kernel_traitsILi192ELi64ELi64ELi4ELb0ELb0EN7cutlass6half_tE19Flash_kernel_traitsILi192ELi64ELi64ELi4ES3_EELb1ELb0ELb0ELb0ELb1ELb1ELb0ELb0EEEvNS_16Flash_fwd_paramsE,"ax",@progbits
	.align	128
        .global         _ZN5flash24flash_fwd_splitkv_kernelI23Flash_fwd_kernel_traitsILi192ELi64ELi64ELi4ELb0ELb0EN7cutlass6half_tE19Flash_kernel_traitsILi192ELi64ELi64ELi4ES3_EELb1ELb0ELb0ELb0ELb1ELb1ELb0ELb0EEEvNS_16Flash_fwd_paramsE
        .type           _ZN5flash24flash_fwd_splitkv_kernelI23Flash_fwd_kernel_traitsILi192ELi64ELi64ELi4ELb0ELb0EN7cutlass6half_tE19Flash_kernel_traitsILi192ELi64ELi64ELi4ES3_EELb1ELb0ELb0ELb0ELb1ELb1ELb0ELb0EEEvNS_16Flash_fwd_paramsE,@function
        .size           _ZN5flash24flash_fwd_splitkv_kernelI23Flash_fwd_kernel_traitsILi192ELi64ELi64ELi4ELb0ELb0EN7cutlass6half_tE19Flash_kernel_traitsILi192ELi64ELi64ELi4ES3_EELb1ELb0ELb0ELb0ELb1ELb1ELb0ELb0EEEvNS_16Flash_fwd_paramsE,(.L_x_3754 - _ZN5flash24flash_fwd_splitkv_kernelI23Flash_fwd_kernel_traitsILi192ELi64ELi64ELi4ELb0ELb0EN7cutlass6half_tE19Flash_kernel_traitsILi192ELi64ELi64ELi4ES3_EELb1ELb0ELb0ELb0ELb1ELb1ELb0ELb0EEEvNS_16Flash_fwd_paramsE)
        .other          _ZN5flash24flash_fwd_splitkv_kernelI23Flash_fwd_kernel_traitsILi192ELi64ELi64ELi4ELb0ELb0EN7cutlass6half_tE19Flash_kernel_traitsILi192ELi64ELi64ELi4ES3_EELb1ELb0ELb0ELb0ELb1ELb1ELb0ELb0EEEvNS_16Flash_fwd_paramsE,@"STO_CUDA_ENTRY STV_DEFAULT"
_ZN5flash24flash_fwd_splitkv_kernelI23Flash_fwd_kernel_traitsILi192ELi64ELi64ELi4ELb0ELb0EN7cutlass6half_tE19Flash_kernel_traitsILi192ELi64ELi64ELi4ES3_EELb1ELb0ELb0ELb0ELb1ELb1ELb0ELb0EEEvNS_16Flash_fwd_paramsE:
.text._ZN5flash24flash_fwd_splitkv_kernelI23Flash_fwd_kernel_traitsILi192ELi64ELi64ELi4ELb0ELb0EN7cutlass6half_tE19Flash_kernel_traitsILi192ELi64ELi64ELi4ES3_EELb1ELb0ELb0ELb0ELb1ELb1ELb0ELb0EEEvNS_16Flash_fwd_paramsE:
        /* <DEDUP_REMOVED lines=30> */
[----:B------:R2:W5:Y:S02]  /*01e0*/  @P2 LDG.E R79, desc[UR16][R4.64] ;  /* 0x00000010044f2981 */ /* 0x000564000c1e1900 */
[----:B------:R-:W2:Y:S02]  /*01f0*/  @!P2 LDC R0, c[0x0][0x43c] ;  /* 0x00010f00ff00ab82 */ /* 0x000ea40000000800 */
[----:B------:R2:W5:Y:S01]  /*0200*/  @P3 LDG.E R2, desc[UR16][R14.64] ;  /* 0x000000100e023981 */ /* 0x000562000c1e1900 */
[----:B-1----:R-:W-:-:S05]  /*0210*/  IADD3 R12, P0, PT, R9, R6, RZ ;  /* 0x00000006090c7210 */ /* 0x002fca0007f1e0ff */
[----:B------:R-:W-:Y:S01]  /*0220*/  IMAD.X R13, R10, 0x1, R7, P0 ;  /* 0x000000010a0d7824 */ /* 0x000fe200000e0607 */
[----:B------:R-:W-:-:S04]  /*0230*/  ISETP.NE.U32.AND P0, PT, R6, RZ, PT ;  /* 0x000000ff0600720c */ /* 0x000fc80003f05070 */
[C---:B------:R-:W-:Y:S02]  /*0240*/  ISETP.NE.AND.EX P0, PT, R7.reuse, RZ, PT, P0 ;  /* 0x000000ff0700720c */ /* 0x040fe40003f05300 */
[----:B---3--:R-:W-:Y:S02]  /*0250*/  ISETP.NE.AND P1, PT, RZ, UR4, PT ;  /* 0x00000004ff007c0c */ /* 0x008fe4000bf25270 */
[----:B------:R-:W-:Y:S01]  /*0260*/  ISETP.EQ.U32.AND P3, PT, R6, RZ, PT ;  /* 0x000000ff0600720c */ /* 0x000fe20003f62070 */
[----:B------:R-:W1:Y:S03]  /*0270*/  @!P2 LDC.64 R4, c[0x0][0x488] ;  /* 0x00012200ff04ab82 */ /* 0x000e660000000a00 */
[----:B------:R-:W-:-:S05]  /*0280*/  ISETP.EQ.OR.EX P3, PT, R7, RZ, !P1, P3 ;  /* 0x000000ff0700720c */ /* 0x000fca0004f62730 */
[----:B------:R-:W3:Y:S01]  /*0290*/  @!P0 LDC R7, c[0x0][0x438] ;  /* 0x00010e00ff078b82 */ /* 0x000ee20000000800 */
[----:B------:R-:W-:Y:S02]  /*02a0*/  IMAD.MOV.U32 R3, RZ, RZ, -0x1 ;  /* 0xffffffffff037424 */ /* 0x000fe400078e00ff */
[----:B----4-:R-:W-:-:S05]  /*02b0*/  IMAD.SHL.U32 R83, R25, 0x40, RZ ;  /* 0x0000004019537824 */ /* 0x010fca00078e00ff */
[----:B------:R4:W5:Y:S01]  /*02c0*/  @!P3 LDG.E R3, desc[UR16][R12.64] ;  /* 0x000000100c03b981 */ /* 0x000962000c1e1900 */
[----:B--2---:R-:W-:-:S05]  /*02d0*/  @P4 IMAD.IADD R84, R11, 0x1, -R202 ;  /* 0x000000010b544824 */ /* 0x004fca00078e0aca */
[----:B------:R-:W-:Y:S01]  /*02e0*/  ISETP.GT.AND P3, PT, R84, R83, PT ;  /* 0x000000535400720c */ /* 0x000fe20003f64270 */
[----:B-1-34-:R-:W-:-:S12]  /*02f0*/  @!P0 BRA `(.L_x_1805) ;  /* 0x00000000000c8947 */ /* 0x01afd80003800000 */
[----:B------:R-:W2:Y:S02]  /*0300*/  @P1 LDG.E R6, desc[UR16][R12.64+0x4] ;  /* 0x000004100c061981 */ /* 0x000ea4000c1e1900 */
[----:B--2--5:R-:W-:-:S06]  /*0310*/  @P1 IADD3 R7, PT, PT, R6, -R3, RZ ;  /* 0x8000000306071210 */ /* 0x024fcc0007ffe0ff */
[----:B------:R1:W5:Y:S02]  /*0320*/  @!P1 LDG.E R7, desc[UR16][R12.64] ;  /* 0x000000100c079981 */ /* 0x000364000c1e1900 */
.L_x_1805:
[----:B------:R-:W-:Y:S01]  /*0330*/  @!P2 ISETP.NE.U32.AND P0, PT, R4, RZ, PT ;  /* 0x000000ff0400a20c */ /* 0x000fe20003f05070 */
[----:B------:R-:W-:-:S12]  /*0340*/  @!P3 EXIT ;  /* 0x000000000000b94d */ /* 0x000fd80003800000 */
[----:B------:R-:W2:Y:S01]  /*0350*/  LDCU UR5, c[0x0][0x438] ;  /* 0x00008700ff0577ac */ /* 0x000ea20008000800 */
[----:B------:R-:W-:Y:S01]  /*0360*/  @!P2 ISETP.NE.AND.EX P0, PT, R5, RZ, PT, P0 ;  /* 0x000000ff0500a20c */ /* 0x000fe20003f05300 */
[----:B-----5:R-:W-:Y:S01]  /*0370*/  @P2 IMAD.IADD R79, R79, 0x1, -R2 ;  /* 0x000000014f4f2824 */ /* 0x020fe200078e0a02 */
[----:B------:R-:W3:Y:S01]  /*0380*/  S2R R17, SR_CTAID.Z ;  /* 0x0000000000117919 */ /* 0x000ee20000002700 */
[----:B------:R-:W4:Y:S01]  /*0390*/  LDCU UR14, c[0x0][0x508] ;  /* 0x0000a100ff0e77ac */ /* 0x000f220008000800 */
[----:B------:R-:W-:Y:S01]  /*03a0*/  @!P2 SEL R0, R0, RZ, P0 ;  /* 0x000000ff0000a207 */ /* 0x000fe20000000000 */
[----:B------:R-:W-:Y:S01]  /*03b0*/  VIADD R5, R25, 0x1 ;  /* 0x0000000119057836 */ /* 0x000fe20000000000 */
[----:B------:R-:W1:Y:S01]  /*03c0*/  S2R R186, SR_TID.X ;  /* 0x0000000000ba7919 */ /* 0x000e620000002100 */
[----:B------:R-:W-:Y:S01]  /*03d0*/  IMAD.MOV.U32 R6, RZ, RZ, R8 ;  /* 0x000000ffff067224 */ /* 0x000fe200078e0008 */
[----:B------:R-:W-:Y:S01]  /*03e0*/  @!P2 IADD3 R79, PT, PT, R0, R7, -R2 ;  /* 0x00000007004fa210 */ /* 0x000fe20007ffe802 */
[----:B------:R-:W-:-:S04]  /*03f0*/  IMAD R0, R5, 0x40, -R84 ;  /* 0x0000004005007824 */ /* 0x000fc800078e0a54 */
        /* <DEDUP_REMOVED lines=29> */
[----:B-----5:R-:W-:-:S04]  /*05d0*/  @!P0 IMAD.WIDE.U32 R10, R8, R4, RZ ;  /* 0x00000004080a8225 */ /* 0x020fc800078e00ff */
[----:B------:R-:W-:Y:S02]  /*05e0*/  @!P0 IMAD R5, R8, R5, R11 ;  /* 0x0000000508058224 */ /* 0x000fe400078e020b */
[----:B------:R-:W-:-:S04]  /*05f0*/  @P0 IMAD.WIDE.U32 R8, R202, R2, RZ ;  /* 0x00000002ca080225 */ /* 0x000fc800078e00ff */
[-C--:B------:R-:W-:Y:S01]  /*0600*/  @P0 IMAD R5, R202, R3.reuse, R9 ;  /* 0x00000003ca050224 */ /* 0x080fe200078e0209 */
[----:B------:R-:W-:Y:S01]  /*0610*/  @P0 MOV R10, R8 ;  /* 0x00000008000a0202 */ /* 0x000fe20000000f00 */
[----:B------:R-:W-:Y:S01]  /*0620*/  IMAD R4, R83, R3, R13 ;  /* 0x0000000353047224 */ /* 0x000fe200078e020d */
[----:B------:R-:W-:Y:S01]  /*0630*/  IADD3 R8, PT, PT, R0, 0x10, RZ ;  /* 0x0000001000087810 */ /* 0x000fe20007ffe0ff */
[----:B----4-:R-:W-:Y:S01]  /*0640*/  IMAD R83, R6, UR6, R83 ;  /* 0x0000000606537c24 */ /* 0x010fe2000f8e0253 */
        /* <DEDUP_REMOVED lines=20> */
.L_x_1808:
[----:B------:R-:W-:Y:S05]  /*0790*/  BSYNC.RECONVERGENT B0 ;  /* 0x0000000000007941 */ /* 0x000fea0003800200 */
.L_x_1807:
[----:B------:R-:W-:Y:S04]  /*07a0*/  BSSY.RECONVERGENT B0, `(.L_x_1809) ;  /* 0x0000010000007945 */ /* 0x000fe80003800200 */
[----:B------:R-:W-:Y:S05]  /*07b0*/  @P3 BRA `(.L_x_1810) ;  /* 0x0000000000383947 */ /* 0x000fea0003800000 */
[----:B------:R-:W-:Y:S01]  /*07c0*/  IADD3 R5, P0, PT, R0, 0x10, RZ ;  /* 0x0000001000057810 */ /* 0x000fe20007f1e0ff */
[----:B------:R-:W1:Y:S01]  /*07d0*/  LDCU.64 UR4, c[0x0][0x3f0] ;  /* 0x00007e00ff0477ac */ /* 0x000e620008000a00 */
[----:B------:R-:W-:-:S03]  /*07e0*/  IMAD.MOV.U32 R8, RZ, RZ, R12 ;  /* 0x000000ffff087224 */ /* 0x000fc600078e000c */
[----:B------:R-:W-:-:S04]  /*07f0*/  IMAD.X R9, RZ, RZ, RZ, P0 ;  /* 0x000000ffff097224 */ /* 0x000fc800000e06ff */
[----:B------:R-:W-:Y:S01]  /*0800*/  IMAD R4, R9, R2, RZ ;  /* 0x0000000209047224 */ /* 0x000fe200078e02ff */
[----:B------:R-:W-:-:S03]  /*0810*/  MOV R9, R11 ;  /* 0x0000000b00097202 */ /* 0x000fc60000000f00 */
[C---:B------:R-:W-:Y:S02]  /*0820*/  IMAD R4, R5.reuse, R3, R4 ;  /* 0x0000000305047224 */ /* 0x040fe400078e0204 */
[----:B------:R-:W-:-:S03]  /*0830*/  IMAD.WIDE.U32 R8, R5, R2, R8 ;  /* 0x0000000205087225 */ /* 0x000fc600078e0008 */
[----:B-1----:R-:W-:Y:S02]  /*0840*/  LEA R14, P0, R8, UR4, 0x1 ;  /* 0x00000004080e7c11 */ /* 0x002fe4000f8008ff */
[----:B------:R-:W-:-:S04]  /*0850*/  IADD3 R5, PT, PT, R9, R4, RZ ;  /* 0x0000000409057210 */ /* 0x000fc80007ffe0ff */
[----:B------:R-:W-:-:S05]  /*0860*/  LEA.HI.X R15, R8, UR5, R5, 0x1, P0 ;  /* 0x00000005080f7c11 */ /* 0x000fca00080f0c05 */
[----:B------:R2:W-:Y:S04]  /*0870*/  STG.E.128 desc[UR16][R14.64], RZ ;  /* 0x000000ff0e007986 */ /* 0x0005e8000c101d10 */
[----:B------:R2:W-:Y:S04]  /*0880*/  STG.E.128 desc[UR16][R14.64+0x80], RZ ;  /* 0x000080ff0e007986 */ /* 0x0005e8000c101d10 */
[----:B------:R2:W-:Y:S02]  /*0890*/  STG.E.128 desc[UR16][R14.64+0x100], RZ ;  /* 0x000100ff0e007986 */ /* 0x0005e4000c101d10 */
.L_x_1810:
[----:B------:R-:W-:Y:S05]  /*08a0*/  BSYNC.RECONVERGENT B0 ;  /* 0x0000000000007941 */ /* 0x000fea0003800200 */
.L_x_1809:
        /* <DEDUP_REMOVED lines=10> */
[----:B-12---:R-:W-:Y:S02]  /*0950*/  LEA R14, P0, R8, UR4, 0x1 ;  /* 0x00000004080e7c11 */ /* 0x006fe4000f8008ff */
[----:B------:R-:W-:-:S04]  /*0960*/  IADD3 R5, PT, PT, R9, R4, RZ ;  /* 0x0000000409057210 */ /* 0x000fc80007ffe0ff */
[----:B------:R-:W-:-:S05]  /*0970*/  LEA.HI.X R15, R8, UR5, R5, 0x1, P0 ;  /* 0x00000005080f7c11 */ /* 0x000fca00080f0c05 */
[----:B------:R3:W-:Y:S04]  /*0980*/  STG.E.128 desc[UR16][R14.64], RZ ;  /* 0x000000ff0e007986 */ /* 0x0007e8000c101d10 */
[----:B------:R3:W-:Y:S04]  /*0990*/  STG.E.128 desc[UR16][R14.64+0x80], RZ ;  /* 0x000080ff0e007986 */ /* 0x0007e8000c101d10 */
[----:B------:R3:W-:Y:S02]  /*09a0*/  STG.E.128 desc[UR16][R14.64+0x100], RZ ;  /* 0x000100ff0e007986 */ /* 0x0007e4000c101d10 */
.L_x_1812:
[----:B------:R-:W-:Y:S05]  /*09b0*/  BSYNC.RECONVERGENT B0 ;  /* 0x0000000000007941 */ /* 0x000fea0003800200 */
.L_x_1811:
[----:B------:R-:W-:Y:S04]  /*09c0*/  BSSY.RECONVERGENT B0, `(.L_x_1813) ;  /* 0x000000f000007945 */ /* 0x000fe80003800200 */
[----:B------:R-:W-:Y:S05]  /*09d0*/  @P1 BRA `(.L_x_1814) ;  /* 0x0000000000341947 */ /* 0x000fea0003800000 */
[----:B------:R-:W4:Y:S01]  /*09e0*/  LDCU.64 UR4, c[0x0][0x3f0] ;  /* 0x00007e00ff0477ac */ /* 0x000f220008000a00 */
[----:B------:R-:W-:Y:S02]  /*09f0*/  IADD3 R5, P0, PT, R0, 0x30, RZ ;  /* 0x0000003000057810 */ /* 0x000fe40007f1e0ff */
[----:B------:R-:W-:Y:S02]  /*0a00*/  MOV R10, R12 ;  /* 0x0000000c000a7202 */ /* 0x000fe40000000f00 */
[----:B------:R-:W-:-:S03]  /*0a10*/  IADD3.X R9, PT, PT, RZ, RZ, RZ, P0, !PT ;  /* 0x000000ffff097210 */ /* 0x000fc600007fe4ff */
        /* <DEDUP_REMOVED lines=9> */
.L_x_1814:
[----:B------:R-:W-:Y:S05]  /*0ab0*/  BSYNC.RECONVERGENT B0 ;  /* 0x0000000000007941 */ /* 0x000fea0003800200 */
.L_x_1813:
[----:B------:R-:W5:Y:S01]  /*0ac0*/  LDCU.64 UR4, c[0x0][0x420] ;  /* 0x00008400ff0477ac */ /* 0x000f620008000a00 */
[----:B------:R-:W-:-:S04]  /*0ad0*/  LOP3.LUT P4, R186, R186, 0x7, RZ, 0xc0, !PT ;  /* 0x00000007baba7812 */ /* 0x000fc8000788c0ff */
[----:B------:R-:W-:Y:S02]  /*0ae0*/  ISETP.GE.OR P4, PT, R0, R7, P4 ;  /* 0x000000070000720c */ /* 0x000fe40002786670 */
[C---:B------:R-:W-:Y:S02]  /*0af0*/  ISETP.NE.OR P3, PT, R186.reuse, RZ, P3 ;  /* 0x000000ffba00720c */ /* 0x040fe40001f65670 */
[C---:B------:R-:W-:Y:S02]  /*0b00*/  ISETP.NE.OR P2, PT, R186.reuse, RZ, P2 ;  /* 0x000000ffba00720c */ /* 0x040fe40001745670 */
[C---:B------:R-:W-:Y:S02]  /*0b10*/  IADD3 R0, P0, PT, R83.reuse, R0, RZ ;  /* 0x0000000053007210 */ /* 0x040fe40007f1e0ff */
[----:B------:R-:W-:Y:S02]  /*0b20*/  ISETP.NE.OR P1, PT, R186, RZ, P1 ;  /* 0x000000ffba00720c */ /* 0x000fe40000f25670 */
[----:B------:R-:W-:-:S02]  /*0b30*/  LEA.HI.X.SX32 R83, R83, RZ, 0x1, P0 ;  /* 0x000000ff53537211 */ /* 0x000fc400000f0eff */
[C---:B-----5:R-:W-:Y:S01]  /*0b40*/  LEA R4, P0, R0.reuse, UR4, 0x2 ;  /* 0x0000000400047c11 */ /* 0x060fe2000f8010ff */
[----:B----4-:R-:W-:Y:S02]  /*0b50*/  @!P4 IMAD.MOV.U32 R3, RZ, RZ, 0x7f800000 ;  /* 0x7f800000ff03c424 */ /* 0x010fe400078e00ff */
        /* <DEDUP_REMOVED lines=10> */
.L_x_1806:
        /* <DEDUP_REMOVED lines=10> */
.L_x_1815:
        /* <DEDUP_REMOVED lines=99> */
.L_x_1816:
        /* <DEDUP_REMOVED lines=15> */
.L_x_1818:
[----:B------:R-:W2:Y:S01]  /*13c0*/  LDC.64 R134, c[0x0][0x3b8] ;  /* 0x0000ee00ff867b82 */ /* 0x000ea20000000a00 */
[----:B------:R-:W-:-:S05]  /*13d0*/  IADD3 R10, PT, PT, R2, R3, RZ ;  /* 0x00000003020a7210 */ /* 0x000fca0007ffe0ff */
[C---:B--2---:R-:W-:Y:S02]  /*13e0*/  IMAD R9, R10.reuse, R135, RZ ;  /* 0x000000870a097224 */ /* 0x044fe400078e02ff */
[----:B------:R-:W-:-:S05]  /*13f0*/  IMAD.WIDE.U32 R10, R10, R134, RZ ;  /* 0x000000860a0a7225 */ /* 0x000fca00078e00ff */
[----:B------:R-:W-:Y:S02]  /*1400*/  IADD3 R9, PT, PT, R11, R9, RZ ;  /* 0x000000090b097210 */ /* 0x000fe40007ffe0ff */
.L_x_1819:
        /* <DEDUP_REMOVED lines=14> */
.L_x_1820:
[----:B------:R-:W2:Y:S01]  /*14f0*/  LDC.64 R148, c[0x0][0x3c0] ;  /* 0x0000f000ff947b82 */ /* 0x000ea20000000a00 */
[----:B------:R-:W-:-:S05]  /*1500*/  IADD3 R2, PT, PT, R2, R3, RZ ;  /* 0x0000000302027210 */ /* 0x000fca0007ffe0ff */
[C---:B--2---:R-:W-:Y:S02]  /*1510*/  IMAD R11, R2.reuse, R149, RZ ;  /* 0x00000095020b7224 */ /* 0x044fe400078e02ff */
[----:B------:R-:W-:-:S05]  /*1520*/  IMAD.WIDE.U32 R12, R2, R148, RZ ;  /* 0x00000094020c7225 */ /* 0x000fca00078e00ff */
[----:B------:R-:W-:-:S07]  /*1530*/  IADD3 R11, PT, PT, R13, R11, RZ ;  /* 0x0000000b0d0b7210 */ /* 0x000fce0007ffe0ff */
.L_x_1821:
[----:B-----5:R-:W2:Y:S01]  /*1540*/  LDC R6, c[0x0][0x3e8] ;  /* 0x0000fa00ff067b82 */ /* 0x020ea20000000800 */
[----:B-1----:R-:W-:Y:S02]  /*1550*/  LEA R7, R0, 0xffffffc0, 0x6 ;  /* 0xffffffc000077811 */ /* 0x002fe400078e30ff */
[----:B------:R-:W-:Y:S02]  /*1560*/  CS2R R206, SRZ ;  /* 0x0000000000ce7805 */ /* 0x000fe4000001ff00 */
[----:B--2---:R-:W-:-:S04]  /*1570*/  IABS R2, R6 ;  /* 0x0000000600027213 */ /* 0x004fc80000000000 */
        /* <DEDUP_REMOVED lines=8> */
[----:B------:R-:W-:Y:S01]  /*1600*/  IMAD.HI.U32 R13, R15, R4, R14 ;  /* 0x000000040f0d7227 */ /* 0x000fe200078e000e */
[----:B------:R-:W-:-:S03]  /*1610*/  MOV R14, R12 ;  /* 0x0000000c000e7202 */ /* 0x000fc60000000f00 */
[----:B------:R-:W-:Y:S02]  /*1620*/  IMAD.MOV.U32 R4, RZ, RZ, R3 ;  /* 0x000000ffff047224 */ /* 0x000fe400078e0003 */
[----:B------:R-:W-:Y:S01]  /*1630*/  IMAD.MOV.U32 R15, RZ, RZ, R11 ;  /* 0x000000ffff0f7224 */ /* 0x000fe200078e000b */
[----:B------:R-:W-:Y:S01]  /*1640*/  MOV R11, R9 ;  /* 0x00000009000b7202 */ /* 0x000fe20000000f00 */
[----:B------:R-:W-:-:S04]  /*1650*/  IMAD.HI.U32 R13, R13, R4, RZ ;  /* 0x000000040d0d7227 */ /* 0x000fc800078e00ff */
[----:B------:R-:W-:Y:S01]  /*1660*/  IMAD.WIDE.U32 R10, R7, R134, R10 ;  /* 0x00000086070a7225 */ /* 0x000fe200078e000a */
[----:B------:R-:W-:-:S03]  /*1670*/  IADD3 R3, PT, PT, -R13, RZ, RZ ;  /* 0x000000ff0d037210 */ /* 0x000fc60007ffe1ff */
[----:B------:R-:W-:Y:S01]  /*1680*/  IMAD.WIDE.U32 R14, R7, R148, R14 ;  /* 0x00000094070e7225 */ /* 0x000fe200078e000e */
[----:B------:R-:W-:-:S03]  /*1690*/  MOV R18, R10 ;  /* 0x0000000a00127202 */ /* 0x000fc60000000f00 */
[C---:B------:R-:W-:Y:S02]  /*16a0*/  IMAD R3, R2.reuse, R3, R4 ;  /* 0x0000000302037224 */ /* 0x040fe400078e0204 */
[----:B------:R-:W1:Y:S01]  /*16b0*/  LDC.64 R4, c[0x0][0x3d8] ;  /* 0x0000f600ff047b82 */ /* 0x000e620000000a00 */
[C---:B------:R-:W-:Y:S02]  /*16c0*/  IMAD R15, R7.reuse, R149, R15 ;  /* 0x00000095070f7224 */ /* 0x040fe400078e020f */
[----:B------:R-:W-:Y:S01]  /*16d0*/  ISETP.GT.U32.AND P0, PT, R2, R3, PT ;  /* 0x000000030200720c */ /* 0x000fe20003f04070 */
[----:B------:R-:W-:-:S12]  /*16e0*/  IMAD R19, R7, R135, R11 ;  /* 0x0000008707137224 */ /* 0x000fd800078e020b */
        /* <DEDUP_REMOVED lines=20> */
.L_x_1817:
[----:B------:R-:W-:Y:S01]  /*1830*/  ISETP.NE.AND P0, PT, R202, -0x1, PT ;  /* 0xffffffffca00780c */ /* 0x000fe20003f05270 */
[----:B------:R-:W-:Y:S01]  /*1840*/  IMAD.IADD R195, R84, 0x1, -R83 ;  /* 0x0000000154c37824 */ /* 0x000fe200078e0a53 */
[----:B------:R-:W-:Y:S01]  /*1850*/  SHF.R.U32.HI R14, RZ, 0x3, R186 ;  /* 0x00000003ff0e7819 */ /* 0x000fe200000116ba */
[----:B------:R-:W1:Y:S01]  /*1860*/  LDCU.64 UR4, c[0x0][0x3c8] ;  /* 0x00007900ff0477ac */ /* 0x000e620008000a00 */
[----:B------:R-:W-:Y:S01]  /*1870*/  SHF.L.U32 R137, R186, 0x3, RZ ;  /* 0x00000003ba897819 */ /* 0x000fe200000006ff */
[----:B------:R-:W-:Y:S01]  /*1880*/  IMAD.SHL.U32 R136, R0, 0x40, RZ ;  /* 0x0000004000887824 */ /* 0x000fe200078e00ff */
[CC--:B------:R-:W-:Y:S01]  /*1890*/  ISETP.GE.AND P6, PT, R14.reuse, R195.reuse, PT ;  /* 0x000000c30e00720c */ /* 0x0c0fe20003fc6270 */
[C---:B------:R-:W-:Y:S01]  /*18a0*/  VIADD R20, R14.reuse, 0x10 ;  /* 0x000000100e147836 */ /* 0x040fe20000000000 */
[----:B------:R-:W-:Y:S01]  /*18b0*/  MOV R15, RZ ;  /* 0x000000ff000f7202 */ /* 0x000fe20000000f00 */
[C---:B------:R-:W-:Y:S01]  /*18c0*/  VIADD R10, R14.reuse, 0x20 ;  /* 0x000000200e0a7836 */ /* 0x040fe20000000000 */
[----:B------:R-:W-:Y:S01]  /*18d0*/  LOP3.LUT R184, R137, 0x38, RZ, 0xc0, !PT ;  /* 0x0000003889b87812 */ /* 0x000fe200078ec0ff */
[----:B------:R-:W-:Y:S01]  /*18e0*/  VIADD R12, R14, 0x30 ;  /* 0x000000300e0c7836 */ /* 0x000fe20000000000 */
[-C--:B------:R-:W-:Y:S01]  /*18f0*/  ISETP.GE.AND P4, PT, R20, R195.reuse, PT ;  /* 0x000000c31400720c */ /* 0x080fe20003f86270 */
[----:B------:R-:W2:Y:S01]  /*1900*/  @!P0 LDC.64 R4, c[0x0][0x398] ;  /* 0x0000e600ff048b82 */ /* 0x000ea20000000a00 */
[----:B------:R-:W-:Y:S01]  /*1910*/  IMAD.WIDE.U32 R24, R25, 0x40, R14 ;  /* 0x0000004019187825 */ /* 0x000fe200078e000e */
[----:B------:R-:W-:Y:S01]  /*1920*/  ISETP.GE.AND P1, PT, R10, R195, PT ;  /* 0x000000c30a00720c */ /* 0x000fe20003f26270 */
[----:B------:R-:W3:Y:S01]  /*1930*/  LDCU.64 UR6, c[0x0][0x388] ;  /* 0x00007100ff0677ac */ /* 0x000ee20008000a00 */
[----:B------:R-:W-:Y:S01]  /*1940*/  SHF.L.U64.HI R78, R134, 0x4, R135 ;  /* 0x00000004864e7819 */ /* 0x000fe20000010287 */
[----:B------:R-:W-:Y:S01]  /*1950*/  VIADD R138, R136, 0xffffffc0 ;  /* 0xffffffc0888a7836 */ /* 0x000fe20000000000 */
[C---:B------:R-:W-:Y:S01]  /*1960*/  SHF.L.U32 R185, R186.reuse, 0x5, RZ ;  /* 0x00000005bab97819 */ /* 0x040fe200000006ff */
[----:B------:R-:W-:Y:S01]  /*1970*/  IMAD.SHL.U32 R150, R186, 0x40, RZ ;  /* 0x00000040ba967824 */ /* 0x000fe200078e00ff */
[----:B------:R-:W4:Y:S01]  /*1980*/  @P0 LDC.64 R2, c[0x0][0x3b0] ;  /* 0x0000ec00ff020b82 */ /* 0x000f220000000a00 */
[----:B------:R-:W-:-:S02]  /*1990*/  SHF.R.U32.HI R188, RZ, 0x1, R186 ;  /* 0x00000001ffbc7819 */ /* 0x000fc400000116ba */
[----:B------:R-:W-:Y:S02]  /*19a0*/  LOP3.LUT R185, R185, 0x7c00, RZ, 0xc0, !PT ;  /* 0x00007c00b9b97812 */ /* 0x000fe400078ec0ff */
[----:B------:R-:W-:Y:S02]  /*19b0*/  @!P4 IADD3 R28, P2, PT, R24, 0x10, RZ ;  /* 0x00000010181cc810 */ /* 0x000fe40007f5e0ff */
[----:B------:R-:W-:Y:S01]  /*19c0*/  LOP3.LUT R151, R184, 0x1c0, R150, 0xf8, !PT ;  /* 0x000001c0b8977812 */ /* 0x000fe200078ef896 */
[----:B------:R-:W5:Y:S01]  /*19d0*/  @!P6 LDC.64 R6, c[0x0][0x3b0] ;  /* 0x0000ec00ff06eb82 */ /* 0x000f620000000a00 */
[----:B------:R-:W-:Y:S02]  /*19e0*/  @!P4 IADD3.X R15, PT, PT, RZ, R25, RZ, P2, !PT ;  /* 0x00000019ff0fc210 */ /* 0x000fe400017fe4ff */
[----:B------:R-:W-:Y:S02]  /*19f0*/  LOP3.LUT R189, R150, 0x400, RZ, 0xc0, !PT ;  /* 0x0000040096bd7812 */ /* 0x000fe400078ec0ff */
[----:B------:R-:W-:-:S02]  /*1a00*/  MOV R139, 0x20 ;  /* 0x00000020008b7802 */ /* 0x000fc40000000f00 */
[----:B------:R-:W-:Y:S01]  /*1a10*/  MOV R160, 0x40 ;  /* 0x0000004000a07802 */ /* 0x000fe20000000f00 */
[----:B--2---:R-:W-:-:S04]  /*1a20*/  @!P0 IMAD.WIDE.U32 R18, R8, R4, RZ ;  /* 0x0000000408128225 */ /* 0x004fc800078e00ff */
[----:B----4-:R-:W-:-:S04]  /*1a30*/  @P0 IMAD.WIDE.U32 R26, R202, R2, RZ ;  /* 0x00000002ca1a0225 */ /* 0x010fc800078e00ff */
[----:B------:R-:W-:Y:S02]  /*1a40*/  @!P0 IMAD R2, R8, R5, R19 ;  /* 0x0000000508028224 */ /* 0x000fe400078e0213 */
[----:B------:R-:W2:Y:S01]  /*1a50*/  @!P4 LDC.64 R4, c[0x0][0x3b0] ;  /* 0x0000ec00ff04cb82 */ /* 0x000ea20000000a00 */
[----:B------:R-:W-:Y:S02]  /*1a60*/  @P0 IMAD.MOV.U32 R18, RZ, RZ, R26 ;  /* 0x000000ffff120224 */ /* 0x000fe400078e001a */
[----:B------:R-:W-:-:S03]  /*1a70*/  @P0 IMAD R2, R202, R3, R27 ;  /* 0x00000003ca020224 */ /* 0x000fc600078e021b */
[----:B------:R-:W-:Y:S02]  /*1a80*/  IADD3 R18, P0, PT, R184, R18, RZ ;  /* 0x00000012b8127210 */ /* 0x000fe40007f1e0ff */
[----:B------:R-:W4:Y:S03]  /*1a90*/  @!P6 LDC.64 R8, c[0x0][0x380] ;  /* 0x0000e000ff08eb82 */ /* 0x000f260000000a00 */
[----:B------:R-:W-:Y:S01]  /*1aa0*/  IMAD.X R19, RZ, RZ, R2, P0 ;  /* 0x000000ffff137224 */ /* 0x000fe200000e0602 */
[----:B------:R-:W-:Y:S01]  /*1ab0*/  ISETP.GE.AND P0, PT, R12, R195, PT ;  /* 0x000000c30c00720c */ /* 0x000fe20003f06270 */
[----:B-1----:R-:W-:-:S03]  /*1ac0*/  IMAD.WIDE.U32 R18, R17, UR4, R18 ;  /* 0x0000000411127c25 */ /* 0x002fc6000f8e0012 */
[----:B------:R-:W1:Y:S01]  /*1ad0*/  @!P4 LDC.64 R2, c[0x0][0x380] ;  /* 0x0000e000ff02cb82 */ /* 0x000e620000000a00 */
[----:B------:R-:W-:Y:S01]  /*1ae0*/  UMOV UR4, 0x400 ;  /* 0x0000040000047882 */ /* 0x000fe20000000000 */
[----:B------:R-:W-:Y:S02]  /*1af0*/  IMAD R19, R17, UR5, R19 ;  /* 0x0000000511137c24 */ /* 0x000fe4000f8e0213 */
[-C--:B-----5:R-:W-:Y:S02]  /*1b00*/  @!P6 IMAD R17, R25, R6.reuse, RZ ;  /* 0x000000061911e224 */ /* 0x0a0fe400078e02ff */
[----:B------:R-:W-:Y:S02]  /*1b10*/  @!P6 IMAD.WIDE.U32 R30, R24, R6, R18 ;  /* 0x00000006181ee225 */ /* 0x000fe400078e0012 */
[----:B------:R-:W5:Y:S02]  /*1b20*/  S2UR UR5, SR_CgaCtaId ;  /* 0x00000000000579c3 */ /* 0x000f640000008800 */
[----:B--2---:R-:W-:-:S02]  /*1b30*/  @!P4 IMAD R15, R15, R4, RZ ;  /* 0x000000040f0fc224 */ /* 0x004fc400078e02ff */
[C---:B------:R-:W-:Y:S01]  /*1b40*/  @!P6 IMAD R7, R24.reuse, R7, R17 ;  /* 0x000000071807e224 */ /* 0x040fe200078e0211 */
[----:B------:R-:W-:Y:S01]  /*1b50*/  @!P0 IADD3 R17, P2, PT, R24, 0x30, RZ ;  /* 0x0000003018118810 */ /* 0x000fe20007f5e0ff */
[----:B------:R-:W-:Y:S01]  /*1b60*/  @!P4 IMAD R5, R28, R5, R15 ;  /* 0x000000051c05c224 */ /* 0x000fe200078e020f */
[----:B------:R-:W-:Y:S01]  /*1b70*/  @!P1 IADD3 R15, P3, PT, R24, 0x20, RZ ;  /* 0x00000020180f9810 */ /* 0x000fe20007f7e0ff */
[----:B------:R-:W-:Y:S01]  /*1b80*/  @!P4 IMAD.WIDE.U32 R28, R28, R4, R18 ;  /* 0x000000041c1cc225 */ /* 0x000fe200078e0012 */
[----:B------:R-:W-:-:S03]  /*1b90*/  @!P6 IADD3 R6, PT, PT, R31, R7, RZ ;  /* 0x000000071f06e210 */ /* 0x000fc60007ffe0ff */
[--C-:B------:R-:W-:Y:S01]  /*1ba0*/  @!P1 IMAD.X R21, RZ, RZ, R25.reuse, P3 ;  /* 0x000000ffff159224 */ /* 0x100fe200018e0619 */
[----:B----4-:R-:W-:Y:S01]  /*1bb0*/  @!P6 LEA R24, P3, R30, R8, 0x1 ;  /* 0x000000081e18e211 */ /* 0x010fe200078608ff */
[----:B------:R-:W-:Y:S01]  /*1bc0*/  @!P0 IMAD.X R23, RZ, RZ, R25, P2 ;  /* 0x000000ffff178224 */ /* 0x000fe200010e0619 */
[----:B-1----:R-:W-:Y:S01]  /*1bd0*/  @!P4 LEA R26, P2, R28, R2, 0x1 ;  /* 0x000000021c1ac211 */ /* 0x002fe200078408ff */
[----:B------:R-:W-:Y:S01]  /*1be0*/  @!P4 IMAD.IADD R4, R29, 0x1, R5 ;  /* 0x000000011d04c824 */ /* 0x000fe200078e0205 */
[----:B------:R-:W-:Y:S01]  /*1bf0*/  @!P6 LEA.HI.X R25, R30, R9, R6, 0x1, P3 ;  /* 0x000000091e19e211 */ /* 0x000fe200018f0c06 */
[----:B------:R-:W-:Y:S01]  /*1c00*/  @!P1 IMAD.MOV.U32 R31, RZ, RZ, R19 ;  /* 0x000000ffff1f9224 */ /* 0x000fe200078e0013 */
[----:B------:R-:W-:Y:S01]  /*1c10*/  IADD3 R6, P3, PT, R184, R22, RZ ;  /* 0x00000016b8067210 */ /* 0x000fe20007f7e0ff */
[----:B------:R-:W1:Y:S01]  /*1c20*/  @!P1 LDC.64 R8, c[0x0][0x3b0] ;  /* 0x0000ec00ff089b82 */ /* 0x000e620000000a00 */
[----:B------:R-:W-:Y:S02]  /*1c30*/  @!P4 LEA.HI.X R27, R28, R3, R4, 0x1, P2 ;  /* 0x000000031c1bc211 */ /* 0x000fe400010f0c04 */
[----:B------:R-:W-:Y:S01]  /*1c40*/  IADD3.X R7, PT, PT, RZ, R13, RZ, P3, !PT ;  /* 0x0000000dff077210 */ /* 0x000fe20001ffe4ff */
[----:B-----5:R-:W-:Y:S01]  /*1c50*/  ULEA UR5, UR5, UR4, 0x18 ;  /* 0x0000000405057291 */ /* 0x020fe2000f8ec0ff */
[----:B------:R-:W-:Y:S01]  /*1c60*/  LOP3.LUT R3, R137, 0x1f8, RZ, 0xc0, !PT ;  /* 0x000001f889037812 */ /* 0x000fe200078ec0ff */
[----:B------:R-:W-:Y:S01]  /*1c70*/  IMAD.IADD R13, R79, 0x1, -R138 ;  /* 0x000000014f0d7824 */ /* 0x000fe200078e0a8a */
[----:B------:R-:W-:Y:S01]  /*1c80*/  @!P1 MOV R30, R18 ;  /* 0x00000012001e9202 */ /* 0x000fe20000000f00 */
[C---:B------:R-:W-:Y:S01]  /*1c90*/  IMAD.WIDE.U32 R28, R14.reuse, R134, R6 ;  /* 0x000000860e1c7225 */ /* 0x040fe200078e0006 */
[----:B------:R-:W2:Y:S01]  /*1ca0*/  @!P0 LDC.64 R4, c[0x0][0x3b0] ;  /* 0x0000ec00ff048b82 */ /* 0x000ea20000000a00 */
[----:B------:R-:W-:Y:S01]  /*1cb0*/  LOP3.LUT R2, R3, 0x38, R186, 0x78, !PT ;  /* 0x0000003803027812 */ /* 0x000fe200078e78ba */
[----:B------:R-:W4:Y:S01]  /*1cc0*/  LDCU UR4, c[0x0][0x50c] ;  /* 0x0000a180ff0477ac */ /* 0x000f220008000800 */
[----:B------:R-:W-:Y:S01]  /*1cd0*/  IMAD R197, R14, R135, R29 ;  /* 0x000000870ec57224 */ /* 0x000fe200078e021d */
[----:B---3--:R-:W-:-:S02]  /*1ce0*/  LEA R198, P3, R28, UR6, 0x1 ;  /* 0x000000061cc67c11 */ /* 0x008fc4000f8608ff */
[----:B------:R-:W-:Y:S02]  /*1cf0*/  LOP3.LUT R215, R2, 0x1e00, R137, 0xf8, !PT ;  /* 0x00001e0002d77812 */ /* 0x000fe400078ef889 */
[----:B------:R-:W3:Y:S01]  /*1d00*/  @!P1 LDC.64 R6, c[0x0][0x380] ;  /* 0x0000e000ff069b82 */ /* 0x000ee20000000a00 */
[----:B------:R-:W-:Y:S01]  /*1d10*/  LEA.HI.X R197, R28, UR7, R197, 0x1, P3 ;  /* 0x000000071cc57c11 */ /* 0x000fe200098f0cc5 */
[----:B------:R-:W-:Y:S01]  /*1d20*/  @!P0 IMAD.MOV.U32 R28, RZ, RZ, R18 ;  /* 0x000000ffff1c8224 */ /* 0x000fe200078e0012 */
[----:B------:R-:W-:Y:S01]  /*1d30*/  LEA R215, R215, UR5, 0x1 ;  /* 0x00000005d7d77c11 */ /* 0x000fe2000f8e08ff */
[----:B------:R-:W5:Y:S01]  /*1d40*/  LDCU.64 UR6, c[0x0][0x390] ;  /* 0x00007200ff0677ac */ /* 0x000f620008000a00 */
[----:B------:R-:W-:Y:S01]  /*1d50*/  @!P0 MOV R29, R19 ;  /* 0x00000013001d8202 */ /* 0x000fe20000000f00 */
[-C--:B-1----:R-:W-:Y:S02]  /*1d60*/  @!P1 IMAD R18, R21, R8.reuse, RZ ;  /* 0x0000000815129224 */ /* 0x082fe400078e02ff */
[----:B------:R-:W1:Y:S01]  /*1d70*/  @!P0 LDC.64 R2, c[0x0][0x380] ;  /* 0x0000e000ff028b82 */ /* 0x000e620000000a00 */
[----:B------:R-:W-:Y:S01]  /*1d80*/  @!P1 IMAD.WIDE.U32 R30, R15, R8, R30 ;  /* 0x000000080f1e9225 */ /* 0x000fe200078e001e */
[----:B------:R-:W-:Y:S01]  /*1d90*/  @!PT LDS RZ, [RZ] ;  /* 0x00000000fffff984 */ /* 0x000fe20000000800 */
[----:B------:R-:W-:Y:S01]  /*1da0*/  @!PT LDS RZ, [RZ] ;  /* 0x00000000fffff984 */ /* 0x000fe20000000800 */
[----:B------:R-:W-:Y:S01]  /*1db0*/  @!PT LDS RZ, [RZ] ;  /* 0x00000000fffff984 */ /* 0x000fe20000000800 */
[----:B------:R-:W-:Y:S01]  /*1dc0*/  @!P6 LDGSTS.E.BYPASS.LTC128B.128 [R215], desc[UR16][R24.64] ;  /* 0x0000000018d7efae */ /* 0x000fe2000b981a10 */
[----:B------:R-:W-:-:S02]  /*1dd0*/  ISETP.GE.AND P5, PT, R20, R13, PT ;  /* 0x0000000d1400720c */ /* 0x000fc40003fa6270 */
[----:B------:R-:W-:Y:S01]  /*1de0*/  @!P1 IMAD R9, R15, R9, R18 ;  /* 0x000000090f099224 */ /* 0x000fe200078e0212 */
[----:B------:R-:W-:Y:S01]  /*1df0*/  @!P6 LDGSTS.E.BYPASS.LTC128B.128 [R215+0x2000], desc[UR16][R24.64+0x80] ;  /* 0x0200008018d7efae */ /* 0x000fe2000b981a10 */
[----:B------:R-:W-:Y:S01]  /*1e00*/  ISETP.GE.AND P2, PT, R20, R13, PT ;  /* 0x0000000d1400720c */ /* 0x000fe20003f46270 */
[-C--:B--2---:R-:W-:Y:S02]  /*1e10*/  @!P0 IMAD R8, R23, R4.reuse, RZ ;  /* 0x0000000417088224 */ /* 0x084fe400078e02ff */
[----:B------:R-:W-:Y:S01]  /*1e20*/  @!P1 IMAD.IADD R9, R31, 0x1, R9 ;  /* 0x000000011f099824 */ /* 0x000fe200078e0209 */
[----:B------:R-:W-:Y:S01]  /*1e30*/  @!P6 LDGSTS.E.BYPASS.LTC128B.128 [R215+0x4000], desc[UR16][R24.64+0x100] ;  /* 0x0400010018d7efae */ /* 0x000fe2000b981a10 */
[C---:B------:R-:W-:Y:S01]  /*1e40*/  @!P0 IMAD R5, R17.reuse, R5, R8 ;  /* 0x0000000511058224 */ /* 0x040fe200078e0208 */
[----:B------:R-:W-:Y:S01]  /*1e50*/  ISETP.GE.AND P6, PT, R14, R13, PT ;  /* 0x0000000d0e00720c */ /* 0x000fe20003fc6270 */
[----:B------:R-:W-:Y:S01]  /*1e60*/  @!P0 IMAD.WIDE.U32 R28, R17, R4, R28 ;  /* 0x00000004111c8225 */ /* 0x000fe200078e001c */
[----:B------:R-:W-:Y:S01]  /*1e70*/  @!P4 LDGSTS.E.BYPASS.LTC128B.128 [R215+0x800], desc[UR16][R26.64] ;  /* 0x008000001ad7cfae */ /* 0x000fe2000b981a10 */
[----:B---3--:R-:W-:-:S02]  /*1e80*/  @!P1 LEA R6, P3, R30, R6, 0x1 ;  /* 0x000000061e069211 */ /* 0x008fc400078608ff */
[----:B------:R-:W-:Y:S01]  /*1e90*/  @!P0 IMAD.IADD R5, R29, 0x1, R5 ;  /* 0x000000011d058824 */ /* 0x000fe200078e0205 */
[----:B------:R-:W-:Y:S01]  /*1ea0*/  @!P4 LDGSTS.E.BYPASS.LTC128B.128 [R215+0x2800], desc[UR16][R26.64+0x80] ;  /* 0x028000801ad7cfae */ /* 0x000fe2000b981a10 */
[----:B------:R-:W-:Y:S02]  /*1eb0*/  @!P1 LEA.HI.X R7, R30, R7, R9, 0x1, P3 ;  /* 0x000000071e079211 */ /* 0x000fe400018f0c09 */
[----:B------:R-:W-:Y:S01]  /*1ec0*/  ISETP.GE.AND P3, PT, R12, R13, PT ;  /* 0x0000000d0c00720c */ /* 0x000fe20003f66270 */
[----:B------:R-:W-:Y:S01]  /*1ed0*/  @!P4 LDGSTS.E.BYPASS.LTC128B.128 [R215+0x4800], desc[UR16][R26.64+0x100] ;  /* 0x048001001ad7cfae */ /* 0x000fe2000b981a10 */
[----:B------:R-:W-:-:S03]  /*1ee0*/  IADD3 R16, P4, PT, R184, R16, RZ ;  /* 0x00000010b8107210 */ /* 0x000fc60007f9e0ff */
[----:B------:R-:W-:Y:S01]  /*1ef0*/  @!P1 LDGSTS.E.BYPASS.LTC128B.128 [R215+0x1000], desc[UR16][R6.64] ;  /* 0x0100000006d79fae */ /* 0x000fe2000b981a10 */
[----:B------:R-:W-:Y:S02]  /*1f00*/  IADD3.X R17, PT, PT, RZ, R11, RZ, P4, !PT ;  /* 0x0000000bff117210 */ /* 0x000fe400027fe4ff */
[----:B-1----:R-:W-:Y:S01]  /*1f10*/  @!P0 LEA R4, P4, R28, R2, 0x1 ;  /* 0x000000021c048211 */ /* 0x002fe200078808ff */
[----:B------:R-:W-:Y:S01]  /*1f20*/  @!P1 LDGSTS.E.BYPASS.LTC128B.128 [R215+0x3000], desc[UR16][R6.64+0x80] ;  /* 0x0300008006d79fae */ /* 0x000fe2000b981a10 */
[----:B------:R-:W-:Y:S02]  /*1f30*/  IMAD.WIDE.U32 R16, R14, R148, R16 ;  /* 0x000000940e107225 */ /* 0x000fe400078e0010 */
[----:B------:R-:W-:Y:S01]  /*1f40*/  @!P0 LEA.HI.X R5, R28, R3, R5, 0x1, P4 ;  /* 0x000000031c058211 */ /* 0x000fe200020f0c05 */
[----:B------:R1:W-:Y:S01]  /*1f50*/  @!P1 LDGSTS.E.BYPASS.LTC128B.128 [R215+0x5000], desc[UR16][R6.64+0x100] ;  /* 0x0500010006d79fae */ /* 0x0003e2000b981a10 */
[----:B------:R-:W-:Y:S01]  /*1f60*/  ISETP.GE.AND P4, PT, R10, R13, PT ;  /* 0x0000000d0a00720c */ /* 0x000fe20003f86270 */
[----:B------:R-:W-:Y:S01]  /*1f70*/  IMAD.SHL.U32 R3, R134, 0x10, RZ ;  /* 0x0000001086037824 */ /* 0x000fe200078e00ff */
[----:B------:R-:W-:Y:S01]  /*1f80*/  @!P3 MOV R196, R198 ;  /* 0x000000c600c4b202 */ /* 0x000fe20000000f00 */
[----:B------:R-:W-:Y:S01]  /*1f90*/  @!P0 LDGSTS.E.BYPASS.LTC128B.128 [R215+0x1800], desc[UR16][R4.64] ;  /* 0x0180000004d78fae */ /* 0x000fe2000b981a10 */
[----:B------:R-:W-:Y:S01]  /*1fa0*/  IMAD R15, R14, R149, R17 ;  /* 0x000000950e0f7224 */ /* 0x000fe200078e0211 */
[----:B-----5:R-:W-:Y:S01]  /*1fb0*/  LEA R200, P1, R16, UR6, 0x1 ;  /* 0x0000000610c87c11 */ /* 0x020fe2000f8208ff */
[----:B------:R-:W-:Y:S01]  /*1fc0*/  @!P3 IMAD R2, R135, 0x60, RZ ;  /* 0x000000608702b824 */ /* 0x000fe200078e02ff */
[----:B------:R-:W-:Y:S01]  /*1fd0*/  @!P0 LDGSTS.E.BYPASS.LTC128B.128 [R215+0x3800], desc[UR16][R4.64+0x80] ;  /* 0x0380008004d78fae */ /* 0x000fe2000b981a10 */
[----:B------:R-:W-:Y:S01]  /*1fe0*/  @!P3 IMAD.WIDE.U32 R8, R134, 0x60, R196 ;  /* 0x000000608608b825 */ /* 0x000fe200078e00c4 */
[----:B------:R-:W-:-:S02]  /*1ff0*/  LEA.HI.X R199, R16, UR7, R15, 0x1, P1 ;  /* 0x0000000710c77c11 */ /* 0x000fc400088f0c0f */
[----:B------:R2:W-:Y:S01]  /*2000*/  @!P0 LDGSTS.E.BYPASS.LTC128B.128 [R215+0x5800], desc[UR16][R4.64+0x100] ;  /* 0x0580010004d78fae */ /* 0x0005e2000b981a10 */
[CC--:B------:R-:W-:Y:S01]  /*2010*/  @!P5 LEA R14, P0, R3.reuse, R198.reuse, 0x1 ;  /* 0x000000c6030ed211 */ /* 0x0c0fe200078008ff */
[----:B------:R-:W-:Y:S01]  /*2020*/  @!P3 IMAD.MOV.U32 R16, RZ, RZ, R8 ;  /* 0x000000ffff10b224 */ /* 0x000fe200078e0008 */
[-C--:B------:R-:W-:Y:S02]  /*2030*/  @!P6 MOV R196, R198.reuse ;  /* 0x000000c600c4e202 */ /* 0x080fe40000000f00 */
[-C--:B------:R-:W-:Y:S02]  /*2040*/  @!P5 LEA.HI.X R15, R3, R197.reuse, R78, 0x1, P0 ;  /* 0x000000c5030fd211 */ /* 0x080fe400000f0c4e */
[C---:B------:R-:W-:Y:S01]  /*2050*/  @!P4 LEA R8, P0, R134.reuse, R198, 0x6 ;  /* 0x000000c68608c211 */ /* 0x040fe200078030ff */
[----:B------:R-:W-:Y:S01]  /*2060*/  @!P6 LDGSTS.E.BYPASS.LTC128B.128 [R215+0x6000], desc[UR16][R196.64] ;  /* 0x06000000c4d7efae */ /* 0x000fe2000b981a10 */
[----:B------:R-:W-:Y:S02]  /*2070*/  @!P3 IADD3 R17, PT, PT, R9, R2, RZ ;  /* 0x000000020911b210 */ /* 0x000fe40007ffe0ff */
[----:B------:R-:W-:Y:S01]  /*2080*/  @!P4 LEA.HI.X R9, R134, R197, R135, 0x6, P0 ;  /* 0x000000c58609c211 */ /* 0x000fe200000f3487 */
[----:B------:R-:W-:Y:S01]  /*2090*/  @!P6 LDGSTS.E.BYPASS.LTC128B.128 [R215+0x8000], desc[UR16][R196.64+0x80] ;  /* 0x08000080c4d7efae */ /* 0x000fe2000b981a10 */
[----:B------:R-:W-:-:S02]  /*20a0*/  ISETP.GE.AND P1, PT, R12, R13, PT ;  /* 0x0000000d0c00720c */ /* 0x000fc40003f26270 */
[C---:B-1----:R-:W-:Y:S01]  /*20b0*/  SHF.L.U32 R7, R148.reuse, 0x4, RZ ;  /* 0x0000000494077819 */ /* 0x042fe200000006ff */
[----:B------:R-:W-:Y:S01]  /*20c0*/  @!P6 LDGSTS.E.BYPASS.LTC128B.128 [R215+0xa000], desc[UR16][R196.64+0x100] ;  /* 0x0a000100c4d7efae */ /* 0x000fe2000b981a10 */
[----:B------:R-:W-:Y:S02]  /*20d0*/  SHF.L.U64.HI R2, R148, 0x4, R149 ;  /* 0x0000000494027819 */ /* 0x000fe40000010295 */
[C---:B------:R-:W-:Y:S01]  /*20e0*/  @!P2 LEA R6, P0, R7.reuse, R200, 0x1 ;  /* 0x000000c80706a211 */ /* 0x040fe200078008ff */
[----:B------:R-:W-:Y:S03]  /*20f0*/  @!P5 LDGSTS.E.BYPASS.LTC128B.128 [R215+0x6800], desc[UR16][R14.64] ;  /* 0x068000000ed7dfae */ /* 0x000fe6000b981a10 */
[----:B------:R-:W-:Y:S01]  /*2100*/  @!P2 LEA.HI.X R7, R7, R199, R2, 0x1, P0 ;  /* 0x000000c70707a211 */ /* 0x000fe200000f0c02 */
[----:B------:R-:W-:Y:S01]  /*2110*/  @!P5 LDGSTS.E.BYPASS.LTC128B.128 [R215+0x8800], desc[UR16][R14.64+0x80] ;  /* 0x088000800ed7dfae */ /* 0x000fe2000b981a10 */
[----:B------:R-:W-:Y:S01]  /*2120*/  LOP3.LUT R2, R185, 0x200, R150, 0xf8, !PT ;  /* 0x00000200b9027812 */ /* 0x000fe200078ef896 */
[----:B------:R-:W-:Y:S01]  /*2130*/  @!P1 IMAD.MOV.U32 R201, RZ, RZ, R199 ;  /* 0x000000ffffc99224 */ /* 0x000fe200078e00c7 */
[----:B--2---:R-:W-:Y:S01]  /*2140*/  LOP3.LUT R4, R151, 0x8, R186, 0x78, !PT ;  /* 0x0000000897047812 */ /* 0x004fe200078e78ba */
[----:B------:R-:W-:Y:S01]  /*2150*/  @!P5 LDGSTS.E.BYPASS.LTC128B.128 [R215+0xa800], desc[UR16][R14.64+0x100] ;  /* 0x0a8001000ed7dfae */ /* 0x000fe2000b981a10 */
[----:B------:R-:W-:-:S03]  /*2160*/  @!P1 IMAD R5, R149, 0x60, RZ ;  /* 0x0000006095059824 */ /* 0x000fc600078e02ff */
[----:B------:R-:W-:Y:S01]  /*2170*/  @!P4 LDGSTS.E.BYPASS.LTC128B.128 [R215+0x7000], desc[UR16][R8.64] ;  /* 0x0700000008d7cfae */ /* 0x000fe2000b981a10 */
[----:B------:R-:W-:-:S03]  /*2180*/  IMAD R189, R4, 0x2, R189 ;  /* 0x0000000204bd7824 */ /* 0x000fc600078e02bd */
[----:B------:R-:W-:Y:S01]  /*2190*/  @!P4 LDGSTS.E.BYPASS.LTC128B.128 [R215+0x9000], desc[UR16][R8.64+0x80] ;  /* 0x0900008008d7cfae */ /* 0x000fe2000b981a10 */
[----:B------:R-:W-:-:S03]  /*21a0*/  VIADD R81, R189, UR5 ;  /* 0x00000005bd517c36 */ /* 0x000fc60008000000 */
[----:B------:R1:W-:Y:S04]  /*21b0*/  @!P4 LDGSTS.E.BYPASS.LTC128B.128 [R215+0xb000], desc[UR16][R8.64+0x100] ;  /* 0x0b00010008d7cfae */ /* 0x0003e8000b981a10 */
[----:B------:R-:W-:Y:S04]  /*21c0*/  @!P3 LDGSTS.E.BYPASS.LTC128B.128 [R215+0x7800], desc[UR16][R16.64] ;  /* 0x0780000010d7bfae */ /* 0x000fe8000b981a10 */
[----:B------:R-:W-:Y:S04]  /*21d0*/  @!P3 LDGSTS.E.BYPASS.LTC128B.128 [R215+0x9800], desc[UR16][R16.64+0x80] ;  /* 0x0980008010d7bfae */ /* 0x000fe8000b981a10 */
[----:B------:R-:W-:Y:S01]  /*21e0*/  @!P3 LDGSTS.E.BYPASS.LTC128B.128 [R215+0xb800], desc[UR16][R16.64+0x100] ;  /* 0x0b80010010d7bfae */ /* 0x000fe2000b981a10 */
[----:B------:R-:W-:-:S03]  /*21f0*/  ISETP.GE.AND P3, PT, R10, R13, PT ;  /* 0x0000000d0a00720c */ /* 0x000fc60003f66270 */
[----:B------:R-:W0:Y:S10]  /*2200*/  LDGDEPBAR ;  /* 0x00000000000079af */ /* 0x000e340000000000 */
[C---:B------:R-:W-:Y:S01]  /*2210*/  @!P3 LEA R10, P0, R148.reuse, R200, 0x6 ;  /* 0x000000c8940ab211 */ /* 0x040fe200078030ff */
[----:B-1----:R-:W-:Y:S01]  /*2220*/  @!P1 IMAD.WIDE.U32 R8, R148, 0x60, R200 ;  /* 0x0000006094089825 */ /* 0x002fe200078e00c8 */
[----:B------:R-:W-:-:S02]  /*2230*/  @!P6 MOV R201, R199 ;  /* 0x000000c700c9e202 */ /* 0x000fc40000000f00 */
[----:B------:R-:W-:Y:S01]  /*2240*/  @!P3 LEA.HI.X R11, R148, R199, R149, 0x6, P0 ;  /* 0x000000c7940bb211 */ /* 0x000fe200000f3495 */
[----:B------:R-:W-:Y:S01]  /*2250*/  @!P1 IMAD.MOV.U32 R4, RZ, RZ, R8 ;  /* 0x000000ffff049224 */ /* 0x000fe200078e0008 */
[----:B------:R-:W-:Y:S02]  /*2260*/  LOP3.LUT R8, R188, 0x8, RZ, 0xc0, !PT ;  /* 0x00000008bc087812 */ /* 0x000fe400078ec0ff */
[----:B------:R-:W-:Y:S02]  /*2270*/  @!P1 IADD3 R5, PT, PT, R9, R5, RZ ;  /* 0x0000000509059210 */ /* 0x000fe40007ffe0ff */
[----:B------:R-:W-:Y:S02]  /*2280*/  LOP3.LUT R77, R151, R8, RZ, 0x3c, !PT ;  /* 0x00000008974d7212 */ /* 0x000fe400078e3cff */
[----:B------:R-:W-:Y:S01]  /*2290*/  LOP3.LUT P0, RZ, R186, 0x4, RZ, 0xc0, !PT ;  /* 0x00000004baff7812 */ /* 0x000fe2000780c0ff */
[----:B------:R-:W-:-:S04]  /*22a0*/  DEPBAR.LE SB0, 0x0 ;  /* 0x000080000000791a */ /* 0x000fc80000000000 */
[----:B------:R-:W-:Y:S01]  /*22b0*/  BAR.SYNC.DEFER_BLOCKING 0x0 ;  /* 0x0000000000007b1d */ /* 0x000fe20000010000 */
[----:B------:R-:W-:Y:S01]  /*22c0*/  IMAD.IADD R2, R77, 0x1, R2 ;  /* 0x000000014d027824 */ /* 0x000fe200078e0202 */
[----:B------:R-:W-:-:S04]  /*22d0*/  SEL R160, R160, 0xffffffc0, !P0 ;  /* 0xffffffc0a0a07807 */ /* 0x000fc80004000000 */
[----:B------:R-:W-:-:S04]  /*22e0*/  LEA R87, R2, UR5, 0x1 ;  /* 0x0000000502577c11 */ /* 0x000fc8000f8e08ff */
[----:B------:R-:W-:Y:S01]  /*22f0*/  IADD3 R85, PT, PT, R87, R160, RZ ;  /* 0x000000a057557210 */ /* 0x000fe20007ffe0ff */
        /* <DEDUP_REMOVED lines=18> */
[----:B------:R-:W-:Y:S01]  /*2420*/  @!P2 LDGSTS.E.BYPASS.LTC128B.128 [R215+0x10800], desc[UR16][R6.64+0x100] ;  /* 0x1080010006d7afae */ /* 0x000fe2000b981a10 */
[----:B------:R-:W-:-:S03]  /*2430*/  LOP3.LUT P2, RZ, R186, 0x2, RZ, 0xc0, !PT ;  /* 0x00000002baff7812 */ /* 0x000fc6000784c0ff */
[----:B------:R-:W-:Y:S01]  /*2440*/  @P3 STS.128 [R215+0xd000], RZ ;  /* 0x00d000ffd7003388 */ /* 0x000fe20000000c00 */
[----:B------:R-:W-:-:S03]  /*2450*/  SEL R76, R139, 0xffffffe0, !P2 ;  /* 0xffffffe08b4c7807 */ /* 0x000fc60005000000 */
[----:B------:R-:W-:Y:S01]  /*2460*/  @P3 STS.128 [R215+0xf000], RZ ;  /* 0x00f000ffd7003388 */ /* 0x000fe20000000c00 */
[----:B------:R-:W-:Y:S01]  /*2470*/  IADD3 R86, PT, PT, R87, R76, RZ ;  /* 0x0000004c57567210 */ /* 0x000fe20007ffe0ff */
[C---:B------:R-:W-:Y:S02]  /*2480*/  IMAD.IADD R80, R81.reuse, 0x1, R76 ;  /* 0x0000000151507824 */ /* 0x040fe400078e024c */
[----:B------:R-:W-:Y:S01]  /*2490*/  @P3 STS.128 [R215+0x11000], RZ ;  /* 0x011000ffd7003388 */ /* 0x000fe20000000c00 */
[----:B------:R-:W-:Y:S02]  /*24a0*/  IMAD.IADD R81, R81, 0x1, R160 ;  /* 0x0000000151517824 */ /* 0x000fe400078e02a0 */
[C---:B------:R-:W-:Y:S01]  /*24b0*/  IMAD.IADD R82, R76.reuse, 0x1, R85 ;  /* 0x000000014c527824 */ /* 0x040fe200078e0255 */
[----:B------:R-:W-:Y:S01]  /*24c0*/  @!PT LDS RZ, [RZ] ;  /* 0x00000000fffff984 */ /* 0x000fe20000000800 */
[----:B------:R-:W-:Y:S01]  /*24d0*/  @!PT LDS RZ, [RZ] ;  /* 0x00000000fffff984 */ /* 0x000fe20000000800 */
[----:B------:R-:W-:Y:S01]  /*24e0*/  @!PT LDS RZ, [RZ] ;  /* 0x00000000fffff984 */ /* 0x000fe20000000800 */
[----:B------:R-:W-:Y:S02]  /*24f0*/  @!P3 LDGSTS.E.BYPASS.LTC128B.128 [R215+0xd000], desc[UR16][R10.64] ;  /* 0x0d0000000ad7bfae */ /* 0x000fe4000b981a10 */
[----:B------:R-:W-:-:S02]  /*2500*/  IADD3 R2, PT, PT, R76, R81, RZ ;  /* 0x000000514c027210 */ /* 0x000fc40007ffe0ff */
[----:B------:R-:W-:Y:S04]  /*2510*/  @!P3 LDGSTS.E.BYPASS.LTC128B.128 [R215+0xf000], desc[UR16][R10.64+0x80] ;  /* 0x0f0000800ad7bfae */ /* 0x000fe8000b981a10 */
[----:B------:R1:W-:Y:S04]  /*2520*/  @!P3 LDGSTS.E.BYPASS.LTC128B.128 [R215+0x11000], desc[UR16][R10.64+0x100] ;  /* 0x110001000ad7bfae */ /* 0x0003e8000b981a10 */
        /* <DEDUP_REMOVED lines=11> */
[----:B------:R-:W5:Y:S04]  /*25e0*/  LDSM.16.M88.4 R12, [R189+UR5+0x6800] ;  /* 0x00680005bd0c783b */ /* 0x000f680008000200 */
[----:B------:R-:W4:Y:S04]  /*25f0*/  LDSM.16.M88.4 R56, [R189+UR5+0x7000] ;  /* 0x00700005bd38783b */ /* 0x000f280008000200 */
[----:B------:R-:W4:Y:S04]  /*2600*/  LDSM.16.M88.4 R28, [R189+UR5+0x7800] ;  /* 0x00780005bd1c783b */ /* 0x000f280008000200 */
[----:B------:R-:W-:Y:S04]  /*2610*/  LDSM.16.M88.4 R64, [R86] ;  /* 0x000000005640783b */ /* 0x000fe80000000200 */
[----:B------:R-:W4:Y:S04]  /*2620*/  LDSM.16.M88.4 R32, [R80+0x6000] ;  /* 0x006000005020783b */ /* 0x000f280000000200 */
[----:B-1----:R-:W1:Y:S04]  /*2630*/  LDSM.16.M88.4 R8, [R80+0x6800] ;  /* 0x006800005008783b */ /* 0x002e680000000200 */
[----:B--2---:R-:W2:Y:S04]  /*2640*/  LDSM.16.M88.4 R4, [R80+0x7000] ;  /* 0x007000005004783b */ /* 0x004ea80000000200 */
[----:B------:R-:W2:Y:S04]  /*2650*/  LDSM.16.M88.4 R68, [R80+0x7800] ;  /* 0x007800005044783b */ /* 0x000ea80000000200 */
[----:B------:R-:W-:Y:S01]  /*2660*/  LDSM.16.M88.4 R44, [R81+0x6000] ;  /* 0x00600000512c783b */ /* 0x000fe20000000200 */
[C---:B---3--:R-:W-:Y:S03]  /*2670*/  HMMA.16816.F32 R24, R48.reuse, R20, RZ ;  /* 0x000000143018723c */ /* 0x048fe600000018ff */
[----:B------:R-:W-:Y:S04]  /*2680*/  LDSM.16.M88.4 R40, [R81+0x6800] ;  /* 0x006800005128783b */ /* 0x000fe80000000200 */
[----:B------:R-:W-:Y:S01]  /*2690*/  LDSM.16.M88.4 R72, [R82] ;  /* 0x000000005248783b */ /* 0x000fe20000000200 */
[C---:B-----5:R-:W-:Y:S03]  /*26a0*/  HMMA.16816.F32 R16, R48.reuse, R12, RZ ;  /* 0x0000000c3010723c */ /* 0x060fe600000018ff */
[----:B------:R-:W-:Y:S04]  /*26b0*/  LDSM.16.M88.4 R36, [R81+0x7000] ;  /* 0x007000005124783b */ /* 0x000fe80000000200 */
[----:B------:R-:W0:Y:S01]  /*26c0*/  LDGDEPBAR ;  /* 0x00000000000079af */ /* 0x000e220000000000 */
[C---:B----4-:R-:W-:Y:S08]  /*26d0*/  HMMA.16816.F32 R60, R48.reuse, R56, RZ ;  /* 0x00000038303c723c */ /* 0x050ff000000018ff */
        /* <DEDUP_REMOVED lines=9> */
[C---:B-1----:R-:W-:Y:S08]  /*2770*/  HMMA.16816.F32 R16, R64.reuse, R8, R16 ;  /* 0x000000084010723c */ /* 0x042ff00000001810 */
[C---:B------:R-:W-:Y:S01]  /*2780*/  HMMA.16816.F32 R12, R64.reuse, R10, R12 ;  /* 0x0000000a400c723c */ /* 0x040fe2000000180c */
[----:B------:R-:W1:Y:S07]  /*2790*/  LDSM.16.M88.4 R8, [R2+0x6000] ;  /* 0x006000000208783b */ /* 0x000e6e0000000200 */
[C---:B--2---:R-:W-:Y:S08]  /*27a0*/  HMMA.16816.F32 R60, R64.reuse, R4, R60 ;  /* 0x00000004403c723c */ /* 0x044ff0000000183c */
[C---:B------:R-:W-:Y:S01]  /*27b0*/  HMMA.16816.F32 R56, R64.reuse, R6, R56 ;  /* 0x000000064038723c */ /* 0x040fe20000001838 */
[----:B------:R-:W2:Y:S07]  /*27c0*/  LDSM.16.M88.4 R4, [R2+0x6800] ;  /* 0x006800000204783b */ /* 0x000eae0000000200 */
[C---:B------:R-:W-:Y:S08]  /*27d0*/  HMMA.16816.F32 R52, R64.reuse, R68, R52 ;  /* 0x000000444034723c */ /* 0x040ff00000001834 */
[----:B------:R-:W-:Y:S01]  /*27e0*/  HMMA.16816.F32 R48, R64, R70, R48 ;  /* 0x000000464030723c */ /* 0x000fe20000001830 */
[----:B------:R-:W5:Y:S04]  /*27f0*/  LDSM.16.M88.4 R64, [R2+0x7800] ;  /* 0x007800000240783b */ /* 0x000f680000000200 */
[----:B------:R-:W5:Y:S03]  /*2800*/  LDSM.16.M88.4 R68, [R2+0x7000] ;  /* 0x007000000244783b */ /* 0x000f660000000200 */
[C---:B---3--:R-:W-:Y:S08]  /*2810*/  HMMA.16816.F32 R24, R28.reuse, R44, R24 ;  /* 0x0000002c1c18723c */ /* 0x048ff00000001818 */
[C---:B------:R-:W-:Y:S01]  /*2820*/  HMMA.16816.F32 R20, R28.reuse, R46, R20 ;  /* 0x0000002e1c14723c */ /* 0x040fe20000001814 */
[----:B------:R-:W-:Y:S07]  /*2830*/  LDSM.16.M88.4 R44, [R87+0x2000] ;  /* 0x00200000572c783b */ /* 0x000fee0000000200 */
[C---:B------:R-:W-:Y:S08]  /*2840*/  HMMA.16816.F32 R16, R28.reuse, R40, R16 ;  /* 0x000000281c10723c */ /* 0x040ff00000001810 */
[C---:B------:R-:W-:Y:S01]  /*2850*/  HMMA.16816.F32 R12, R28.reuse, R42, R12 ;  /* 0x0000002a1c0c723c */ /* 0x040fe2000000180c */
[----:B------:R-:W3:Y:S07]  /*2860*/  LDSM.16.M88.4 R40, [R189+UR5+0x8000] ;  /* 0x00800005bd28783b */ /* 0x000eee0008000200 */
[C---:B----4-:R-:W-:Y:S08]  /*2870*/  HMMA.16816.F32 R52, R28.reuse, R32, R52 ;  /* 0x000000201c34723c */ /* 0x050ff00000001834 */
[----:B------:R-:W-:Y:S01]  /*2880*/  HMMA.16816.F32 R48, R28, R34, R48 ;  /* 0x000000221c30723c */ /* 0x000fe20000001830 */
[----:B------:R-:W4:Y:S07]  /*2890*/  LDSM.16.M88.4 R32, [R189+UR5+0x9000] ;  /* 0x00900005bd20783b */ /* 0x000f2e0008000200 */
[C---:B-1----:R-:W-:Y:S08]  /*28a0*/  HMMA.16816.F32 R24, R72.reuse, R8, R24 ;  /* 0x000000084818723c */ /* 0x042ff00000001818 */
[C---:B------:R-:W-:Y:S01]  /*28b0*/  HMMA.16816.F32 R20, R72.reuse, R10, R20 ;  /* 0x0000000a4814723c */ /* 0x040fe20000001814 */
[----:B------:R-:W-:Y:S07]  /*28c0*/  LDSM.16.M88.4 R8, [R86+0x2000] ;  /* 0x002000005608783b */ /* 0x000fee0000000200 */
[C---:B--2---:R-:W-:Y:S08]  /*28d0*/  HMMA.16816.F32 R16, R72.reuse, R4, R16 ;  /* 0x000000044810723c */ /* 0x044ff00000001810 */
[----:B------:R-:W-:Y:S01]  /*28e0*/  HMMA.16816.F32 R12, R72, R6, R12 ;  /* 0x00000006480c723c */ /* 0x000fe2000000180c */
[----:B------:R-:W1:Y:S07]  /*28f0*/  LDSM.16.M88.4 R4, [R80+0x8000] ;  /* 0x008000005004783b */ /* 0x000e6e0000000200 */
[C---:B------:R-:W-:Y:S08]  /*2900*/  HMMA.16816.F32 R60, R28.reuse, R36, R60 ;  /* 0x000000241c3c723c */ /* 0x040ff0000000183c */
[----:B------:R-:W-:Y:S01]  /*2910*/  HMMA.16816.F32 R56, R28, R38, R56 ;  /* 0x000000261c38723c */ /* 0x000fe20000001838 */
[----:B------:R-:W2:Y:S04]  /*2920*/  LDSM.16.M88.4 R36, [R189+UR5+0x8800] ;  /* 0x00880005bd24783b */ /* 0x000ea80008000200 */
[----:B------:R-:W2:Y:S03]  /*2930*/  LDSM.16.M88.4 R28, [R189+UR5+0x9800] ;  /* 0x00980005bd1c783b */ /* 0x000ea60008000200 */
[C---:B-----5:R-:W-:Y:S08]  /*2940*/  HMMA.16816.F32 R52, R72.reuse, R64, R52 ;  /* 0x000000404834723c */ /* 0x060ff00000001834 */
[C---:B------:R-:W-:Y:S08]  /*2950*/  HMMA.16816.F32 R60, R72.reuse, R68, R60 ;  /* 0x00000044483c723c */ /* 0x040ff0000000183c */
[C---:B------:R-:W-:Y:S01]  /*2960*/  HMMA.16816.F32 R56, R72.reuse, R70, R56 ;  /* 0x000000464838723c */ /* 0x040fe20000001838 */
[----:B------:R-:W-:Y:S07]  /*2970*/  LDSM.16.M88.4 R68, [R80+0x9000] ;  /* 0x009000005044783b */ /* 0x000fee0000000200 */
[----:B------:R-:W-:Y:S01]  /*2980*/  HMMA.16816.F32 R64, R72, R66, R48 ;  /* 0x000000424840723c */ /* 0x000fe20000001830 */
[----:B------:R-:W5:Y:S07]  /*2990*/  LDSM.16.M88.4 R48, [R80+0x8800] ;  /* 0x008800005030783b */ /* 0x000f6e0000000200 */
[C---:B---3--:R-:W-:Y:S08]  /*29a0*/  HMMA.16816.F32 R24, R44.reuse, R40, R24 ;  /* 0x000000282c18723c */ /* 0x048ff00000001818 */
[C---:B------:R-:W-:Y:S01]  /*29b0*/  HMMA.16816.F32 R20, R44.reuse, R42, R20 ;  /* 0x0000002a2c14723c */ /* 0x040fe20000001814 */
[----:B------:R-:W3:Y:S07]  /*29c0*/  LDSM.16.M88.4 R40, [R80+0x9800] ;  /* 0x009800005028783b */ /* 0x000eee0000000200 */
[C---:B----4-:R-:W-:Y:S08]  /*29d0*/  HMMA.16816.F32 R60, R44.reuse, R32, R60 ;  /* 0x000000202c3c723c */ /* 0x050ff0000000183c */
[----:B------:R-:W-:Y:S01]  /*29e0*/  HMMA.16816.F32 R56, R44, R34, R56 ;  /* 0x000000222c38723c */ /* 0x000fe20000001838 */
[----:B------:R-:W-:Y:S07]  /*29f0*/  LDSM.16.M88.4 R32, [R85+0x2000] ;  /* 0x002000005520783b */ /* 0x000fee0000000200 */
[C---:B-1----:R-:W-:Y:S08]  /*2a00*/  HMMA.16816.F32 R24, R8.reuse, R4, R24 ;  /* 0x000000040818723c */ /* 0x042ff00000001818 */
[----:B------:R-:W-:Y:S01]  /*2a10*/  HMMA.16816.F32 R20, R8, R6, R20 ;  /* 0x000000060814723c */ /* 0x000fe20000001814 */
[----:B------:R-:W1:Y:S07]  /*2a20*/  LDSM.16.M88.4 R4, [R81+0x8800] ;  /* 0x008800005104783b */ /* 0x000e6e0000000200 */
[C---:B--2---:R-:W-:Y:S08]  /*2a30*/  HMMA.16816.F32 R16, R44.reuse, R36, R16 ;  /* 0x000000242c10723c */ /* 0x044ff00000001810 */
[C---:B------:R-:W-:Y:S01]  /*2a40*/  HMMA.16816.F32 R12, R44.reuse, R38, R12 ;  /* 0x000000262c0c723c */ /* 0x040fe2000000180c */
[----:B------:R-:W-:Y:S07]  /*2a50*/  LDSM.16.M88.4 R36, [R81+0x9000] ;  /* 0x009000005124783b */ /* 0x000fee0000000200 */
[C---:B------:R-:W-:Y:S08]  /*2a60*/  HMMA.16816.F32 R52, R44.reuse, R28, R52 ;  /* 0x0000001c2c34723c */ /* 0x040ff00000001834 */
[----:B------:R-:W-:Y:S01]  /*2a70*/  HMMA.16816.F32 R64, R44, R30, R64 ;  /* 0x0000001e2c40723c */ /* 0x000fe20000001840 */
[----:B------:R-:W2:Y:S04]  /*2a80*/  LDSM.16.M88.4 R28, [R81+0x8000] ;  /* 0x00800000511c783b */ /* 0x000ea80000000200 */
[----:B------:R-:W4:Y:S03]  /*2a90*/  LDSM.16.M88.4 R44, [R81+0x9800] ;  /* 0x00980000512c783b */ /* 0x000f260000000200 */
[C---:B-----5:R-:W-:Y:S08]  /*2aa0*/  HMMA.16816.F32 R16, R8.reuse, R48, R16 ;  /* 0x000000300810723c */ /* 0x060ff00000001810 */
[C---:B------:R-:W-:Y:S01]  /*2ab0*/  HMMA.16816.F32 R12, R8.reuse, R50, R12 ;  /* 0x00000032080c723c */ /* 0x040fe2000000180c */
[----:B------:R-:W-:Y:S07]  /*2ac0*/  LDSM.16.M88.4 R48, [R189+UR5+0xa000] ;  /* 0x00a00005bd30783b */ /* 0x000fee0008000200 */
[C---:B------:R-:W-:Y:S08]  /*2ad0*/  HMMA.16816.F32 R60, R8.reuse, R68, R60 ;  /* 0x00000044083c723c */ /* 0x040ff0000000183c */
[C---:B------:R-:W-:Y:S08]  /*2ae0*/  HMMA.16816.F32 R56, R8.reuse, R70, R56 ;  /* 0x000000460838723c */ /* 0x040ff00000001838 */
[C---:B---3--:R-:W-:Y:S08]  /*2af0*/  HMMA.16816.F32 R52, R8.reuse, R40, R52 ;  /* 0x000000280834723c */ /* 0x048ff00000001834 */
        /* <DEDUP_REMOVED lines=9> */
[C---:B------:R-:W-:Y:S01]  /*2b90*/  HMMA.16816.F32 R68, R32.reuse, R36, R60 ;  /* 0x000000242044723c */ /* 0x040fe2000000183c */
[----:B------:R-:W5:Y:S07]  /*2ba0*/  LDSM.16.M88.4 R60, [R87+0x4000] ;  /* 0x00400000573c783b */ /* 0x000f6e0000000200 */
[C---:B------:R-:W-:Y:S01]  /*2bb0*/  HMMA.16816.F32 R56, R32.reuse, R38, R56 ;  /* 0x000000262038723c */ /* 0x040fe20000001838 */
[----:B------:R-:W-:Y:S07]  /*2bc0*/  LDSM.16.M88.4 R36, [R86+0x4000] ;  /* 0x004000005624783b */ /* 0x000fee0000000200 */
[C---:B----4-:R-:W-:Y:S08]  /*2bd0*/  HMMA.16816.F32 R52, R32.reuse, R44, R52 ;  /* 0x0000002c2034723c */ /* 0x050ff00000001834 */
[----:B------:R-:W-:Y:S01]  /*2be0*/  HMMA.16816.F32 R64, R32, R46, R64 ;  /* 0x0000002e2040723c */ /* 0x000fe20000001840 */
[----:B------:R-:W4:Y:S07]  /*2bf0*/  LDSM.16.M88.4 R32, [R2+0x9800] ;  /* 0x009800000220783b */ /* 0x000f2e0000000200 */
[C---:B---3--:R-:W-:Y:S01]  /*2c00*/  HMMA.16816.F32 R44, R40.reuse, R8, R24 ;  /* 0x00000008282c723c */ /* 0x048fe20000001818 */
[----:B------:R-:W3:Y:S07]  /*2c10*/  LDSM.16.M88.4 R24, [R80+0xa000] ;  /* 0x00a000005018783b */ /* 0x000eee0000000200 */
[C---:B------:R-:W-:Y:S01]  /*2c20*/  HMMA.16816.F32 R20, R40.reuse, R10, R20 ;  /* 0x0000000a2814723c */ /* 0x040fe20000001814 */
[----:B------:R-:W3:Y:S07]  /*2c30*/  LDSM.16.M88.4 R8, [R189+UR5+0xa800] ;  /* 0x00a80005bd08783b */ /* 0x000eee0008000200 */
[C---:B-1----:R-:W-:Y:S08]  /*2c40*/  HMMA.16816.F32 R68, R40.reuse, R4, R68 ;  /* 0x000000042844723c */ /* 0x042ff00000001844 */
[C---:B------:R-:W-:Y:S01]  /*2c50*/  HMMA.16816.F32 R56, R40.reuse, R6, R56 ;  /* 0x000000062838723c */ /* 0x040fe20000001838 */
[----:B------:R-:W1:Y:S07]  /*2c60*/  LDSM.16.M88.4 R4, [R189+UR5+0xb000] ;  /* 0x00b00005bd04783b */ /* 0x000e6e0008000200 */
[C---:B--2---:R-:W-:Y:S08]  /*2c70*/  HMMA.16816.F32 R16, R40.reuse, R28, R16 ;  /* 0x0000001c2810723c */ /* 0x044ff00000001810 */
[----:B------:R-:W-:Y:S01]  /*2c80*/  HMMA.16816.F32 R12, R40, R30, R12 ;  /* 0x0000001e280c723c */ /* 0x000fe2000000180c */
[----:B------:R-:W-:Y:S07]  /*2c90*/  LDSM.16.M88.4 R28, [R81+0xa000] ;  /* 0x00a00000511c783b */ /* 0x000fee0000000200 */
[C---:B-----5:R-:W-:Y:S01]  /*2ca0*/  HMMA.16816.F32 R72, R60.reuse, R48, R44 ;  /* 0x000000303c48723c */ /* 0x060fe2000000182c */
[----:B------:R-:W2:Y:S07]  /*2cb0*/  LDSM.16.M88.4 R44, [R85+0x4000] ;  /* 0x00400000552c783b */ /* 0x000eae0000000200 */
[----:B------:R-:W-:Y:S01]  /*2cc0*/  HMMA.16816.F32 R20, R60, R50, R20 ;  /* 0x000000323c14723c */ /* 0x000fe20000001814 */
[----:B------:R-:W5:Y:S07]  /*2cd0*/  LDSM.16.M88.4 R48, [R80+0xa800] ;  /* 0x00a800005030783b */ /* 0x000f6e0000000200 */
[----:B----4-:R-:W-:Y:S08]  /*2ce0*/  HMMA.16816.F32 R52, R40, R32, R52 ;  /* 0x000000202834723c */ /* 0x010ff00000001834 */
[C---:B---3--:R-:W-:Y:S08]  /*2cf0*/  HMMA.16816.F32 R72, R36.reuse, R24, R72 ;  /* 0x000000182448723c */ /* 0x048ff00000001848 */
[----:B------:R-:W-:Y:S01]  /*2d00*/  HMMA.16816.F32 R20, R36, R26, R20 ;  /* 0x0000001a2414723c */ /* 0x000fe20000001814 */
[----:B------:R-:W-:Y:S07]  /*2d10*/  LDSM.16.M88.4 R24, [R189+UR5+0xb800] ;  /* 0x00b80005bd18783b */ /* 0x000fee0008000200 */
[----:B------:R-:W-:Y:S01]  /*2d20*/  HMMA.16816.F32 R64, R40, R34, R64 ;  /* 0x000000222840723c */ /* 0x000fe20000001840 */
[----:B------:R-:W-:Y:S04]  /*2d30*/  LDSM.16.M88.4 R40, [R82+0x4000] ;  /* 0x004000005228783b */ /* 0x000fe80000000200 */
[----:B------:R-:W3:Y:S03]  /*2d40*/  LDSM.16.M88.4 R32, [R2+0xa000] ;  /* 0x00a000000220783b */ /* 0x000ee60000000200 */
[C---:B------:R-:W-:Y:S08]  /*2d50*/  HMMA.16816.F32 R16, R60.reuse, R8, R16 ;  /* 0x000000083c10723c */ /* 0x040ff00000001810 */
[C---:B------:R-:W-:Y:S01]  /*2d60*/  HMMA.16816.F32 R12, R60.reuse, R10, R12 ;  /* 0x0000000a3c0c723c */ /* 0x040fe2000000180c */
[----:B------:R-:W4:Y:S07]  /*2d70*/  LDSM.16.M88.4 R8, [R81+0xa800] ;  /* 0x00a800005108783b */ /* 0x000f2e0000000200 */
[C---:B-1----:R-:W-:Y:S08]  /*2d80*/  HMMA.16816.F32 R68, R60.reuse, R4, R68 ;  /* 0x000000043c44723c */ /* 0x042ff00000001844 */
[----:B------:R-:W-:Y:S01]  /*2d90*/  HMMA.16816.F32 R56, R60, R6, R56 ;  /* 0x000000063c38723c */ /* 0x000fe20000001838 */
[----:B------:R-:W1:Y:S07]  /*2da0*/  LDSM.16.M88.4 R4, [R80+0xb000] ;  /* 0x00b000005004783b */ /* 0x000e6e0000000200 */
[C---:B--2---:R-:W-:Y:S08]  /*2db0*/  HMMA.16816.F32 R72, R44.reuse, R28, R72 ;  /* 0x0000001c2c48723c */ /* 0x044ff00000001848 */
[----:B------:R-:W-:Y:S08]  /*2dc0*/  HMMA.16816.F32 R20, R44, R30, R20 ;  /* 0x0000001e2c14723c */ /* 0x000ff00000001814 */
[C---:B-----5:R-:W-:Y:S01]  /*2dd0*/  HMMA.16816.F32 R28, R36.reuse, R48, R16 ;  /* 0x00000030241c723c */ /* 0x060fe20000001810 */
[----:B------:R-:W2:Y:S07]  /*2de0*/  LDSM.16.M88.4 R16, [R2+0xa800] ;  /* 0x00a800000210783b */ /* 0x000eae0000000200 */
[----:B------:R-:W-:Y:S01]  /*2df0*/  HMMA.16816.F32 R12, R36, R50, R12 ;  /* 0x00000032240c723c */ /* 0x000fe2000000180c */
[----:B------:R-:W5:Y:S07]  /*2e00*/  LDSM.16.M88.4 R48, [R80+0xb800] ;  /* 0x00b800005030783b */ /* 0x000f6e0000000200 */
[C---:B---3--:R-:W-:Y:S08]  /*2e10*/  HMMA.16816.F32 R72, R40.reuse, R32, R72 ;  /* 0x000000202848723c */ /* 0x048ff00000001848 */
[----:B------:R-:W-:Y:S01]  /*2e20*/  HMMA.16816.F32 R20, R40, R34, R20 ;  /* 0x000000222814723c */ /* 0x000fe20000001814 */
[----:B------:R-:W3:Y:S07]  /*2e30*/  LDSM.16.M88.4 R32, [R81+0xb000] ;  /* 0x00b000005120783b */ /* 0x000eee0000000200 */
[----:B----4-:R-:W-:Y:S03]  /*2e40*/  HMMA.16816.F32 R28, R44, R8, R28 ;  /* 0x000000082c1c723c */ /* 0x010fe6000000181c */
[----:B------:R-:W-:Y:S01]  /*2e50*/  FMUL.FTZ R72, R72, UR4 ;  /* 0x0000000448487c20 */ /* 0x000fe20008410000 */
[----:B------:R-:W-:Y:S01]  /*2e60*/  FMUL.FTZ R73, R73, UR4 ;  /* 0x0000000449497c20 */ /* 0x000fe20008410000 */
[----:B------:R-:W-:Y:S01]  /*2e70*/  FMUL.FTZ R74, R74, UR4 ;  /* 0x000000044a4a7c20 */ /* 0x000fe20008410000 */
[----:B------:R-:W-:-:S02]  /*2e80*/  FMUL.FTZ R75, R75, UR4 ;  /* 0x000000044b4b7c20 */ /* 0x000fc40008410000 */
[----:B------:R-:W-:Y:S01]  /*2e90*/  HMMA.16816.F32 R12, R44, R10, R12 ;  /* 0x0000000a2c0c723c */ /* 0x000fe2000000180c */
[----:B------:R-:W-:Y:S01]  /*2ea0*/  LDSM.16.M88.4 R8, [R2+0xb000] ;  /* 0x00b000000208783b */ /* 0x000fe20000000200 */
[----:B------:R-:W4:Y:S01]  /*2eb0*/  MUFU.TANH R72, R72 ;  /* 0x0000004800487308 */ /* 0x000f220000002400 */
[----:B------:R-:W-:Y:S01]  /*2ec0*/  FMUL.FTZ R20, R20, UR4 ;  /* 0x0000000414147c20 */ /* 0x000fe20008410000 */
[----:B------:R-:W-:Y:S01]  /*2ed0*/  FMUL.FTZ R21, R21, UR4 ;  /* 0x0000000415157c20 */ /* 0x000fe20008410000 */
[----:B------:R-:W-:Y:S01]  /*2ee0*/  FMUL.FTZ R22, R22, UR4 ;  /* 0x0000000416167c20 */ /* 0x000fe20008410000 */
[----:B------:R-:W-:Y:S02]  /*2ef0*/  FMUL.FTZ R23, R23, UR4 ;  /* 0x0000000417177c20 */ /* 0x000fe40008410000 */
[C---:B-1----:R-:W-:Y:S02]  /*2f00*/  HMMA.16816.F32 R68, R36.reuse, R4, R68 ;  /* 0x000000042444723c */ /* 0x042fe40000001844 */
[----:B------:R-:W1:Y:S06]  /*2f10*/  MUFU.TANH R73, R73 ;  /* 0x0000004900497308 */ /* 0x000e6c0000002400 */
[----:B------:R-:W-:Y:S01]  /*2f20*/  HMMA.16816.F32 R56, R36, R6, R56 ;  /* 0x000000062438723c */ /* 0x000fe20000001838 */
[----:B------:R-:W4:Y:S01]  /*2f30*/  LDSM.16.M88.4 R4, [R81+0xb800] ;  /* 0x00b800005104783b */ /* 0x000f220000000200 */
[----:B------:R-:W1:Y:S06]  /*2f40*/  MUFU.TANH R74, R74 ;  /* 0x0000004a004a7308 */ /* 0x000e6c0000002400 */
[C---:B------:R-:W-:Y:S02]  /*2f50*/  HMMA.16816.F32 R52, R60.reuse, R24, R52 ;  /* 0x000000183c34723c */ /* 0x040fe40000001834 */
[----:B------:R-:W1:Y:S06]  /*2f60*/  MUFU.TANH R75, R75 ;  /* 0x0000004b004b7308 */ /* 0x000e6c0000002400 */
[----:B------:R-:W-:Y:S02]  /*2f70*/  HMMA.16816.F32 R64, R60, R26, R64 ;  /* 0x0000001a3c40723c */ /* 0x000fe40000001840 */
[----:B------:R-:W1:Y:S06]  /*2f80*/  MUFU.TANH R20, R20 ;  /* 0x0000001400147308 */ /* 0x000e6c0000002400 */
[C---:B--2---:R-:W-:Y:S02]  /*2f90*/  HMMA.16816.F32 R28, R40.reuse, R16, R28 ;  /* 0x00000010281c723c */ /* 0x044fe4000000181c */
[----:B------:R-:W2:Y:S06]  /*2fa0*/  MUFU.TANH R21, R21 ;  /* 0x0000001500157308 */ /* 0x000eac0000002400 */
[----:B------:R-:W-:Y:S01]  /*2fb0*/  HMMA.16816.F32 R12, R40, R18, R12 ;  /* 0x00000012280c723c */ /* 0x000fe2000000180c */
[----:B------:R1:W2:Y:S01]  /*2fc0*/  LDSM.16.M88.4 R16, [R2+0xb800] ;  /* 0x00b800000210783b */ /* 0x0002a20000000200 */
[----:B------:R-:W1:Y:S01]  /*2fd0*/  MUFU.TANH R22, R22 ;  /* 0x0000001600167308 */ /* 0x000e620000002400 */
[----:B------:R-:W-:-:S05]  /*2fe0*/  DEPBAR.LE SB0, 0x0 ;  /* 0x000080000000791a */ /* 0x000fca0000000000 */
[C---:B-----5:R-:W-:Y:S02]  /*2ff0*/  HMMA.16816.F32 R52, R36.reuse, R48, R52 ;  /* 0x000000302434723c */ /* 0x060fe40000001834 */
[----:B------:R-:W1:Y:S01]  /*3000*/  MUFU.TANH R23, R23 ;  /* 0x0000001700177308 */ /* 0x000e620000002400 */
[----:B------:R-:W-:Y:S01]  /*3010*/  FMUL.FTZ R24, R28, UR4 ;  /* 0x000000041c187c20 */ /* 0x000fe20008410000 */
[----:B------:R-:W-:Y:S01]  /*3020*/  FMUL.FTZ R25, R29, UR4 ;  /* 0x000000041d197c20 */ /* 0x000fe20008410000 */
[----:B------:R-:W-:Y:S01]  /*3030*/  FMUL.FTZ R28, R30, UR4 ;  /* 0x000000041e1c7c20 */ /* 0x000fe20008410000 */
[----:B------:R-:W-:Y:S02]  /*3040*/  FMUL.FTZ R29, R31, UR4 ;  /* 0x000000041f1d7c20 */ /* 0x000fe40008410000 */
[----:B------:R-:W-:Y:S02]  /*3050*/  HMMA.16816.F32 R64, R36, R50, R64 ;  /* 0x000000322440723c */ /* 0x000fe40000001840 */
[----:B------:R-:W2:Y:S01]  /*3060*/  MUFU.TANH R24, R24 ;  /* 0x0000001800187308 */ /* 0x000ea20000002400 */
[----:B------:R-:W-:Y:S01]  /*3070*/  FMUL.FTZ R12, R12, UR4 ;  /* 0x000000040c0c7c20 */ /* 0x000fe20008410000 */
[----:B------:R-:W-:-:S04]  /*3080*/  FMUL.FTZ R14, R14, UR4 ;  /* 0x000000040e0e7c20 */ /* 0x000fc80008410000 */
[----:B---3--:R-:W-:Y:S01]  /*3090*/  HMMA.16816.F32 R68, R44, R32, R68 ;  /* 0x000000202c44723c */ /* 0x008fe20000001844 */
[----:B-1----:R-:W-:Y:S01]  /*30a0*/  SHF.R.U32.HI R2, RZ, 0x2, R186 ;  /* 0x00000002ff027819 */ /* 0x002fe200000116ba */
[----:B------:R-:W1:Y:S03]  /*30b0*/  MUFU.TANH R25, R25 ;  /* 0x0000001900197308 */ /* 0x000e660000002400 */
[----:B------:R-:W-:-:S03]  /*30c0*/  LOP3.LUT R2, R2, 0x7, RZ, 0xc0, !PT ;  /* 0x0000000702027812 */ /* 0x000fc600078ec0ff */
[C---:B------:R-:W-:Y:S02]  /*30d0*/  HMMA.16816.F32 R56, R44.reuse, R34, R56 ;  /* 0x000000222c38723c */ /* 0x040fe40000001838 */
[----:B------:R-:W3:Y:S06]  /*30e0*/  MUFU.TANH R28, R28 ;  /* 0x0000001c001c7308 */ /* 0x000eec0000002400 */
[----:B----4-:R-:W-:Y:S01]  /*30f0*/  HMMA.16816.F32 R52, R44, R4, R52 ;  /* 0x000000042c34723c */ /* 0x010fe20000001834 */
[----:B------:R-:W-:Y:S01]  /*3100*/  LOP3.LUT R4, R188, 0x1f0, RZ, 0xc0, !PT ;  /* 0x000001f0bc047812 */ /* 0x000fe200078ec0ff */
[----:B------:R-:W4:Y:S03]  /*3110*/  MUFU.TANH R29, R29 ;  /* 0x0000001d001d7308 */ /* 0x000f260000002400 */
[----:B------:R-:W-:-:S03]  /*3120*/  IADD3 R83, PT, PT, R4, 0x1, R83 ;  /* 0x0000000104537810 */ /* 0x000fc60007ffe053 */
[----:B------:R-:W-:Y:S01]  /*3130*/  HMMA.16816.F32 R64, R44, R6, R64 ;  /* 0x000000062c40723c */ /* 0x000fe20000001840 */
[----:B------:R-:W-:Y:S01]  /*3140*/  IADD3 R2, PT, PT, -R84, R83, R2 ;  /* 0x0000005354027210 */ /* 0x000fe20007ffe102 */
[----:B------:R-:W1:Y:S03]  /*3150*/  MUFU.TANH R12, R12 ;  /* 0x0000000c000c7308 */ /* 0x000e660000002400 */
[----:B------:R-:W-:-:S03]  /*3160*/  IADD3 R2, PT, PT, R2, UR14, R79 ;  /* 0x0000000e02027c10 */ /* 0x000fc6000fffe04f */
[C---:B------:R-:W-:Y:S01]  /*3170*/  HMMA.16816.F32 R68, R40.reuse, R8, R68 ;  /* 0x000000082844723c */ /* 0x040fe20000001844 */
[----:B------:R-:W-:Y:S01]  /*3180*/  FMUL.FTZ R8, R13, UR4 ;  /* 0x000000040d087c20 */ /* 0x000fe20008410000 */
[----:B------:R-:W-:Y:S01]  /*3190*/  FMUL.FTZ R9, R15, UR4 ;  /* 0x000000040f097c20 */ /* 0x000fe20008410000 */
[----:B------:R-:W1:Y:S01]  /*31a0*/  MUFU.TANH R14, R14 ;  /* 0x0000000e000e7308 */ /* 0x000e620000002400 */
[C---:B------:R-:W-:Y:S02]  /*31b0*/  VIMNMX R133, PT, PT, R2.reuse, R79, PT ;  /* 0x0000004f02857248 */ /* 0x040fe40003fe0100 */
[----:B------:R-:W-:Y:S02]  /*31c0*/  VIADDMNMX R2, R2, 0x8, R79, PT ;  /* 0x0000000802027846 */ /* 0x000fe4000380014f */
[C---:B------:R-:W-:Y:S03]  /*31d0*/  HMMA.16816.F32 R56, R40.reuse, R10, R56 ;  /* 0x0000000a2838723c */ /* 0x040fe60000001838 */
[----:B------:R-:W1:Y:S05]  /*31e0*/  MUFU.TANH R8, R8 ;  /* 0x0000000800087308 */ /* 0x000e6a0000002400 */
        /* <DEDUP_REMOVED lines=48> */
.L_x_1823:
[----:B------:R-:W2:Y:S01]  /*34f0*/  LDC R5, c[0x0][0x4f0] ;  /* 0x00013c00ff057b82 */ /* 0x000ea20000000800 */
[----:B------:R-:W-:Y:S01]  /*3500*/  IADD3 R16, PT, PT, R136, -0x80, RZ ;  /* 0xffffff8088107810 */ /* 0x000fe20007ffe0ff */
[----:B------:R-:W3:Y:S01]  /*3510*/  LDCU.64 UR6, c[0x0][0x3a0] ;  /* 0x00007400ff0677ac */ /* 0x000ee20008000a00 */
[----:B------:R-:W-:Y:S02]  /*3520*/  IABS R10, R138 ;  /* 0x0000008a000a7213 */ /* 0x000fe40000000000 */
[----:B------:R-:W-:Y:S02]  /*3530*/  IABS R6, R16 ;  /* 0x0000001000067213 */ /* 0x000fe40000000000 */
[-C--:B--2---:R-:W-:Y:S02]  /*3540*/  IABS R4, R5.reuse ;  /* 0x0000000500047213 */ /* 0x084fe40000000000 */
[----:B------:R-:W-:Y:S02]  /*3550*/  LOP3.LUT R16, R16, R5, RZ, 0x3c, !PT ;  /* 0x0000000510107212 */ /* 0x000fe400078e3cff */
        /* <DEDUP_REMOVED lines=52> */
.L_x_1824:
        /* <DEDUP_REMOVED lines=25> */
.L_x_1822:
[----:B------:R-:W-:Y:S01]  /*3a30*/  IMAD.SHL.U32 R3, R186, 0x2, RZ ;  /* 0x00000002ba037824 */ /* 0x000fe200078e00ff */
[----:B------:R-:W3:Y:S01]  /*3a40*/  LDCU UR4, c[0x0][0x45c] ;  /* 0x00008b80ff0477ac */ /* 0x000ee20008000800 */
[----:B------:R-:W-:Y:S01]  /*3a50*/  LOP3.LUT R187, R77, 0x200, R150, 0xf8, !PT ;  /* 0x000002004dbb7812 */ /* 0x000fe200078ef896 */
[----:B------:R-:W-:Y:S02]  /*3a60*/  IMAD.MOV.U32 R208, RZ, RZ, -0x1 ;  /* 0xffffffffffd07424 */ /* 0x000fe400078e00ff */
[----:B------:R-:W-:Y:S02]  /*3a70*/  LOP3.LUT R4, R136, 0x6, R3, 0xf8, !PT ;  /* 0x0000000688047812 */ /* 0x000fe400078ef803 */
[----:B------:R-:W-:-:S03]  /*3a80*/  LEA R187, R187, UR5, 0x1 ;  /* 0x00000005bbbb7c11 */ /* 0x000fc6000f8e08ff */
[C---:B------:R-:W-:Y:S02]  /*3a90*/  VIADD R5, R4.reuse, 0xffffffc0 ;  /* 0xffffffc004057836 */ /* 0x040fe40000000000 */
[C---:B------:R-:W-:Y:S01]  /*3aa0*/  VIADD R3, R4.reuse, 0xffffffc1 ;  /* 0xffffffc104037836 */ /* 0x040fe20000000000 */
[----:B------:R-:W-:Y:S01]  /*3ab0*/  LDSM.16.MT88.4 R124, [R187+0xc000] ;  /* 0x00c00000bb7c783b */ /* 0x000fe20000004200 */
[C---:B--2---:R-:W-:Y:S01]  /*3ac0*/  VIADD R6, R4.reuse, 0xffffffc8 ;  /* 0xffffffc804067836 */ /* 0x044fe20000000000 */
        /* <DEDUP_REMOVED lines=9> */
[--C-:B------:R-:W-:Y:S01]  /*3b60*/  IMAD.IADD R171, R160, 0x1, R187.reuse ;  /* 0x00000001a0ab7824 */ /* 0x100fe200078e02bb */
[----:B------:R-:W-:Y:S01]  /*3b70*/  FSEL R31, R74, -INF , !P4 ;  /* 0xff8000004a1f7808 */ /* 0x000fe20006000000 */
[----:B------:R-:W-:Y:S01]  /*3b80*/  IMAD.IADD R178, R76, 0x1, R187 ;  /* 0x000000014cb27824 */ /* 0x000fe200078e02bb */
[----:B------:R-:W-:Y:S01]  /*3b90*/  ISETP.GE.AND P3, PT, R6, R133, PT ;  /* 0x000000850600720c */ /* 0x000fe20003f66270 */
[----:B------:R-:W-:Y:S01]  /*3ba0*/  IMAD.IADD R169, R76, 0x1, R171 ;  /* 0x000000014ca97824 */ /* 0x000fe200078e02ab */
[----:B------:R-:W-:Y:S01]  /*3bb0*/  ISETP.GE.AND P4, PT, R6, R2, PT ;  /* 0x000000020600720c */ /* 0x000fe20003f86270 */
[----:B------:R-:W-:Y:S01]  /*3bc0*/  VIADD R6, R4, 0xffffffd0 ;  /* 0xffffffd004067836 */ /* 0x000fe20000000000 */
[----:B------:R-:W-:Y:S01]  /*3bd0*/  FSEL R73, R73, -INF , !P5 ;  /* 0xff80000049497808 */ /* 0x000fe20006800000 */
        /* <DEDUP_REMOVED lines=8> */
[----:B------:R-:W-:Y:S02]  /*3c60*/  FSEL R27, R22, -INF , !P4 ;  /* 0xff800000161b7808 */ /* 0x000fe40006000000 */
[C---:B------:R-:W-:Y:S01]  /*3c70*/  ISETP.GE.AND P3, PT, R6.reuse, R133, PT ;  /* 0x000000850600720c */ /* 0x040fe20003f66270 */
[----:B------:R-:W-:Y:S01]  /*3c80*/  LDSM.16.MT88.4 R80, [R178+0x10000] ;  /* 0x01000000b250783b */ /* 0x000fe20000004200 */
        /* <DEDUP_REMOVED lines=10> */
[----:B-1----:R-:W-:Y:S01]  /*3d30*/  LDSM.16.MT88.4 R56, [R171+0xe000] ;  /* 0x00e00000ab38783b */ /* 0x002fe20000004200 */
        /* <DEDUP_REMOVED lines=8> */
[C---:B------:R-:W-:Y:S01]  /*3dc0*/  ISETP.GE.AND P5, PT, R5.reuse, R133, PT ;  /* 0x000000850500720c */ /* 0x040fe20003fa6270 */
[----:B------:R-:W-:Y:S01]  /*3dd0*/  LDSM.16.MT88.4 R140, [R178+0xc800] ;  /* 0x00c80000b28c783b */ /* 0x000fe20000004200 */
[----:B------:R-:W-:Y:S02]  /*3de0*/  ISETP.GE.AND P1, PT, R5, R2, PT ;  /* 0x000000020500720c */ /* 0x000fe40003f26270 */
[----:B------:R-:W-:Y:S01]  /*3df0*/  FSEL R5, R12, -INF , !P3 ;  /* 0xff8000000c057808 */ /* 0x000fe20005800000 */
[----:B------:R-:W-:Y:S01]  /*3e00*/  VIADD R12, R4, 0xfffffff0 ;  /* 0xfffffff0040c7836 */ /* 0x000fe20000000000 */
[----:B------:R-:W-:Y:S02]  /*3e10*/  FMNMX3.FTZ R20, R3, R73, R33, !PT ;  /* 0x0000004903147276 */ /* 0x000fe40007810021 */
[----:B------:R-:W-:Y:S02]  /*3e20*/  ISETP.GE.AND P3, PT, R6, R133, PT ;  /* 0x000000850600720c */ /* 0x000fe40003f66270 */
[----:B------:R-:W-:-:S02]  /*3e30*/  FSEL R17, R8, -INF , !P5 ;  /* 0xff80000008117808 */ /* 0x000fc40006800000 */
[----:B------:R-:W-:Y:S01]  /*3e40*/  FSEL R11, R14, -INF , !P4 ;  /* 0xff8000000e0b7808 */ /* 0x000fe20006000000 */
[----:B------:R-:W-:Y:S01]  /*3e50*/  VIADD R14, R4, 0xffffffe9 ;  /* 0xffffffe9040e7836 */ /* 0x000fe20000000000 */
[----:B------:R-:W-:Y:S02]  /*3e60*/  FMNMX3.FTZ R8, R20, R21, R19, !PT ;  /* 0x0000001514087276 */ /* 0x000fe40007810013 */
[-C--:B------:R-:W-:Y:S02]  /*3e70*/  ISETP.GE.AND P5, PT, R18, R133.reuse, PT ;  /* 0x000000851200720c */ /* 0x080fe40003fa6270 */
[----:B------:R-:W-:Y:S02]  /*3e80*/  FSEL R213, R213, -INF , !P3 ;  /* 0xff800000d5d57808 */ /* 0x000fe40005800000 */
[----:B------:R-:W-:Y:S02]  /*3e90*/  ISETP.GE.AND P3, PT, R16, R133, PT ;  /* 0x000000851000720c */ /* 0x000fe40003f66270 */
[----:B------:R-:W-:-:S02]  /*3ea0*/  FMNMX3.FTZ R8, R8, R7, R5, !PT ;  /* 0x0000000708087276 */ /* 0x000fc40007810005 */
        /* <DEDUP_REMOVED lines=21> */
[----:B------:R-:W-:Y:S02]  /*4000*/  FMNMX.FTZ R8, R201, R8, !PT ;  /* 0x00000008c9087209 */ /* 0x000fe40007810000 */
[----:B------:R-:W-:Y:S02]  /*4010*/  FMNMX3.FTZ R18, R18, R23, R15, !PT ;  /* 0x0000001712127276 */ /* 0x000fe4000781000f */
[----:B------:R-:W-:Y:S01]  /*4020*/  FSEL R9, R9, -INF , !P1 ;  /* 0xff80000009097808 */ /* 0x000fe20004800000 */
[----:B------:R-:W1:Y:S01]  /*4030*/  SHFL.BFLY PT, R25, R8, 0x2, 0x1f ;  /* 0x0c401f0008197f89 */ /* 0x000e6200000e0000 */
[----:B------:R-:W-:Y:S02]  /*4040*/  ISETP.GE.AND P1, PT, R16, R2, PT ;  /* 0x000000021000720c */ /* 0x000fe40003f26270 */
[----:B------:R-:W-:-:S02]  /*4050*/  FSEL R147, R147, -INF , !P4 ;  /* 0xff80000093937808 */ /* 0x000fc40006000000 */
[----:B------:R-:W-:Y:S02]  /*4060*/  FMNMX3.FTZ R18, R18, R13, R11, !PT ;  /* 0x0000000d12127276 */ /* 0x000fe4000781000b */
[-C--:B------:R-:W-:Y:S02]  /*4070*/  ISETP.GE.AND P5, PT, R14, R2.reuse, PT ;  /* 0x000000020e00720c */ /* 0x080fe40003fa6270 */
[----:B------:R-:W-:Y:S02]  /*4080*/  ISETP.GE.AND P4, PT, R12, R2, PT ;  /* 0x000000020c00720c */ /* 0x000fe40003f86270 */
[----:B------:R-:W-:Y:S02]  /*4090*/  FSEL R145, R145, -INF , !P3 ;  /* 0xff80000091917808 */ /* 0x000fe40005800000 */
[----:B------:R-:W-:Y:S02]  /*40a0*/  FSEL R211, R211, -INF , !P1 ;  /* 0xff800000d3d37808 */ /* 0x000fe40004800000 */
[----:B------:R-:W-:-:S02]  /*40b0*/  FMNMX3.FTZ R18, R18, R9, R147, !PT ;  /* 0x0000000912127276 */ /* 0x000fc40007810093 */
[-C--:B------:R-:W-:Y:S02]  /*40c0*/  ISETP.GE.AND P3, PT, R10, R2.reuse, PT ;  /* 0x000000020a00720c */ /* 0x080fe40003f66270 */
[-C--:B------:R-:W-:Y:S02]  /*40d0*/  ISETP.GE.AND P1, PT, R6, R2.reuse, PT ;  /* 0x000000020600720c */ /* 0x080fe40003f26270 */
[----:B------:R-:W-:Y:S02]  /*40e0*/  FSEL R183, R183, -INF , !P5 ;  /* 0xff800000b7b77808 */ /* 0x000fe40006800000 */
[----:B------:R-:W-:Y:S02]  /*40f0*/  FSEL R193, R193, -INF , !P4 ;  /* 0xff800000c1c17808 */ /* 0x000fe40006000000 */
[----:B------:R-:W-:Y:S02]  /*4100*/  FMNMX3.FTZ R18, R18, R145, R211, !PT ;  /* 0x0000009112127276 */ /* 0x000fe400078100d3 */
[----:B------:R-:W-:-:S02]  /*4110*/  ISETP.GE.AND P4, PT, R4, R2, PT ;  /* 0x000000020400720c */ /* 0x000fc40003f86270 */
[----:B------:R-:W-:Y:S02]  /*4120*/  FSEL R191, R191, -INF , !P3 ;  /* 0xff800000bfbf7808 */ /* 0x000fe40005800000 */
[----:B------:R-:W-:Y:S02]  /*4130*/  FSEL R181, R181, -INF , !P1 ;  /* 0xff800000b5b57808 */ /* 0x000fe40004800000 */
[----:B------:R-:W-:Y:S02]  /*4140*/  FMNMX3.FTZ R18, R18, R183, R193, !PT ;  /* 0x000000b712127276 */ /* 0x000fe400078100c1 */
[----:B------:R-:W-:Y:S02]  /*4150*/  FSEL R177, R177, -INF , !P4 ;  /* 0xff800000b1b17808 */ /* 0x000fe40006000000 */
[----:B------:R-:W-:Y:S02]  /*4160*/  FMNMX3.FTZ R6, R18, R191, R181, !PT ;  /* 0x000000bf12067276 */ /* 0x000fe400078100b5 */
[----:B-1----:R-:W-:-:S02]  /*4170*/  FMNMX.FTZ R29, R8, R25, !PT ;  /* 0x00000019081d7209 */ /* 0x002fc40007810000 */
        /* <DEDUP_REMOVED lines=18> */
[----:B------:R-:W-:Y:S01]  /*42a0*/  LDSM.16.MT88.4 R32, [R178+0x10800] ;  /* 0x01080000b220783b */ /* 0x000fe20000004200 */
[--C-:B------:R-:W-:Y:S01]  /*42b0*/  FFMA.FTZ R172, R179, UR4, -R182.reuse ;  /* 0x00000004b3ac7c23 */ /* 0x100fe200080108b6 */
[--C-:B------:R-:W-:Y:S01]  /*42c0*/  FFMA.FTZ R170, R213, UR4, -R182.reuse ;  /* 0x00000004d5aa7c23 */ /* 0x100fe200080108b6 */
[--C-:B------:R-:W-:Y:S01]  /*42d0*/  FFMA.FTZ R173, R173, UR4, -R182.reuse ;  /* 0x00000004adad7c23 */ /* 0x100fe200080108b6 */
[----:B------:R-:W-:Y:S01]  /*42e0*/  LDSM.16.MT88.4 R16, [R171+0xe800] ;  /* 0x00e80000ab10783b */ /* 0x000fe20000004200 */
[----:B------:R-:W2:Y:S01]  /*42f0*/  MUFU.EX2 R165, R165 ;  /* 0x000000a500a57308 */ /* 0x000ea20000000800 */
[--C-:B------:R-:W-:Y:S01]  /*4300*/  FFMA.FTZ R175, R175, UR4, -R182.reuse ;  /* 0x00000004afaf7c23 */ /* 0x100fe200080108b6 */
        /* <DEDUP_REMOVED lines=8> */
[----:B------:R-:W-:Y:S04]  /*4390*/  MUFU.EX2 R162, R162 ;  /* 0x000000a200a27308 */ /* 0x000fe80000000800 */
[----:B------:R-:W-:-:S02]  /*43a0*/  FSEL R176, R176, RZ, P1 ;  /* 0x000000ffb0b07208 */ /* 0x000fc40000800000 */
        /* <DEDUP_REMOVED lines=10> */
[----:B------:R-:W3:Y:S01]  /*4450*/  LDSM.16.MT88.4 R12, [R171+0xc800] ;  /* 0x00c80000ab0c783b */ /* 0x000ee20000004200 */
[--C-:B------:R-:W-:Y:S01]  /*4460*/  FFMA.FTZ R153, R11, UR4, -R176.reuse ;  /* 0x000000040b997c23 */ /* 0x100fe200080108b0 */
[--C-:B------:R-:W-:Y:S01]  /*4470*/  FFMA.FTZ R152, R9, UR4, -R176.reuse ;  /* 0x0000000409987c23 */ /* 0x100fe200080108b0 */
[--C-:B------:R-:W-:Y:S01]  /*4480*/  FFMA.FTZ R174, R147, UR4, -R176.reuse ;  /* 0x0000000493ae7c23 */ /* 0x100fe200080108b0 */
[----:B------:R-:W4:Y:S01]  /*4490*/  LDSM.16.MT88.4 R8, [R187+0xe800] ;  /* 0x00e80000bb08783b */ /* 0x000f220000004200 */
[--C-:B------:R-:W-:Y:S01]  /*44a0*/  FFMA.FTZ R179, R145, UR4, -R176.reuse ;  /* 0x0000000491b37c23 */ /* 0x100fe200080108b0 */
[--C-:B------:R-:W-:Y:S01]  /*44b0*/  FFMA.FTZ R180, R211, UR4, -R176.reuse ;  /* 0x00000004d3b47c23 */ /* 0x100fe200080108b0 */
[----:B------:R-:W5:Y:S01]  /*44c0*/  MUFU.EX2 R167, R167 ;  /* 0x000000a700a77308 */ /* 0x000f620000000800 */
        /* <DEDUP_REMOVED lines=9> */
[----:B------:R-:W-:Y:S01]  /*4560*/  LDSM.16.MT88.4 R24, [R169+0xc800] ;  /* 0x00c80000a918783b */ /* 0x000fe20000004200 */
[----:B------:R-:W-:-:S03]  /*4570*/  FADD.FTZ R165, R166, R165 ;  /* 0x000000a5a6a57221 */ /* 0x000fc60000010000 */
[----:B------:R-:W-:Y:S02]  /*4580*/  LDSM.16.MT88.4 R144, [R178+0xd000] ;  /* 0x00d00000b290783b */ /* 0x000fe40000004200 */
[----:B------:R-:W2:Y:S01]  /*4590*/  MUFU.EX2 R163, R163 ;  /* 0x000000a300a37308 */ /* 0x000ea20000000800 */
[----:B-----5:R-:W-:Y:S01]  /*45a0*/  F2FP.F16.F32.PACK_AB R97, R167, R168 ;  /* 0x000000a8a761723e */ /* 0x020fe200000000ff */
[----:B------:R-:W-:-:S06]  /*45b0*/  FADD.FTZ R167, R168, R167 ;  /* 0x000000a7a8a77221 */ /* 0x000fcc0000010000 */
[----:B------:R-:W-:Y:S08]  /*45c0*/  MUFU.EX2 R159, R159 ;  /* 0x0000009f009f7308 */ /* 0x000ff00000000800 */
[----:B------:R-:W5:Y:S01]  /*45d0*/  MUFU.EX2 R158, R158 ;  /* 0x0000009e009e7308 */ /* 0x000f620000000800 */
[----:B--2---:R-:W-:-:S07]  /*45e0*/  F2FP.F16.F32.PACK_AB R99, R163, R164 ;  /* 0x000000a4a363723e */ /* 0x004fce00000000ff */
        /* <DEDUP_REMOVED lines=45> */
[----:B-----5:R-:W-:-:S02]  /*48c0*/  F2FP.F16.F32.PACK_AB R4, R158, R159 ;  /* 0x0000009f9e04723e */ /* 0x020fc400000000ff */
[----:B--2---:R-:W-:-:S05]  /*48d0*/  F2FP.F16.F32.PACK_AB R5, R156, R157 ;  /* 0x0000009d9c05723e */ /* 0x004fca00000000ff */
[----:B------:R-:W-:Y:S01]  /*48e0*/  HMMA.16816.F32 R96, R96, R6, RZ ;  /* 0x000000066060723c */ /* 0x000fe200000018ff */
[----:B------:R-:W-:Y:S02]  /*48f0*/  F2FP.F16.F32.PACK_AB R6, R154, R155 ;  /* 0x0000009b9a06723e */ /* 0x000fe400000000ff */
        /* <DEDUP_REMOVED lines=73> */
[----:B------:R-:W4:Y:S07]  /*4d90*/  LDSM.16.MT88.4 R20, [R169+0xd800] ;  /* 0x00d80000a914783b */ /* 0x000f2e0000004200 */
        /* <DEDUP_REMOVED lines=13> */
[----:B----4-:R-:W-:Y:S01]  /*4e70*/  HMMA.16816.F32 R104, R4, R20, R104 ;  /* 0x000000140468723c */ /* 0x010fe20000001868 */
[----:B------:R-:W-:-:S04]  /*4e80*/  FADD.FTZ R20, R164, R167 ;  /* 0x000000a7a4147221 */ /* 0x000fc80000010000 */
[----:B------:R-:W-:-:S03]  /*4e90*/  FADD.FTZ R20, R163, R20 ;  /* 0x00000014a3147221 */ /* 0x000fc60000010000 */
[----:B-1----:R-:W-:Y:S01]  /*4ea0*/  HMMA.16816.F32 R36, R4, R16, R36 ;  /* 0x000000100424723c */ /* 0x002fe20000001824 */
[----:B------:R-:W-:-:S04]  /*4eb0*/  FADD.FTZ R157, R157, R20 ;  /* 0x000000149d9d7221 */ /* 0x000fc80000010000 */
[----:B------:R-:W-:-:S03]  /*4ec0*/  FADD.FTZ R156, R156, R157 ;  /* 0x0000009d9c9c7221 */ /* 0x000fc60000010000 */
[C---:B------:R-:W-:Y:S01]  /*4ed0*/  HMMA.16816.F32 R40, R4.reuse, R18, R40 ;  /* 0x000000120428723c */ /* 0x040fe20000001828 */
[----:B------:R-:W1:Y:S07]  /*4ee0*/  LDSM.16.MT88.4 R16, [R169+0x11800] ;  /* 0x01180000a910783b */ /* 0x000e6e0000004200 */
[----:B--2---:R-:W-:Y:S01]  /*4ef0*/  HMMA.16816.F32 R60, R4, R12, R60 ;  /* 0x0000000c043c723c */ /* 0x004fe2000000183c */
        /* <DEDUP_REMOVED lines=105> */
.L_x_1826:
[----:B------:R-:W-:Y:S01]  /*5590*/  UMOV UR4, URZ ;  /* 0x000000ff00047c82 */ /* 0x000fe20008000000 */
[----:B------:R-:W-:Y:S01]  /*55a0*/  IMAD.SHL.U32 R4, R148, 0x40, RZ ;  /* 0x0000004094047824 */ /* 0x000fe200078e00ff */
[----:B------:R-:W-:-:S05]  /*55b0*/  IADD3 R5, P1, PT, RZ, -UR4, RZ ;  /* 0x80000004ff057c10 */ /* 0x000fca000ff3e0ff */
[----:B------:R-:W-:-:S05]  /*55c0*/  IMAD.X R4, RZ, RZ, ~R4, P1 ;  /* 0x000000ffff047224 */ /* 0x000fca00008e0e04 */
[----:B------:R-:W-:-:S04]  /*55d0*/  SHF.R.S64 R5, R5, 0x1f, R4 ;  /* 0x0000001f05057819 */ /* 0x000fc80000001004 */
[----:B------:R-:W-:-:S04]  /*55e0*/  IADD3 R200, P1, PT, R5, R200, RZ ;  /* 0x000000c805c87210 */ /* 0x000fc80007f3e0ff */
[----:B------:R-:W-:-:S09]  /*55f0*/  LEA.HI.X.SX32 R199, R4, R199, 0x1, P1 ;  /* 0x000000c704c77211 */ /* 0x000fd200008f0eff */
.L_x_1827:
[----:B------:R-:W1:Y:S01]  /*5600*/  LDCU.64 UR6, c[0x0][0x3c0] ;  /* 0x00007800ff0677ac */ /* 0x000e620008000a00 */
[----:B------:R-:W-:Y:S01]  /*5610*/  LOP3.LUT R5, R137, 0x1f8, RZ, 0xc0, !PT ;  /* 0x000001f889057812 */ /* 0x000fe200078ec0ff */
[----:B------:R-:W-:Y:S01]  /*5620*/  IMAD.SHL.U32 R185, R186, 0x20, RZ ;  /* 0x00000020bab97824 */ /* 0x000fe200078e00ff */
[----:B------:R-:W-:Y:S01]  /*5630*/  SHF.R.U32.HI R188, RZ, 0x1, R186 ;  /* 0x00000001ffbc7819 */ /* 0x000fe200000116ba */
[----:B------:R-:W-:Y:S01]  /*5640*/  IMAD.MOV.U32 R12, RZ, RZ, R200 ;  /* 0x000000ffff0c7224 */ /* 0x000fe200078e00c8 */
[----:B------:R-:W-:Y:S01]  /*5650*/  LOP3.LUT R4, R5, 0x38, R186, 0x78, !PT ;  /* 0x0000003805047812 */ /* 0x000fe200078e78ba */
[----:B------:R-:W-:Y:S01]  /*5660*/  IMAD.MOV.U32 R13, RZ, RZ, R199 ;  /* 0x000000ffff0d7224 */ /* 0x000fe200078e00c7 */
[----:B------:R-:W-:Y:S01]  /*5670*/  LOP3.LUT R185, R185, 0x7c00, RZ, 0xc0, !PT ;  /* 0x00007c00b9b97812 */ /* 0x000fe200078ec0ff */
[----:B------:R-:W-:Y:S01]  /*5680*/  IMAD.MOV.U32 R190, RZ, RZ, 0x20 ;  /* 0x00000020ffbe7424 */ /* 0x000fe200078e00ff */
[----:B------:R-:W-:Y:S02]  /*5690*/  LOP3.LUT R137, R4, 0x1e00, R137, 0xf8, !PT ;  /* 0x00001e0004897812 */ /* 0x000fe400078ef889 */
[----:B------:R-:W-:-:S02]  /*56a0*/  LOP3.LUT R4, R188, 0x8, RZ, 0xc0, !PT ;  /* 0x00000008bc047812 */ /* 0x000fc400078ec0ff */
[----:B------:R-:W-:Y:S01]  /*56b0*/  LEA R215, R137, UR5, 0x1 ;  /* 0x0000000589d77c11 */ /* 0x000fe2000f8e08ff */
[----:B------:R-:W-:Y:S01]  /*56c0*/  VIADD R137, R189, UR5 ;  /* 0x00000005bd897c36 */ /* 0x000fe20008000000 */
        /* <DEDUP_REMOVED lines=15> */
[----:B------:R-:W-:-:S02]  /*57c0*/  IADD3.X R7, PT, PT, R199, UR7, RZ, P1, !PT ;  /* 0x00000007c7077c10 */ /* 0x000fc40008ffe4ff */
[----:B------:R-:W-:Y:S01]  /*57d0*/  IADD3 R8, P1, PT, R6, UR4, RZ ;  /* 0x0000000406087c10 */ /* 0x000fe2000ff3e0ff */
[--C-:B------:R-:W-:Y:S02]  /*57e0*/  IMAD.IADD R193, R190, 0x1, R201.reuse ;  /* 0x00000001bec17824 */ /* 0x100fe400078e02c9 */
[----:B------:R-:W-:Y:S01]  /*57f0*/  LDGSTS.E.BYPASS.LTC128B.128 [R215+0xc800], desc[UR16][R6.64] ;  /* 0x0c80000006d77fae */ /* 0x000fe2000b981a10 */
[----:B------:R-:W-:Y:S01]  /*5800*/  IADD3.X R9, PT, PT, R7, UR7, RZ, P1, !PT ;  /* 0x0000000707097c10 */ /* 0x000fe20008ffe4ff */
[----:B------:R-:W-:Y:S01]  /*5810*/  IMAD.IADD R191, R160, 0x1, R201 ;  /* 0x00000001a0bf7824 */ /* 0x000fe200078e02c9 */
[----:B------:R-:W-:Y:S01]  /*5820*/  IADD3 R10, P1, PT, R8, UR4, RZ ;  /* 0x00000004080a7c10 */ /* 0x000fe2000ff3e0ff */
[----:B------:R-:W-:Y:S01]  /*5830*/  LDGSTS.E.BYPASS.LTC128B.128 [R215+0xe800], desc[UR16][R6.64+0x80] ;  /* 0x0e80008006d77fae */ /* 0x000fe2000b981a10 */
[----:B------:R-:W1:Y:S01]  /*5840*/  LDCU UR4, c[0x0][0x50c] ;  /* 0x0000a180ff0477ac */ /* 0x000e620008000800 */
[C---:B------:R-:W-:Y:S01]  /*5850*/  IMAD.IADD R192, R190.reuse, 0x1, R191 ;  /* 0x00000001bec07824 */ /* 0x040fe200078e02bf */
[----:B------:R-:W-:Y:S01]  /*5860*/  IADD3.X R11, PT, PT, R9, UR7, RZ, P1, !PT ;  /* 0x00000007090b7c10 */ /* 0x000fe20008ffe4ff */
[----:B------:R-:W-:Y:S01]  /*5870*/  LDGSTS.E.BYPASS.LTC128B.128 [R215+0x10800], desc[UR16][R6.64+0x100] ;  /* 0x1080010006d77fae */ /* 0x000fe2000b981a10 */
[----:B------:R-:W-:-:S03]  /*5880*/  IMAD.IADD R190, R190, 0x1, R137 ;  /* 0x00000001bebe7824 */ /* 0x000fc600078e0289 */
        /* <DEDUP_REMOVED lines=10> */
[----:B------:R-:W1:Y:S04]  /*5930*/  LDSM.16.M88.4 R168, [R189+UR5+0x7800] ;  /* 0x00780005bda8783b */ /* 0x000e680008000200 */
[----:B------:R-:W-:Y:S04]  /*5940*/  LDSM.16.M88.4 R164, [R138+0x6000] ;  /* 0x006000008aa4783b */ /* 0x000fe80000000200 */
[----:B--2---:R-:W2:Y:S04]  /*5950*/  LDSM.16.M88.4 R8, [R193] ;  /* 0x00000000c108783b */ /* 0x004ea80000000200 */
        /* <DEDUP_REMOVED lines=123> */
[----:B------:R-:W-:Y:S08]  /*6110*/  HMMA.16816.F32 R180, R156, R24, R180 ;  /* 0x000000189cb4723c */ /* 0x000ff000000018b4 */
[----:B--2---:R-:W-:Y:S08]  /*6120*/  HMMA.16816.F32 R144, R16, R8, R144 ;  /* 0x000000081090723c */ /* 0x004ff00000001890 */
[----:B------:R-:W-:Y:S01]  /*6130*/  HMMA.16816.F32 R148, R156, R26, R148 ;  /* 0x0000001a9c94723c */ /* 0x000fe20000001894 */
[----:B------:R-:W2:Y:S02]  /*6140*/  LDSM.16.M88.4 R24, [R189+UR5+0xb800] ;  /* 0x00b80005bd18783b */ /* 0x000ea40008000200 */
[----:B------:R-:W-:Y:S01]  /*6150*/  FMUL.FTZ R172, R180, UR4 ;  /* 0x00000004b4ac7c20 */ /* 0x000fe20008410000 */
[----:B------:R-:W-:Y:S01]  /*6160*/  FMUL.FTZ R175, R183, UR4 ;  /* 0x00000004b7af7c20 */ /* 0x000fe20008410000 */
[----:B------:R-:W-:Y:S01]  /*6170*/  FMUL.FTZ R174, R182, UR4 ;  /* 0x00000004b6ae7c20 */ /* 0x000fe20008410000 */
[----:B------:R-:W-:-:S02]  /*6180*/  FMUL.FTZ R173, R181, UR4 ;  /* 0x00000004b5ad7c20 */ /* 0x000fc40008410000 */
[----:B---3--:R-:W-:Y:S01]  /*6190*/  HMMA.16816.F32 R32, R28, R4, R32 ;  /* 0x000000041c20723c */ /* 0x008fe20000001820 */
[----:B------:R-:W-:Y:S07]  /*61a0*/  MUFU.TANH R172, R172 ;  /* 0x000000ac00ac7308 */ /* 0x000fee0000002400 */
[----:B------:R-:W-:Y:S01]  /*61b0*/  HMMA.16816.F32 R144, R156, R20, R144 ;  /* 0x000000149c90723c */ /* 0x000fe20000001890 */
[----:B------:R-:W-:Y:S02]  /*61c0*/  MUFU.TANH R175, R175 ;  /* 0x000000af00af7308 */ /* 0x000fe40000002400 */
[----:B------:R-:W-:Y:S01]  /*61d0*/  FMUL.FTZ R148, R148, UR4 ;  /* 0x0000000494947c20 */ /* 0x000fe20008410000 */
[----:B------:R-:W-:Y:S01]  /*61e0*/  FMUL.FTZ R20, R149, UR4 ;  /* 0x0000000495147c20 */ /* 0x000fe20008410000 */
[----:B------:R-:W-:Y:S01]  /*61f0*/  FMUL.FTZ R21, R150, UR4 ;  /* 0x0000000496157c20 */ /* 0x000fe20008410000 */
[----:B------:R-:W-:-:S02]  /*6200*/  FMUL.FTZ R149, R151, UR4 ;  /* 0x0000000497957c20 */ /* 0x000fc40008410000 */
[----:B------:R-:W-:Y:S01]  /*6210*/  HMMA.16816.F32 R140, R16, R10, R140 ;  /* 0x0000000a108c723c */ /* 0x000fe2000000188c */
[----:B------:R-:W3:Y:S01]  /*6220*/  LDSM.16.M88.4 R8, [R137+0xb000] ;  /* 0x00b000008908783b */ /* 0x000ee20000000200 */
[----:B------:R-:W4:Y:S06]  /*6230*/  MUFU.TANH R148, R148 ;  /* 0x0000009400947308 */ /* 0x000f2c0000002400 */
[----:B------:R-:W-:Y:S01]  /*6240*/  HMMA.16816.F32 R164, R28, R6, R164 ;  /* 0x000000061ca4723c */ /* 0x000fe200000018a4 */
[----:B------:R-:W5:Y:S01]  /*6250*/  LDSM.16.M88.4 R4, [R138+0xb800] ;  /* 0x00b800008a04783b */ /* 0x000f620000000200 */
[----:B------:R-:W4:Y:S06]  /*6260*/  MUFU.TANH R174, R174 ;  /* 0x000000ae00ae7308 */ /* 0x000f2c0000002400 */
[----:B-1----:R-:W-:Y:S01]  /*6270*/  HMMA.16816.F32 R32, R152, R12, R32 ;  /* 0x0000000c9820723c */ /* 0x002fe20000001820 */
[----:B------:R-:W-:Y:S01]  /*6280*/  FMUL.FTZ R12, R144, UR4 ;  /* 0x00000004900c7c20 */ /* 0x000fe20008410000 */
[----:B------:R-:W-:Y:S01]  /*6290*/  MUFU.TANH R173, R173 ;  /* 0x000000ad00ad7308 */ /* 0x000fe20000002400 */
[----:B------:R-:W-:-:S05]  /*62a0*/  FMUL.FTZ R144, R146, UR4 ;  /* 0x0000000492907c20 */ /* 0x000fca0008410000 */
[----:B------:R-:W-:Y:S01]  /*62b0*/  HMMA.16816.F32 R140, R156, R22, R140 ;  /* 0x000000169c8c723c */ /* 0x000fe2000000188c */
[----:B------:R-:W-:Y:S01]  /*62c0*/  FMUL.FTZ R22, R145, UR4 ;  /* 0x0000000491167c20 */ /* 0x000fe20008410000 */
[----:B------:R1:W-:Y:S01]  /*62d0*/  MUFU.TANH R23, R12 ;  /* 0x0000000c00177308 */ /* 0x0003e20000002400 */
[----:B------:R-:W-:-:S05]  /*62e0*/  FMUL.FTZ R145, R147, UR4 ;  /* 0x0000000493917c20 */ /* 0x000fca0008410000 */
[----:B------:R-:W-:Y:S02]  /*62f0*/  HMMA.16816.F32 R164, R152, R14, R164 ;  /* 0x0000000e98a4723c */ /* 0x000fe400000018a4 */
[----:B------:R-:W-:Y:S06]  /*6300*/  MUFU.TANH R20, R20 ;  /* 0x0000001400147308 */ /* 0x000fec0000002400 */
[----:B--2---:R-:W-:Y:S02]  /*6310*/  HMMA.16816.F32 R168, R28, R24, R168 ;  /* 0x000000181ca8723c */ /* 0x004fe400000018a8 */
[----:B------:R-:W2:Y:S01]  /*6320*/  MUFU.TANH R21, R21 ;  /* 0x0000001500157308 */ /* 0x000ea20000002400 */
[----:B-1----:R-:W1:Y:S01]  /*6330*/  LDSM.16.M88.4 R12, [R137+0xb800] ;  /* 0x00b80000890c783b */ /* 0x002e620000000200 */
[----:B------:R-:W-:Y:S01]  /*6340*/  FMUL.FTZ R24, R140, UR4 ;  /* 0x000000048c187c20 */ /* 0x000fe20008410000 */
[----:B------:R-:W-:Y:S01]  /*6350*/  FMUL.FTZ R142, R142, UR4 ;  /* 0x000000048e8e7c20 */ /* 0x000fe20008410000 */
[----:B------:R-:W-:-:S02]  /*6360*/  FMUL.FTZ R25, R141, UR4 ;  /* 0x000000048d197c20 */ /* 0x000fc40008410000 */
[C---:B---3--:R-:W-:Y:S02]  /*6370*/  HMMA.16816.F32 R32, R16.reuse, R8, R32 ;  /* 0x000000081020723c */ /* 0x048fe40000001820 */
[----:B------:R-:W3:Y:S06]  /*6380*/  MUFU.TANH R149, R149 ;  /* 0x0000009500957308 */ /* 0x000eec0000002400 */
[----:B------:R-:W-:Y:S01]  /*6390*/  HMMA.16816.F32 R164, R16, R10, R164 ;  /* 0x0000000a10a4723c */ /* 0x000fe200000018a4 */
[----:B------:R-:W3:Y:S01]  /*63a0*/  LDSM.16.M88.4 R8, [R190+0xb800] ;  /* 0x00b80000be08783b */ /* 0x000ee20000000200 */
[----:B------:R-:W-:Y:S01]  /*63b0*/  MUFU.TANH R22, R22 ;  /* 0x0000001600167308 */ /* 0x000fe20000002400 */
[----:B------:R-:W-:-:S05]  /*63c0*/  DEPBAR.LE SB0, 0x0 ;  /* 0x000080000000791a */ /* 0x000fca0000000000 */
[----:B------:R-:W-:Y:S01]  /*63d0*/  HMMA.16816.F32 R176, R28, R26, R176 ;  /* 0x0000001a1cb0723c */ /* 0x000fe200000018b0 */
[----:B------:R-:W-:Y:S01]  /*63e0*/  IMAD.SHL.U32 R28, R186, 0x2, RZ ;  /* 0x00000002ba1c7824 */ /* 0x000fe200078e00ff */
[----:B------:R-:W3:Y:S06]  /*63f0*/  MUFU.TANH R144, R144 ;  /* 0x0000009000907308 */ /* 0x000eec0000002400 */
[----:B-----5:R-:W-:Y:S01]  /*6400*/  HMMA.16816.F32 R168, R152, R4, R168 ;  /* 0x0000000498a8723c */ /* 0x020fe200000018a8 */
[----:B------:R-:W-:Y:S02]  /*6410*/  IMAD.SHL.U32 R5, R0, 0x40, RZ ;  /* 0x0000004000057824 */ /* 0x000fe400078e00ff */
[----:B------:R-:W-:Y:S01]  /*6420*/  FMUL.FTZ R4, R143, UR4 ;  /* 0x000000048f047c20 */ /* 0x000fe20008410000 */
[----:B------:R-:W5:Y:S02]  /*6430*/  MUFU.TANH R145, R145 ;  /* 0x0000009100917308 */ /* 0x000f640000002400 */
[----:B------:R-:W-:-:S02]  /*6440*/  LOP3.LUT R5, R5, 0x6, R28, 0xf8, !PT ;  /* 0x0000000605057812 */ /* 0x000fc400078ef81c */
[----:B------:R-:W-:Y:S04]  /*6450*/  HMMA.16816.F32 R32, R156, R160, R32 ;  /* 0x000000a09c20723c */ /* 0x000fe80000001820 */
[----:B------:R-:W5:Y:S04]  /*6460*/  MUFU.TANH R24, R24 ;  /* 0x0000001800187308 */ /* 0x000f680000002400 */
[----:B------:R-:W-:Y:S01]  /*6470*/  HMMA.16816.F32 R176, R152, R6, R176 ;  /* 0x0000000698b0723c */ /* 0x000fe200000018b0 */
[----:B------:R-:W-:-:S03]  /*6480*/  VIADD R7, R5, 0xffffff88 ;  /* 0xffffff8805077836 */ /* 0x000fc60000000000 */
[----:B------:R5:W5:Y:S02]  /*6490*/  MUFU.TANH R147, R142 ;  /* 0x0000008e00937308 */ /* 0x000b640000002400 */
[-C--:B------:R-:W-:Y:S02]  /*64a0*/  ISETP.GE.AND P5, PT, R7, R133.reuse, PT ;  /* 0x000000850700720c */ /* 0x080fe40003fa6270 */
[----:B-1----:R-:W-:Y:S01]  /*64b0*/  HMMA.16816.F32 R168, R16, R12, R168 ;  /* 0x0000000c10a8723c */ /* 0x002fe200000018a8 */
[----:B------:R-:W-:Y:S01]  /*64c0*/  VIADD R12, R5, 0xffffff80 ;  /* 0xffffff80050c7836 */ /* 0x000fe20000000000 */
[----:B----4-:R-:W-:Y:S01]  /*64d0*/  FSEL R28, R148, -INF , !P5 ;  /* 0xff800000941c7808 */ /* 0x010fe20006800000 */
[----:B------:R-:W-:Y:S01]  /*64e0*/  FMUL.FTZ R26, R33, UR4 ;  /* 0x00000004211a7c20 */ /* 0x000fe20008410000 */
[----:B------:R-:W1:Y:S01]  /*64f0*/  MUFU.TANH R4, R4 ;  /* 0x0000000400047308 */ /* 0x000e620000002400 */
[----:B------:R-:W-:Y:S01]  /*6500*/  FMUL.FTZ R34, R34, UR4 ;  /* 0x0000000422227c20 */ /* 0x000fe20008410000 */
[----:B------:R-:W-:Y:S01]  /*6510*/  ISETP.GE.AND P4, PT, R12, R133, PT ;  /* 0x000000850c00720c */ /* 0x000fe20003f86270 */
[----:B------:R-:W-:Y:S01]  /*6520*/  FMUL.FTZ R32, R32, UR4 ;  /* 0x0000000420207c20 */ /* 0x000fe20008410000 */
[-C--:B------:R-:W-:Y:S01]  /*6530*/  ISETP.GE.AND P3, PT, R12, R2.reuse, PT ;  /* 0x000000020c00720c */ /* 0x080fe20003f66270 */
[----:B------:R-:W-:Y:S01]  /*6540*/  VIADD R12, R5, 0xffffff81 ;  /* 0xffffff81050c7836 */ /* 0x000fe20000000000 */
[----:B------:R-:W-:Y:S01]  /*6550*/  HMMA.16816.F32 R164, R156, R162, R164 ;  /* 0x000000a29ca4723c */ /* 0x000fe200000018a4 */
[----:B------:R-:W-:Y:S01]  /*6560*/  FSEL R6, R172, -INF , !P4 ;  /* 0xff800000ac067808 */ /* 0x000fe20006000000 */
[----:B------:R-:W-:Y:S01]  /*6570*/  MUFU.TANH R26, R26 ;  /* 0x0000001a001a7308 */ /* 0x000fe20000002400 */
[-C--:B------:R-:W-:Y:S01]  /*6580*/  ISETP.GE.AND P4, PT, R7, R2.reuse, PT ;  /* 0x000000020700720c */ /* 0x080fe20003f86270 */
[----:B------:R-:W-:Y:S01]  /*6590*/  FMUL.FTZ R35, R35, UR4 ;  /* 0x0000000423237c20 */ /* 0x000fe20008410000 */
[----:B------:R-:W-:-:S02]  /*65a0*/  ISETP.GE.AND P6, PT, R12, R2, PT ;  /* 0x000000020c00720c */ /* 0x000fc40003fc6270 */
[----:B------:R-:W-:Y:S01]  /*65b0*/  FSEL R7, R174, -INF , !P3 ;  /* 0xff800000ae077808 */ /* 0x000fe20005800000 */
[----:B------:R-:W-:Y:S01]  /*65c0*/  HMMA.16816.F32 R176, R16, R14, R176 ;  /* 0x0000000e10b0723c */ /* 0x000fe200000018b0 */
[----:B------:R-:W-:Y:S01]  /*65d0*/  FSEL R13, R175, -INF , !P6 ;  /* 0xff800000af0d7808 */ /* 0x000fe20007000000 */
[----:B------:R-:W4:Y:S01]  /*65e0*/  MUFU.TANH R143, R34 ;  /* 0x00000022008f7308 */ /* 0x000f220000002400 */
[----:B------:R-:W-:Y:S01]  /*65f0*/  ISETP.GE.AND P1, PT, R12, R133, PT ;  /* 0x000000850c00720c */ /* 0x000fe20003f26270 */
[----:B------:R-:W-:Y:S01]  /*6600*/  VIADD R15, R5, 0xffffffa0 ;  /* 0xffffffa0050f7836 */ /* 0x000fe20000000000 */
[----:B--2---:R-:W-:Y:S01]  /*6610*/  FSEL R21, R21, -INF , !P4 ;  /* 0xff80000015157808 */ /* 0x004fe20006000000 */
[----:B------:R-:W-:Y:S01]  /*6620*/  VIADD R16, R5, 0xffffffa1 ;  /* 0xffffffa105107836 */ /* 0x000fe20000000000 */
[----:B------:R-:W-:Y:S01]  /*6630*/  FSEL R12, R173, -INF , !P1 ;  /* 0xff800000ad0c7808 */ /* 0x000fe20004800000 */
[----:B---3--:R-:W-:Y:S01]  /*6640*/  HMMA.16816.F32 R168, R156, R8, R168 ;  /* 0x000000089ca8723c */ /* 0x008fe200000018a8 */
[C---:B------:R-:W-:Y:S01]  /*6650*/  VIADD R8, R5.reuse, 0xffffff90 ;  /* 0xffffff9005087836 */ /* 0x040fe20000000000 */
[----:B------:R-:W-:Y:S01]  /*6660*/  MUFU.TANH R180, R32 ;  /* 0x0000002000b47308 */ /* 0x000fe20000002400 */
[----:B------:R-:W-:-:S02]  /*6670*/  VIADD R9, R5, 0xffffff89 ;  /* 0xffffff8905097836 */ /* 0x000fc40000000000 */
[----:B------:R-:W-:Y:S01]  /*6680*/  FMUL.FTZ R140, R165, UR4 ;  /* 0x00000004a58c7c20 */ /* 0x000fe20008410000 */
[----:B------:R-:W-:Y:S01]  /*6690*/  FMUL.FTZ R27, R166, UR4 ;  /* 0x00000004a61b7c20 */ /* 0x000fe20008410000 */
[-C--:B------:R-:W-:Y:S01]  /*66a0*/  ISETP.GE.AND P6, PT, R8, R133.reuse, PT ;  /* 0x000000850800720c */ /* 0x080fe20003fc6270 */
[----:B-----5:R-:W-:Y:S01]  /*66b0*/  FMUL.FTZ R142, R164, UR4 ;  /* 0x00000004a48e7c20 */ /* 0x020fe20008410000 */
[-C--:B------:R-:W-:Y:S01]  /*66c0*/  ISETP.GE.AND P5, PT, R8, R2.reuse, PT ;  /* 0x000000020800720c */ /* 0x080fe20003fa6270 */
[----:B------:R-:W-:Y:S01]  /*66d0*/  VIADD R8, R5, 0xffffff91 ;  /* 0xffffff9105087836 */ /* 0x000fe20000000000 */
[CC--:B------:R-:W-:Y:S01]  /*66e0*/  ISETP.GE.AND P3, PT, R9.reuse, R133.reuse, PT ;  /* 0x000000850900720c */ /* 0x0c0fe20003f66270 */
[----:B------:R-:W2:Y:S01]  /*66f0*/  MUFU.TANH R140, R140 ;  /* 0x0000008c008c7308 */ /* 0x000ea20000002400 */
[----:B------:R-:W-:Y:S01]  /*6700*/  ISETP.GE.AND P1, PT, R9, R2, PT ;  /* 0x000000020900720c */ /* 0x000fe20003f26270 */
[----:B------:R-:W-:Y:S01]  /*6710*/  VIADD R9, R5, 0xffffff98 ;  /* 0xffffff9805097836 */ /* 0x000fe20000000000 */
[----:B------:R-:W-:Y:S01]  /*6720*/  FSEL R20, R20, -INF , !P3 ;  /* 0xff80000014147808 */ /* 0x000fe20005800000 */
[----:B------:R-:W-:Y:S01]  /*6730*/  FMUL.FTZ R167, R167, UR4 ;  /* 0x00000004a7a77c20 */ /* 0x000fe20008410000 */
[----:B------:R-:W-:-:S02]  /*6740*/  ISETP.GE.AND P4, PT, R8, R133, PT ;  /* 0x000000850800720c */ /* 0x000fc40003f86270 */
[-C--:B------:R-:W-:Y:S01]  /*6750*/  ISETP.GE.AND P3, PT, R8, R2.reuse, PT ;  /* 0x000000020800720c */ /* 0x080fe20003f66270 */
[----:B------:R-:W-:Y:S01]  /*6760*/  VIADD R8, R5, 0xffffff99 ;  /* 0xffffff9905087836 */ /* 0x000fe20000000000 */
[----:B------:R-:W-:Y:S01]  /*6770*/  FSEL R17, R149, -INF , !P1 ;  /* 0xff80000095117808 */ /* 0x000fe20004800000 */
[----:B------:R-:W-:Y:S01]  /*6780*/  FMUL.FTZ R165, R171, UR4 ;  /* 0x00000004aba57c20 */ /* 0x000fe20008410000 */
[----:B------:R-:W-:Y:S01]  /*6790*/  FSEL R174, R23, -INF , !P6 ;  /* 0xff80000017ae7808 */ /* 0x000fe20007000000 */
[----:B------:R-:W-:Y:S01]  /*67a0*/  MUFU.TANH R25, R25 ;  /* 0x0000001900197308 */ /* 0x000fe20000002400 */
[----:B------:R-:W-:Y:S01]  /*67b0*/  FSEL R173, R144, -INF , !P5 ;  /* 0xff80000090ad7808 */ /* 0x000fe20006800000 */
[----:B------:R-:W-:Y:S01]  /*67c0*/  FMUL.FTZ R168, R168, UR4 ;  /* 0x00000004a8a87c20 */ /* 0x000fe20008410000 */
[----:B------:R-:W-:Y:S01]  /*67d0*/  FSEL R146, R22, -INF , !P4 ;  /* 0xff80000016927808 */ /* 0x000fe20006000000 */
[----:B------:R-:W-:Y:S01]  /*67e0*/  FMUL.FTZ R14, R169, UR4 ;  /* 0x00000004a90e7c20 */ /* 0x000fe20008410000 */
[CC--:B------:R-:W-:Y:S01]  /*67f0*/  ISETP.GE.AND P1, PT, R9.reuse, R133.reuse, PT ;  /* 0x000000850900720c */ /* 0x0c0fe20003f26270 */
[----:B------:R-:W-:Y:S01]  /*6800*/  FMUL.FTZ R163, R170, UR4 ;  /* 0x00000004aaa37c20 */ /* 0x000fe20008410000 */
[----:B------:R-:W-:Y:S01]  /*6810*/  ISETP.GE.AND P6, PT, R9, R2, PT ;  /* 0x000000020900720c */ /* 0x000fe20003fc6270 */
[----:B------:R-:W3:Y:S01]  /*6820*/  MUFU.TANH R165, R165 ;  /* 0x000000a500a57308 */ /* 0x000ee20000002400 */
[----:B------:R-:W-:-:S02]  /*6830*/  ISETP.GE.AND P5, PT, R8, R133, PT ;  /* 0x000000850800720c */ /* 0x000fc40003fa6270 */
[-C--:B------:R-:W-:Y:S02]  /*6840*/  ISETP.GE.AND P4, PT, R8, R2.reuse, PT ;  /* 0x000000020800720c */ /* 0x080fe40003f86270 */
[----:B------:R-:W-:Y:S01]  /*6850*/  HMMA.16816.F32 R8, R156, R10, R176 ;  /* 0x0000000a9c08723c */ /* 0x000fe200000018b0 */
[----:B------:R-:W-:Y:S02]  /*6860*/  FSEL R179, R145, -INF , !P3 ;  /* 0xff80000091b37808 */ /* 0x000fe40005800000 */
[----:B------:R-:W-:Y:S01]  /*6870*/  FSEL R172, R24, -INF , !P1 ;  /* 0xff80000018ac7808 */ /* 0x000fe20004800000 */
[----:B------:R-:W5:Y:S01]  /*6880*/  MUFU.TANH R27, R27 ;  /* 0x0000001b001b7308 */ /* 0x000f620000002400 */
[----:B------:R-:W-:Y:S02]  /*6890*/  FSEL R147, R147, -INF , !P6 ;  /* 0xff80000093937808 */ /* 0x000fe40007000000 */
[----:B-1----:R-:W-:Y:S01]  /*68a0*/  FSEL R145, R4, -INF , !P4 ;  /* 0xff80000004917808 */ /* 0x002fe20006000000 */
[----:B------:R-:W-:Y:S01]  /*68b0*/  VIADD R4, R5, 0xffffffa9 ;  /* 0xffffffa905047836 */ /* 0x000fe20000000000 */
[----:B------:R-:W-:-:S02]  /*68c0*/  ISETP.GE.AND P1, PT, R15, R2, PT ;  /* 0x000000020f00720c */ /* 0x000fc40003f26270 */
[-C--:B------:R-:W-:Y:S01]  /*68d0*/  ISETP.GE.AND P6, PT, R16, R133.reuse, PT ;  /* 0x000000851000720c */ /* 0x080fe20003fc6270 */
[----:B------:R-:W1:Y:S01]  /*68e0*/  MUFU.TANH R141, R35 ;  /* 0x00000023008d7308 */ /* 0x000e620000002400 */
[----:B----4-:R-:W-:Y:S02]  /*68f0*/  FSEL R143, R143, -INF , !P1 ;  /* 0xff8000008f8f7808 */ /* 0x010fe40004800000 */
[----:B------:R-:W-:Y:S02]  /*6900*/  FSEL R178, R26, -INF , !P6 ;  /* 0xff8000001ab27808 */ /* 0x000fe40007000000 */
[C---:B------:R-:W-:Y:S02]  /*6910*/  ISETP.GE.AND P1, PT, R4.reuse, R133, PT ;  /* 0x000000850400720c */ /* 0x040fe40003f26270 */
[----:B------:R-:W-:Y:S01]  /*6920*/  ISETP.GE.AND P6, PT, R4, R2, PT ;  /* 0x000000020400720c */ /* 0x000fe20003fc6270 */
[----:B------:R-:W4:Y:S01]  /*6930*/  MUFU.TANH R142, R142 ;  /* 0x0000008e008e7308 */ /* 0x000f220000002400 */
[----:B------:R-:W-:-:S02]  /*6940*/  VIADD R4, R5, 0xffffffb1 ;  /* 0xffffffb105047836 */ /* 0x000fc40000000000 */
[----:B------:R-:W-:Y:S01]  /*6950*/  FMUL.FTZ R166, R8, UR4 ;  /* 0x0000000408a67c20 */ /* 0x000fe20008410000 */
[----:B------:R-:W-:Y:S01]  /*6960*/  ISETP.GE.AND P3, PT, R15, R133, PT ;  /* 0x000000850f00720c */ /* 0x000fe20003f66270 */
[----:B------:R-:W-:Y:S02]  /*6970*/  VIADD R15, R5, 0xffffffa8 ;  /* 0xffffffa8050f7836 */ /* 0x000fe40000000000 */
[----:B------:R-:W-:Y:S01]  /*6980*/  FMUL.FTZ R9, R9, UR4 ;  /* 0x0000000409097c20 */ /* 0x000fe20008410000 */
[----:B------:R-:W-:Y:S01]  /*6990*/  FMUL.FTZ R10, R10, UR4 ;  /* 0x000000040a0a7c20 */ /* 0x000fe20008410000 */
[----:B--2---:R-:W-:Y:S01]  /*69a0*/  FSEL R140, R140, -INF , !P1 ;  /* 0xff8000008c8c7808 */ /* 0x004fe20004800000 */
[----:B------:R-:W2:Y:S01]  /*69b0*/  MUFU.TANH R175, R167 ;  /* 0x000000a700af7308 */ /* 0x000ea20000002400 */
[----:B------:R-:W-:Y:S01]  /*69c0*/  FMUL.FTZ R11, R11, UR4 ;  /* 0x000000040b0b7c20 */ /* 0x000fe20008410000 */
[----:B------:R-:W-:Y:S01]  /*69d0*/  ISETP.GE.AND P1, PT, R4, R2, PT ;  /* 0x000000020400720c */ /* 0x000fe20003f26270 */
[----:B------:R-:W-:Y:S01]  /*69e0*/  VIADD R8, R5, 0xffffffb0 ;  /* 0xffffffb005087836 */ /* 0x000fe20000000000 */
[----:B------:R-:W-:-:S02]  /*69f0*/  FSEL R180, R180, -INF , !P3 ;  /* 0xff800000b4b47808 */ /* 0x000fc40005800000 */
[-C--:B------:R-:W-:Y:S02]  /*6a00*/  ISETP.GE.AND P3, PT, R15, R2.reuse, PT ;  /* 0x000000020f00720c */ /* 0x080fe40003f66270 */
[----:B------:R-:W2:Y:S01]  /*6a10*/  MUFU.TANH R168, R168 ;  /* 0x000000a800a87308 */ /* 0x000ea20000002400 */
[----:B---3--:R-:W-:Y:S02]  /*6a20*/  FSEL R165, R165, -INF , !P1 ;  /* 0xff800000a5a57808 */ /* 0x008fe40004800000 */
[----:B------:R-:W-:Y:S02]  /*6a30*/  FSEL R144, R25, -INF , !P5 ;  /* 0xff80000019907808 */ /* 0x000fe40006800000 */
[----:B------:R-:W-:Y:S02]  /*6a40*/  ISETP.GE.U32.AND P1, PT, R0, 0x3, PT ;  /* 0x000000030000780c */ /* 0x000fe40003f26070 */
[----:B------:R-:W-:Y:S01]  /*6a50*/  ISETP.GE.AND P5, PT, R16, R2, PT ;  /* 0x000000021000720c */ /* 0x000fe20003fa6270 */
[----:B------:R-:W3:Y:S01]  /*6a60*/  MUFU.TANH R14, R14 ;  /* 0x0000000e000e7308 */ /* 0x000ee20000002400 */
[----:B------:R-:W-:-:S02]  /*6a70*/  ISETP.GE.AND P4, PT, R15, R133, PT ;  /* 0x000000850f00720c */ /* 0x000fc40003f86270 */
[----:B-----5:R-:W-:Y:S02]  /*6a80*/  FSEL R177, R27, -INF , !P3 ;  /* 0xff8000001bb17808 */ /* 0x020fe40005800000 */
[-C--:B------:R-:W-:Y:S01]  /*6a90*/  ISETP.GE.AND P3, PT, R4, R133.reuse, PT ;  /* 0x000000850400720c */ /* 0x080fe20003f66270 */
[----:B------:R-:W-:Y:S01]  /*6aa0*/  VIADD R4, R5, 0xffffffb8 ;  /* 0xffffffb805047836 */ /* 0x000fe20000000000 */
[----:B-1----:R-:W-:Y:S01]  /*6ab0*/  FSEL R141, R141, -INF , !P5 ;  /* 0xff8000008d8d7808 */ /* 0x002fe20006800000 */
[----:B------:R-:W1:Y:S01]  /*6ac0*/  MUFU.TANH R163, R163 ;  /* 0x000000a300a37308 */ /* 0x000e620000002400 */
[----:B----4-:R-:W-:Y:S01]  /*6ad0*/  FSEL R142, R142, -INF , !P4 ;  /* 0xff8000008e8e7808 */ /* 0x010fe20006000000 */
[----:B------:R-:W-:Y:S01]  /*6ae0*/  VIADD R5, R5, 0xffffffb9 ;  /* 0xffffffb905057836 */ /* 0x000fe20000000000 */
[C---:B------:R-:W-:Y:S02]  /*6af0*/  ISETP.GE.AND P5, PT, R8.reuse, R133, PT ;  /* 0x000000850800720c */ /* 0x040fe40003fa6270 */
[----:B------:R-:W-:-:S02]  /*6b00*/  ISETP.GE.AND P4, PT, R8, R2, PT ;  /* 0x000000020800720c */ /* 0x000fc40003f86270 */
[----:B--2---:R-:W-:Y:S01]  /*6b10*/  FSEL R175, R175, -INF , !P6 ;  /* 0xff800000afaf7808 */ /* 0x004fe20007000000 */
[----:B------:R-:W2:Y:S01]  /*6b20*/  MUFU.TANH R166, R166 ;  /* 0x000000a600a67308 */ /* 0x000ea20000002400 */
[----:B------:R-:W-:Y:S02]  /*6b30*/  FSEL R168, R168, -INF , !P5 ;  /* 0xff800000a8a87808 */ /* 0x000fe40006800000 */
[----:B---3--:R-:W-:Y:S01]  /*6b40*/  FSEL R170, R14, -INF , !P3 ;  /* 0xff8000000eaa7808 */ /* 0x008fe20005800000 */
[----:B------:R-:W-:Y:S01]  /*6b50*/  BAR.SYNC.DEFER_BLOCKING 0x0 ;  /* 0x0000000000007b1d */ /* 0x000fe20000010000 */
[CC--:B------:R-:W-:Y:S02]  /*6b60*/  ISETP.GE.AND P6, PT, R4.reuse, R133.reuse, PT ;  /* 0x000000850400720c */ /* 0x0c0fe40003fc6270 */
[----:B------:R-:W-:Y:S02]  /*6b70*/  ISETP.GE.AND P5, PT, R5, R133, PT ;  /* 0x000000850500720c */ /* 0x000fe40003fa6270 */
[----:B-1----:R-:W-:Y:S01]  /*6b80*/  FSEL R163, R163, -INF , !P4 ;  /* 0xff800000a3a37808 */ /* 0x002fe20006000000 */
[----:B------:R-:W1:Y:S01]  /*6b90*/  MUFU.TANH R164, R9 ;  /* 0x0000000900a47308 */ /* 0x000e620000002400 */
[----:B------:R-:W-:-:S02]  /*6ba0*/  ISETP.GE.AND P4, PT, R4, R2, PT ;  /* 0x000000020400720c */ /* 0x000fc40003f86270 */
[----:B------:R-:W-:Y:S02]  /*6bb0*/  ISETP.GE.AND P3, PT, R5, R2, PT ;  /* 0x000000020500720c */ /* 0x000fe40003f66270 */
[----:B--2---:R-:W-:-:S03]  /*6bc0*/  FSEL R166, R166, -INF , !P6 ;  /* 0xff800000a6a67808 */ /* 0x004fc60007000000 */
[----:B------:R-:W2:Y:S08]  /*6bd0*/  MUFU.TANH R161, R10 ;  /* 0x0000000a00a17308 */ /* 0x000eb00000002400 */
[----:B------:R-:W3:Y:S01]  /*6be0*/  MUFU.TANH R159, R11 ;  /* 0x0000000b009f7308 */ /* 0x000ee20000002400 */
[----:B-1----:R-:W-:Y:S02]  /*6bf0*/  FSEL R164, R164, -INF , !P5 ;  /* 0xff800000a4a47808 */ /* 0x002fe40006800000 */
[----:B--2---:R-:W-:-:S02]  /*6c00*/  FSEL R161, R161, -INF , !P4 ;  /* 0xff800000a1a17808 */ /* 0x004fc40006000000 */
[----:B---3--:R-:W-:Y:S01]  /*6c10*/  FSEL R159, R159, -INF , !P3 ;  /* 0xff8000009f9f7808 */ /* 0x008fe20005800000 */
        /* <DEDUP_REMOVED lines=64> */
.L_x_1829:
[----:B------:R-:W-:Y:S01]  /*7020*/  UMOV UR4, URZ ;  /* 0x000000ff00047c82 */ /* 0x000fe20008000000 */
[----:B------:R-:W-:Y:S01]  /*7030*/  IMAD.SHL.U32 R2, R134, 0x40, RZ ;  /* 0x0000004086027824 */ /* 0x000fe200078e00ff */
[----:B------:R-:W-:-:S05]  /*7040*/  IADD3 R4, P1, PT, RZ, -UR4, RZ ;  /* 0x80000004ff047c10 */ /* 0x000fca000ff3e0ff */
[----:B------:R-:W-:-:S05]  /*7050*/  IMAD.X R2, RZ, RZ, ~R2, P1 ;  /* 0x000000ffff027224 */ /* 0x000fca00008e0e02 */
[----:B------:R-:W-:-:S04]  /*7060*/  SHF.R.S64 R5, R4, 0x1f, R2 ;  /* 0x0000001f04057819 */ /* 0x000fc80000001002 */
[----:B------:R-:W-:-:S04]  /*7070*/  IADD3 R198, P1, PT, R5, R198, RZ ;  /* 0x000000c605c67210 */ /* 0x000fc80007f3e0ff */
[----:B------:R-:W-:-:S09]  /*7080*/  LEA.HI.X.SX32 R197, R2, R197, 0x1, P1 ;  /* 0x000000c502c57211 */ /* 0x000fd200008f0eff */
.L_x_1830:
[C---:B------:R-:W-:Y:S01]  /*7090*/  IMAD.SHL.U32 R5, R134.reuse, 0x20, RZ ;  /* 0x0000002086057824 */ /* 0x040fe200078e00ff */
[----:B------:R-:W-:Y:S02]  /*70a0*/  SHF.L.U64.HI R134, R134, 0x5, R135 ;  /* 0x0000000586867819 */ /* 0x000fe40000010287 */
[-C--:B------:R-:W-:Y:S02]  /*70b0*/  MOV R196, R198.reuse ;  /* 0x000000c600c47202 */ /* 0x080fe40000000f00 */
        /* <DEDUP_REMOVED lines=22> */
.L_x_1828:
[----:B-1----:R-:W-:Y:S01]  /*7220*/  FMNMX3.FTZ R5, R132, R6, R12, !PT ;  /* 0x0000000684057276 */ /* 0x002fe2000781000c */
        /* <DEDUP_REMOVED lines=34> */
[----:B------:R-:W-:Y:S01]  /*7450*/  FSEL R167, R167, RZ, P3 ;  /* 0x000000ffa7a77208 */ /* 0x000fe20001800000 */
[C---:B------:R-:W-:Y:S01]  /*7460*/  FMUL.FTZ R160, R149.reuse, UR4 ;  /* 0x0000000495a07c20 */ /* 0x040fe20008410000 */
[C---:B------:R-:W-:Y:S01]  /*7470*/  FSETP.NEU.FTZ.AND P1, PT, R149.reuse, -INF , PT ;  /* 0xff8000009500780b */ /* 0x040fe20003f3d000 */
[----:B------:R-:W-:Y:S02]  /*7480*/  FADD.FTZ R4, R132, -R5 ;  /* 0x8000000584047221 */ /* 0x000fe40000010000 */
[--C-:B------:R-:W-:Y:S01]  /*7490*/  FFMA.FTZ R154, R6, UR4, -R167.reuse ;  /* 0x00000004069a7c23 */ /* 0x100fe200080108a7 */
[--C-:B------:R-:W-:Y:S01]  /*74a0*/  FFMA.FTZ R138, R28, UR4, -R167.reuse ;  /* 0x000000041c8a7c23 */ /* 0x100fe200080108a7 */
[----:B------:R-:W-:Y:S01]  /*74b0*/  FSEL R6, R149, RZ, P1 ;  /* 0x000000ff95067208 */ /* 0x000fe20000800000 */
[----:B------:R-:W1:Y:S01]  /*74c0*/  LDSM.16.MT88.4 R28, [R158] ;  /* 0x000000009e1c783b */ /* 0x000e620000004200 */
[----:B------:R-:W-:Y:S01]  /*74d0*/  FSEL R160, R160, RZ, P1 ;  /* 0x000000ffa0a07208 */ /* 0x000fe20000800000 */
[----:B------:R-:W-:Y:S01]  /*74e0*/  FMUL.FTZ R153, R4, UR4 ;  /* 0x0000000404997c20 */ /* 0x000fe20008410000 */
[--C-:B------:R-:W-:Y:S01]  /*74f0*/  FFMA.FTZ R148, R12, UR4, -R167.reuse ;  /* 0x000000040c947c23 */ /* 0x100fe200080108a7 */
[----:B------:R-:W-:Y:S01]  /*7500*/  FADD.FTZ R3, R3, -R6 ;  /* 0x8000000603037221 */ /* 0x000fe20000010000 */
[--C-:B------:R-:W-:Y:S01]  /*7510*/  FFMA.FTZ R137, R20, UR4, -R167.reuse ;  /* 0x0000000414897c23 */ /* 0x100fe200080108a7 */
[--C-:B------:R-:W-:Y:S01]  /*7520*/  FFMA.FTZ R152, R7, UR4, -R160.reuse ;  /* 0x0000000407987c23 */ /* 0x100fe200080108a0 */
[--C-:B------:R-:W-:Y:S01]  /*7530*/  FFMA.FTZ R136, R13, UR4, -R160.reuse ;  /* 0x000000040d887c23 */ /* 0x100fe200080108a0 */
[----:B------:R-:W-:Y:S01]  /*7540*/  FMUL.FTZ R3, R3, UR4 ;  /* 0x0000000403037c20 */ /* 0x000fe20008410000 */
[--C-:B------:R-:W-:Y:S01]  /*7550*/  FFMA.FTZ R2, R21, UR4, -R160.reuse ;  /* 0x0000000415027c23 */ /* 0x100fe200080108a0 */
[--C-:B------:R-:W-:Y:S01]  /*7560*/  FFMA.FTZ R151, R17, UR4, -R160.reuse ;  /* 0x0000000411977c23 */ /* 0x100fe200080108a0 */
[----:B------:R-:W2:Y:S01]  /*7570*/  MUFU.EX2 R153, R153 ;  /* 0x0000009900997308 */ /* 0x000ea20000000800 */
        /* <DEDUP_REMOVED lines=8> */
[--C-:B------:R-:W-:Y:S01]  /*7600*/  FFMA.FTZ R174, R179, UR4, -R160.reuse ;  /* 0x00000004b3ae7c23 */ /* 0x100fe200080108a0 */
[--C-:B------:R-:W-:Y:S01]  /*7610*/  FFMA.FTZ R176, R147, UR4, -R160.reuse ;  /* 0x0000000493b07c23 */ /* 0x100fe200080108a0 */
[--C-:B------:R-:W-:Y:S01]  /*7620*/  FFMA.FTZ R173, R145, UR4, -R160.reuse ;  /* 0x0000000491ad7c23 */ /* 0x100fe200080108a0 */
[----:B------:R-:W-:Y:S01]  /*7630*/  LDSM.16.MT88.4 R132, [R187+0xc800] ;  /* 0x00c80000bb84783b */ /* 0x000fe20000004200 */
[--C-:B------:R-:W-:Y:S01]  /*7640*/  FFMA.FTZ R179, R180, UR4, -R167.reuse ;  /* 0x00000004b4b37c23 */ /* 0x100fe200080108a7 */
        /* <DEDUP_REMOVED lines=17> */
[----:B------:R-:W-:Y:S01]  /*7760*/  FMUL.FTZ R111, R111, R3 ;  /* 0x000000036f6f7220 */ /* 0x000fe20000410000 */
[----:B------:R-:W-:Y:S01]  /*7770*/  MUFU.EX2 R138, R138 ;  /* 0x0000008a008a7308 */ /* 0x000fe20000000800 */
[----:B------:R-:W4:Y:S01]  /*7780*/  LDSM.16.MT88.4 R112, [R158+0x2000] ;  /* 0x002000009e70783b */ /* 0x000f220000004200 */
[----:B------:R-:W-:Y:S01]  /*7790*/  FMUL.FTZ R45, R45, R153 ;  /* 0x000000992d2d7220 */ /* 0x000fe20000410000 */
[-C--:B------:R-:W-:Y:S01]  /*77a0*/  FMUL.FTZ R46, R46, R3.reuse ;  /* 0x000000032e2e7220 */ /* 0x080fe20000410000 */
        /* <DEDUP_REMOVED lines=106> */
[--C-:B------:R-:W-:Y:S01]  /*7e50*/  FFMA.FTZ R182, R143, UR4, -R160.reuse ;  /* 0x000000048fb67c23 */ /* 0x100fe200080108a0 */
[--C-:B------:R-:W-:Y:S01]  /*7e60*/  FFMA.FTZ R183, R141, UR4, -R160.reuse ;  /* 0x000000048db77c23 */ /* 0x100fe200080108a0 */
[C---:B------:R-:W-:Y:S01]  /*7e70*/  HMMA.16816.F32 R16, R4.reuse, R20, R16 ;  /* 0x000000140410723c */ /* 0x040fe20000001810 */
[----:B------:R-:W-:Y:S01]  /*7e80*/  LDSM.16.MT88.4 R144, [R158+0x4800] ;  /* 0x004800009e90783b */ /* 0x000fe20000004200 */
[--C-:B------:R-:W-:Y:S01]  /*7e90*/  FFMA.FTZ R177, R177, UR4, -R160.reuse ;  /* 0x00000004b1b17c23 */ /* 0x100fe200080108a0 */
[----:B------:R-:W-:Y:S01]  /*7ea0*/  MUFU.EX2 R171, R171 ;  /* 0x000000ab00ab7308 */ /* 0x000fe20000000800 */
[--C-:B------:R-:W-:Y:S01]  /*7eb0*/  FFMA.FTZ R190, R175, UR4, -R160.reuse ;  /* 0x00000004afbe7c23 */ /* 0x100fe200080108a0 */
[----:B------:R-:W-:Y:S01]  /*7ec0*/  LDSM.16.MT88.4 R140, [R187+0xd000] ;  /* 0x00d00000bb8c783b */ /* 0x000fe20000004200 */
[--C-:B------:R-:W-:Y:S01]  /*7ed0*/  FFMA.FTZ R168, R168, UR4, -R167.reuse ;  /* 0x00000004a8a87c23 */ /* 0x100fe200080108a7 */
[--C-:B------:R-:W-:Y:S01]  /*7ee0*/  FFMA.FTZ R175, R170, UR4, -R167.reuse ;  /* 0x00000004aaaf7c23 */ /* 0x100fe200080108a7 */
[C---:B-1----:R-:W-:Y:S01]  /*7ef0*/  HMMA.16816.F32 R60, R4.reuse, R108, R60 ;  /* 0x0000006c043c723c */ /* 0x042fe2000000183c */
[--C-:B------:R-:W-:Y:S01]  /*7f00*/  FFMA.FTZ R166, R166, UR4, -R167.reuse ;  /* 0x00000004a6a67c23 */ /* 0x100fe200080108a7 */
[----:B------:R-:W-:Y:S01]  /*7f10*/  FFMA.FTZ R167, R164, UR4, -R167 ;  /* 0x00000004a4a77c23 */ /* 0x000fe200080108a7 */
[----:B------:R-:W1:Y:S01]  /*7f20*/  MUFU.EX2 R174, R174 ;  /* 0x000000ae00ae7308 */ /* 0x000e620000000800 */
[--C-:B------:R-:W-:Y:S01]  /*7f30*/  FFMA.FTZ R163, R163, UR4, -R160.reuse ;  /* 0x00000004a3a37c23 */ /* 0x100fe200080108a0 */
[--C-:B------:R-:W-:Y:S01]  /*7f40*/  FFMA.FTZ R164, R165, UR4, -R160.reuse ;  /* 0x00000004a5a47c23 */ /* 0x100fe200080108a0 */
[--C-:B------:R-:W-:Y:S01]  /*7f50*/  FFMA.FTZ R161, R161, UR4, -R160.reuse ;  /* 0x00000004a1a17c23 */ /* 0x100fe200080108a0 */
[----:B------:R-:W-:Y:S01]  /*7f60*/  FFMA.FTZ R160, R159, UR4, -R160 ;  /* 0x000000049fa07c23 */ /* 0x000fe200080108a0 */
[----:B------:R-:W-:Y:S01]  /*7f70*/  HMMA.16816.F32 R64, R4, R110, R64 ;  /* 0x0000006e0440723c */ /* 0x000fe20000001840 */
[----:B------:R-:W5:Y:S01]  /*7f80*/  LDSM.16.MT88.4 R108, [R158+0x4000] ;  /* 0x004000009e6c783b */ /* 0x000f620000004200 */
[----:B------:R-:W-:Y:S01]  /*7f90*/  FFMA.FTZ R153, R213, R153, R154 ;  /* 0x00000099d5997223 */ /* 0x000fe2000001009a */
[----:B------:R-:W-:Y:S01]  /*7fa0*/  MUFU.EX2 R176, R176 ;  /* 0x000000b000b07308 */ /* 0x000fe20000000800 */
[----:B------:R-:W-:-:S02]  /*7fb0*/  FFMA.FTZ R3, R211, R3, R152 ;  /* 0x00000003d3037223 */ /* 0x000fc40000010098 */
[----:B------:R-:W-:Y:S02]  /*7fc0*/  FADD.FTZ R153, R148, R153 ;  /* 0x0000009994997221 */ /* 0x000fe40000010000 */
[C---:B------:R-:W-:Y:S01]  /*7fd0*/  HMMA.16816.F32 R20, R4.reuse, R22, R116 ;  /* 0x000000160414723c */ /* 0x040fe20000001874 */
[----:B------:R-:W3:Y:S01]  /*7fe0*/  LDSM.16.MT88.4 R116, [R187+0xe000] ;  /* 0x00e00000bb74783b */ /* 0x000ee20000004200 */
[----:B------:R-:W-:Y:S01]  /*7ff0*/  FADD.FTZ R3, R136, R3 ;  /* 0x0000000388037221 */ /* 0x000fe20000010000 */
[----:B------:R-:W1:Y:S01]  /*8000*/  MUFU.EX2 R173, R173 ;  /* 0x000000ad00ad7308 */ /* 0x000e620000000800 */
[----:B------:R-:W-:Y:S02]  /*8010*/  FADD.FTZ R138, R138, R153 ;  /* 0x000000998a8a7221 */ /* 0x000fe40000010000 */
[----:B------:R-:W-:Y:S01]  /*8020*/  FADD.FTZ R2, R2, R3 ;  /* 0x0000000302027221 */ /* 0x000fe20000010000 */
[----:B------:R-:W-:Y:S01]  /*8030*/  MOV R3, R149 ;  /* 0x0000009500037202 */ /* 0x000fe20000000f00 */
[C---:B--2---:R-:W-:Y:S01]  /*8040*/  HMMA.16816.F32 R68, R4.reuse, R104, R68 ;  /* 0x000000680444723c */ /* 0x044fe20000001844 */
[----:B------:R-:W-:Y:S01]  /*8050*/  FADD.FTZ R137, R137, R138 ;  /* 0x0000008a89897221 */ /* 0x000fe20000010000 */
[----:B------:R-:W-:Y:S01]  /*8060*/  FADD.FTZ R2, R151, R2 ;  /* 0x0000000297027221 */ /* 0x000fe20000010000 */
[----:B------:R-:W-:Y:S05]  /*8070*/  MUFU.EX2 R179, R179 ;  /* 0x000000b300b37308 */ /* 0x000fea0000000800 */
        /* <DEDUP_REMOVED lines=171> */
.L_x_1825:
        /* <DEDUP_REMOVED lines=22> */
.L_x_1835:
        /* <DEDUP_REMOVED lines=87> */
.L_x_1832:
[----:B------:R-:W-:Y:S02]  /*9200*/  LEA R215, R215, UR5, 0x1 ;  /* 0x00000005d7d77c11 */ /* 0x000fe4000f8e08ff */
[-C--:B------:R-:W-:Y:S02]  /*9210*/  MOV R201, R199.reuse ;  /* 0x000000c700c97202 */ /* 0x080fe40000000f00 */
[C---:B------:R-:W-:Y:S02]  /*9220*/  SHF.L.U32 R133, R132.reuse, 0x5, RZ ;  /* 0x0000000584857819 */ /* 0x040fe400000006ff */
[----:B------:R-:W-:Y:S01]  /*9230*/  SHF.L.U64.HI R132, R132, 0x5, R135 ;  /* 0x0000000584847819 */ /* 0x000fe20000010287 */
[----:B------:R-:W-:Y:S01]  /*9240*/  @!PT LDS RZ, [RZ] ;  /* 0x00000000fffff984 */ /* 0x000fe20000000800 */
[----:B------:R-:W-:Y:S01]  /*9250*/  @!PT LDS RZ, [RZ] ;  /* 0x00000000fffff984 */ /* 0x000fe20000000800 */
[----:B------:R-:W-:Y:S01]  /*9260*/  @!PT LDS RZ, [RZ] ;  /* 0x00000000fffff984 */ /* 0x000fe20000000800 */
[----:B------:R-:W-:Y:S01]  /*9270*/  LDGSTS.E.BYPASS.LTC128B.128 [R215+0xc000], desc[UR16][R200.64] ;  /* 0x0c000000c8d77fae */ /* 0x000fe2000b981a10 */
[C---:B------:R-:W-:Y:S02]  /*9280*/  IADD3 R134, P0, PT, R133.reuse, R200, RZ ;  /* 0x000000c885867210 */ /* 0x040fe40007f1e0ff */
[----:B------:R-:W-:Y:S03]  /*9290*/  LOP3.LUT R194, R2, 0x400, RZ, 0xc0, !PT ;  /* 0x0000040002c27812 */ /* 0x000fe600078ec0ff */
[----:B------:R-:W-:Y:S01]  /*92a0*/  LDGSTS.E.BYPASS.LTC128B.128 [R215+0xe000], desc[UR16][R200.64+0x80] ;  /* 0x0e000080c8d77fae */ /* 0x000fe2000b981a10 */
[C---:B------:R-:W-:Y:S02]  /*92b0*/  IADD3.X R135, PT, PT, R132.reuse, R199, RZ, P0, !PT ;  /* 0x000000c784877210 */ /* 0x040fe400007fe4ff */
[----:B------:R-:W-:Y:S03]  /*92c0*/  IADD3 R218, P2, PT, R133, R134, RZ ;  /* 0x0000008685da7210 */ /* 0x000fe60007f5e0ff */
[----:B------:R-:W-:Y:S01]  /*92d0*/  LDGSTS.E.BYPASS.LTC128B.128 [R215+0x10000], desc[UR16][R200.64+0x100] ;  /* 0x10000100c8d77fae */ /* 0x000fe2000b981a10 */
[----:B------:R-:W-:Y:S02]  /*92e0*/  LOP3.LUT R3, R3, 0x8, R186, 0x78, !PT ;  /* 0x0000000803037812 */ /* 0x000fe400078e78ba */
[C---:B------:R-:W-:Y:S03]  /*92f0*/  IADD3.X R219, PT, PT, R132.reuse, R135, RZ, P2, !PT ;  /* 0x0000008784db7210 */ /* 0x040fe600017fe4ff */
[----:B------:R-:W-:Y:S01]  /*9300*/  LDGSTS.E.BYPASS.LTC128B.128 [R215+0xc800], desc[UR16][R134.64] ;  /* 0x0c80000086d77fae */ /* 0x000fe2000b981a10 */
[----:B------:R-:W-:Y:S02]  /*9310*/  IADD3 R216, P0, PT, R133, R218, RZ ;  /* 0x000000da85d87210 */ /* 0x000fe40007f1e0ff */
[----:B------:R-:W-:Y:S03]  /*9320*/  LEA R194, R3, R194, 0x1 ;  /* 0x000000c203c27211 */ /* 0x000fe600078e08ff */
[----:B------:R-:W-:Y:S01]  /*9330*/  LDGSTS.E.BYPASS.LTC128B.128 [R215+0xe800], desc[UR16][R134.64+0x80] ;  /* 0x0e80008086d77fae */ /* 0x000fe2000b981a10 */
[----:B------:R-:W-:Y:S02]  /*9340*/  IADD3.X R217, PT, PT, R132, R219, RZ, P0, !PT ;  /* 0x000000db84d97210 */ /* 0x000fe400007fe4ff */
[----:B------:R-:W-:Y:S03]  /*9350*/  LEA R196, R196, UR5, 0x1 ;  /* 0x00000005c4c47c11 */ /* 0x000fe6000f8e08ff */
[----:B------:R1:W-:Y:S01]  /*9360*/  LDGSTS.E.BYPASS.LTC128B.128 [R215+0x10800], desc[UR16][R134.64+0x100] ;  /* 0x1080010086d77fae */ /* 0x0003e2000b981a10 */
[----:B------:R-:W-:Y:S02]  /*9370*/  LOP3.LUT P0, RZ, R186, 0x2, RZ, 0xc0, !PT ;  /* 0x00000002baff7812 */ /* 0x000fe4000780c0ff */
[----:B------:R-:W-:Y:S03]  /*9380*/  IADD3 R190, PT, PT, R194, UR5, RZ ;  /* 0x00000005c2be7c10 */ /* 0x000fe6000fffe0ff */
[----:B------:R-:W-:Y:S01]  /*9390*/  LDGSTS.E.BYPASS.LTC128B.128 [R215+0xd000], desc[UR16][R218.64] ;  /* 0x0d000000dad77fae */ /* 0x000fe2000b981a10 */
[----:B------:R-:W-:Y:S02]  /*93a0*/  SEL R189, R139, 0xffffffe0, !P0 ;  /* 0xffffffe08bbd7807 */ /* 0x000fe40004000000 */
[----:B------:R-:W-:Y:S03]  /*93b0*/  MOV R2, 0x40 ;  /* 0x0000004000027802 */ /* 0x000fe60000000f00 */
[----:B------:R-:W-:Y:S01]  /*93c0*/  LDGSTS.E.BYPASS.LTC128B.128 [R215+0xf000], desc[UR16][R218.64+0x80] ;  /* 0x0f000080dad77fae */ /* 0x000fe2000b981a10 */
[-C--:B------:R-:W-:Y:S02]  /*93d0*/  IADD3 R193, PT, PT, R189, R196.reuse, RZ ;  /* 0x000000c4bdc17210 */ /* 0x080fe40007ffe0ff */
[----:B------:R-:W-:Y:S03]  /*93e0*/  IADD3 R191, PT, PT, R190, R189, RZ ;  /* 0x000000bdbebf7210 */ /* 0x000fe60007ffe0ff */
[----:B------:R2:W-:Y:S01]  /*93f0*/  LDGSTS.E.BYPASS.LTC128B.128 [R215+0x11000], desc[UR16][R218.64+0x100] ;  /* 0x11000100dad77fae */ /* 0x0005e2000b981a10 */
[----:B------:R-:W-:Y:S02]  /*9400*/  LOP3.LUT P0, RZ, R186, 0x4, RZ, 0xc0, !PT ;  /* 0x00000004baff7812 */ /* 0x000fe4000780c0ff */
[----:B------:R-:W-:Y:S03]  /*9410*/  ISETP.NE.AND P2, PT, R208, 0x1, PT ;  /* 0x00000001d000780c */ /* 0x000fe60003f45270 */
[----:B------:R-:W-:Y:S01]  /*9420*/  LDGSTS.E.BYPASS.LTC128B.128 [R215+0xd800], desc[UR16][R216.64] ;  /* 0x0d800000d8d77fae */ /* 0x000fe2000b981a10 */
[----:B------:R-:W-:Y:S05]  /*9430*/  SEL R3, R2, 0xffffffc0, !P0 ;  /* 0xffffffc002037807 */ /* 0x000fea0004000000 */
[----:B------:R-:W-:Y:S01]  /*9440*/  LDGSTS.E.BYPASS.LTC128B.128 [R215+0xf800], desc[UR16][R216.64+0x80] ;  /* 0x0f800080d8d77fae */ /* 0x000fe2000b981a10 */
[----:B------:R-:W-:Y:S02]  /*9450*/  IADD3 R192, PT, PT, R3, R196, RZ ;  /* 0x000000c403c07210 */ /* 0x000fe40007ffe0ff */
[----:B------:R-:W-:Y:S03]  /*9460*/  IADD3 R190, PT, PT, R190, R3, RZ ;  /* 0x00000003bebe7210 */ /* 0x000fe60007ffe0ff */
[----:B------:R5:W-:Y:S01]  /*9470*/  LDGSTS.E.BYPASS.LTC128B.128 [R215+0x11800], desc[UR16][R216.64+0x100] ;  /* 0x11800100d8d77fae */ /* 0x000be2000b981a10 */
[C---:B------:R-:W-:Y:S02]  /*9480*/  IADD3 R3, PT, PT, R189.reuse, R192, RZ ;  /* 0x000000c0bd037210 */ /* 0x040fe40007ffe0ff */
[----:B------:R-:W-:Y:S03]  /*9490*/  IADD3 R2, PT, PT, R189, R190, RZ ;  /* 0x000000bebd027210 */ /* 0x000fe60007ffe0ff */
[----:B------:R-:W-:Y:S06]  /*94a0*/  LDSM.16.M88.4 R140, [R196] ;  /* 0x00000000c48c783b */ /* 0x000fec0000000200 */
[----:B------:R-:W3:Y:S06]  /*94b0*/  LDSM.16.M88.4 R144, [R194+UR5+0x6000] ;  /* 0x00600005c290783b */ /* 0x000eec0008000200 */
[----:B------:R-:W4:Y:S06]  /*94c0*/  LDSM.16.M88.4 R148, [R194+UR5+0x6800] ;  /* 0x00680005c294783b */ /* 0x000f2c0008000200 */
[----:B------:R-:W1:Y:S06]  /*94d0*/  LDSM.16.M88.4 R152, [R194+UR5+0x7000] ;  /* 0x00700005c298783b */ /* 0x000e6c0008000200 */
[----:B------:R-:W0:Y:S06]  /*94e0*/  LDGDEPBAR ;  /* 0x00000000000079af */ /* 0x000e2c0000000000 */
[----:B------:R-:W2:Y:S06]  /*94f0*/  LDSM.16.M88.4 R156, [R194+UR5+0x7800] ;  /* 0x00780005c29c783b */ /* 0x000eac0008000200 */
[----:B------:R-:W-:Y:S06]  /*9500*/  LDSM.16.M88.4 R160, [R193] ;  /* 0x00000000c1a0783b */ /* 0x000fec0000000200 */
[----:B------:R-:W5:Y:S01]  /*9510*/  LDSM.16.M88.4 R164, [R191+0x6000] ;  /* 0x00600000bfa4783b */ /* 0x000f620000000200 */
[C---:B---3--:R-:W-:Y:S05]  /*9520*/  HMMA.16816.F32 R4, R140.reuse, R144, RZ ;  /* 0x000000908c04723c */ /* 0x048fea00000018ff */
[----:B------:R-:W3:Y:S06]  /*9530*/  LDSM.16.M88.4 R168, [R191+0x6800] ;  /* 0x00680000bfa8783b */ /* 0x000eec0000000200 */
[----:B------:R-:W3:Y:S01]  /*9540*/  LDSM.16.M88.4 R172, [R191+0x7000] ;  /* 0x00700000bfac783b */ /* 0x000ee20000000200 */
[C---:B------:R-:W-:Y:S05]  /*9550*/  HMMA.16816.F32 R8, R140.reuse, R146, RZ ;  /* 0x000000928c08723c */ /* 0x040fea00000018ff */
[----:B------:R-:W3:Y:S03]  /*9560*/  LDSM.16.M88.4 R144, [R191+0x7800] ;  /* 0x00780000bf90783b */ /* 0x000ee60000000200 */
[C---:B----4-:R-:W-:Y:S03]  /*9570*/  HMMA.16816.F32 R12, R140.reuse, R148, RZ ;  /* 0x000000948c0c723c */ /* 0x050fe600000018ff */
[----:B------:R-:W-:Y:S05]  /*9580*/  LDSM.16.M88.4 R176, [R192] ;  /* 0x00000000c0b0783b */ /* 0x000fea0000000200 */
[C---:B------:R-:W-:Y:S01]  /*9590*/  HMMA.16816.F32 R16, R140.reuse, R150, RZ ;  /* 0x000000968c10723c */ /* 0x040fe200000018ff */
[----:B------:R-:W4:Y:S06]  /*95a0*/  LDSM.16.M88.4 R180, [R190+0x6000] ;  /* 0x00600000beb4783b */ /* 0x000f2c0000000200 */
[----:B------:R-:W-:Y:S01]  /*95b0*/  LDSM.16.M88.4 R148, [R190+0x7000] ;  /* 0x00700000be94783b */ /* 0x000fe20000000200 */
[C---:B-1----:R-:W-:Y:S05]  /*95c0*/  HMMA.16816.F32 R20, R140.reuse, R152, RZ ;  /* 0x000000988c14723c */ /* 0x042fea00000018ff */
[----:B------:R-:W-:Y:S03]  /*95d0*/  LDSM.16.M88.4 R132, [R2+0x6000] ;  /* 0x006000000284783b */ /* 0x000fe60000000200 */
[C---:B------:R-:W-:Y:S03]  /*95e0*/  HMMA.16816.F32 R24, R140.reuse, R154, RZ ;  /* 0x0000009a8c18723c */ /* 0x040fe600000018ff */
[----:B------:R-:W-:Y:S05]  /*95f0*/  LDSM.16.M88.4 R152, [R190+0x7800] ;  /* 0x00780000be98783b */ /* 0x000fea0000000200 */
[C---:B--2---:R-:W-:Y:S08]  /*9600*/  HMMA.16816.F32 R28, R140.reuse, R156, RZ ;  /* 0x0000009c8c1c723c */ /* 0x044ff000000018ff */
[----:B------:R-:W-:Y:S01]  /*9610*/  HMMA.16816.F32 R32, R140, R158, RZ ;  /* 0x0000009e8c20723c */ /* 0x000fe200000018ff */
[----:B------:R-:W1:Y:S06]  /*9620*/  LDSM.16.M88.4 R140, [R190+0x6800] ;  /* 0x00680000be8c783b */ /* 0x000e6c0000000200 */
[----:B------:R-:W2:Y:S01]  /*9630*/  LDSM.16.M88.4 R156, [R3] ;  /* 0x00000000039c783b */ /* 0x000ea20000000200 */
[C---:B-----5:R-:W-:Y:S08]  /*9640*/  HMMA.16816.F32 R4, R160.reuse, R164, R4 ;  /* 0x000000a4a004723c */ /* 0x060ff00000001804 */
[C---:B------:R-:W-:Y:S01]  /*9650*/  HMMA.16816.F32 R8, R160.reuse, R166, R8 ;  /* 0x000000a6a008723c */ /* 0x040fe20000001808 */
[----:B------:R-:W-:Y:S07]  /*9660*/  LDSM.16.M88.4 R164, [R2+0x7800] ;  /* 0x0078000002a4783b */ /* 0x000fee0000000200 */
[C---:B---3--:R-:W-:Y:S08]  /*9670*/  HMMA.16816.F32 R12, R160.reuse, R168, R12 ;  /* 0x000000a8a00c723c */ /* 0x048ff0000000180c */
[C---:B------:R-:W-:Y:S01]  /*9680*/  HMMA.16816.F32 R16, R160.reuse, R170, R16 ;  /* 0x000000aaa010723c */ /* 0x040fe20000001810 */
[----:B------:R-:W-:Y:S07]  /*9690*/  LDSM.16.M88.4 R168, [R196+0x2000] ;  /* 0x00200000c4a8783b */ /* 0x000fee0000000200 */
[C---:B------:R-:W-:Y:S08]  /*96a0*/  HMMA.16816.F32 R20, R160.reuse, R172, R20 ;  /* 0x000000aca014723c */ /* 0x040ff00000001814 */
[C---:B------:R-:W-:Y:S01]  /*96b0*/  HMMA.16816.F32 R24, R160.reuse, R174, R24 ;  /* 0x000000aea018723c */ /* 0x040fe20000001818 */
[----:B------:R-:W-:Y:S07]  /*96c0*/  LDSM.16.M88.4 R172, [R194+UR5+0x8000] ;  /* 0x00800005c2ac783b */ /* 0x000fee0008000200 */
[C---:B------:R-:W-:Y:S08]  /*96d0*/  HMMA.16816.F32 R28, R160.reuse, R144, R28 ;  /* 0x00000090a01c723c */ /* 0x040ff0000000181c */
[----:B------:R-:W-:Y:S01]  /*96e0*/  HMMA.16816.F32 R32, R160, R146, R32 ;  /* 0x00000092a020723c */ /* 0x000fe20000001820 */
[----:B------:R-:W3:Y:S06]  /*96f0*/  LDSM.16.M88.4 R144, [R2+0x6800] ;  /* 0x006800000290783b */ /* 0x000eec0000000200 */
[----:B------:R-:W5:Y:S01]  /*9700*/  LDSM.16.M88.4 R160, [R2+0x7000] ;  /* 0x0070000002a0783b */ /* 0x000f620000000200 */
[C---:B----4-:R-:W-:Y:S08]  /*9710*/  HMMA.16816.F32 R4, R176.reuse, R180, R4 ;  /* 0x000000b4b004723c */ /* 0x050ff00000001804 */
[C---:B------:R-:W-:Y:S01]  /*9720*/  HMMA.16816.F32 R8, R176.reuse, R182, R8 ;  /* 0x000000b6b008723c */ /* 0x040fe20000001808 */
[----:B------:R-:W-:Y:S07]  /*9730*/  LDSM.16.M88.4 R180, [R191+0x8000] ;  /* 0x00800000bfb4783b */ /* 0x000fee0000000200 */
[C---:B-1----:R-:W-:Y:S08]  /*9740*/  HMMA.16816.F32 R12, R176.reuse, R140, R12 ;  /* 0x0000008cb00c723c */ /* 0x042ff0000000180c */
[C---:B------:R-:W-:Y:S01]  /*9750*/  HMMA.16816.F32 R16, R176.reuse, R142, R16 ;  /* 0x0000008eb010723c */ /* 0x040fe20000001810 */
[----:B------:R-:W1:Y:S07]  /*9760*/  LDSM.16.M88.4 R140, [R194+UR5+0x8800] ;  /* 0x00880005c28c783b */ /* 0x000e6e0008000200 */
[C---:B------:R-:W-:Y:S08]  /*9770*/  HMMA.16816.F32 R20, R176.reuse, R148, R20 ;  /* 0x00000094b014723c */ /* 0x040ff00000001814 */
[C---:B------:R-:W-:Y:S01]  /*9780*/  HMMA.16816.F32 R24, R176.reuse, R150, R24 ;  /* 0x00000096b018723c */ /* 0x040fe20000001818 */
[----:B------:R-:W4:Y:S07]  /*9790*/  LDSM.16.M88.4 R148, [R194+UR5+0x9000] ;  /* 0x00900005c294783b */ /* 0x000f2e0008000200 */
[C---:B------:R-:W-:Y:S08]  /*97a0*/  HMMA.16816.F32 R28, R176.reuse, R152, R28 ;  /* 0x00000098b01c723c */ /* 0x040ff0000000181c */
[----:B------:R-:W-:Y:S01]  /*97b0*/  HMMA.16816.F32 R32, R176, R154, R32 ;  /* 0x0000009ab020723c */ /* 0x000fe20000001820 */
[----:B------:R-:W4:Y:S06]  /*97c0*/  LDSM.16.M88.4 R152, [R194+UR5+0x9800] ;  /* 0x00980005c298783b */ /* 0x000f2c0008000200 */
[----:B------:R-:W4:Y:S01]  /*97d0*/  LDSM.16.M88.4 R176, [R193+0x2000] ;  /* 0x00200000c1b0783b */ /* 0x000f220000000200 */
        /* <DEDUP_REMOVED lines=9> */
[C---:B------:R-:W-:Y:S08]  /*9870*/  HMMA.16816.F32 R28, R156.reuse, R164, R28 ;  /* 0x000000a49c1c723c */ /* 0x040ff0000000181c */
[----:B------:R-:W-:Y:S01]  /*9880*/  HMMA.16816.F32 R32, R156, R166, R32 ;  /* 0x000000a69c20723c */ /* 0x000fe20000001820 */
[----:B------:R-:W5:Y:S06]  /*9890*/  LDSM.16.M88.4 R156, [R191+0x9800] ;  /* 0x00980000bf9c783b */ /* 0x000f6c0000000200 */
[----:B------:R-:W5:Y:S01]  /*98a0*/  LDSM.16.M88.4 R164, [R190+0x8000] ;  /* 0x00800000bea4783b */ /* 0x000f620000000200 */
[C---:B------:R-:W-:Y:S08]  /*98b0*/  HMMA.16816.F32 R4, R168.reuse, R172, R4 ;  /* 0x000000aca804723c */ /* 0x040ff00000001804 */
[C---:B------:R-:W-:Y:S01]  /*98c0*/  HMMA.16816.F32 R8, R168.reuse, R174, R8 ;  /* 0x000000aea808723c */ /* 0x040fe20000001808 */
[----:B------:R-:W-:Y:S07]  /*98d0*/  LDSM.16.M88.4 R172, [R2+0x8000] ;  /* 0x0080000002ac783b */ /* 0x000fee0000000200 */
[C---:B-1----:R-:W-:Y:S08]  /*98e0*/  HMMA.16816.F32 R12, R168.reuse, R140, R12 ;  /* 0x0000008ca80c723c */ /* 0x042ff0000000180c */
[C---:B------:R-:W-:Y:S01]  /*98f0*/  HMMA.16816.F32 R16, R168.reuse, R142, R16 ;  /* 0x0000008ea810723c */ /* 0x040fe20000001810 */
[----:B------:R-:W1:Y:S07]  /*9900*/  LDSM.16.M88.4 R140, [R190+0x8800] ;  /* 0x00880000be8c783b */ /* 0x000e6e0000000200 */
[C---:B----4-:R-:W-:Y:S08]  /*9910*/  HMMA.16816.F32 R20, R168.reuse, R148, R20 ;  /* 0x00000094a814723c */ /* 0x050ff00000001814 */
[C---:B------:R-:W-:Y:S01]  /*9920*/  HMMA.16816.F32 R24, R168.reuse, R150, R24 ;  /* 0x00000096a818723c */ /* 0x040fe20000001818 */
[----:B------:R-:W4:Y:S07]  /*9930*/  LDSM.16.M88.4 R148, [R190+0x9000] ;  /* 0x00900000be94783b */ /* 0x000f2e0000000200 */
[C---:B------:R-:W-:Y:S08]  /*9940*/  HMMA.16816.F32 R28, R168.reuse, R152, R28 ;  /* 0x00000098a81c723c */ /* 0x040ff0000000181c */
[----:B------:R-:W-:Y:S01]  /*9950*/  HMMA.16816.F32 R32, R168, R154, R32 ;  /* 0x0000009aa820723c */ /* 0x000fe20000001820 */
[----:B------:R-:W4:Y:S06]  /*9960*/  LDSM.16.M88.4 R152, [R190+0x9800] ;  /* 0x00980000be98783b */ /* 0x000f2c0000000200 */
[----:B------:R-:W4:Y:S01]  /*9970*/  LDSM.16.M88.4 R168, [R3+0x2000] ;  /* 0x0020000003a8783b */ /* 0x000f220000000200 */
        /* <DEDUP_REMOVED lines=9> */
[C---:B-----5:R-:W-:Y:S08]  /*9a10*/  HMMA.16816.F32 R28, R176.reuse, R156, R28 ;  /* 0x0000009cb01c723c */ /* 0x060ff0000000181c */
[----:B------:R-:W-:Y:S01]  /*9a20*/  HMMA.16816.F32 R32, R176, R158, R32 ;  /* 0x0000009eb020723c */ /* 0x000fe20000001820 */
[----:B------:R-:W5:Y:S06]  /*9a30*/  LDSM.16.M88.4 R156, [R2+0x9800] ;  /* 0x00980000029c783b */ /* 0x000f6c0000000200 */
[----:B------:R-:W-:Y:S01]  /*9a40*/  LDSM.16.M88.4 R176, [R194+UR5+0xa000] ;  /* 0x00a00005c2b0783b */ /* 0x000fe20008000200 */
[C---:B------:R-:W-:Y:S08]  /*9a50*/  HMMA.16816.F32 R4, R160.reuse, R164, R4 ;  /* 0x000000a4a004723c */ /* 0x040ff00000001804 */
[C---:B------:R-:W-:Y:S01]  /*9a60*/  HMMA.16816.F32 R8, R160.reuse, R166, R8 ;  /* 0x000000a6a008723c */ /* 0x040fe20000001808 */
[----:B------:R-:W5:Y:S07]  /*9a70*/  LDSM.16.M88.4 R164, [R196+0x4000] ;  /* 0x00400000c4a4783b */ /* 0x000f6e0000000200 */
[C---:B-1----:R-:W-:Y:S08]  /*9a80*/  HMMA.16816.F32 R12, R160.reuse, R140, R12 ;  /* 0x0000008ca00c723c */ /* 0x042ff0000000180c */
[C---:B------:R-:W-:Y:S01]  /*9a90*/  HMMA.16816.F32 R16, R160.reuse, R142, R16 ;  /* 0x0000008ea010723c */ /* 0x040fe20000001810 */
[----:B------:R-:W1:Y:S07]  /*9aa0*/  LDSM.16.M88.4 R140, [R194+UR5+0xa800] ;  /* 0x00a80005c28c783b */ /* 0x000e6e0008000200 */
[C---:B----4-:R-:W-:Y:S08]  /*9ab0*/  HMMA.16816.F32 R20, R160.reuse, R148, R20 ;  /* 0x00000094a014723c */ /* 0x050ff00000001814 */
[C---:B------:R-:W-:Y:S01]  /*9ac0*/  HMMA.16816.F32 R24, R160.reuse, R150, R24 ;  /* 0x00000096a018723c */ /* 0x040fe20000001818 */
[----:B------:R-:W4:Y:S07]  /*9ad0*/  LDSM.16.M88.4 R148, [R194+UR5+0xb000] ;  /* 0x00b00005c294783b */ /* 0x000f2e0008000200 */
[C---:B------:R-:W-:Y:S08]  /*9ae0*/  HMMA.16816.F32 R28, R160.reuse, R152, R28 ;  /* 0x00000098a01c723c */ /* 0x040ff0000000181c */
[----:B------:R-:W-:Y:S01]  /*9af0*/  HMMA.16816.F32 R32, R160, R154, R32 ;  /* 0x0000009aa020723c */ /* 0x000fe20000001820 */
[----:B------:R-:W4:Y:S06]  /*9b00*/  LDSM.16.M88.4 R152, [R194+UR5+0xb800] ;  /* 0x00b80005c298783b */ /* 0x000f2c0008000200 */
[----:B------:R-:W-:Y:S01]  /*9b10*/  LDSM.16.M88.4 R160, [R193+0x4000] ;  /* 0x00400000c1a0783b */ /* 0x000fe20000000200 */
[C---:B------:R-:W-:Y:S08]  /*9b20*/  HMMA.16816.F32 R4, R168.reuse, R172, R4 ;  /* 0x000000aca804723c */ /* 0x040ff00000001804 */
[C---:B------:R-:W-:Y:S01]  /*9b30*/  HMMA.16816.F32 R8, R168.reuse, R174, R8 ;  /* 0x000000aea808723c */ /* 0x040fe20000001808 */
[----:B------:R-:W4:Y:S07]  /*9b40*/  LDSM.16.M88.4 R172, [R191+0xa000] ;  /* 0x00a00000bfac783b */ /* 0x000f2e0000000200 */
        /* <DEDUP_REMOVED lines=9> */
[----:B------:R-:W-:Y:S01]  /*9be0*/  LDSM.16.M88.4 R168, [R192+0x4000] ;  /* 0x00400000c0a8783b */ /* 0x000fe20000000200 */
[C---:B------:R-:W-:Y:S08]  /*9bf0*/  HMMA.16816.F32 R4, R164.reuse, R176, R4 ;  /* 0x000000b0a404723c */ /* 0x040ff00000001804 */
[C---:B------:R-:W-:Y:S01]  /*9c00*/  HMMA.16816.F32 R8, R164.reuse, R178, R8 ;  /* 0x000000b2a408723c */ /* 0x040fe20000001808 */
[----:B------:R-:W5:Y:S07]  /*9c10*/  LDSM.16.M88.4 R176, [R190+0xa000] ;  /* 0x00a00000beb0783b */ /* 0x000f6e0000000200 */
        /* <DEDUP_REMOVED lines=11> */
[C---:B------:R-:W-:Y:S08]  /*9cd0*/  HMMA.16816.F32 R8, R160.reuse, R174, R8 ;  /* 0x000000aea008723c */ /* 0x040ff00000001808 */
[C---:B--2---:R-:W-:Y:S08]  /*9ce0*/  HMMA.16816.F32 R12, R160.reuse, R132, R12 ;  /* 0x00000084a00c723c */ /* 0x044ff0000000180c */
[C---:B------:R-:W-:Y:S01]  /*9cf0*/  HMMA.16816.F32 R16, R160.reuse, R134, R16 ;  /* 0x00000086a010723c */ /* 0x040fe20000001810 */
[----:B------:R-:W2:Y:S07]  /*9d00*/  LDSM.16.M88.4 R132, [R2+0xa800] ;  /* 0x00a800000284783b */ /* 0x000eae0000000200 */
[C---:B---3--:R-:W-:Y:S08]  /*9d10*/  HMMA.16816.F32 R20, R160.reuse, R144, R20 ;  /* 0x00000090a014723c */ /* 0x048ff00000001814 */
[C---:B------:R-:W-:Y:S08]  /*9d20*/  HMMA.16816.F32 R24, R160.reuse, R146, R24 ;  /* 0x00000092a018723c */ /* 0x040ff00000001818 */
[C---:B-----5:R-:W-:Y:S08]  /*9d30*/  HMMA.16816.F32 R28, R160.reuse, R156, R28 ;  /* 0x0000009ca01c723c */ /* 0x060ff0000000181c */
[----:B------:R-:W-:Y:S08]  /*9d40*/  HMMA.16816.F32 R32, R160, R158, R32 ;  /* 0x0000009ea020723c */ /* 0x000ff00000001820 */
[C---:B------:R-:W-:Y:S08]  /*9d50*/  HMMA.16816.F32 R4, R168.reuse, R176, R4 ;  /* 0x000000b0a804723c */ /* 0x040ff00000001804 */
[C---:B------:R-:W-:Y:S08]  /*9d60*/  HMMA.16816.F32 R8, R168.reuse, R178, R8 ;  /* 0x000000b2a808723c */ /* 0x040ff00000001808 */
[C---:B-1----:R-:W-:Y:S08]  /*9d70*/  HMMA.16816.F32 R12, R168.reuse, R140, R12 ;  /* 0x0000008ca80c723c */ /* 0x042ff0000000180c */
[C---:B------:R-:W-:Y:S01]  /*9d80*/  HMMA.16816.F32 R16, R168.reuse, R142, R16 ;  /* 0x0000008ea810723c */ /* 0x040fe20000001810 */
[----:B------:R-:W1:Y:S07]  /*9d90*/  LDSM.16.M88.4 R140, [R2+0xb000] ;  /* 0x00b00000028c783b */ /* 0x000e6e0000000200 */
[C---:B----4-:R-:W-:Y:S08]  /*9da0*/  HMMA.16816.F32 R20, R168.reuse, R148, R20 ;  /* 0x00000094a814723c */ /* 0x050ff00000001814 */
        /* <DEDUP_REMOVED lines=98> */
[----:B------:R-:W2:Y:S02]  /*a3d0*/  I2F.RP R9, R2 ;  /* 0x0000000200097306 */ /* 0x000ea40000209400 */
[----:B------:R-:W-:Y:S08]  /*a3e0*/  ISETP.GE.AND P2, PT, R11, RZ, PT ;  /* 0x000000ff0b00720c */ /* 0x000ff00003f46270 */
        /* <DEDUP_REMOVED lines=27> */
[----:B------:R-:W2:Y:S08]  /*a5a0*/  LDC.64 R2, c[0x0][0x3b8] ;  /* 0x0000ee00ff027b82 */ /* 0x000eb00000000a00 */
        /* <DEDUP_REMOVED lines=27> */
.L_x_1834:
        /* <DEDUP_REMOVED lines=25> */
.L_x_1833:
        /* <DEDUP_REMOVED lines=18> */
[----:B--2---:R-:W-:Y:S02]  /*aa10*/  FMNMX3.FTZ R6, R3, R210, R201, !PT ;  /* 0x000000d203067276 */ /* 0x004fe400078100c9 */
        /* <DEDUP_REMOVED lines=379> */
.L_x_1831:
        /* <DEDUP_REMOVED lines=280> */
.L_x_1837:
[----:B------:R-:W-:Y:S05]  /*d350*/  BSYNC.RECONVERGENT B0 ;  /* 0x0000000000007941 */ /* 0x000fea0003800200 */
.L_x_1836:
[----:B------:R-:W2:Y:S01]  /*d360*/  LDCU.64 UR4, c[0x0][0x410] ;  /* 0x00008200ff0477ac */ /* 0x000ea20008000a00 */
[----:B------:R-:W-:Y:S01]  /*d370*/  IMAD.MOV.U32 R185, RZ, RZ, RZ ;  /* 0x000000ffffb97224 */ /* 0x000fe200078e00ff */
[----:B------:R-:W-:Y:S01]  /*d380*/  SHF.R.U32.HI R2, RZ, 0x3, R2 ;  /* 0x00000003ff027819 */ /* 0x000fe20000011602 */
[----:B------:R-:W-:Y:S01]  /*d390*/  @P3 IMAD.MOV.U32 R32, RZ, RZ, R34 ;  /* 0x000000ffff203224 */ /* 0x000fe200078e0022 */
[----:B------:R3:W4:Y:S01]  /*d3a0*/  LDS.128 R16, [R215+0x2000] ;  /* 0x00200000d7107984 */ /* 0x0007220000000c00 */
[----:B-1----:R-:W-:Y:S01]  /*d3b0*/  IMAD.WIDE.U32 R4, R10, UR6, R184 ;  /* 0x000000060a047c25 */ /* 0x002fe2000f8e00b8 */
[C---:B------:R-:W-:Y:S01]  /*d3c0*/  IADD3 R6, PT, PT, R2.reuse, 0x10, RZ ;  /* 0x0000001002067810 */ /* 0x040fe20007ffe0ff */
[----:B------:R-:W-:Y:S01]  /*d3d0*/  BSSY.RECONVERGENT B0, `(.L_x_1838) ;  /* 0x0000018000007945 */ /* 0x000fe20003800200 */
[-C--:B------:R-:W-:Y:S01]  /*d3e0*/  ISETP.GE.AND P3, PT, R2, R195.reuse, PT ;  /* 0x000000c30200720c */ /* 0x080fe20003f66270 */
[----:B------:R-:W-:Y:S01]  /*d3f0*/  IMAD R0, R11, UR6, R5 ;  /* 0x000000060b007c24 */ /* 0x000fe2000f8e0205 */
[----:B------:R-:W-:Y:S01]  /*d400*/  IADD3 R32, P0, PT, R32, R4, RZ ;  /* 0x0000000420207210 */ /* 0x000fe20007f1e0ff */
[----:B------:R-:W-:Y:S01]  /*d410*/  VIADD R4, R2, 0x20 ;  /* 0x0000002002047836 */ /* 0x000fe20000000000 */
[----:B------:R-:W-:-:S02]  /*d420*/  ISETP.GE.AND P2, PT, R6, R195, PT ;  /* 0x000000c30600720c */ /* 0x000fc40003f46270 */
[----:B------:R-:W-:Y:S01]  /*d430*/  IADD3.X R33, PT, PT, R23, R0, RZ, P0, !PT ;  /* 0x0000000017217210 */ /* 0x000fe200007fe4ff */
[----:B------:R-:W-:Y:S01]  /*d440*/  VIADD R0, R2, 0x30 ;  /* 0x0000003002007836 */ /* 0x000fe20000000000 */
[-C--:B------:R-:W-:Y:S01]  /*d450*/  ISETP.GE.AND P1, PT, R4, R195.reuse, PT ;  /* 0x000000c30400720c */ /* 0x080fe20003f26270 */
[----:B------:R3:W1:Y:S01]  /*d460*/  LDS.128 R20, [R215] ;  /* 0x00000000d7147984 */ /* 0x0006620000000c00 */
[C---:B--2---:R-:W-:Y:S02]  /*d470*/  IMAD.WIDE.U32 R32, R7.reuse, UR4, R32 ;  /* 0x0000000407207c25 */ /* 0x044fe4000f8e0020 */
[----:B------:R-:W-:Y:S02]  /*d480*/  ISETP.GE.AND P0, PT, R0, R195, PT ;  /* 0x000000c30000720c */ /* 0x000fe40003f06270 */
[----:B------:R-:W-:Y:S02]  /*d490*/  IMAD R35, R7, UR5, R33 ;  /* 0x0000000507237c24 */ /* 0x000fe4000f8e0221 */
[----:B------:R3:W2:Y:S01]  /*d4a0*/  LDS.128 R4, [R215+0x4000] ;  /* 0x00400000d7047984 */ /* 0x0006a20000000c00 */
[----:B------:R-:W-:Y:S08]  /*d4b0*/  @P3 BRA `(.L_x_1839) ;  /* 0x0000000000243947 */ /* 0x000ff00003800000 */
[----:B------:R-:W5:Y:S01]  /*d4c0*/  LDCU.64 UR4, c[0x0][0x3f0] ;  /* 0x00007e00ff0477ac */ /* 0x000f620008000a00 */
[----:B------:R-:W-:-:S05]  /*d4d0*/  MOV R34, R32 ;  /* 0x0000002000227202 */ /* 0x000fca0000000f00 */
[----:B------:R-:W-:-:S04]  /*d4e0*/  IMAD.WIDE.U32 R8, R2, R10, R34 ;  /* 0x0000000a02087225 */ /* 0x000fc800078e0022 */
[----:B------:R-:W-:Y:S01]  /*d4f0*/  IMAD R0, R2, R11, R9 ;  /* 0x0000000b02007224 */ /* 0x000fe200078e0209 */
[----:B-----5:R-:W-:-:S04]  /*d500*/  LEA R36, P3, R8, UR4, 0x1 ;  /* 0x0000000408247c11 */ /* 0x020fc8000f8608ff */
[----:B------:R-:W-:-:S05]  /*d510*/  LEA.HI.X R37, R8, UR5, R0, 0x1, P3 ;  /* 0x0000000508257c11 */ /* 0x000fca00098f0c00 */
[----:B-1----:R1:W-:Y:S04]  /*d520*/  STG.E.128 desc[UR16][R36.64], R20 ;  /* 0x0000001424007986 */ /* 0x0023e8000c101d10 */
[----:B----4-:R1:W-:Y:S04]  /*d530*/  STG.E.128 desc[UR16][R36.64+0x80], R16 ;  /* 0x0000801024007986 */ /* 0x0103e8000c101d10 */
[----:B--2---:R1:W-:Y:S02]  /*d540*/  STG.E.128 desc[UR16][R36.64+0x100], R4 ;  /* 0x0001000424007986 */ /* 0x0043e4000c101d10 */
.L_x_1839:
[----:B------:R-:W-:Y:S05]  /*d550*/  BSYNC.RECONVERGENT B0 ;  /* 0x0000000000007941 */ /* 0x000fea0003800200 */
.L_x_1838:
[----:B-1----:R1:W1:Y:S01]  /*d560*/  LDS.128 R20, [R215+0x800] ;  /* 0x00080000d7147984 */ /* 0x0022620000000c00 */
[----:B------:R-:W-:Y:S03]  /*d570*/  BSSY.RECONVERGENT B0, `(.L_x_1840) ;  /* 0x0000012000007945 */ /* 0x000fe60003800200 */
[----:B----4-:R4:W1:Y:S04]  /*d580*/  LDS.128 R16, [R215+0x2800] ;  /* 0x00280000d7107984 */ /* 0x0108680000000c00 */
[----:B--2---:R4:W2:Y:S01]  /*d590*/  LDS.128 R4, [R215+0x4800] ;  /* 0x00480000d7047984 */ /* 0x0048a20000000c00 */
        /* <DEDUP_REMOVED lines=13> */
[----:B------:R1:W-:Y:S04]  /*d670*/  STG.E.128 desc[UR16][R36.64+0x80], R16 ;  /* 0x0000801024007986 */ /* 0x0003e8000c101d10 */
[----:B--2---:R1:W-:Y:S02]  /*d680*/  STG.E.128 desc[UR16][R36.64+0x100], R4 ;  /* 0x0001000424007986 */ /* 0x0043e4000c101d10 */
.L_x_1841:
[----:B------:R-:W-:Y:S05]  /*d690*/  BSYNC.RECONVERGENT B0 ;  /* 0x0000000000007941 */ /* 0x000fea0003800200 */
.L_x_1840:
[----:B-1----:R1:W1:Y:S01]  /*d6a0*/  LDS.128 R16, [R215+0x1000] ;  /* 0x00100000d7107984 */ /* 0x0022620000000c00 */
[----:B------:R-:W-:Y:S03]  /*d6b0*/  BSSY.RECONVERGENT B0, `(.L_x_1842) ;  /* 0x0000012000007945 */ /* 0x000fe60003800200 */
[----:B--2---:R2:W1:Y:S04]  /*d6c0*/  LDS.128 R4, [R215+0x3000] ;  /* 0x00300000d7047984 */ /* 0x0044680000000c00 */
        /* <DEDUP_REMOVED lines=15> */
[----:B------:R1:W-:Y:S02]  /*d7c0*/  STG.E.128 desc[UR16][R36.64+0x100], R20 ;  /* 0x0001001424007986 */ /* 0x0003e4000c101d10 */
.L_x_1843:
[----:B------:R-:W-:Y:S05]  /*d7d0*/  BSYNC.RECONVERGENT B0 ;  /* 0x0000000000007941 */ /* 0x000fea0003800200 */
.L_x_1842:
[----:B------:R-:W-:Y:S05]  /*d7e0*/  @P0 EXIT ;  /* 0x000000000000094d */ /* 0x000fea0003800000 */
[----:B------:R-:W-:Y:S01]  /*d7f0*/  IADD3 R3, P0, PT, R2, 0x30, RZ ;  /* 0x0000003002037810 */ /* 0x000fe20007f1e0ff */
[----:B------:R-:W5:Y:S01]  /*d800*/  LDCU.64 UR4, c[0x0][0x3f0] ;  /* 0x00007e00ff0477ac */ /* 0x000f620008000a00 */
[----:B-1----:R-:W-:-:S03]  /*d810*/  IMAD.MOV.U32 R4, RZ, RZ, R32 ;  /* 0x000000ffff047224 */ /* 0x002fc600078e0020 */
        /* <DEDUP_REMOVED lines=12> */
.L_x_1844:
        /* <DEDUP_REMOVED lines=10> */
.L_x_3754:


//--------------------- .text._ZN5flash24flash_fwd_splitkv_kernelI23Flash_fwd_kernel_traitsILi192ELi64ELi64ELi4ELb0ELb0EN7cutlass6half_tE19Flash_kernel_traitsILi192ELi64ELi64ELi4ES3_EELb1ELb0ELb1ELb0ELb0ELb0ELb0ELb0EEEvNS_16Flash_fwd_paramsE --------------------------
	.section	.text._ZN5flash24flash_fwd_splitkv_kernelI23Flash_fwd_kernel_traitsILi192ELi64ELi64ELi4ELb0ELb0EN7cutlass6half_tE19Flash_kernel_traitsILi192ELi64ELi64ELi4ES3_EELb1ELb0ELb1ELb0ELb0ELb0ELb0ELb0EEEvNS_16Flash_fwd_paramsE,"ax",@progbits
	.align	128
        .global         _ZN5flash24flash_fwd_splitkv_kernelI23Flash_fwd_kernel_traitsILi192ELi64ELi64ELi4ELb0ELb0EN7cutlass6half_tE19Flash_kernel_traitsILi192ELi64ELi64ELi4ES3_EELb1ELb0ELb1ELb0ELb0ELb0ELb0ELb0EEEvNS_16Flash_fwd_paramsE
        .type           _ZN5flash24flash_fwd_splitkv_kernelI23Flash_fwd_kernel_traitsILi192ELi64ELi64ELi4ELb0ELb0EN7cutlass6half_tE19Flash_kernel_traitsILi192ELi64ELi64ELi4ES3_EELb1ELb0ELb1ELb0ELb0ELb0ELb0ELb0EEEvNS_16Flash_fwd_paramsE,@function
        .size           _ZN5flash24flash_fwd_splitkv_kernelI23Flash_fwd_kernel_traitsILi192ELi64ELi64ELi4ELb0ELb0EN7cutlass6half_tE19Flash_kernel_traitsILi192ELi64ELi64ELi4ES3_EELb1ELb0ELb1ELb0ELb0ELb0ELb0ELb0EEEvNS_16Flash_fwd_paramsE,(.L_x_3755 - _ZN5flash24flash_fwd_splitkv_kernelI23Flash_fwd_kernel_traitsILi192ELi64ELi64ELi4ELb0ELb0EN7cutlass6half_tE19Flash_kernel_traitsILi192ELi64ELi64ELi4ES3_EELb1ELb0ELb1ELb0ELb0ELb0ELb0ELb0EEEvNS_16Flash_fwd_paramsE)
        .other          _ZN5flash24flash_fwd_splitkv_kernelI23Flash_fwd_kernel_traitsILi192ELi64ELi64ELi4ELb0ELb0EN7cutlass6half_tE19Flash_kernel_traitsILi192ELi64ELi64ELi4ES3_EELb1ELb0ELb1ELb0ELb0ELb0ELb0ELb0EEEvNS_16Flash_fwd_paramsE,@"STO_CUDA_ENTRY STV_DEFAULT"
_ZN5flash24flash_fwd_splitkv_kernelI23Flash_fwd_kernel_traitsILi192ELi64ELi64ELi4ELb0ELb0EN7cutlass6half_tE19Flash_kernel_traitsILi192ELi64ELi64ELi4ES3_EELb1ELb0ELb1ELb0ELb0ELb0ELb0ELb0EEEvNS_16Flash_fwd_paramsE:
.text._ZN5flash24flash_fwd_splitkv_kernelI23Flash_fwd_kernel_traitsILi192ELi64ELi64ELi4ELb0ELb0EN7cutlass6half_tE19Flash_kernel_traitsILi192ELi64ELi64ELi4ES3_EELb1ELb0ELb1ELb0ELb0ELb0ELb0ELb0EEEvNS_16Flash_fwd_paramsE:
        /* <DEDUP_REMOVED lines=51> */
.L_x_1845:
        /* <DEDUP_REMOVED lines=17> */
[----:B------:R-:W-:Y:S01]  /*0440*/  LEA.HI R4, R4, R9, RZ, 0x6 ;  /* 0x0000000904047211 */ /* 0x000fe200078f30ff */
[----:B------:R-:W-:Y:S01]  /*0450*/  IMAD.MOV.U32 R9, RZ, RZ, R10 ;  /* 0x000000ffff097224 */ /* 0x000fe200078e000a */
        /* <DEDUP_REMOVED lines=8> */
[----:B-1--4-:R-:W-:Y:S05]  /*04e0*/  @P0 BRA `(.L_x_1846) ;  /* 0x0000000800100947 */ /* 0x012fea0003800000 */
[----:B------:R-:W-:Y:S01]  /*04f0*/  ISETP.NE.AND P0, PT, R200, -0x1, PT ;  /* 0xffffffffc800780c */ /* 0x000fe20003f05270 */
[----:B------:R-:W1:Y:S01]  /*0500*/  LDC.64 R2, c[0x0][0x408] ;  /* 0x00010200ff027b82 */ /* 0x000e620000000a00 */
[----:B------:R-:W-:Y:S01]  /*0510*/  SHF.L.U32 R0, R188, 0x3, RZ ;  /* 0x00000003bc007819 */ /* 0x000fe200000006ff */
        /* <DEDUP_REMOVED lines=9> */
[----:B--2---:R-:W-:-:S02]  /*05b0*/  IMAD R9, R9, UR7, R14 ;  /* 0x0000000709097c24 */ /* 0x004fc4000f8e020e */
[----:B-1----:R-:W-:-:S04]  /*05c0*/  @P0 IMAD.WIDE.U32 R16, R200, R2, RZ ;  /* 0x00000002c8100225 */ /* 0x002fc800078e00ff */
[----:B----4-:R-:W-:Y:S02]  /*05d0*/  IMAD R9, R9, UR6, R12 ;  /* 0x0000000609097c24 */ /* 0x010fe4000f8e020c */
[----:B-----5:R-:W-:Y:S01]  /*05e0*/  @!P0 IMAD.WIDE.U32 R18, R10, R4, RZ ;  /* 0x000000040a128225 */ /* 0x020fe200078e00ff */
[----:B------:R-:W-:-:S03]  /*05f0*/  LOP3.LUT R4, R0, 0x38, RZ, 0xc0, !PT ;  /* 0x0000003800047812 */ /* 0x000fc600078ec0ff */
[----:B------:R-:W-:Y:S01]  /*0600*/  @!P0 IMAD R0, R10, R5, R19 ;  /* 0x000000050a008224 */ /* 0x000fe200078e0213 */
[----:B------:R-:W-:Y:S01]  /*0610*/  @!P0 MOV R6, R18 ;  /* 0x0000001200068202 */ /* 0x000fe20000000f00 */
[----:B------:R-:W-:Y:S01]  /*0620*/  IMAD.MOV.U32 R5, RZ, RZ, RZ ;  /* 0x000000ffff057224 */ /* 0x000fe200078e00ff */
[----:B------:R-:W-:Y:S01]  /*0630*/  @P0 MOV R6, R16 ;  /* 0x0000001000060202 */ /* 0x000fe20000000f00 */
[----:B------:R-:W-:Y:S01]  /*0640*/  @P0 IMAD R0, R200, R3, R17 ;  /* 0x00000003c8000224 */ /* 0x000fe200078e0211 */
[----:B------:R-:W-:Y:S01]  /*0650*/  LOP3.LUT R15, R4, 0x40, RZ, 0xfc, !PT ;  /* 0x00000040040f7812 */ /* 0x000fe200078efcff */
[----:B------:R-:W-:-:S04]  /*0660*/  IMAD.WIDE.U32 R10, R12, R2, R4 ;  /* 0x000000020c0a7225 */ /* 0x000fc800078e0004 */
[----:B------:R-:W-:Y:S01]  /*0670*/  IMAD R11, R12, R3, R11 ;  /* 0x000000030c0b7224 */ /* 0x000fe200078e020b */
[----:B------:R-:W-:Y:S02]  /*0680*/  IADD3 R10, P0, PT, R6, R10, RZ ;  /* 0x0000000a060a7210 */ /* 0x000fe40007f1e0ff */
[----:B------:R-:W-:-:S03]  /*0690*/  IADD3 R6, PT, PT, R188, 0x20, RZ ;  /* 0x00000020bc067810 */ /* 0x000fc60007ffe0ff */
[----:B------:R-:W-:Y:S01]  /*06a0*/  IMAD.X R11, R0, 0x1, R11, P0 ;  /* 0x00000001000b7824 */ /* 0x000fe200000e060b */
[CC--:B------:R-:W-:Y:S01]  /*06b0*/  ISETP.GE.AND P0, PT, R188.reuse, R7.reuse, PT ;  /* 0x00000007bc00720c */ /* 0x0c0fe20003f06270 */
[----:B------:R-:W-:Y:S01]  /*06c0*/  VIADD R0, R188, 0x30 ;  /* 0x00000030bc007836 */ /* 0x000fe20000000000 */
[----:B------:R-:W-:Y:S01]  /*06d0*/  ISETP.GE.AND P2, PT, R6, R7, PT ;  /* 0x000000070600720c */ /* 0x000fe20003f46270 */
[----:B---3--:R-:W-:-:S03]  /*06e0*/  IMAD.WIDE.U32 R10, R14, UR4, R10 ;  /* 0x000000040e0a7c25 */ /* 0x008fc6000f8e000a */
[----:B------:R-:W-:Y:S01]  /*06f0*/  ISETP.GE.AND P1, PT, R0, R7, PT ;  /* 0x000000070000720c */ /* 0x000fe20003f26270 */
[----:B------:R-:W-:Y:S01]  /*0700*/  IMAD R19, R14, UR5, R11 ;  /* 0x000000050e137c24 */ /* 0x000fe2000f8e020b */
[----:B------:R-:W-:-:S05]  /*0710*/  LOP3.LUT R14, R4, 0x80, RZ, 0xfc, !PT ;  /* 0x00000080040e7812 */ /* 0x000fca00078efcff */
        /* <DEDUP_REMOVED lines=14> */
.L_x_1848:
[----:B------:R-:W-:Y:S05]  /*0800*/  BSYNC.RECONVERGENT B0 ;  /* 0x0000000000007941 */ /* 0x000fea0003800200 */
.L_x_1847:
        /* <DEDUP_REMOVED lines=20> */
.L_x_1850:
[----:B------:R-:W-:Y:S05]  /*0950*/  BSYNC.RECONVERGENT B0 ;  /* 0x0000000000007941 */ /* 0x000fea0003800200 */
.L_x_1849:
        /* <DEDUP_REMOVED lines=20> */
.L_x_1852:
[----:B------:R-:W-:Y:S05]  /*0aa0*/  BSYNC.RECONVERGENT B0 ;  /* 0x0000000000007941 */ /* 0x000fea0003800200 */
.L_x_1851:
[----:B------:R-:W-:Y:S04]  /*0ab0*/  BSSY.RECONVERGENT B0, `(.L_x_1853) ;  /* 0x0000013000007945 */ /* 0x000fe80003800200 */
[----:B------:R-:W-:Y:S05]  /*0ac0*/  @P1 BRA `(.L_x_1854) ;  /* 0x0000000000441947 */ /* 0x000fea0003800000 */
[----:B------:R-:W4:Y:S01]  /*0ad0*/  LDCU UR6, c[0x0][0x440] ;  /* 0x00008800ff0677ac */ /* 0x000f220008000800 */
[----:B------:R-:W-:Y:S01]  /*0ae0*/  IADD3 R11, P0, PT, R188, 0x30, RZ ;  /* 0x00000030bc0b7810 */ /* 0x000fe20007f1e0ff */
[----:B------:R-:W-:Y:S01]  /*0af0*/  IMAD.MOV.U32 R18, RZ, RZ, R10 ;  /* 0x000000ffff127224 */ /* 0x000fe200078e000a */
[----:B------:R-:W5:Y:S03]  /*0b00*/  LDCU.64 UR4, c[0x0][0x3f0] ;  /* 0x00007e00ff0477ac */ /* 0x000f660008000a00 */
[----:B------:R-:W-:Y:S02]  /*0b10*/  IMAD.X R13, RZ, RZ, RZ, P0 ;  /* 0x000000ffff0d7224 */ /* 0x000fe400000e06ff */
[----:B------:R-:W-:-:S04]  /*0b20*/  IMAD.WIDE.U32 R18, R11, R2, R18 ;  /* 0x000000020b127225 */ /* 0x000fc800078e0012 */
[----:B------:R-:W-:-:S04]  /*0b30*/  IMAD R12, R13, R2, RZ ;  /* 0x000000020d0c7224 */ /* 0x000fc800078e02ff */
[----:B------:R-:W-:Y:S01]  /*0b40*/  IMAD R3, R11, R3, R12 ;  /* 0x000000030b037224 */ /* 0x000fe200078e020c */
[----:B----4-:R-:W-:Y:S02]  /*0b50*/  ISETP.GE.AND P1, PT, R15, UR6, PT ;  /* 0x000000060f007c0c */ /* 0x010fe4000bf26270 */
[----:B------:R-:W-:Y:S01]  /*0b60*/  ISETP.GE.AND P2, PT, R4, UR6, PT ;  /* 0x0000000604007c0c */ /* 0x000fe2000bf46270 */
[----:B------:R-:W-:Y:S01]  /*0b70*/  IMAD.IADD R3, R19, 0x1, R3 ;  /* 0x0000000113037824 */ /* 0x000fe200078e0203 */
[----:B------:R-:W-:Y:S02]  /*0b80*/  ISETP.GE.AND P0, PT, R14, UR6, PT ;  /* 0x000000060e007c0c */ /* 0x000fe4000bf06270 */
[----:B-----5:R-:W-:-:S04]  /*0b90*/  LEA R2, P3, R18, UR4, 0x1 ;  /* 0x0000000412027c11 */ /* 0x020fc8000f8608ff */
[----:B------:R-:W-:-:S05]  /*0ba0*/  LEA.HI.X R3, R18, UR5, R3, 0x1, P3 ;  /* 0x0000000512037c11 */ /* 0x000fca00098f0c03 */
[----:B------:R4:W-:Y:S04]  /*0bb0*/  @!P2 STG.E.128 desc[UR16][R2.64], RZ ;  /* 0x000000ff0200a986 */ /* 0x0009e8000c101d10 */
[----:B------:R4:W-:Y:S04]  /*0bc0*/  @!P1 STG.E.128 desc[UR16][R2.64+0x80], RZ ;  /* 0x000080ff02009986 */ /* 0x0009e8000c101d10 */
[----:B------:R4:W-:Y:S02]  /*0bd0*/  @!P0 STG.E.128 desc[UR16][R2.64+0x100], RZ ;  /* 0x000100ff02008986 */ /* 0x0009e4000c101d10 */
.L_x_1854:
[----:B------:R-:W-:Y:S05]  /*0be0*/  BSYNC.RECONVERGENT B0 ;  /* 0x0000000000007941 */ /* 0x000fea0003800200 */
.L_x_1853:
        /* <DEDUP_REMOVED lines=20> */
.L_x_1846:
        /* <DEDUP_REMOVED lines=10> */
.L_x_1855:
[----:B------:R-:W-:Y:S05]  /*0dd0*/  BRA.U !UP1, `(.L_x_1856) ;  /* 0x00000005098c7547 */ /* 0x000fea000b800000 */
[----:B------:R-:W1:Y:S01]  /*0de0*/  LDC R11, c[0x0][0x4f0] ;  /* 0x00013c00ff0b7b82 */ /* 0x000e620000000800 */
[----:B------:R-:W-:Y:S01]  /*0df0*/  LEA R8, R0, 0xffffffc0, 0x6 ;  /* 0xffffffc000087811 */ /* 0x000fe200078e30ff */
[----:B------:R-:W2:Y:S03]  /*0e00*/  LDCU.64 UR4, c[0x0][0x4e8] ;  /* 0x00009d00ff0477ac */ /* 0x000ea60008000a00 */
[----:B------:R-:W-:Y:S01]  /*0e10*/  IABS R2, R8 ;  /* 0x0000000800027213 */ /* 0x000fe20000000000 */
        /* <DEDUP_REMOVED lines=12> */
[----:B-----5:R-:W-:-:S04]  /*0ee0*/  IMAD.HI.U32 R9, R3, R2, RZ ;  /* 0x0000000203097227 */ /* 0x020fc800078e00ff */
[----:B------:R-:W-:-:S04]  /*0ef0*/  IMAD.MOV R3, RZ, RZ, -R9 ;  /* 0x000000ffff037224 */ /* 0x000fc800078e0a09 */
[----:B------:R-:W-:Y:S01]  /*0f00*/  IMAD R3, R4, R3, R2 ;  /* 0x0000000304037224 */ /* 0x000fe200078e0202 */
[----:B------:R-:W-:-:S04]  /*0f10*/  LOP3.LUT R2, R8, R11, RZ, 0x3c, !PT ;  /* 0x0000000b08027212 */ /* 0x000fc800078e3cff */
[----:B------:R-:W-:Y:S02]  /*0f20*/  ISETP.GT.U32.AND P2, PT, R4, R3, PT ;  /* 0x000000030400720c */ /* 0x000fe40003f44070 */
[----:B------:R-:W-:-:S11]  /*0f30*/  ISETP.GE.AND P1, PT, R2, RZ, PT ;  /* 0x000000ff0200720c */ /* 0x000fd60003f26270 */
[-C--:B------:R-:W-:Y:S01]  /*0f40*/  @!P2 IADD3 R3, PT, PT, R3, -R4.reuse, RZ ;  /* 0x800000040303a210 */ /* 0x080fe20007ffe0ff */
[----:B------:R-:W-:Y:S01]  /*0f50*/  @!P2 VIADD R9, R9, 0x1 ;  /* 0x000000010909a836 */ /* 0x000fe20000000000 */
[----:B------:R-:W-:Y:S02]  /*0f60*/  ISETP.NE.AND P2, PT, R11, RZ, PT ;  /* 0x000000ff0b00720c */ /* 0x000fe40003f45270 */
[----:B------:R-:W-:Y:S01]  /*0f70*/  ISETP.GE.U32.AND P0, PT, R3, R4, PT ;  /* 0x000000040300720c */ /* 0x000fe20003f06070 */
[----:B--2---:R-:W-:-:S04]  /*0f80*/  IMAD.WIDE.U32 R2, R10, UR4, RZ ;  /* 0x000000040a027c25 */ /* 0x004fc8000f8e00ff */
[----:B------:R-:W-:Y:S01]  /*0f90*/  IMAD R205, R10, UR5, R3 ;  /* 0x000000050acd7c24 */ /* 0x000fe2000f8e0203 */
[----:B------:R-:W1:Y:S01]  /*0fa0*/  LDCU.64 UR4, c[0x0][0x3a8] ;  /* 0x00007500ff0477ac */ /* 0x000e620008000a00 */
[----:B------:R-:W2:Y:S06]  /*0fb0*/  LDC R3, c[0x0][0x3e8] ;  /* 0x0000fa00ff037b82 */ /* 0x000eac0000000800 */
[----:B------:R-:W-:Y:S02]  /*0fc0*/  @P0 IADD3 R9, PT, PT, R9, 0x1, RZ ;  /* 0x0000000109090810 */ /* 0x000fe40007ffe0ff */
[----:B------:R-:W-:-:S03]  /*0fd0*/  LEA R204, P0, R2, UR8, 0x2 ;  /* 0x0000000802cc7c11 */ /* 0x000fc6000f8010ff */
[----:B------:R-:W-:Y:S01]  /*0fe0*/  @!P1 IMAD.MOV R9, RZ, RZ, -R9 ;  /* 0x000000ffff099224 */ /* 0x000fe200078e0a09 */
[----:B------:R-:W-:Y:S02]  /*0ff0*/  LEA.HI.X R205, R2, UR9, R205, 0x2, P0 ;  /* 0x0000000902cd7c11 */ /* 0x000fe400080f14cd */
[----:B------:R-:W-:-:S05]  /*1000*/  @!P2 LOP3.LUT R9, RZ, R11, RZ, 0x33, !PT ;  /* 0x0000000bff09a212 */ /* 0x000fca00078e33ff */
[----:B------:R-:W-:-:S06]  /*1010*/  IMAD.WIDE R22, R9, 0x4, R204 ;  /* 0x0000000409167825 */ /* 0x000fcc00078e02cc */
[----:B------:R-:W3:Y:S01]  /*1020*/  LDG.E R22, desc[UR16][R22.64] ;  /* 0x0000001016167981 */ /* 0x000ee2000c1e1900 */
[----:B--2---:R-:W-:Y:S01]  /*1030*/  IABS R4, R3 ;  /* 0x0000000300047213 */ /* 0x004fe20000000000 */
[----:B------:R-:W-:Y:S01]  /*1040*/  IMAD.MOV R9, RZ, RZ, -R9 ;  /* 0x000000ffff097224 */ /* 0x000fe200078e0a09 */
[----:B----4-:R-:W-:Y:S02]  /*1050*/  MOV R134, UR12 ;  /* 0x0000000c00867c02 */ /* 0x010fe40008000f00 */
[----:B------:R-:W2:Y:S01]  /*1060*/  I2F.RP R13, R4 ;  /* 0x00000004000d7306 */ /* 0x000ea20000209400 */
[----:B------:R-:W-:Y:S01]  /*1070*/  IMAD R8, R11, R9, R8 ;  /* 0x000000090b087224 */ /* 0x000fe200078e0208 */
[----:B---3--:R-:W-:Y:S02]  /*1080*/  MOV R144, UR10 ;  /* 0x0000000a00907c02 */ /* 0x008fe40008000f00 */
[----:B------:R-:W-:Y:S02]  /*1090*/  MOV R135, UR13 ;  /* 0x0000000d00877c02 */ /* 0x000fe40008000f00 */
[----:B------:R-:W-:-:S02]  /*10a0*/  MOV R145, UR11 ;  /* 0x0000000b00917c02 */ /* 0x000fc40008000f00 */
[----:B--2---:R-:W2:Y:S02]  /*10b0*/  MUFU.RCP R16, R13 ;  /* 0x0000000d00107308 */ /* 0x004ea40000001000 */
[----:B--2---:R-:W-:-:S06]  /*10c0*/  IADD3 R16, PT, PT, R16, 0xffffffe, RZ ;  /* 0x0ffffffe10107810 */ /* 0x004fcc0007ffe0ff */
[----:B------:R-:W2:Y:S02]  /*10d0*/  F2I.FTZ.U32.TRUNC.NTZ R17, R16 ;  /* 0x0000001000117305 */ /* 0x000ea4000021f000 */
[----:B--2---:R-:W-:Y:S01]  /*10e0*/  IADD3 R2, PT, PT, RZ, -R17, RZ ;  /* 0x80000011ff027210 */ /* 0x004fe20007ffe0ff */
[----:B------:R-:W-:-:S04]  /*10f0*/  IMAD.MOV.U32 R16, RZ, RZ, RZ ;  /* 0x000000ffff107224 */ /* 0x000fc800078e00ff */
[----:B------:R-:W-:Y:S01]  /*1100*/  IMAD R5, R2, R4, RZ ;  /* 0x0000000402057224 */ /* 0x000fe200078e02ff */
[----:B------:R-:W-:-:S03]  /*1110*/  IABS R2, R14 ;  /* 0x0000000e00027213 */ /* 0x000fc60000000000 */
[----:B------:R-:W-:Y:S01]  /*1120*/  IMAD.HI.U32 R5, R17, R5, R16 ;  /* 0x0000000511057227 */ /* 0x000fe200078e0010 */
[----:B------:R-:W-:-:S05]  /*1130*/  MOV R6, R2 ;  /* 0x0000000200067202 */ /* 0x000fca0000000f00 */
        /* <DEDUP_REMOVED lines=10> */
[----:B------:R-:W-:-:S06]  /*11e0*/  @P2 IADD3 R2, PT, PT, R2, 0x1, RZ ;  /* 0x0000000102022810 */ /* 0x000fcc0007ffe0ff */
[----:B------:R-:W-:Y:S02]  /*11f0*/  @!P0 IADD3 R2, PT, PT, -R2, RZ, RZ ;  /* 0x000000ff02028210 */ /* 0x000fe40007ffe1ff */
[----:B------:R-:W-:Y:S02]  /*1200*/  @!P1 LOP3.LUT R2, RZ, R3, RZ, 0x33, !PT ;  /* 0x00000003ff029212 */ /* 0x000fe400078e33ff */
[----:B------:R-:W-:-:S05]  /*1210*/  SHF.R.S32.HI R3, RZ, 0x1f, R8 ;  /* 0x0000001fff037819 */ /* 0x000fca0000011408 */
[----:B------:R-:W-:-:S04]  /*1220*/  IMAD R4, R3, R144, RZ ;  /* 0x0000009003047224 */ /* 0x000fc800078e02ff */
        /* <DEDUP_REMOVED lines=9> */
[----:B------:R-:W-:-:S02]  /*12c0*/  IADD3 R21, PT, PT, R17, R20, RZ ;  /* 0x0000001411157210 */ /* 0x000fc40007ffe0ff */
[----:B------:R-:W-:Y:S02]  /*12d0*/  IMAD.MOV.U32 R20, RZ, RZ, R16 ;  /* 0x000000ffff147224 */ /* 0x000fe400078e0010 */
[-C--:B------:R-:W-:Y:S01]  /*12e0*/  IMAD R16, R3, R134.reuse, RZ ;  /* 0x0000008603107224 */ /* 0x080fe200078e02ff */
[----:B------:R-:W-:Y:S01]  /*12f0*/  SHF.R.S32.HI R3, RZ, 0x1f, R2 ;  /* 0x0000001fff037819 */ /* 0x000fe20000011402 */
[----:B------:R-:W-:Y:S02]  /*1300*/  IMAD.IADD R23, R23, 0x1, R5 ;  /* 0x0000000117177824 */ /* 0x000fe400078e0205 */
[C---:B------:R-:W-:Y:S02]  /*1310*/  IMAD R16, R8.reuse, R135, R16 ;  /* 0x0000008708107224 */ /* 0x040fe400078e0210 */
[----:B------:R-:W-:-:S04]  /*1320*/  IMAD.WIDE.U32 R20, R8, R134, R20 ;  /* 0x0000008608147225 */ /* 0x000fc800078e0014 */
[----:B------:R-:W-:-:S04]  /*1330*/  IMAD.WIDE.U32 R8, R8, R144, R22 ;  /* 0x0000009008087225 */ /* 0x000fc800078e0016 */
[----:B------:R-:W-:Y:S01]  /*1340*/  IMAD.IADD R17, R21, 0x1, R16 ;  /* 0x0000000115117824 */ /* 0x000fe200078e0210 */
[----:B------:R-:W-:Y:S01]  /*1350*/  IADD3 R5, PT, PT, R9, R4, RZ ;  /* 0x0000000409057210 */ /* 0x000fe20007ffe0ff */
[C---:B-1----:R-:W-:Y:S01]  /*1360*/  IMAD R9, R3.reuse, UR4, RZ ;  /* 0x0000000403097c24 */ /* 0x042fe2000f8e02ff */
[----:B------:R-:W-:Y:S01]  /*1370*/  MOV R16, R20 ;  /* 0x0000001400107202 */ /* 0x000fe20000000f00 */
[----:B------:R-:W-:Y:S02]  /*1380*/  IMAD R3, R3, UR6, RZ ;  /* 0x0000000603037c24 */ /* 0x000fe4000f8e02ff */
[----:B------:R-:W-:Y:S02]  /*1390*/  IMAD.MOV.U32 R4, RZ, RZ, R8 ;  /* 0x000000ffff047224 */ /* 0x000fe400078e0008 */
[C---:B------:R-:W-:Y:S02]  /*13a0*/  IMAD R6, R2.reuse, UR5, R9 ;  /* 0x0000000502067c24 */ /* 0x040fe4000f8e0209 */
[----:B------:R-:W-:-:S04]  /*13b0*/  IMAD.WIDE.U32 R22, R2, UR4, R16 ;  /* 0x0000000402167c25 */ /* 0x000fc8000f8e0010 */
[C---:B------:R-:W-:Y:S01]  /*13c0*/  IMAD R8, R2.reuse, UR7, R3 ;  /* 0x0000000702087c24 */ /* 0x040fe2000f8e0203 */
[----:B------:R-:W-:Y:S01]  /*13d0*/  IADD3 R6, PT, PT, R23, R6, RZ ;  /* 0x0000000617067210 */ /* 0x000fe20007ffe0ff */
[----:B------:R-:W-:-:S05]  /*13e0*/  IMAD.WIDE.U32 R20, R2, UR6, R4 ;  /* 0x0000000602147c25 */ /* 0x000fca000f8e0004 */
[----:B------:R-:W-:Y:S01]  /*13f0*/  IADD3 R8, PT, PT, R21, R8, RZ ;  /* 0x0000000815087210 */ /* 0x000fe20007ffe0ff */
[----:B------:R-:W-:Y:S06]  /*1400*/  BRA `(.L_x_1857) ;  /* 0x0000000400587947 */ /* 0x000fec0003800000 */
.L_x_1856:
[----:B------:R-:W-:-:S13]  /*1410*/  ISETP.NE.AND P0, PT, R3, -0x1, PT ;  /* 0xffffffff0300780c */ /* 0x000fda0003f05270 */
[----:B------:R-:W-:Y:S05]  /*1420*/  @P0 BRA `(.L_x_1858) ;  /* 0x0000000000380947 */ /* 0x000fea0003800000 */
[----:B------:R-:W2:Y:S01]  /*1430*/  LDC.64 R134, c[0x0][0x3b8] ;  /* 0x0000ee00ff867b82 */ /* 0x000ea20000000a00 */
[----:B------:R-:W3:Y:S01]  /*1440*/  LDCU.64 UR4, c[0x0][0x3a0] ;  /* 0x00007400ff0477ac */ /* 0x000ee20008000a00 */
[----:B-1----:R-:W-:Y:S02]  /*1450*/  SHF.R.S32.HI R5, RZ, 0x1f, R2 ;  /* 0x0000001fff057819 */ /* 0x002fe40000011402 */
[----:B-----5:R-:W-:-:S05]  /*1460*/  SHF.R.S32.HI R4, RZ, 0x1f, R9 ;  /* 0x0000001fff047819 */ /* 0x020fca0000011409 */
[----:B---3--:R-:W-:-:S04]  /*1470*/  IMAD R4, R4, UR4, RZ ;  /* 0x0000000404047c24 */ /* 0x008fc8000f8e02ff */
[----:B------:R-:W-:Y:S02]  /*1480*/  IMAD R4, R9, UR5, R4 ;  /* 0x0000000509047c24 */ /* 0x000fe4000f8e0204 */
[-C--:B--2---:R-:W-:Y:S02]  /*1490*/  IMAD R5, R5, R134.reuse, RZ ;  /* 0x0000008605057224 */ /* 0x084fe400078e02ff */
[----:B------:R-:W-:-:S04]  /*14a0*/  IMAD.WIDE.U32 R16, R2, R134, RZ ;  /* 0x0000008602107225 */ /* 0x000fc800078e00ff */
[----:B------:R-:W-:-:S05]  /*14b0*/  IMAD R5, R2, R135, R5 ;  /* 0x0000008702057224 */ /* 0x000fca00078e0205 */
[----:B------:R-:W-:-:S03]  /*14c0*/  IADD3 R17, PT, PT, R17, R5, RZ ;  /* 0x0000000511117210 */ /* 0x000fc60007ffe0ff */
[----:B------:R-:W-:-:S05]  /*14d0*/  IMAD.WIDE.U32 R16, R9, UR4, R16 ;  /* 0x0000000409107c25 */ /* 0x000fca000f8e0010 */
[----:B------:R-:W-:Y:S02]  /*14e0*/  IADD3 R11, PT, PT, R17, R4, RZ ;  /* 0x00000004110b7210 */ /* 0x000fe40007ffe0ff */
[----:B------:R-:W-:Y:S01]  /*14f0*/  MOV R8, R16 ;  /* 0x0000001000087202 */ /* 0x000fe20000000f00 */
[----:B------:R-:W-:Y:S05]  /*1500*/  BRA `(.L_x_1859) ;  /* 0x0000000000187947 */ /* 0x000fea0003800000 */
.L_x_1858:
[----:B------:R-:W2:Y:S01]  /*1510*/  LDC.64 R134, c[0x0][0x3b8] ;  /* 0x0000ee00ff867b82 */ /* 0x000ea20000000a00 */
[----:B-1----:R-:W-:-:S05]  /*1520*/  IADD3 R4, PT, PT, R2, R3, RZ ;  /* 0x0000000302047210 */ /* 0x002fca0007ffe0ff */
[C---:B--2---:R-:W-:Y:S02]  /*1530*/  IMAD R11, R4.reuse, R135, RZ ;  /* 0x00000087040b7224 */ /* 0x044fe400078e02ff */
[----:B------:R-:W-:-:S05]  /*1540*/  IMAD.WIDE.U32 R4, R4, R134, RZ ;  /* 0x0000008604047225 */ /* 0x000fca00078e00ff */
[----:B------:R-:W-:Y:S02]  /*1550*/  IADD3 R11, PT, PT, R5, R11, RZ ;  /* 0x0000000b050b7210 */ /* 0x000fe40007ffe0ff */
[----:B------:R-:W-:Y:S02]  /*1560*/  MOV R8, R4 ;  /* 0x0000000400087202 */ /* 0x000fe40000000f00 */
.L_x_1859:
        /* <DEDUP_REMOVED lines=14> */
.L_x_1860:
[----:B------:R-:W1:Y:S01]  /*1650*/  LDC.64 R144, c[0x0][0x3c0] ;  /* 0x0000f000ff907b82 */ /* 0x000e620000000a00 */
[----:B------:R-:W-:-:S05]  /*1660*/  IADD3 R2, PT, PT, R2, R3, RZ ;  /* 0x0000000302027210 */ /* 0x000fca0007ffe0ff */
[C---:B-1----:R-:W-:Y:S02]  /*1670*/  IMAD R13, R2.reuse, R145, RZ ;  /* 0x00000091020d7224 */ /* 0x042fe400078e02ff */
[----:B------:R-:W-:-:S05]  /*1680*/  IMAD.WIDE.U32 R16, R2, R144, RZ ;  /* 0x0000009002107225 */ /* 0x000fca00078e00ff */
[----:B------:R-:W-:-:S07]  /*1690*/  IADD3 R13, PT, PT, R17, R13, RZ ;  /* 0x0000000d110d7210 */ /* 0x000fce0007ffe0ff */
.L_x_1861:
[----:B-----5:R-:W1:Y:S01]  /*16a0*/  LDC R9, c[0x0][0x3e8] ;  /* 0x0000fa00ff097b82 */ /* 0x020e620000000800 */
[----:B------:R-:W-:Y:S02]  /*16b0*/  LEA R6, R0, 0xffffffc0, 0x6 ;  /* 0xffffffc000067811 */ /* 0x000fe400078e30ff */
[----:B------:R-:W-:Y:S02]  /*16c0*/  CS2R R204, SRZ ;  /* 0x0000000000cc7805 */ /* 0x000fe4000001ff00 */
        /* <DEDUP_REMOVED lines=10> */
[----:B------:R-:W-:Y:S02]  /*1770*/  MOV R20, R16 ;  /* 0x0000001000147202 */ /* 0x000fe40000000f00 */
[----:B------:R-:W-:Y:S01]  /*1780*/  MOV R21, R13 ;  /* 0x0000000d00157202 */ /* 0x000fe20000000f00 */
[----:B------:R-:W-:-:S04]  /*1790*/  IMAD.MOV.U32 R4, RZ, RZ, R3 ;  /* 0x000000ffff047224 */ /* 0x000fc800078e0003 */
[----:B------:R-:W-:-:S04]  /*17a0*/  IMAD.HI.U32 R17, R17, R4, RZ ;  /* 0x0000000411117227 */ /* 0x000fc800078e00ff */
[----:B------:R-:W-:Y:S01]  /*17b0*/  IMAD.WIDE.U32 R20, R6, R144, R20 ;  /* 0x0000009006147225 */ /* 0x000fe200078e0014 */
[----:B------:R-:W-:-:S03]  /*17c0*/  IADD3 R3, PT, PT, -R17, RZ, RZ ;  /* 0x000000ff11037210 */ /* 0x000fc60007ffe1ff */
[----:B------:R-:W-:Y:S02]  /*17d0*/  IMAD R21, R6, R145, R21 ;  /* 0x0000009106157224 */ /* 0x000fe400078e0215 */
[C---:B------:R-:W-:Y:S02]  /*17e0*/  IMAD R3, R2.reuse, R3, R4 ;  /* 0x0000000302037224 */ /* 0x040fe400078e0204 */
[----:B------:R-:W1:Y:S03]  /*17f0*/  LDC.64 R4, c[0x0][0x3d8] ;  /* 0x0000f600ff047b82 */ /* 0x000e660000000a00 */
        /* <DEDUP_REMOVED lines=8> */
[----:B------:R-:W-:-:S06]  /*1880*/  @P2 IADD3 R17, PT, PT, R17, 0x1, RZ ;  /* 0x0000000111112810 */ /* 0x000fcc0007ffe0ff */
[----:B------:R-:W-:Y:S01]  /*1890*/  @!P1 IMAD.MOV R17, RZ, RZ, -R17 ;  /* 0x000000ffff119224 */ /* 0x000fe200078e0a11 */
[----:B------:R-:W-:Y:S01]  /*18a0*/  @!P0 LOP3.LUT R17, RZ, R9, RZ, 0x33, !PT ;  /* 0x00000009ff118212 */ /* 0x000fe200078e33ff */
[----:B------:R-:W-:Y:S02]  /*18b0*/  IMAD.MOV.U32 R9, RZ, RZ, R11 ;  /* 0x000000ffff097224 */ /* 0x000fe400078e000b */
[----:B------:R-:W-:Y:S01]  /*18c0*/  IMAD.WIDE.U32 R22, R6, R134, R8 ;  /* 0x0000008606167225 */ /* 0x000fe200078e0008 */
[----:B------:R-:W-:-:S03]  /*18d0*/  SHF.R.S32.HI R9, RZ, 0x1f, R17 ;  /* 0x0000001fff097819 */ /* 0x000fc60000011411 */
[----:B------:R-:W-:Y:S02]  /*18e0*/  IMAD R23, R6, R135, R23 ;  /* 0x0000008706177224 */ /* 0x000fe400078e0217 */
[C---:B-1----:R-:W-:Y:S02]  /*18f0*/  IMAD R6, R9.reuse, R4, RZ ;  /* 0x0000000409067224 */ /* 0x042fe400078e02ff */
[----:B--2---:R-:W-:Y:S02]  /*1900*/  IMAD R8, R9, R2, RZ ;  /* 0x0000000209087224 */ /* 0x004fe400078e02ff */
[----:B------:R-:W-:-:S04]  /*1910*/  IMAD.WIDE.U32 R20, R17, R4, R20 ;  /* 0x0000000411147225 */ /* 0x000fc800078e0014 */
[C---:B------:R-:W-:Y:S02]  /*1920*/  IMAD R5, R17.reuse, R5, R6 ;  /* 0x0000000511057224 */ /* 0x040fe400078e0206 */
[----:B------:R-:W-:-:S04]  /*1930*/  IMAD.WIDE.U32 R22, R17, R2, R22 ;  /* 0x0000000211167225 */ /* 0x000fc800078e0016 */
[----:B------:R-:W-:Y:S01]  /*1940*/  IMAD R3, R17, R3, R8 ;  /* 0x0000000311037224 */ /* 0x000fe200078e0208 */
[----:B------:R-:W-:-:S04]  /*1950*/  IADD3 R8, PT, PT, R21, R5, RZ ;  /* 0x0000000515087210 */ /* 0x000fc80007ffe0ff */
[----:B------:R-:W-:-:S07]  /*1960*/  IADD3 R6, PT, PT, R23, R3, RZ ;  /* 0x0000000317067210 */ /* 0x000fce0007ffe0ff */
.L_x_1857:
        /* <DEDUP_REMOVED lines=10> */
[----:B------:R-:W-:Y:S01]  /*1a10*/  LOP3.LUT R24, R9, 0x38, R188, 0x78, !PT ;  /* 0x0000003809187812 */ /* 0x000fe200078e78bc */
[----:B------:R-:W4:Y:S01]  /*1a20*/  LDCU.64 UR6, c[0x0][0x3c8] ;  /* 0x00007900ff0677ac */ /* 0x000f220008000a00 */
[----:B------:R-:W-:Y:S01]  /*1a30*/  IADD3 R22, P2, PT, R186, R22, RZ ;  /* 0x00000016ba167210 */ /* 0x000fe20007f5e0ff */
[----:B------:R-:W5:Y:S01]  /*1a40*/  @!P0 LDC.64 R4, c[0x0][0x398] ;  /* 0x0000e600ff048b82 */ /* 0x000f620000000a00 */
[----:B------:R-:W-:Y:S01]  /*1a50*/  LOP3.LUT R213, R24, 0x1e00, R213, 0xf8, !PT ;  /* 0x00001e0018d57812 */ /* 0x000fe200078ef8d5 */
[----:B------:R-:W-:Y:S01]  /*1a60*/  IMAD.MOV.U32 R17, RZ, RZ, RZ ;  /* 0x000000ffff117224 */ /* 0x000fe200078e00ff */
[C---:B------:R-:W-:Y:S01]  /*1a70*/  IADD3 R24, P1, PT, R186.reuse, R20, RZ ;  /* 0x00000014ba187210 */ /* 0x040fe20007f3e0ff */
[----:B------:R-:W-:Y:S01]  /*1a80*/  IMAD.X R23, RZ, RZ, R6, P2 ;  /* 0x000000ffff177224 */ /* 0x000fe200010e0606 */
[----:B------:R-:W-:Y:S01]  /*1a90*/  SHF.R.U32.HI R190, RZ, 0x1, R188 ;  /* 0x00000001ffbe7819 */ /* 0x000fe200000116bc */
[----:B------:R-:W-:Y:S01]  /*1aa0*/  BSSY.RECONVERGENT B0, `(.L_x_1862) ;  /* 0x000003e000007945 */ /* 0x000fe20003800200 */
[C---:B------:R-:W-:Y:S01]  /*1ab0*/  LOP3.LUT R147, R186.reuse, 0x1c0, R148, 0xf8, !PT ;  /* 0x000001c0ba937812 */ /* 0x040fe200078ef894 */
[----:B------:R-:W4:Y:S01]  /*1ac0*/  @P0 LDC.64 R2, c[0x0][0x3b0] ;  /* 0x0000ec00ff020b82 */ /* 0x000f220000000a00 */
[----:B------:R-:W-:Y:S01]  /*1ad0*/  IMAD.X R25, RZ, RZ, R8, P1 ;  /* 0x000000ffff197224 */ /* 0x000fe200008e0608 */
[----:B------:R-:W-:Y:S01]  /*1ae0*/  LOP3.LUT R212, R186, 0x40, RZ, 0xfc, !PT ;  /* 0x00000040bad47812 */ /* 0x000fe200078efcff */
[----:B------:R-:W-:Y:S01]  /*1af0*/  IMAD.WIDE.U32 R22, R16, R134, R22 ;  /* 0x0000008610167225 */ /* 0x000fe200078e0016 */
[----:B------:R-:W-:-:S03]  /*1b00*/  LOP3.LUT R210, R186, 0x80, RZ, 0xfc, !PT ;  /* 0x00000080bad27812 */ /* 0x000fc600078efcff */
[----:B------:R-:W-:Y:S01]  /*1b10*/  IMAD.WIDE.U32 R8, R16, R144, R24 ;  /* 0x0000009010087225 */ /* 0x000fe200078e0018 */
[----:B---3--:R-:W-:-:S03]  /*1b20*/  LEA R196, P2, R22, UR10, 0x1 ;  /* 0x0000000a16c47c11 */ /* 0x008fc6000f8408ff */
[----:B------:R-:W-:Y:S01]  /*1b30*/  IMAD R199, R16, R145, R9 ;  /* 0x0000009110c77224 */ /* 0x000fe200078e0209 */
[----:B-1----:R-:W-:Y:S01]  /*1b40*/  LEA R198, P1, R8, UR4, 0x1 ;  /* 0x0000000408c67c11 */ /* 0x002fe2000f8208ff */
[----:B------:R-:W-:Y:S02]  /*1b50*/  IMAD R197, R16, R135, R23 ;  /* 0x0000008710c57224 */ /* 0x000fe400078e0217 */
[----:B------:R-:W-:Y:S01]  /*1b60*/  IMAD.WIDE.U32 R18, R19, 0x40, R16 ;  /* 0x0000004013127825 */ /* 0x000fe200078e0010 */
[----:B------:R-:W-:Y:S01]  /*1b70*/  LEA.HI.X R199, R8, UR5, R199, 0x1, P1 ;  /* 0x0000000508c77c11 */ /* 0x000fe200088f0cc7 */
[----:B------:R-:W-:Y:S01]  /*1b80*/  UMOV UR5, 0x400 ;  /* 0x0000040000057882 */ /* 0x000fe20000000000 */
[----:B------:R-:W-:Y:S01]  /*1b90*/  LEA.HI.X R197, R22, UR11, R197, 0x1, P2 ;  /* 0x0000000b16c57c11 */ /* 0x000fe200090f0cc5 */
[----:B-----5:R-:W-:Y:S01]  /*1ba0*/  @!P0 IMAD.WIDE.U32 R26, R10, R4, RZ ;  /* 0x000000040a1a8225 */ /* 0x020fe200078e00ff */
[----:B--2---:R-:W-:-:S03]  /*1bb0*/  ULEA UR5, UR12, UR5, 0x18 ;  /* 0x000000050c057291 */ /* 0x004fc6000f8ec0ff */
[----:B------:R-:W-:Y:S02]  /*1bc0*/  @!P0 IMAD.MOV.U32 R4, RZ, RZ, R26 ;  /* 0x000000ffff048224 */ /* 0x000fe400078e001a */
[----:B----4-:R-:W-:Y:S01]  /*1bd0*/  @P0 IMAD.WIDE.U32 R20, R200, R2, RZ ;  /* 0x00000002c8140225 */ /* 0x010fe200078e00ff */
[----:B------:R-:W-:Y:S02]  /*1be0*/  LOP3.LUT R2, R190, 0x8, RZ, 0xc0, !PT ;  /* 0x00000008be027812 */ /* 0x000fe400078ec0ff */
[----:B------:R-:W-:Y:S01]  /*1bf0*/  LEA R213, R213, UR5, 0x1 ;  /* 0x00000005d5d57c11 */ /* 0x000fe2000f8e08ff */
[----:B------:R-:W-:Y:S01]  /*1c00*/  @P0 IMAD.MOV.U32 R4, RZ, RZ, R20 ;  /* 0x000000ffff040224 */ /* 0x000fe200078e0014 */
[----:B------:R-:W-:Y:S01]  /*1c10*/  LOP3.LUT R85, R147, R2, RZ, 0x3c, !PT ;  /* 0x0000000293557212 */ /* 0x000fe200078e3cff */
[----:B------:R-:W-:Y:S02]  /*1c20*/  @!P0 IMAD R5, R10, R5, R27 ;  /* 0x000000050a058224 */ /* 0x000fe400078e021b */
[----:B------:R-:W-:Y:S01]  /*1c30*/  @P0 IMAD R5, R200, R3, R21 ;  /* 0x00000003c8050224 */ /* 0x000fe200078e0215 */
[----:B------:R-:W-:-:S05]  /*1c40*/  IADD3 R20, P0, PT, R186, R4, RZ ;  /* 0x00000004ba147210 */ /* 0x000fca0007f1e0ff */
[----:B------:R-:W-:Y:S01]  /*1c50*/  IMAD.X R21, RZ, RZ, R5, P0 ;  /* 0x000000ffff157224 */ /* 0x000fe200000e0605 */
[----:B------:R-:W-:Y:S01]  /*1c60*/  ISETP.GE.AND P0, PT, R16, R195, PT ;  /* 0x000000c31000720c */ /* 0x000fe20003f06270 */
[----:B------:R-:W-:-:S04]  /*1c70*/  IMAD.WIDE.U32 R20, R14, UR6, R20 ;  /* 0x000000060e147c25 */ /* 0x000fc8000f8e0014 */
[----:B------:R-:W-:-:S08]  /*1c80*/  IMAD R23, R14, UR7, R21 ;  /* 0x000000070e177c24 */ /* 0x000fd0000f8e0215 */
        /* <DEDUP_REMOVED lines=30> */
.L_x_1864:
[----:B------:R2:W-:Y:S02]  /*1e70*/  STS.128 [R213+0x4000], RZ ;  /* 0x004000ffd5007388 */ /* 0x0005e40000000c00 */
.L_x_1863:
[----:B------:R-:W-:Y:S05]  /*1e80*/  BSYNC.RECONVERGENT B0 ;  /* 0x0000000000007941 */ /* 0x000fea0003800200 */
.L_x_1862:
        /* <DEDUP_REMOVED lines=36> */
.L_x_1867:
[----:B------:R4:W-:Y:S02]  /*20d0*/  STS.128 [R213+0x4800], RZ ;  /* 0x004800ffd5007388 */ /* 0x0009e40000000c00 */
.L_x_1866:
[----:B------:R-:W-:Y:S05]  /*20e0*/  BSYNC.RECONVERGENT B0 ;  /* 0x0000000000007941 */ /* 0x000fea0003800200 */
.L_x_1865:
[----:B------:R-:W-:Y:S01]  /*20f0*/  IADD3 R6, PT, PT, R16, 0x20, RZ ;  /* 0x0000002010067810 */ /* 0x000fe20007ffe0ff */
[----:B------:R-:W-:Y:S03]  /*2100*/  BSSY.RECONVERGENT B0, `(.L_x_1868) ;  /* 0x0000024000007945 */ /* 0x000fe60003800200 */
[----:B------:R-:W-:-:S13]  /*2110*/  ISETP.GE.AND P0, PT, R6, R195, PT ;  /* 0x000000c30600720c */ /* 0x000fda0003f06270 */
[----:B------:R-:W-:Y:S05]  /*2120*/  @P0 BRA `(.L_x_1869) ;  /* 0x0000000000840947 */ /* 0x000fea0003800000 */
[----:B------:R-:W5:Y:S01]  /*2130*/  LDCU.64 UR10, c[0x0][0x3b0] ;  /* 0x00007600ff0a77ac */ /* 0x000f620008000a00 */
[----:B------:R-:W-:Y:S01]  /*2140*/  IADD3 R3, P0, PT, R18, 0x20, RZ ;  /* 0x0000002012037810 */ /* 0x000fe20007f1e0ff */
        /* <DEDUP_REMOVED lines=30> */
.L_x_1870:
[----:B------:R3:W-:Y:S02]  /*2330*/  STS.128 [R213+0x5000], RZ ;  /* 0x005000ffd5007388 */ /* 0x0007e40000000c00 */
.L_x_1869:
[----:B------:R-:W-:Y:S05]  /*2340*/  BSYNC.RECONVERGENT B0 ;  /* 0x0000000000007941 */ /* 0x000fea0003800200 */
.L_x_1868:
[----:B------:R-:W-:Y:S01]  /*2350*/  IADD3 R4, PT, PT, R16, 0x30, RZ ;  /* 0x0000003010047810 */ /* 0x000fe20007ffe0ff */
[----:B------:R-:W-:Y:S03]  /*2360*/  BSSY.RECONVERGENT B0, `(.L_x_1871) ;  /* 0x0000024000007945 */ /* 0x000fe60003800200 */
[----:B------:R-:W-:-:S13]  /*2370*/  ISETP.GE.AND P0, PT, R4, R195, PT ;  /* 0x000000c30400720c */ /* 0x000fda0003f06270 */
[----:B------:R-:W-:Y:S05]  /*2380*/  @P0 BRA `(.L_x_1872) ;  /* 0x0000000000840947 */ /* 0x000fea0003800000 */
[----:B------:R-:W5:Y:S01]  /*2390*/  LDCU.64 UR10, c[0x0][0x3b0] ;  /* 0x00007600ff0a77ac */ /* 0x000f620008000a00 */
[----:B------:R-:W-:Y:S01]  /*23a0*/  IADD3 R2, P0, PT, R18, 0x30, RZ ;  /* 0x0000003012027810 */ /* 0x000fe20007f1e0ff */
[----:B------:R-:W-:Y:S01]  /*23b0*/  IMAD.MOV.U32 R18, RZ, RZ, R20 ;  /* 0x000000ffff127224 */ /* 0x000fe200078e0014 */
[----:B------:R-:W1:Y:S03]  /*23c0*/  LDCU UR4, c[0x0][0x440] ;  /* 0x00008800ff0477ac */ /* 0x000e660008000800 */
[----:B------:R-:W-:Y:S01]  /*23d0*/  IMAD.X R3, RZ, RZ, R19, P0 ;  /* 0x000000ffff037224 */ /* 0x000fe200000e0613 */
[----:B------:R-:W-:Y:S01]  /*23e0*/  MOV R19, R23 ;  /* 0x0000001700137202 */ /* 0x000fe20000000f00 */
[----:B------:R-:W2:Y:S02]  /*23f0*/  LDCU.64 UR6, c[0x0][0x380] ;  /* 0x00007000ff0677ac */ /* 0x000ea40008000a00 */
        /* <DEDUP_REMOVED lines=25> */
.L_x_1873:
[----:B------:R2:W-:Y:S02]  /*2590*/  STS.128 [R213+0x5800], RZ ;  /* 0x005800ffd5007388 */ /* 0x0005e40000000c00 */
.L_x_1872:
[----:B------:R-:W-:Y:S05]  /*25a0*/  BSYNC.RECONVERGENT B0 ;  /* 0x0000000000007941 */ /* 0x000fea0003800200 */
.L_x_1871:
        /* <DEDUP_REMOVED lines=9> */
[----:B-12---:R-:W-:Y:S02]  /*2640*/  @!P1 IMAD.MOV.U32 R2, RZ, RZ, R196 ;  /* 0x000000ffff029224 */ /* 0x006fe400078e00c4 */
        /* <DEDUP_REMOVED lines=18> */
.L_x_1876:
[----:B------:R2:W-:Y:S02]  /*2770*/  STS.128 [R213+0xa000], RZ ;  /* 0x00a000ffd5007388 */ /* 0x0005e40000000c00 */
.L_x_1875:
[----:B------:R-:W-:Y:S05]  /*2780*/  BSYNC.RECONVERGENT B0 ;  /* 0x0000000000007941 */ /* 0x000fea0003800200 */
.L_x_1874:
[----:B------:R-:W-:Y:S01]  /*2790*/  ISETP.GE.AND P0, PT, R8, R5, PT ;  /* 0x000000050800720c */ /* 0x000fe20003f06270 */
[----:B------:R-:W-:Y:S01]  /*27a0*/  BSSY.RECONVERGENT B0, `(.L_x_1877) ;  /* 0x000001b000007945 */ /* 0x000fe20003800200 */
[C---:B------:R-:W-:Y:S01]  /*27b0*/  SHF.L.U64.HI R86, R134.reuse, 0x4, R135 ;  /* 0x0000000486567819 */ /* 0x040fe20000010287 */
[----:B------:R-:W-:-:S10]  /*27c0*/  IMAD.SHL.U32 R87, R134, 0x10, RZ ;  /* 0x0000001086577824 */ /* 0x000fd400078e00ff */
[----:B------:R-:W-:Y:S05]  /*27d0*/  @P0 BRA `(.L_x_1878) ;  /* 0x00000000005c0947 */ /* 0x000fea0003800000 */
[----:B------:R-:W5:Y:S01]  /*27e0*/  LDCU UR4, c[0x0][0x440] ;  /* 0x00008800ff0477ac */ /* 0x000f620008000800 */
[----:B-12---:R-:W-:-:S04]  /*27f0*/  LEA R2, P2, R87, R196, 0x1 ;  /* 0x000000c457027211 */ /* 0x006fc800078408ff */
        /* <DEDUP_REMOVED lines=20> */
.L_x_1879:
[----:B------:R2:W-:Y:S02]  /*2940*/  STS.128 [R213+0xa800], RZ ;  /* 0x00a800ffd5007388 */ /* 0x0005e40000000c00 */
.L_x_1878:
[----:B------:R-:W-:Y:S05]  /*2950*/  BSYNC.RECONVERGENT B0 ;  /* 0x0000000000007941 */ /* 0x000fea0003800200 */
.L_x_1877:
[----:B------:R-:W-:Y:S01]  /*2960*/  ISETP.GE.AND P0, PT, R6, R5, PT ;  /* 0x000000050600720c */ /* 0x000fe20003f06270 */
[----:B------:R-:W-:-:S12]  /*2970*/  BSSY.RECONVERGENT B0, `(.L_x_1880) ;  /* 0x0000019000007945 */ /* 0x000fd80003800200 */
        /* <DEDUP_REMOVED lines=23> */
.L_x_1882:
[----:B------:R2:W-:Y:S02]  /*2af0*/  STS.128 [R213+0xb000], RZ ;  /* 0x00b000ffd5007388 */ /* 0x0005e40000000c00 */
.L_x_1881:
[----:B------:R-:W-:Y:S05]  /*2b00*/  BSYNC.RECONVERGENT B0 ;  /* 0x0000000000007941 */ /* 0x000fea0003800200 */
.L_x_1880:
[----:B-12---:R-:W1:Y:S01]  /*2b10*/  LDC.64 R2, c[0x0][0x538] ;  /* 0x00014e00ff027b82 */ /* 0x006e620000000a00 */
[----:B------:R-:W-:Y:S01]  /*2b20*/  ISETP.GE.AND P0, PT, R4, R5, PT ;  /* 0x000000050400720c */ /* 0x000fe20003f06270 */
[----:B------:R-:W-:-:S12]  /*2b30*/  BSSY.RECONVERGENT B0, `(.L_x_1883) ;  /* 0x0000018000007945 */ /* 0x000fd80003800200 */
[----:B------:R-:W-:Y:S05]  /*2b40*/  @P0 BRA `(.L_x_1884) ;  /* 0x0000000000580947 */ /* 0x000fea0003800000 */
[----:B------:R-:W2:Y:S01]  /*2b50*/  LDCU UR4, c[0x0][0x440] ;  /* 0x00008800ff0477ac */ /* 0x000ea20008000800 */
[----:B------:R-:W-:Y:S02]  /*2b60*/  IMAD R9, R135, 0x60, RZ ;  /* 0x0000006087097824 */ /* 0x000fe400078e02ff */
[----:B------:R-:W-:-:S05]  /*2b70*/  IMAD.WIDE.U32 R16, R134, 0x60, R196 ;  /* 0x0000006086107825 */ /* 0x000fca00078e00c4 */
[----:B------:R-:W-:Y:S02]  /*2b80*/  IADD3 R17, PT, PT, R17, R9, RZ ;  /* 0x0000000911117210 */ /* 0x000fe40007ffe0ff */
[----:B--2---:R-:W-:Y:S02]  /*2b90*/  ISETP.GE.AND P2, PT, R186, UR4, PT ;  /* 0x00000004ba007c0c */ /* 0x004fe4000bf46270 */
[----:B------:R-:W-:Y:S02]  /*2ba0*/  ISETP.GE.AND P1, PT, R212, UR4, PT ;  /* 0x00000004d4007c0c */ /* 0x000fe4000bf26270 */
[----:B------:R-:W-:-:S09]  /*2bb0*/  ISETP.GE.AND P0, PT, R210, UR4, PT ;  /* 0x00000004d2007c0c */ /* 0x000fd2000bf06270 */
        /* <DEDUP_REMOVED lines=14> */
[----:B------:R2:W-:Y:S02]  /*2ca0*/  @P0 STS.128 [R213+0xb800], RZ ;  /* 0x00b800ffd5000388 */ /* 0x0005e40000000c00 */
.L_x_1884:
[----:B------:R-:W-:Y:S05]  /*2cb0*/  BSYNC.RECONVERGENT B0 ;  /* 0x0000000000007941 */ /* 0x000fea0003800200 */
.L_x_1883:
[----:B------:R-:W5:Y:S01]  /*2cc0*/  LDCU.64 UR6, c[0x0][0x540] ;  /* 0x0000a800ff0677ac */ /* 0x000f620008000a00 */
[----:B------:R-:W-:Y:S01]  /*2cd0*/  IMAD.MOV.U32 R15, RZ, RZ, RZ ;  /* 0x000000ffff0f7224 */ /* 0x000fe200078e00ff */
[----:B------:R-:W0:Y:S01]  /*2ce0*/  LDGDEPBAR ;  /* 0x00000000000079af */ /* 0x000e220000000000 */
[----:B------:R-:W3:Y:S01]  /*2cf0*/  LDCU UR4, c[0x0][0x458] ;  /* 0x00008b00ff0477ac */ /* 0x000ee20008000800 */
[----:B-----5:R-:W-:-:S04]  /*2d00*/  IMAD.WIDE.U32 R14, R10, UR6, R14 ;  /* 0x000000060a0e7c25 */ /* 0x020fc8000f8e000e */
[----:B------:R-:W-:Y:S01]  /*2d10*/  IMAD R10, R10, UR7, R15 ;  /* 0x000000070a0a7c24 */ /* 0x000fe2000f8e020f */
[----:B-12---:R-:W-:Y:S02]  /*2d20*/  LEA R16, P0, R14, R2, 0x2 ;  /* 0x000000020e107211 */ /* 0x006fe400078010ff */
[----:B------:R-:W-:Y:S02]  /*2d30*/  LOP3.LUT R11, R190, 0x1f0, RZ, 0xc0, !PT ;  /* 0x000001f0be0b7812 */ /* 0x000fe400078ec0ff */
[----:B------:R-:W-:Y:S01]  /*2d40*/  SHF.R.U32.HI R9, RZ, 0x2, R188 ;  /* 0x00000002ff097819 */ /* 0x000fe200000116bc */
[----:B------:R-:W-:Y:S01]  /*2d50*/  IMAD.SHL.U32 R187, R188, 0x20, RZ ;  /* 0x00000020bcbb7824 */ /* 0x000fe200078e00ff */
[----:B------:R-:W-:Y:S01]  /*2d60*/  LEA.HI.X R17, R14, R3, R10, 0x2, P0 ;  /* 0x000000030e117211 */ /* 0x000fe200000f140a */
[----:B------:R-:W-:Y:S01]  /*2d70*/  IMAD.SHL.U32 R169, R188, 0x2, RZ ;  /* 0x00000002bca97824 */ /* 0x000fe200078e00ff */
[----:B------:R-:W-:-:S04]  /*2d80*/  DEPBAR.LE SB0, 0x0 ;  /* 0x000080000000791a */ /* 0x000fc80000000000 */
[----:B------:R-:W2:Y:S01]  /*2d90*/  LDG.E R2, desc[UR16][R16.64] ;  /* 0x0000001010027981 */ /* 0x000ea2000c1e1900 */
[----:B---3--:R-:W2:Y:S01]  /*2da0*/  MUFU.RCP R3, UR4 ;  /* 0x0000000400037d08 */ /* 0x008ea20008001000 */
[----:B------:R-:W-:Y:S01]  /*2db0*/  IADD3 R12, PT, PT, R11, 0x1, R12 ;  /* 0x000000010b0c7810 */ /* 0x000fe20007ffe00c */
[----:B------:R-:W-:Y:S01]  /*2dc0*/  BSSY.RECONVERGENT B0, `(.L_x_1885) ;  /* 0x0000025000007945 */ /* 0x000fe20003800200 */
[----:B------:R-:W-:Y:S02]  /*2dd0*/  LOP3.LUT R9, R9, 0x7, RZ, 0xc0, !PT ;  /* 0x0000000709097812 */ /* 0x000fe400078ec0ff */
[----:B------:R-:W-:Y:S02]  /*2de0*/  LOP3.LUT R187, R187, 0x7c00, RZ, 0xc0, !PT ;  /* 0x00007c00bbbb7812 */ /* 0x000fe400078ec0ff */
[----:B------:R-:W-:Y:S02]  /*2df0*/  IADD3 R12, PT, PT, -R7, R12, R9 ;  /* 0x0000000c070c7210 */ /* 0x000fe40007ffe109 */
[----:B------:R-:W-:-:S02]  /*2e00*/  LOP3.LUT R169, R169, 0x6, RZ, 0xc0, !PT ;  /* 0x00000006a9a97812 */ /* 0x000fc400078ec0ff */
[----:B------:R-:W-:Y:S01]  /*2e10*/  LOP3.LUT R10, R187, 0x200, R148, 0xf8, !PT ;  /* 0x00000200bb0a7812 */ /* 0x000fe200078ef894 */
[----:B------:R-:W-:Y:S01]  /*2e20*/  BAR.SYNC.DEFER_BLOCKING 0x0 ;  /* 0x0000000000007b1d */ /* 0x000fe20000010000 */
[----:B--2---:R-:W-:Y:S01]  /*2e30*/  FMUL.FTZ R3, R2, R3 ;  /* 0x0000000302037220 */ /* 0x004fe20000410000 */
[----:B------:R-:W-:-:S04]  /*2e40*/  IADD3 R2, PT, PT, R12, UR14, R89 ;  /* 0x0000000e0c027c10 */ /* 0x000fc8000fffe059 */
        /* <DEDUP_REMOVED lines=23> */
.L_x_1887:
[----:B------:R2:W-:Y:S01]  /*2fc0*/  STS.128 [R213+0x10000], RZ ;  /* 0x010000ffd5007388 */ /* 0x0005e20000000c00 */
[----:B------:R-:W-:Y:S05]  /*2fd0*/  BRA `(.L_x_1888) ;  /* 0x00000000000c7947 */ /* 0x000fea0003800000 */
.L_x_1886:
[----:B------:R1:W-:Y:S04]  /*2fe0*/  STS.128 [R213+0xc000], RZ ;  /* 0x00c000ffd5007388 */ /* 0x0003e80000000c00 */
[----:B------:R1:W-:Y:S04]  /*2ff0*/  STS.128 [R213+0xe000], RZ ;  /* 0x00e000ffd5007388 */ /* 0x0003e80000000c00 */
[----:B------:R1:W-:Y:S02]  /*3000*/  STS.128 [R213+0x10000], RZ ;  /* 0x010000ffd5007388 */ /* 0x0003e40000000c00 */
.L_x_1888:
[----:B------:R-:W-:Y:S05]  /*3010*/  BSYNC.RECONVERGENT B0 ;  /* 0x0000000000007941 */ /* 0x000fea0003800200 */
.L_x_1885:
        /* <DEDUP_REMOVED lines=30> */
.L_x_1891:
[----:B------:R1:W-:Y:S02]  /*3200*/  STS.128 [R213+0x10800], RZ ;  /* 0x010800ffd5007388 */ /* 0x0003e40000000c00 */
.L_x_1890:
[----:B------:R-:W-:Y:S05]  /*3210*/  BSYNC.RECONVERGENT B0 ;  /* 0x0000000000007941 */ /* 0x000fea0003800200 */
.L_x_1889:
        /* <DEDUP_REMOVED lines=28> */
.L_x_1894:
[----:B------:R1:W-:Y:S02]  /*33e0*/  STS.128 [R213+0x11000], RZ ;  /* 0x011000ffd5007388 */ /* 0x0003e40000000c00 */
.L_x_1893:
[----:B------:R-:W-:Y:S05]  /*33f0*/  BSYNC.RECONVERGENT B0 ;  /* 0x0000000000007941 */ /* 0x000fea0003800200 */
.L_x_1892:
        /* <DEDUP_REMOVED lines=31> */
.L_x_1897:
[----:B------:R1:W-:Y:S02]  /*35f0*/  STS.128 [R213+0x11800], RZ ;  /* 0x011800ffd5007388 */ /* 0x0003e40000000c00 */
.L_x_1896:
[----:B------:R-:W-:Y:S05]  /*3600*/  BSYNC.RECONVERGENT B0 ;  /* 0x0000000000007941 */ /* 0x000fea0003800200 */
.L_x_1895:
[----:B------:R-:W-:Y:S01]  /*3610*/  LOP3.LUT R4, R147, R6, RZ, 0x3c, !PT ;  /* 0x0000000693047212 */ /* 0x000fe200078e3cff */
[----:B------:R-:W-:Y:S01]  /*3620*/  IMAD.MOV.U32 R185, RZ, RZ, 0x20 ;  /* 0x00000020ffb97424 */ /* 0x000fe200078e00ff */
[----:B------:R-:W-:Y:S01]  /*3630*/  LOP3.LUT R179, R148, 0x400, RZ, 0xc0, !PT ;  /* 0x0000040094b37812 */ /* 0x000fe200078ec0ff */
[----:B------:R-:W-:Y:S01]  /*3640*/  IMAD.MOV.U32 R156, RZ, RZ, 0x40 ;  /* 0x00000040ff9c7424 */ /* 0x000fe200078e00ff */
[----:B------:R-:W-:Y:S01]  /*3650*/  LEA R77, R10, UR5, 0x1 ;  /* 0x000000050a4d7c11 */ /* 0x000fe2000f8e08ff */
[----:B------:R-:W0:Y:S01]  /*3660*/  LDGDEPBAR ;  /* 0x00000000000079af */ /* 0x000e220000000000 */
        /* <DEDUP_REMOVED lines=8> */
[C---:B------:R-:W-:Y:S01]  /*36f0*/  VIMNMX R176, PT, PT, R2.reuse, R89, PT ;  /* 0x0000005902b07248 */ /* 0x040fe20003fe0100 */
[--C-:B------:R-:W-:Y:S01]  /*3700*/  IMAD.IADD R94, R77, 0x1, R84.reuse ;  /* 0x000000014d5e7824 */ /* 0x100fe200078e0254 */
[----:B------:R-:W-:Y:S01]  /*3710*/  VIADDMNMX R2, R2, 0x8, R89, PT ;  /* 0x0000000802027846 */ /* 0x000fe20003800159 */
[----:B------:R-:W2:Y:S01]  /*3720*/  LDSM.16.M88.4 R28, [R179+UR5+0x6800] ;  /* 0x00680005b31c783b */ /* 0x000ea20008000200 */
[----:B------:R-:W-:-:S02]  /*3730*/  IMAD.IADD R92, R91, 0x1, R84 ;  /* 0x000000015b5c7824 */ /* 0x000fc400078e0254 */
[--C-:B------:R-:W-:Y:S01]  /*3740*/  IMAD.IADD R93, R77, 0x1, R156.reuse ;  /* 0x000000014d5d7824 */ /* 0x100fe200078e029c */
[----:B------:R-:W3:Y:S01]  /*3750*/  LDSM.16.M88.4 R68, [R179+UR5+0x7000] ;  /* 0x00700005b344783b */ /* 0x000ee20008000200 */
[----:B------:R-:W-:Y:S02]  /*3760*/  IMAD.IADD R91, R91, 0x1, R156 ;  /* 0x000000015b5b7824 */ /* 0x000fe400078e029c */
[C---:B------:R-:W-:Y:S01]  /*3770*/  IMAD.IADD R90, R84.reuse, 0x1, R93 ;  /* 0x00000001545a7824 */ /* 0x040fe200078e025d */
[----:B------:R-:W4:Y:S01]  /*3780*/  LDSM.16.M88.4 R4, [R179+UR5+0x7800] ;  /* 0x00780005b304783b */ /* 0x000f220008000200 */
[----:B------:R-:W-:-:S03]  /*3790*/  IMAD.IADD R88, R84, 0x1, R91 ;  /* 0x0000000154587824 */ /* 0x000fc600078e025b */
        /* <DEDUP_REMOVED lines=9> */
[C---:B--2---:R-:W-:Y:S03]  /*3830*/  HMMA.16816.F32 R32, R20.reuse, R28, RZ ;  /* 0x0000001c1420723c */ /* 0x044fe600000018ff */
[----:B------:R-:W-:Y:S04]  /*3840*/  LDSM.16.M88.4 R72, [R179+UR5+0x9000] ;  /* 0x00900005b348783b */ /* 0x000fe80008000200 */
[----:B------:R-:W-:Y:S01]  /*3850*/  LDSM.16.M88.4 R80, [R92+0xb800] ;  /* 0x00b800005c50783b */ /* 0x000fe20000000200 */
[C---:B------:R-:W-:Y:S08]  /*3860*/  HMMA.16816.F32 R36, R20.reuse, R38, RZ ;  /* 0x000000261424723c */ /* 0x040ff000000018ff */
[C---:B------:R-:W-:Y:S08]  /*3870*/  HMMA.16816.F32 R28, R20.reuse, R30, RZ ;  /* 0x0000001e141c723c */ /* 0x040ff000000018ff */
[C---:B---3--:R-:W-:Y:S08]  /*3880*/  HMMA.16816.F32 R24, R20.reuse, R68, RZ ;  /* 0x000000441418723c */ /* 0x048ff000000018ff */
[C---:B------:R-:W-:Y:S08]  /*3890*/  HMMA.16816.F32 R68, R20.reuse, R70, RZ ;  /* 0x000000461444723c */ /* 0x040ff000000018ff */
[C---:B----4-:R-:W-:Y:S08]  /*38a0*/  HMMA.16816.F32 R64, R20.reuse, R4, RZ ;  /* 0x000000041440723c */ /* 0x050ff000000018ff */
[----:B------:R-:W-:Y:S01]  /*38b0*/  HMMA.16816.F32 R20, R20, R6, RZ ;  /* 0x000000061414723c */ /* 0x000fe200000018ff */
[----:B------:R-:W2:Y:S07]  /*38c0*/  LDSM.16.M88.4 R4, [R93] ;  /* 0x000000005d04783b */ /* 0x000eae0000000200 */
[C---:B-1----:R-:W-:Y:S08]  /*38d0*/  HMMA.16816.F32 R40, R8.reuse, R16, R40 ;  /* 0x000000100828723c */ /* 0x042ff00000001828 */
[C---:B------:R-:W-:Y:S01]  /*38e0*/  HMMA.16816.F32 R36, R8.reuse, R18, R36 ;  /* 0x000000120824723c */ /* 0x040fe20000001824 */
[----:B------:R-:W1:Y:S07]  /*38f0*/  LDSM.16.M88.4 R16, [R91+0x7000] ;  /* 0x007000005b10783b */ /* 0x000e6e0000000200 */
[C---:B------:R-:W-:Y:S08]  /*3900*/  HMMA.16816.F32 R32, R8.reuse, R12, R32 ;  /* 0x0000000c0820723c */ /* 0x040ff00000001820 */
[C---:B------:R-:W-:Y:S01]  /*3910*/  HMMA.16816.F32 R28, R8.reuse, R14, R28 ;  /* 0x0000000e081c723c */ /* 0x040fe2000000181c */
[----:B------:R-:W3:Y:S07]  /*3920*/  LDSM.16.M88.4 R12, [R91+0x7800] ;  /* 0x007800005b0c783b */ /* 0x000eee0000000200 */
[C---:B------:R-:W-:Y:S08]  /*3930*/  HMMA.16816.F32 R24, R8.reuse, R48, R24 ;  /* 0x000000300818723c */ /* 0x040ff00000001818 */
[C---:B------:R-:W-:Y:S01]  /*3940*/  HMMA.16816.F32 R68, R8.reuse, R50, R68 ;  /* 0x000000320844723c */ /* 0x040fe20000001844 */
[----:B------:R-:W4:Y:S07]  /*3950*/  LDSM.16.M88.4 R48, [R90] ;  /* 0x000000005a30783b */ /* 0x000f2e0000000200 */
        /* <DEDUP_REMOVED lines=9> */
[----:B------:R-:W2:Y:S07]  /*39f0*/  LDSM.16.M88.4 R56, [R88+0x7800] ;  /* 0x007800005838783b */ /* 0x000eae0000000200 */
[C---:B-1----:R-:W-:Y:S08]  /*3a00*/  HMMA.16816.F32 R24, R4.reuse, R16, R24 ;  /* 0x000000100418723c */ /* 0x042ff00000001818 */
[C---:B------:R-:W-:Y:S01]  /*3a10*/  HMMA.16816.F32 R68, R4.reuse, R18, R68 ;  /* 0x000000120444723c */ /* 0x040fe20000001844 */
[----:B------:R-:W-:Y:S07]  /*3a20*/  LDSM.16.M88.4 R16, [R77+0x2000] ;  /* 0x002000004d10783b */ /* 0x000fee0000000200 */
[C---:B---3--:R-:W-:Y:S08]  /*3a30*/  HMMA.16816.F32 R64, R4.reuse, R12, R64 ;  /* 0x0000000c0440723c */ /* 0x048ff00000001840 */
[----:B------:R-:W-:Y:S01]  /*3a40*/  HMMA.16816.F32 R20, R4, R14, R20 ;  /* 0x0000000e0414723c */ /* 0x000fe20000001814 */
[----:B------:R-:W1:Y:S04]  /*3a50*/  LDSM.16.M88.4 R12, [R179+UR5+0x8000] ;  /* 0x00800005b30c783b */ /* 0x000e680008000200 */
[----:B------:R-:W3:Y:S03]  /*3a60*/  LDSM.16.M88.4 R4, [R179+UR5+0x8800] ;  /* 0x00880005b304783b */ /* 0x000ee60008000200 */
[C---:B----4-:R-:W-:Y:S08]  /*3a70*/  HMMA.16816.F32 R40, R48.reuse, R52, R40 ;  /* 0x000000343028723c */ /* 0x050ff00000001828 */
[C---:B------:R-:W-:Y:S01]  /*3a80*/  HMMA.16816.F32 R36, R48.reuse, R54, R36 ;  /* 0x000000363024723c */ /* 0x040fe20000001824 */
[----:B------:R-:W4:Y:S07]  /*3a90*/  LDSM.16.M88.4 R52, [R179+UR5+0x9800] ;  /* 0x00980005b334783b */ /* 0x000f2e0008000200 */
[C---:B-----5:R-:W-:Y:S08]  /*3aa0*/  HMMA.16816.F32 R32, R48.reuse, R44, R32 ;  /* 0x0000002c3020723c */ /* 0x060ff00000001820 */
[C---:B------:R-:W-:Y:S01]  /*3ab0*/  HMMA.16816.F32 R28, R48.reuse, R46, R28 ;  /* 0x0000002e301c723c */ /* 0x040fe2000000181c */
[----:B------:R-:W-:Y:S07]  /*3ac0*/  LDSM.16.M88.4 R44, [R94+0x2000] ;  /* 0x002000005e2c783b */ /* 0x000fee0000000200 */
[C---:B------:R-:W-:Y:S08]  /*3ad0*/  HMMA.16816.F32 R24, R48.reuse, R8, R24 ;  /* 0x000000083018723c */ /* 0x040ff00000001818 */
[C---:B------:R-:W-:Y:S01]  /*3ae0*/  HMMA.16816.F32 R68, R48.reuse, R10, R68 ;  /* 0x0000000a3044723c */ /* 0x040fe20000001844 */
[----:B------:R-:W5:Y:S07]  /*3af0*/  LDSM.16.M88.4 R8, [R92+0x8000] ;  /* 0x008000005c08783b */ /* 0x000f6e0000000200 */
[C---:B--2---:R-:W-:Y:S08]  /*3b00*/  HMMA.16816.F32 R64, R48.reuse, R56, R64 ;  /* 0x000000383040723c */ /* 0x044ff00000001840 */
[----:B------:R-:W-:Y:S01]  /*3b10*/  HMMA.16816.F32 R20, R48, R58, R20 ;  /* 0x0000003a3014723c */ /* 0x000fe20000001814 */
[----:B------:R-:W2:Y:S04]  /*3b20*/  LDSM.16.M88.4 R56, [R92+0x9000] ;  /* 0x009000005c38783b */ /* 0x000ea80000000200 */
[----:B------:R-:W2:Y:S03]  /*3b30*/  LDSM.16.M88.4 R48, [R92+0x9800] ;  /* 0x009800005c30783b */ /* 0x000ea60000000200 */
[C---:B-1----:R-:W-:Y:S08]  /*3b40*/  HMMA.16816.F32 R40, R16.reuse, R12, R40 ;  /* 0x0000000c1028723c */ /* 0x042ff00000001828 */
[C---:B------:R-:W-:Y:S01]  /*3b50*/  HMMA.16816.F32 R36, R16.reuse, R14, R36 ;  /* 0x0000000e1024723c */ /* 0x040fe20000001824 */
[----:B------:R-:W-:Y:S07]  /*3b60*/  LDSM.16.M88.4 R12, [R93+0x2000] ;  /* 0x002000005d0c783b */ /* 0x000fee0000000200 */
[C---:B---3--:R-:W-:Y:S08]  /*3b70*/  HMMA.16816.F32 R32, R16.reuse, R4, R32 ;  /* 0x000000041020723c */ /* 0x048ff00000001820 */
[C---:B------:R-:W-:Y:S01]  /*3b80*/  HMMA.16816.F32 R28, R16.reuse, R6, R28 ;  /* 0x00000006101c723c */ /* 0x040fe2000000181c */
[----:B------:R-:W1:Y:S07]  /*3b90*/  LDSM.16.M88.4 R4, [R91+0x8000] ;  /* 0x008000005b04783b */ /* 0x000e6e0000000200 */
[C---:B------:R-:W-:Y:S08]  /*3ba0*/  HMMA.16816.F32 R24, R16.reuse, R72, R24 ;  /* 0x000000481018723c */ /* 0x040ff00000001818 */
[C---:B------:R-:W-:Y:S01]  /*3bb0*/  HMMA.16816.F32 R68, R16.reuse, R74, R68 ;  /* 0x0000004a1044723c */ /* 0x040fe20000001844 */
[----:B------:R-:W-:Y:S07]  /*3bc0*/  LDSM.16.M88.4 R72, [R94+0x4000] ;  /* 0x004000005e48783b */ /* 0x000fee0000000200 */
[C---:B----4-:R-:W-:Y:S08]  /*3bd0*/  HMMA.16816.F32 R64, R16.reuse, R52, R64 ;  /* 0x000000341040723c */ /* 0x050ff00000001840 */
[----:B------:R-:W-:Y:S01]  /*3be0*/  HMMA.16816.F32 R20, R16, R54, R20 ;  /* 0x000000361014723c */ /* 0x000fe20000001814 */
[----:B------:R-:W3:Y:S04]  /*3bf0*/  LDSM.16.M88.4 R16, [R91+0x8800] ;  /* 0x008800005b10783b */ /* 0x000ee80000000200 */
[----:B------:R-:W-:Y:S03]  /*3c00*/  LDSM.16.M88.4 R52, [R91+0x9800] ;  /* 0x009800005b34783b */ /* 0x000fe60000000200 */
[C---:B-----5:R-:W-:Y:S08]  /*3c10*/  HMMA.16816.F32 R40, R44.reuse, R8, R40 ;  /* 0x000000082c28723c */ /* 0x060ff00000001828 */
[C---:B------:R-:W-:Y:S01]  /*3c20*/  HMMA.16816.F32 R36, R44.reuse, R10, R36 ;  /* 0x0000000a2c24723c */ /* 0x040fe20000001824 */
[----:B------:R-:W4:Y:S07]  /*3c30*/  LDSM.16.M88.4 R8, [R91+0x9000] ;  /* 0x009000005b08783b */ /* 0x000f2e0000000200 */
[C---:B------:R-:W-:Y:S08]  /*3c40*/  HMMA.16816.F32 R32, R44.reuse, R60, R32 ;  /* 0x0000003c2c20723c */ /* 0x040ff00000001820 */
[C---:B------:R-:W-:Y:S01]  /*3c50*/  HMMA.16816.F32 R28, R44.reuse, R62, R28 ;  /* 0x0000003e2c1c723c */ /* 0x040fe2000000181c */
[----:B------:R-:W-:Y:S07]  /*3c60*/  LDSM.16.M88.4 R60, [R93+0x4000] ;  /* 0x004000005d3c783b */ /* 0x000fee0000000200 */
[C---:B--2---:R-:W-:Y:S08]  /*3c70*/  HMMA.16816.F32 R24, R44.reuse, R56, R24 ;  /* 0x000000382c18723c */ /* 0x044ff00000001818 */
[C---:B------:R-:W-:Y:S01]  /*3c80*/  HMMA.16816.F32 R68, R44.reuse, R58, R68 ;  /* 0x0000003a2c44723c */ /* 0x040fe20000001844 */
[----:B------:R-:W-:Y:S07]  /*3c90*/  LDSM.16.M88.4 R56, [R91+0xa000] ;  /* 0x00a000005b38783b */ /* 0x000fee0000000200 */
[C---:B------:R-:W-:Y:S08]  /*3ca0*/  HMMA.16816.F32 R64, R44.reuse, R48, R64 ;  /* 0x000000302c40723c */ /* 0x040ff00000001840 */
[----:B------:R-:W-:Y:S01]  /*3cb0*/  HMMA.16816.F32 R20, R44, R50, R20 ;  /* 0x000000322c14723c */ /* 0x000fe20000001814 */
[----:B------:R-:W-:Y:S04]  /*3cc0*/  LDSM.16.M88.4 R44, [R88+0x8000] ;  /* 0x00800000582c783b */ /* 0x000fe80000000200 */
[----:B------:R-:W-:Y:S03]  /*3cd0*/  LDSM.16.M88.4 R48, [R88+0x8800] ;  /* 0x008800005830783b */ /* 0x000fe60000000200 */
[C---:B-1----:R-:W-:Y:S08]  /*3ce0*/  HMMA.16816.F32 R40, R12.reuse, R4, R40 ;  /* 0x000000040c28723c */ /* 0x042ff00000001828 */
[C---:B------:R-:W-:Y:S01]  /*3cf0*/  HMMA.16816.F32 R36, R12.reuse, R6, R36 ;  /* 0x000000060c24723c */ /* 0x040fe20000001824 */
[----:B------:R-:W1:Y:S07]  /*3d00*/  LDSM.16.M88.4 R4, [R90+0x2000] ;  /* 0x002000005a04783b */ /* 0x000e6e0000000200 */
        /* <DEDUP_REMOVED lines=8> */
[----:B------:R-:W-:Y:S04]  /*3d90*/  LDSM.16.M88.4 R12, [R77+0x4000] ;  /* 0x004000004d0c783b */ /* 0x000fe80000000200 */
[----:B------:R-:W4:Y:S03]  /*3da0*/  LDSM.16.M88.4 R52, [R179+UR5+0xa000] ;  /* 0x00a00005b334783b */ /* 0x000f260008000200 */
[C---:B-1----:R-:W-:Y:S01]  /*3db0*/  HMMA.16816.F32 R40, R4.reuse, R44, R40 ;  /* 0x0000002c0428723c */ /* 0x042fe20000001828 */
[----:B------:R-:W-:Y:S07]  /*3dc0*/  LDSM.16.M88.4 R76, [R92+0xb000] ;  /* 0x00b000005c4c783b */ /* 0x000fee0000000200 */
[C---:B------:R-:W-:Y:S01]  /*3dd0*/  HMMA.16816.F32 R36, R4.reuse, R46, R36 ;  /* 0x0000002e0424723c */ /* 0x040fe20000001824 */
[----:B------:R-:W1:Y:S07]  /*3de0*/  LDSM.16.M88.4 R44, [R179+UR5+0xa800] ;  /* 0x00a80005b32c783b */ /* 0x000e6e0008000200 */
[C---:B------:R-:W-:Y:S08]  /*3df0*/  HMMA.16816.F32 R32, R4.reuse, R48, R32 ;  /* 0x000000300420723c */ /* 0x040ff00000001820 */
[C---:B------:R-:W-:Y:S01]  /*3e00*/  HMMA.16816.F32 R28, R4.reuse, R50, R28 ;  /* 0x00000032041c723c */ /* 0x040fe2000000181c */
[----:B------:R-:W5:Y:S07]  /*3e10*/  LDSM.16.M88.4 R48, [R179+UR5+0xb800] ;  /* 0x00b80005b330783b */ /* 0x000f6e0008000200 */
[C---:B--2---:R-:W-:Y:S08]  /*3e20*/  HMMA.16816.F32 R24, R4.reuse, R16, R24 ;  /* 0x000000100418723c */ /* 0x044ff00000001818 */
[C---:B------:R-:W-:Y:S01]  /*3e30*/  HMMA.16816.F32 R68, R4.reuse, R18, R68 ;  /* 0x000000120444723c */ /* 0x040fe20000001844 */
[----:B------:R-:W-:Y:S07]  /*3e40*/  LDSM.16.M88.4 R16, [R179+UR5+0xb000] ;  /* 0x00b00005b310783b */ /* 0x000fee0008000200 */
[C---:B---3--:R-:W-:Y:S08]  /*3e50*/  HMMA.16816.F32 R64, R4.reuse, R8, R64 ;  /* 0x000000080440723c */ /* 0x048ff00000001840 */
[----:B------:R-:W-:Y:S01]  /*3e60*/  HMMA.16816.F32 R20, R4, R10, R20 ;  /* 0x0000000a0414723c */ /* 0x000fe20000001814 */
[----:B------:R-:W2:Y:S04]  /*3e70*/  LDSM.16.M88.4 R8, [R92+0xa000] ;  /* 0x00a000005c08783b */ /* 0x000ea80000000200 */
[----:B------:R-:W3:Y:S03]  /*3e80*/  LDSM.16.M88.4 R4, [R92+0xa800] ;  /* 0x00a800005c04783b */ /* 0x000ee60000000200 */
[C---:B----4-:R-:W-:Y:S08]  /*3e90*/  HMMA.16816.F32 R40, R12.reuse, R52, R40 ;  /* 0x000000340c28723c */ /* 0x050ff00000001828 */
[C---:B------:R-:W-:Y:S01]  /*3ea0*/  HMMA.16816.F32 R36, R12.reuse, R54, R36 ;  /* 0x000000360c24723c */ /* 0x040fe20000001824 */
[----:B------:R-:W-:Y:S07]  /*3eb0*/  LDSM.16.M88.4 R52, [R91+0xa800] ;  /* 0x00a800005b34783b */ /* 0x000fee0000000200 */
[C---:B-1----:R-:W-:Y:S08]  /*3ec0*/  HMMA.16816.F32 R32, R12.reuse, R44, R32 ;  /* 0x0000002c0c20723c */ /* 0x042ff00000001820 */
[C---:B------:R-:W-:Y:S01]  /*3ed0*/  HMMA.16816.F32 R28, R12.reuse, R46, R28 ;  /* 0x0000002e0c1c723c */ /* 0x040fe2000000181c */
[----:B------:R-:W1:Y:S07]  /*3ee0*/  LDSM.16.M88.4 R44, [R91+0xb800] ;  /* 0x00b800005b2c783b */ /* 0x000e6e0000000200 */
[----:B-----5:R-:W-:Y:S08]  /*3ef0*/  HMMA.16816.F32 R20, R12, R50, R20 ;  /* 0x000000320c14723c */ /* 0x020ff00000001814 */
[C---:B--2---:R-:W-:Y:S08]  /*3f00*/  HMMA.16816.F32 R40, R72.reuse, R8, R40 ;  /* 0x000000084828723c */ /* 0x044ff00000001828 */
[C---:B------:R-:W-:Y:S01]  /*3f10*/  HMMA.16816.F32 R36, R72.reuse, R10, R36 ;  /* 0x0000000a4824723c */ /* 0x040fe20000001824 */
[----:B------:R-:W-:Y:S07]  /*3f20*/  LDSM.16.M88.4 R8, [R88+0xb800] ;  /* 0x00b800005808783b */ /* 0x000fee0000000200 */
[C---:B---3--:R-:W-:Y:S08]  /*3f30*/  HMMA.16816.F32 R32, R72.reuse, R4, R32 ;  /* 0x000000044820723c */ /* 0x048ff00000001820 */
[C---:B------:R-:W-:Y:S01]  /*3f40*/  HMMA.16816.F32 R28, R72.reuse, R6, R28 ;  /* 0x00000006481c723c */ /* 0x040fe2000000181c */
[----:B------:R-:W2:Y:S07]  /*3f50*/  LDSM.16.M88.4 R4, [R90+0x4000] ;  /* 0x004000005a04783b */ /* 0x000eae0000000200 */
[----:B------:R-:W-:Y:S08]  /*3f60*/  HMMA.16816.F32 R20, R72, R82, R20 ;  /* 0x000000524814723c */ /* 0x000ff00000001814 */
[C---:B------:R-:W-:Y:S08]  /*3f70*/  HMMA.16816.F32 R24, R12.reuse, R16, R24 ;  /* 0x000000100c18723c */ /* 0x040ff00000001818 */
[C---:B------:R-:W-:Y:S01]  /*3f80*/  HMMA.16816.F32 R68, R12.reuse, R18, R68 ;  /* 0x000000120c44723c */ /* 0x040fe20000001844 */
[----:B------:R-:W3:Y:S07]  /*3f90*/  LDSM.16.M88.4 R16, [R88+0xa000] ;  /* 0x00a000005810783b */ /* 0x000eee0000000200 */
[----:B------:R-:W-:Y:S01]  /*3fa0*/  HMMA.16816.F32 R64, R12, R48, R64 ;  /* 0x000000300c40723c */ /* 0x000fe20000001840 */
[----:B------:R-:W4:Y:S04]  /*3fb0*/  LDSM.16.M88.4 R48, [R91+0xb000] ;  /* 0x00b000005b30783b */ /* 0x000f280000000200 */
[----:B------:R-:W5:Y:S03]  /*3fc0*/  LDSM.16.M88.4 R12, [R88+0xa800] ;  /* 0x00a80000580c783b */ /* 0x000f660000000200 */
[C---:B-1----:R-:W-:Y:S08]  /*3fd0*/  HMMA.16816.F32 R20, R60.reuse, R46, R20 ;  /* 0x0000002e3c14723c */ /* 0x042ff00000001814 */
[C---:B------:R-:W-:Y:S08]  /*3fe0*/  HMMA.16816.F32 R32, R60.reuse, R52, R32 ;  /* 0x000000343c20723c */ /* 0x040ff00000001820 */
[C---:B------:R-:W-:Y:S08]  /*3ff0*/  HMMA.16816.F32 R36, R60.reuse, R58, R36 ;  /* 0x0000003a3c24723c */ /* 0x040ff00000001824 */
[----:B------:R-:W-:Y:S01]  /*4000*/  HMMA.16816.F32 R52, R60, R54, R28 ;  /* 0x000000363c34723c */ /* 0x000fe2000000181c */
[----:B------:R-:W1:Y:S01]  /*4010*/  LDSM.16.M88.4 R28, [R88+0xb000] ;  /* 0x00b00000581c783b */ /* 0x000e620000000200 */
[----:B------:R-:W-:-:S06]  /*4020*/  DEPBAR.LE SB0, 0x0 ;  /* 0x000080000000791a */ /* 0x000fcc0000000000 */
[----:B------:R-:W-:Y:S08]  /*4030*/  HMMA.16816.F32 R24, R72, R76, R24 ;  /* 0x0000004c4818723c */ /* 0x000ff00000001818 */
[----:B------:R-:W-:Y:S08]  /*4040*/  HMMA.16816.F32 R40, R60, R56, R40 ;  /* 0x000000383c28723c */ /* 0x000ff00000001828 */
[C---:B--2---:R-:W-:Y:S08]  /*4050*/  HMMA.16816.F32 R20, R4.reuse, R10, R20 ;  /* 0x0000000a0414723c */ /* 0x044ff00000001814 */
[----:B---3--:R-:W-:Y:S01]  /*4060*/  HMMA.16816.F32 R36, R4, R18, R36 ;  /* 0x000000120424723c */ /* 0x008fe20000001824 */
[----:B------:R-:W-:-:S04]  /*4070*/  IMAD.IADD R19, R146, 0x1, R169 ;  /* 0x0000000192137824 */ /* 0x000fc800078e02a9 */
[----:B------:R-:W-:-:S03]  /*4080*/  VIADD R11, R19, 0x38 ;  /* 0x00000038130b7836 */ /* 0x000fc60000000000 */
[----:B----4-:R-:W-:Y:S02]  /*4090*/  HMMA.16816.F32 R24, R60, R48, R24 ;  /* 0x000000303c18723c */ /* 0x010fe40000001818 */
[C---:B------:R-:W-:Y:S02]  /*40a0*/  ISETP.GE.AND P4, PT, R11.reuse, R176, PT ;  /* 0x000000b00b00720c */ /* 0x040fe40003f86270 */
[----:B------:R-:W-:Y:S02]  /*40b0*/  I2FP.F32.U32 R10, R11 ;  /* 0x0000000b000a7245 */ /* 0x000fe40000201000 */
[----:B------:R-:W-:Y:S01]  /*40c0*/  ISETP.GE.AND P2, PT, R11, R2, PT ;  /* 0x000000020b00720c */ /* 0x000fe20003f46270 */
[----:B------:R-:W-:Y:S01]  /*40d0*/  VIADD R11, R19, 0x1 ;  /* 0x00000001130b7836 */ /* 0x000fe20000000000 */
[----:B------:R-:W-:Y:S01]  /*40e0*/  HMMA.16816.F32 R68, R72, R78, R68 ;  /* 0x0000004e4844723c */ /* 0x000fe20000001844 */
[CC--:B------:R-:W-:Y:S01]  /*40f0*/  FFMA.FTZ R20, R3.reuse, R10.reuse, R20 ;  /* 0x0000000a03147223 */ /* 0x0c0fe20000010014 */
[----:B------:R-:W-:-:S02]  /*4100*/  FFMA.FTZ R22, R3, R10, R22 ;  /* 0x0000000a03167223 */ /* 0x000fc40000010016 */
[C---:B------:R-:W-:Y:S02]  /*4110*/  ISETP.GE.AND P6, PT, R11.reuse, R176, PT ;  /* 0x000000b00b00720c */ /* 0x040fe40003fc6270 */
[----:B------:R-:W-:Y:S02]  /*4120*/  ISETP.GE.AND P5, PT, R11, R2, PT ;  /* 0x000000020b00720c */ /* 0x000fe40003fa6270 */
[----:B------:R-:W-:Y:S01]  /*4130*/  HMMA.16816.F32 R40, R4, R16, R40 ;  /* 0x000000100428723c */ /* 0x000fe20000001828 */
[----:B------:R-:W-:Y:S02]  /*4140*/  FSEL R191, R20, -INF , !P4 ;  /* 0xff80000014bf7808 */ /* 0x000fe40006000000 */
[----:B------:R-:W-:-:S05]  /*4150*/  FSEL R182, R22, -INF , !P2 ;  /* 0xff80000016b67808 */ /* 0x000fca0005000000 */
[----:B-----5:R-:W-:Y:S01]  /*4160*/  HMMA.16816.F32 R32, R4, R12, R32 ;  /* 0x0000000c0420723c */ /* 0x020fe20000001820 */
[----:B------:R-:W-:Y:S01]  /*4170*/  VIADD R13, R19, 0x8 ;  /* 0x00000008130d7836 */ /* 0x000fe20000000000 */
[----:B------:R-:W-:-:S04]  /*4180*/  I2FP.F32.U32 R12, R11 ;  /* 0x0000000b000c7245 */ /* 0x000fc80000201000 */
[----:B------:R-:W-:Y:S02]  /*4190*/  I2FP.F32.U32 R11, R13 ;  /* 0x0000000d000b7245 */ /* 0x000fe40000201000 */
[----:B------:R-:W-:Y:S01]  /*41a0*/  HMMA.16816.F32 R64, R72, R80, R64 ;  /* 0x000000504840723c */ /* 0x000fe20000001840 */
[----:B------:R-:W-:Y:S02]  /*41b0*/  ISETP.GE.AND P3, PT, R13, R176, PT ;  /* 0x000000b00d00720c */ /* 0x000fe40003f66270 */
[C---:B------:R-:W-:Y:S01]  /*41c0*/  FFMA.FTZ R20, R3.reuse, R11, R38 ;  /* 0x0000000b03147223 */ /* 0x040fe20000010026 */
[CC--:B------:R-:W-:Y:S01]  /*41d0*/  FFMA.FTZ R41, R3.reuse, R12.reuse, R41 ;  /* 0x0000000c03297223 */ /* 0x0c0fe20000010029 */
[----:B------:R-:W-:Y:S01]  /*41e0*/  FFMA.FTZ R43, R3, R12, R43 ;  /* 0x0000000c032b7223 */ /* 0x000fe2000001002b */
[----:B------:R-:W-:Y:S01]  /*41f0*/  BAR.SYNC.DEFER_BLOCKING 0x0 ;  /* 0x0000000000007b1d */ /* 0x000fe20000010000 */
[----:B------:R-:W-:Y:S01]  /*4200*/  ISETP.GE.AND P4, PT, R13, R2, PT ;  /* 0x000000020d00720c */ /* 0x000fe20003f86270 */
[----:B------:R-:W-:Y:S01]  /*4210*/  HMMA.16816.F32 R52, R4, R14, R52 ;  /* 0x0000000e0434723c */ /* 0x000fe20000001834 */
[----:B------:R-:W-:Y:S01]  /*4220*/  VIADD R15, R19, 0x9 ;  /* 0x00000009130f7836 */ /* 0x000fe20000000000 */
[----:B------:R-:W-:Y:S01]  /*4230*/  FSEL R22, R43, -INF , !P5 ;  /* 0xff8000002b167808 */ /* 0x000fe20006800000 */
[----:B------:R-:W-:Y:S01]  /*4240*/  VIADD R13, R19, 0x11 ;  /* 0x00000011130d7836 */ /* 0x000fe20000000000 */
[----:B------:R-:W-:-:S02]  /*4250*/  FSEL R41, R41, -INF , !P6 ;  /* 0xff80000029297808 */ /* 0x000fc40007000000 */
[----:B------:R-:W-:Y:S02]  /*4260*/  I2FP.F32.U32 R12, R15 ;  /* 0x0000000f000c7245 */ /* 0x000fe40000201000 */
[----:B-1----:R-:W-:Y:S01]  /*4270*/  HMMA.16816.F32 R24, R4, R28, R24 ;  /* 0x0000001c0418723c */ /* 0x002fe20000001818 */
[----:B------:R-:W-:Y:S01]  /*4280*/  FFMA.FTZ R29, R3, R11, R36 ;  /* 0x0000000b031d7223 */ /* 0x000fe20000010024 */
[----:B------:R-:W-:Y:S02]  /*4290*/  VIADD R11, R19, 0x10 ;  /* 0x00000010130b7836 */ /* 0x000fe40000000000 */
[----:B------:R-:W-:Y:S01]  /*42a0*/  FFMA.FTZ R37, R3, R12, R37 ;  /* 0x0000000c03257223 */ /* 0x000fe20000010025 */
[----:B------:R-:W-:Y:S01]  /*42b0*/  ISETP.GE.AND P2, PT, R15, R176, PT ;  /* 0x000000b00f00720c */ /* 0x000fe20003f46270 */
[----:B------:R-:W-:Y:S01]  /*42c0*/  FFMA.FTZ R18, R3, R12, R39 ;  /* 0x0000000c03127223 */ /* 0x000fe20000010027 */
[----:B------:R-:W-:Y:S01]  /*42d0*/  FSEL R29, R29, -INF , !P3 ;  /* 0xff8000001d1d7808 */ /* 0x000fe20005800000 */
[----:B------:R-:W-:Y:S01]  /*42e0*/  HMMA.16816.F32 R68, R60, R50, R68 ;  /* 0x000000323c44723c */ /* 0x000fe20000001844 */
[----:B------:R-:W-:-:S02]  /*42f0*/  I2FP.F32.U32 R10, R11 ;  /* 0x0000000b000a7245 */ /* 0x000fc40000201000 */
[C---:B------:R-:W-:Y:S02]  /*4300*/  ISETP.GE.AND P5, PT, R11.reuse, R176, PT ;  /* 0x000000b00b00720c */ /* 0x040fe40003fa6270 */
[----:B------:R-:W-:Y:S01]  /*4310*/  ISETP.GE.AND P3, PT, R11, R2, PT ;  /* 0x000000020b00720c */ /* 0x000fe20003f66270 */
[----:B------:R-:W-:Y:S01]  /*4320*/  FFMA.FTZ R32, R3, R10, R32 ;  /* 0x0000000a03207223 */ /* 0x000fe20000010020 */
[----:B------:R-:W-:Y:S01]  /*4330*/  ISETP.GE.AND P6, PT, R15, R2, PT ;  /* 0x000000020f00720c */ /* 0x000fe20003fc6270 */
[----:B------:R-:W-:Y:S01]  /*4340*/  VIADD R11, R19, 0x18 ;  /* 0x00000018130b7836 */ /* 0x000fe20000000000 */
[----:B------:R-:W-:Y:S01]  /*4350*/  FSEL R20, R20, -INF , !P4 ;  /* 0xff80000014147808 */ /* 0x000fe20006000000 */
[----:B------:R-:W-:Y:S01]  /*4360*/  HMMA.16816.F32 R64, R60, R44, R64 ;  /* 0x0000002c3c40723c */ /* 0x000fe20000001840 */
[----:B------:R-:W-:Y:S01]  /*4370*/  FSEL R37, R37, -INF , !P2 ;  /* 0xff80000025257808 */ /* 0x000fe20005000000 */
[----:B------:R-:W-:Y:S01]  /*4380*/  FFMA.FTZ R16, R3, R10, R34 ;  /* 0x0000000a03107223 */ /* 0x000fe20000010022 */
[----:B------:R-:W-:-:S02]  /*4390*/  ISETP.GE.AND P4, PT, R13, R176, PT ;  /* 0x000000b00d00720c */ /* 0x000fc40003f86270 */
[----:B------:R-:W-:Y:S02]  /*43a0*/  ISETP.GE.AND P2, PT, R13, R2, PT ;  /* 0x000000020d00720c */ /* 0x000fe40003f46270 */
[----:B------:R-:W-:Y:S02]  /*43b0*/  I2FP.F32.U32 R12, R13 ;  /* 0x0000000d000c7245 */ /* 0x000fe40000201000 */
[----:B------:R-:W-:Y:S01]  /*43c0*/  FSEL R18, R18, -INF , !P6 ;  /* 0xff80000012127808 */ /* 0x000fe20007000000 */
[C---:B------:R-:W-:Y:S01]  /*43d0*/  HMMA.16816.F32 R68, R4.reuse, R30, R68 ;  /* 0x0000001e0444723c */ /* 0x040fe20000001844 */
[----:B------:R-:W-:Y:S01]  /*43e0*/  FSEL R13, R32, -INF , !P5 ;  /* 0xff800000200d7808 */ /* 0x000fe20006800000 */
[----:B------:R-:W-:Y:S01]  /*43f0*/  FFMA.FTZ R17, R3, R12, R33 ;  /* 0x0000000c03117223 */ /* 0x000fe20000010021 */
[----:B------:R-:W-:Y:S01]  /*4400*/  ISETP.GE.AND P6, PT, R11, R176, PT ;  /* 0x000000b00b00720c */ /* 0x000fe20003fc6270 */
[----:B------:R-:W-:Y:S01]  /*4410*/  FFMA.FTZ R14, R3, R12, R35 ;  /* 0x0000000c030e7223 */ /* 0x000fe20000010023 */
[----:B------:R-:W-:Y:S01]  /*4420*/  ISETP.GE.AND P5, PT, R11, R2, PT ;  /* 0x000000020b00720c */ /* 0x000fe20003fa6270 */
[C---:B------:R-:W-:Y:S01]  /*4430*/  VIADD R31, R19.reuse, 0x19 ;  /* 0x00000019131f7836 */ /* 0x040fe20000000000 */
[----:B------:R-:W-:Y:S01]  /*4440*/  I2FP.F32.U32 R11, R11 ;  /* 0x0000000b000b7245 */ /* 0x000fe20000201000 */
[----:B------:R-:W-:Y:S01]  /*4450*/  VIADD R33, R19, 0x21 ;  /* 0x0000002113217836 */ /* 0x000fe20000000000 */
[----:B------:R-:W-:Y:S01]  /*4460*/  FSEL R14, R14, -INF , !P2 ;  /* 0xff8000000e0e7808 */ /* 0x000fe20005000000 */
[----:B------:R-:W-:Y:S01]  /*4470*/  HMMA.16816.F32 R64, R4, R8, R64 ;  /* 0x000000080440723c */ /* 0x000fe20000001840 */
[----:B------:R-:W-:Y:S01]  /*4480*/  I2FP.F32.U32 R10, R31 ;  /* 0x0000001f000a7245 */ /* 0x000fe20000201000 */
[CC--:B------:R-:W-:Y:S01]  /*4490*/  FFMA.FTZ R15, R3.reuse, R11.reuse, R52 ;  /* 0x0000000b030f7223 */ /* 0x0c0fe20000010034 */
[----:B------:R-:W-:Y:S01]  /*44a0*/  FFMA.FTZ R12, R3, R11, R54 ;  /* 0x0000000b030c7223 */ /* 0x000fe20000010036 */
[C---:B------:R-:W-:Y:S01]  /*44b0*/  VIADD R11, R19.reuse, 0x20 ;  /* 0x00000020130b7836 */ /* 0x040fe20000000000 */
[----:B------:R-:W-:Y:S01]  /*44c0*/  FSEL R16, R16, -INF , !P3 ;  /* 0xff80000010107808 */ /* 0x000fe20005800000 */
[----:B------:R-:W-:Y:S01]  /*44d0*/  VIADD R9, R19, 0x29 ;  /* 0x0000002913097836 */ /* 0x000fe20000000000 */
[----:B------:R-:W-:Y:S01]  /*44e0*/  FSEL R15, R15, -INF , !P6 ;  /* 0xff8000000f0f7808 */ /* 0x000fe20007000000 */
[C---:B------:R-:W-:Y:S01]  /*44f0*/  VIADD R5, R19.reuse, 0x31 ;  /* 0x0000003113057836 */ /* 0x040fe20000000000 */
[----:B------:R-:W-:Y:S01]  /*4500*/  I2FP.F32.U32 R28, R11 ;  /* 0x0000000b001c7245 */ /* 0x000fe20000201000 */
[----:B------:R-:W-:Y:S01]  /*4510*/  VIADD R7, R19, 0x30 ;  /* 0x0000003013077836 */ /* 0x000fe20000000000 */
[----:B------:R-:W-:-:S02]  /*4520*/  ISETP.GE.AND P2, PT, R11, R176, PT ;  /* 0x000000b00b00720c */ /* 0x000fc40003f46270 */
[----:B------:R-:W-:Y:S01]  /*4530*/  ISETP.GE.AND P6, PT, R11, R2, PT ;  /* 0x000000020b00720c */ /* 0x000fe20003fc6270 */
[-C--:B------:R-:W-:Y:S01]  /*4540*/  FFMA.FTZ R11, R3, R10.reuse, R53 ;  /* 0x0000000a030b7223 */ /* 0x080fe20000010035 */
[----:B------:R-:W-:Y:S01]  /*4550*/  FSEL R17, R17, -INF , !P4 ;  /* 0xff80000011117808 */ /* 0x000fe20006000000 */
[----:B------:R-:W-:Y:S01]  /*4560*/  FFMA.FTZ R10, R3, R10, R55 ;  /* 0x0000000a030a7223 */ /* 0x000fe20000010037 */
[----:B------:R-:W-:Y:S01]  /*4570*/  ISETP.GE.AND P3, PT, R31, R176, PT ;  /* 0x000000b01f00720c */ /* 0x000fe20003f66270 */
[----:B------:R-:W-:Y:S01]  /*4580*/  FFMA.FTZ R167, R3, R28, R24 ;  /* 0x0000001c03a77223 */ /* 0x000fe20000010018 */
[----:B------:R-:W-:Y:S01]  /*4590*/  ISETP.GE.AND P4, PT, R31, R2, PT ;  /* 0x000000021f00720c */ /* 0x000fe20003f86270 */
[----:B------:R-:W-:Y:S01]  /*45a0*/  VIADD R31, R19, 0x28 ;  /* 0x00000028131f7836 */ /* 0x000fe20000000000 */
[----:B------:R-:W-:Y:S01]  /*45b0*/  I2FP.F32.U32 R24, R33 ;  /* 0x0000002100187245 */ /* 0x000fe20000201000 */
[----:B------:R-:W-:Y:S01]  /*45c0*/  FFMA.FTZ R26, R3, R28, R26 ;  /* 0x0000001c031a7223 */ /* 0x000fe2000001001a */
[----:B------:R-:W-:-:S02]  /*45d0*/  FSEL R10, R10, -INF , !P4 ;  /* 0xff8000000a0a7808 */ /* 0x000fc40006000000 */
[----:B------:R-:W-:Y:S01]  /*45e0*/  FSEL R167, R167, -INF , !P2 ;  /* 0xff800000a7a77808 */ /* 0x000fe20005000000 */
[----:B------:R-:W-:Y:S01]  /*45f0*/  FFMA.FTZ R27, R3, R24, R27 ;  /* 0x00000018031b7223 */ /* 0x000fe2000001001b */
[----:B------:R-:W-:Y:S01]  /*4600*/  ISETP.GE.AND P4, PT, R31, R176, PT ;  /* 0x000000b01f00720c */ /* 0x000fe20003f86270 */
[----:B------:R-:W-:Y:S01]  /*4610*/  FFMA.FTZ R25, R3, R24, R25 ;  /* 0x0000001803197223 */ /* 0x000fe20000010019 */
[-C--:B------:R-:W-:Y:S02]  /*4620*/  ISETP.GE.AND P2, PT, R31, R2.reuse, PT ;  /* 0x000000021f00720c */ /* 0x080fe40003f46270 */
[----:B------:R-:W-:Y:S02]  /*4630*/  I2FP.F32.U32 R31, R31 ;  /* 0x0000001f001f7245 */ /* 0x000fe40000201000 */
[----:B------:R-:W-:Y:S02]  /*4640*/  I2FP.F32.U32 R4, R9 ;  /* 0x0000000900047245 */ /* 0x000fe40000201000 */
[----:B------:R-:W-:Y:S01]  /*4650*/  FSEL R11, R11, -INF , !P3 ;  /* 0xff8000000b0b7808 */ /* 0x000fe20005800000 */
[-C--:B------:R-:W-:Y:S01]  /*4660*/  FFMA.FTZ R68, R3, R31.reuse, R68 ;  /* 0x0000001f03447223 */ /* 0x080fe20000010044 */
[----:B------:R-:W-:Y:S01]  /*4670*/  ISETP.GE.AND P3, PT, R33, R2, PT ;  /* 0x000000022100720c */ /* 0x000fe20003f66270 */
[CC--:B------:R-:W-:Y:S01]  /*4680*/  FFMA.FTZ R69, R3.reuse, R4.reuse, R69 ;  /* 0x0000000403457223 */ /* 0x0c0fe20000010045 */
[----:B------:R-:W-:Y:S01]  /*4690*/  FSEL R142, R26, -INF , !P6 ;  /* 0xff8000001a8e7808 */ /* 0x000fe20007000000 */
[C---:B------:R-:W-:Y:S01]  /*46a0*/  FFMA.FTZ R70, R3.reuse, R31, R70 ;  /* 0x0000001f03467223 */ /* 0x040fe20000010046 */
[----:B------:R-:W-:Y:S01]  /*46b0*/  I2FP.F32.U32 R6, R5 ;  /* 0x0000000500067245 */ /* 0x000fe20000201000 */
[----:B------:R-:W-:Y:S01]  /*46c0*/  FFMA.FTZ R71, R3, R4, R71 ;  /* 0x0000000403477223 */ /* 0x000fe20000010047 */
[----:B------:R-:W-:-:S02]  /*46d0*/  ISETP.GE.AND P6, PT, R9, R176, PT ;  /* 0x000000b00900720c */ /* 0x000fc40003fc6270 */
[----:B------:R-:W-:Y:S01]  /*46e0*/  FSEL R140, R27, -INF , !P3 ;  /* 0xff8000001b8c7808 */ /* 0x000fe20005800000 */
[CC--:B------:R-:W-:Y:S01]  /*46f0*/  FFMA.FTZ R67, R3.reuse, R6.reuse, R67 ;  /* 0x0000000603437223 */ /* 0x0c0fe20000010043 */
[----:B------:R-:W-:Y:S01]  /*4700*/  FSEL R143, R68, -INF , !P4 ;  /* 0xff800000448f7808 */ /* 0x000fe20006000000 */
[----:B------:R-:W-:Y:S01]  /*4710*/  FFMA.FTZ R65, R3, R6, R65 ;  /* 0x0000000603417223 */ /* 0x000fe20000010041 */
[C---:B------:R-:W-:Y:S02]  /*4720*/  ISETP.GE.AND P3, PT, R7.reuse, R176, PT ;  /* 0x000000b00700720c */ /* 0x040fe40003f66270 */
[----:B------:R-:W-:Y:S02]  /*4730*/  ISETP.GE.AND P4, PT, R7, R2, PT ;  /* 0x000000020700720c */ /* 0x000fe40003f86270 */
[----:B------:R-:W-:Y:S02]  /*4740*/  FSEL R12, R12, -INF , !P5 ;  /* 0xff8000000c0c7808 */ /* 0x000fe40006800000 */
[----:B------:R-:W-:-:S02]  /*4750*/  I2FP.F32.U32 R7, R7 ;  /* 0x0000000700077245 */ /* 0x000fc40000201000 */
[----:B------:R-:W-:Y:S02]  /*4760*/  ISETP.GE.AND P5, PT, R33, R176, PT ;  /* 0x000000b02100720c */ /* 0x000fe40003fa6270 */
[----:B------:R-:W-:Y:S01]  /*4770*/  FSEL R141, R69, -INF , !P6 ;  /* 0xff800000458d7808 */ /* 0x000fe20007000000 */
[-C--:B------:R-:W-:Y:S01]  /*4780*/  FFMA.FTZ R64, R3, R7.reuse, R64 ;  /* 0x0000000703407223 */ /* 0x080fe20000010040 */
[-C--:B------:R-:W-:Y:S01]  /*4790*/  ISETP.GE.AND P6, PT, R5, R2.reuse, PT ;  /* 0x000000020500720c */ /* 0x080fe20003fc6270 */
[----:B------:R-:W-:Y:S01]  /*47a0*/  FFMA.FTZ R66, R3, R7, R66 ;  /* 0x0000000703427223 */ /* 0x000fe20000010042 */
[----:B------:R-:W-:Y:S02]  /*47b0*/  FSEL R171, R25, -INF , !P5 ;  /* 0xff80000019ab7808 */ /* 0x000fe40006800000 */
[----:B------:R-:W-:Y:S02]  /*47c0*/  FSEL R206, R70, -INF , !P2 ;  /* 0xff80000046ce7808 */ /* 0x000fe40005000000 */
[----:B------:R-:W-:-:S02]  /*47d0*/  ISETP.GE.AND P5, PT, R9, R2, PT ;  /* 0x000000020900720c */ /* 0x000fc40003fa6270 */
[-C--:B------:R-:W-:Y:S01]  /*47e0*/  ISETP.GE.AND P2, PT, R5, R176.reuse, PT ;  /* 0x000000b00500720c */ /* 0x080fe20003f46270 */
[----:B------:R-:W-:Y:S01]  /*47f0*/  VIADD R5, R19, 0x39 ;  /* 0x0000003913057836 */ /* 0x000fe20000000000 */
[----:B------:R-:W-:Y:S02]  /*4800*/  FSEL R184, R67, -INF , !P6 ;  /* 0xff80000043b87808 */ /* 0x000fe40007000000 */
[----:B------:R-:W-:Y:S02]  /*4810*/  ISETP.NE.AND P6, PT, R0, 0x1, PT ;  /* 0x000000010000780c */ /* 0x000fe40003fc5270 */
[----:B------:R-:W-:Y:S02]  /*4820*/  FSEL R192, R71, -INF , !P5 ;  /* 0xff80000047c07808 */ /* 0x000fe40006800000 */
[----:B------:R-:W-:Y:S02]  /*4830*/  FSEL R201, R64, -INF , !P3 ;  /* 0xff80000040c97808 */ /* 0x000fe40005800000 */
[----:B------:R-:W-:-:S02]  /*4840*/  ISETP.GE.AND P5, PT, R19, R176, PT ;  /* 0x000000b01300720c */ /* 0x000fc40003fa6270 */
[----:B------:R-:W-:Y:S02]  /*4850*/  ISETP.GE.AND P3, PT, R19, R2, PT ;  /* 0x000000021300720c */ /* 0x000fe40003f66270 */
[----:B------:R-:W-:Y:S02]  /*4860*/  I2FP.F32.U32 R19, R19 ;  /* 0x0000001300137245 */ /* 0x000fe40000201000 */
[----:B------:R-:W-:Y:S02]  /*4870*/  I2FP.F32.U32 R4, R5 ;  /* 0x0000000500047245 */ /* 0x000fe40000201000 */
[----:B------:R-:W-:Y:S01]  /*4880*/  FSEL R194, R66, -INF , !P4 ;  /* 0xff80000042c27808 */ /* 0x000fe20006000000 */
[-C--:B------:R-:W-:Y:S01]  /*4890*/  FFMA.FTZ R42, R3, R19.reuse, R42 ;  /* 0x00000013032a7223 */ /* 0x080fe2000001002a */
[----:B------:R-:W-:Y:S01]  /*48a0*/  FSEL R193, R65, -INF , !P2 ;  /* 0xff80000041c17808 */ /* 0x000fe20005000000 */
[----:B------:R-:W-:Y:S01]  /*48b0*/  FFMA.FTZ R21, R3, R4, R21 ;  /* 0x0000000403157223 */ /* 0x000fe20000010015 */
[----:B------:R-:W-:Y:S01]  /*48c0*/  ISETP.GE.AND P4, PT, R5, R176, PT ;  /* 0x000000b00500720c */ /* 0x000fe20003f86270 */
[----:B------:R-:W-:Y:S01]  /*48d0*/  FFMA.FTZ R23, R3, R4, R23 ;  /* 0x0000000403177223 */ /* 0x000fe20000010017 */
[----:B------:R-:W-:Y:S01]  /*48e0*/  ISETP.GE.AND P2, PT, R5, R2, PT ;  /* 0x000000020500720c */ /* 0x000fe20003f46270 */
[----:B------:R-:W-:Y:S01]  /*48f0*/  FFMA.FTZ R5, R3, R19, R40 ;  /* 0x0000001303057223 */ /* 0x000fe20000010028 */
[----:B------:R-:W-:-:S02]  /*4900*/  FSEL R4, R42, -INF , !P3 ;  /* 0xff8000002a047808 */ /* 0x000fc40005800000 */
[----:B------:R-:W-:Y:S02]  /*4910*/  FSEL R183, R21, -INF , !P4 ;  /* 0xff80000015b77808 */ /* 0x000fe40006000000 */
[----:B------:R-:W-:Y:S02]  /*4920*/  FSEL R5, R5, -INF , !P5 ;  /* 0xff80000005057808 */ /* 0x000fe40006800000 */
[----:B------:R-:W-:Y:S01]  /*4930*/  FSEL R174, R23, -INF , !P2 ;  /* 0xff80000017ae7808 */ /* 0x000fe20005000000 */
[----:B------:R-:W-:Y:S06]  /*4940*/  @!P6 BRA `(.L_x_1898) ;  /* 0x00000008003ce947 */ /* 0x000fec0003800000 */
        /* <DEDUP_REMOVED lines=11> */
.L_x_1899:
        /* <DEDUP_REMOVED lines=59> */
.L_x_1900:
[----:B------:R-:W1:Y:S01]  /*4db0*/  LDCU UR4, c[0x0][0x440] ;  /* 0x00008800ff0477ac */ /* 0x000e620008000800 */
[C---:B------:R-:W-:Y:S01]  /*4dc0*/  LEA R8, P2, R87.reuse, R196, 0x1 ;  /* 0x000000c457087211 */ /* 0x040fe200078408ff */
[C---:B------:R-:W-:Y:S01]  /*4dd0*/  IMAD.SHL.U32 R6, R134.reuse, 0x20, RZ ;  /* 0x0000002086067824 */ /* 0x040fe200078e00ff */
[----:B------:R-:W-:Y:S02]  /*4de0*/  SHF.L.U64.HI R7, R134, 0x5, R135 ;  /* 0x0000000586077819 */ /* 0x000fe40000010287 */
[----:B------:R-:W-:Y:S02]  /*4df0*/  LEA.HI.X R9, R87, R197, R86, 0x1, P2 ;  /* 0x000000c557097211 */ /* 0x000fe400010f0c56 */
[----:B------:R-:W-:-:S05]  /*4e00*/  IADD3 R24, P5, PT, R6, R8, RZ ;  /* 0x0000000806187210 */ /* 0x000fca0007fbe0ff */
[----:B------:R-:W-:Y:S01]  /*4e10*/  IMAD.X R25, R7, 0x1, R9, P5 ;  /* 0x0000000107197824 */ /* 0x000fe200028e0609 */
[----:B------:R-:W-:Y:S02]  /*4e20*/  IADD3 R6, P5, PT, R6, R24, RZ ;  /* 0x0000001806067210 */ /* 0x000fe40007fbe0ff */
[----:B-1----:R-:W-:-:S03]  /*4e30*/  ISETP.GE.AND P4, PT, R186, UR4, PT ;  /* 0x00000004ba007c0c */ /* 0x002fc6000bf86270 */
[----:B------:R-:W-:Y:S01]  /*4e40*/  IMAD.X R7, R7, 0x1, R25, P5 ;  /* 0x0000000107077824 */ /* 0x000fe200028e0619 */
[----:B------:R-:W-:Y:S02]  /*4e50*/  ISETP.GE.AND P3, PT, R212, UR4, PT ;  /* 0x00000004d4007c0c */ /* 0x000fe4000bf66270 */
[----:B------:R-:W-:-:S07]  /*4e60*/  ISETP.GE.AND P2, PT, R210, UR4, PT ;  /* 0x00000004d2007c0c */ /* 0x000fce000bf46270 */
        /* <DEDUP_REMOVED lines=61> */
.L_x_1898:
        /* <DEDUP_REMOVED lines=15> */
[----:B------:R-:W-:Y:S02]  /*5330*/  FMNMX.FTZ R9, R183, R6, !PT ;  /* 0x00000006b7097209 */ /* 0x000fe40007810000 */
[----:B------:R-:W-:Y:S02]  /*5340*/  FMNMX.FTZ R8, R174, R7, !PT ;  /* 0x00000007ae087209 */ /* 0x000fe40007810000 */
[----:B------:R-:W-:Y:S01]  /*5350*/  LOP3.LUT R189, R85, 0x200, R148, 0xf8, !PT ;  /* 0x0000020055bd7812 */ /* 0x000fe200078ef894 */
[----:B------:R-:W2:Y:S01]  /*5360*/  SHFL.BFLY PT, R6, R9, 0x2, 0x1f ;  /* 0x0c401f0009067f89 */ /* 0x000ea200000e0000 */
[----:B------:R-:W-:-:S02]  /*5370*/  MOV R207, 0xffffffff ;  /* 0xffffffff00cf7802 */ /* 0x000fc40000000f00 */
[----:B------:R-:W-:Y:S01]  /*5380*/  LEA R189, R189, UR5, 0x1 ;  /* 0x00000005bdbd7c11 */ /* 0x000fe2000f8e08ff */
[----:B------:R-:W3:Y:S03]  /*5390*/  SHFL.BFLY PT, R7, R8, 0x2, 0x1f ;  /* 0x0c401f0008077f89 */ /* 0x000ee600000e0000 */
[-C--:B------:R-:W-:Y:S01]  /*53a0*/  IADD3 R168, PT, PT, R156, R189.reuse, RZ ;  /* 0x000000bd9ca87210 */ /* 0x080fe20007ffe0ff */
[----:B------:R-:W-:Y:S01]  /*53b0*/  LDSM.16.MT88.4 R64, [R189+0xe000] ;  /* 0x00e00000bd40783b */ /* 0x000fe20000004200 */
[C---:B------:R-:W-:Y:S02]  /*53c0*/  IADD3 R178, PT, PT, R84.reuse, R189, RZ ;  /* 0x000000bd54b27210 */ /* 0x040fe40007ffe0ff */
[----:B------:R-:W-:Y:S01]  /*53d0*/  IADD3 R165, PT, PT, R84, R168, RZ ;  /* 0x000000a854a57210 */ /* 0x000fe20007ffe0ff */
[----:B------:R-:W-:Y:S04]  /*53e0*/  LDSM.16.MT88.4 R48, [R168+0xc000] ;  /* 0x00c00000a830783b */ /* 0x000fe80000004200 */
[----:B------:R-:W-:Y:S04]  /*53f0*/  LDSM.16.MT88.4 R72, [R178+0xe000] ;  /* 0x00e00000b248783b */ /* 0x000fe80000004200 */
[----:B------:R-:W-:Y:S01]  /*5400*/  LDSM.16.MT88.4 R104, [R178+0x10000] ;  /* 0x01000000b268783b */ /* 0x000fe20000004200 */
[----:B--2---:R-:W-:-:S03]  /*5410*/  FMNMX.FTZ R6, R9, R6, !PT ;  /* 0x0000000609067209 */ /* 0x004fc60007810000 */
[----:B------:R-:W-:Y:S01]  /*5420*/  LDSM.16.MT88.4 R124, [R189+0xc000] ;  /* 0x00c00000bd7c783b */ /* 0x000fe20000004200 */
[----:B---3--:R-:W-:-:S03]  /*5430*/  FMNMX.FTZ R7, R8, R7, !PT ;  /* 0x0000000708077209 */ /* 0x008fc60007810000 */
[----:B------:R-:W2:Y:S04]  /*5440*/  SHFL.BFLY PT, R133, R6, 0x1, 0x1f ;  /* 0x0c201f0006857f89 */ /* 0x000ea800000e0000 */
[----:B------:R-:W3:Y:S04]  /*5450*/  SHFL.BFLY PT, R132, R7, 0x1, 0x1f ;  /* 0x0c201f0007847f89 */ /* 0x000ee800000e0000 */
[----:B------:R-:W-:Y:S04]  /*5460*/  LDSM.16.MT88.4 R56, [R165+0xc000] ;  /* 0x00c00000a538783b */ /* 0x000fe80000004200 */
[----:B------:R-:W-:Y:S04]  /*5470*/  LDSM.16.MT88.4 R80, [R168+0xe000] ;  /* 0x00e00000a850783b */ /* 0x000fe80000004200 */
[----:B------:R-:W-:Y:S04]  /*5480*/  LDSM.16.MT88.4 R88, [R165+0xe000] ;  /* 0x00e00000a558783b */ /* 0x000fe80000004200 */
[----:B------:R-:W-:Y:S01]  /*5490*/  LDSM.16.MT88.4 R96, [R189+0x10000] ;  /* 0x01000000bd60783b */ /* 0x000fe20000004200 */
[----:B--2---:R-:W-:-:S03]  /*54a0*/  FMNMX.FTZ R133, R6, R133, !PT ;  /* 0x0000008506857209 */ /* 0x004fc60007810000 */
[----:B------:R-:W-:Y:S01]  /*54b0*/  LDSM.16.MT88.4 R120, [R168+0x10000] ;  /* 0x01000000a878783b */ /* 0x000fe20000004200 */
[----:B---3--:R-:W-:Y:S01]  /*54c0*/  FMNMX.FTZ R132, R7, R132, !PT ;  /* 0x0000008407847209 */ /* 0x008fe20007810000 */
[C---:B-1----:R-:W-:Y:S01]  /*54d0*/  FMUL.FTZ R202, R133.reuse, UR4 ;  /* 0x0000000485ca7c20 */ /* 0x042fe20008410000 */
[----:B------:R-:W-:Y:S01]  /*54e0*/  FSETP.NEU.FTZ.AND P2, PT, R133, -INF , PT ;  /* 0xff8000008500780b */ /* 0x000fe20003f5d000 */
[----:B------:R-:W-:Y:S02]  /*54f0*/  LDSM.16.MT88.4 R136, [R178+0xc800] ;  /* 0x00c80000b288783b */ /* 0x000fe40000004200 */
[----:B------:R-:W-:Y:S01]  /*5500*/  FMUL.FTZ R175, R132, UR4 ;  /* 0x0000000484af7c20 */ /* 0x000fe20008410000 */
[----:B------:R-:W-:Y:S01]  /*5510*/  FSEL R202, R202, RZ, P2 ;  /* 0x000000ffcaca7208 */ /* 0x000fe20001000000 */
[----:B------:R-:W-:Y:S01]  /*5520*/  LDSM.16.MT88.4 R32, [R178+0x10800] ;  /* 0x01080000b220783b */ /* 0x000fe20000004200 */
[----:B------:R-:W-:-:S03]  /*5530*/  FSETP.NEU.FTZ.AND P2, PT, R132, -INF , PT ;  /* 0xff8000008400780b */ /* 0x000fc60003f5d000 */
[--C-:B------:R-:W-:Y:S01]  /*5540*/  FFMA.FTZ R164, R5, UR4, -R202.reuse ;  /* 0x0000000405a47c23 */ /* 0x100fe200080108ca */
[----:B------:R-:W-:Y:S01]  /*5550*/  FSEL R175, R175, RZ, P2 ;  /* 0x000000ffafaf7208 */ /* 0x000fe20001000000 */
[--C-:B------:R-:W-:Y:S01]  /*5560*/  FFMA.FTZ R161, R41, UR4, -R202.reuse ;  /* 0x0000000429a17c23 */ /* 0x100fe200080108ca */
[--C-:B------:R-:W-:Y:S01]  /*5570*/  FFMA.FTZ R160, R29, UR4, -R202.reuse ;  /* 0x000000041da07c23 */ /* 0x100fe200080108ca */
[--C-:B------:R-:W-:Y:S01]  /*5580*/  FFMA.FTZ R157, R37, UR4, -R202.reuse ;  /* 0x00000004259d7c23 */ /* 0x100fe200080108ca */
[----:B------:R-:W1:Y:S01]  /*5590*/  LDSM.16.MT88.4 R40, [R178+0xc000] ;  /* 0x00c00000b228783b */ /* 0x000e620000004200 */
        /* <DEDUP_REMOVED lines=8> */
[--C-:B------:R-:W-:Y:S01]  /*5620*/  FFMA.FTZ R151, R11, UR4, -R202.reuse ;  /* 0x000000040b977c23 */ /* 0x100fe200080108ca */
[--C-:B------:R-:W-:Y:S01]  /*5630*/  FFMA.FTZ R153, R14, UR4, -R175.reuse ;  /* 0x000000040e997c23 */ /* 0x100fe200080108af */
[--C-:B------:R-:W-:Y:S01]  /*5640*/  FFMA.FTZ R150, R12, UR4, -R175.reuse ;  /* 0x000000040c967c23 */ /* 0x100fe200080108af */
[--C-:B------:R-:W-:Y:S01]  /*5650*/  FFMA.FTZ R149, R10, UR4, -R175.reuse ;  /* 0x000000040a957c23 */ /* 0x100fe200080108af */
[----:B------:R-:W3:Y:S01]  /*5660*/  LDSM.16.MT88.4 R12, [R168+0xc800] ;  /* 0x00c80000a80c783b */ /* 0x000ee20000004200 */
[----:B------:R-:W4:Y:S01]  /*5670*/  MUFU.EX2 R161, R161 ;  /* 0x000000a100a17308 */ /* 0x000f220000000800 */
[--C-:B------:R-:W-:Y:S01]  /*5680*/  FFMA.FTZ R155, R17, UR4, -R202.reuse ;  /* 0x00000004119b7c23 */ /* 0x100fe200080108ca */
[--C-:B------:R-:W-:Y:S01]  /*5690*/  FFMA.FTZ R154, R16, UR4, -R175.reuse ;  /* 0x00000004109a7c23 */ /* 0x100fe200080108af */
[----:B------:R-:W5:Y:S01]  /*56a0*/  LDSM.16.MT88.4 R8, [R189+0xe800] ;  /* 0x00e80000bd08783b */ /* 0x000f620000004200 */
[--C-:B------:R-:W-:Y:S01]  /*56b0*/  FFMA.FTZ R170, R171, UR4, -R202.reuse ;  /* 0x00000004abaa7c23 */ /* 0x100fe200080108ca */
[--C-:B------:R-:W-:Y:S01]  /*56c0*/  FFMA.FTZ R167, R167, UR4, -R202.reuse ;  /* 0x00000004a7a77c23 */ /* 0x100fe200080108ca */
[--C-:B------:R-:W-:Y:S01]  /*56d0*/  FFMA.FTZ R171, R143, UR4, -R202.reuse ;  /* 0x000000048fab7c23 */ /* 0x100fe200080108ca */
[----:B------:R-:W5:Y:S01]  /*56e0*/  LDSM.16.MT88.4 R20, [R178+0xe800] ;  /* 0x00e80000b214783b */ /* 0x000f620000004200 */
[----:B------:R-:W-:Y:S01]  /*56f0*/  MUFU.EX2 R160, R160 ;  /* 0x000000a000a07308 */ /* 0x000fe20000000800 */
[--C-:B------:R-:W-:Y:S01]  /*5700*/  FFMA.FTZ R172, R141, UR4, -R202.reuse ;  /* 0x000000048dac7c23 */ /* 0x100fe200080108ca */
[--C-:B------:R-:W-:Y:S01]  /*5710*/  FFMA.FTZ R173, R142, UR4, -R175.reuse ;  /* 0x000000048ead7c23 */ /* 0x100fe200080108af */
[----:B------:R-:W5:Y:S01]  /*5720*/  LDSM.16.MT88.4 R16, [R168+0xe800] ;  /* 0x00e80000a810783b */ /* 0x000f620000004200 */
[--C-:B------:R-:W-:Y:S01]  /*5730*/  FFMA.FTZ R180, R140, UR4, -R175.reuse ;  /* 0x000000048cb47c23 */ /* 0x100fe200080108af */
[--C-:B------:R-:W-:Y:S01]  /*5740*/  FFMA.FTZ R181, R206, UR4, -R175.reuse ;  /* 0x00000004ceb57c23 */ /* 0x100fe200080108af */
[--C-:B------:R-:W-:Y:S01]  /*5750*/  FFMA.FTZ R192, R192, UR4, -R175.reuse ;  /* 0x00000004c0c07c23 */ /* 0x100fe200080108af */
[----:B------:R-:W-:Y:S01]  /*5760*/  LDSM.16.MT88.4 R28, [R189+0xc800] ;  /* 0x00c80000bd1c783b */ /* 0x000fe20000004200 */
[----:B------:R-:W1:Y:S01]  /*5770*/  MUFU.EX2 R157, R157 ;  /* 0x0000009d009d7308 */ /* 0x000e620000000800 */
[----:B----4-:R-:W-:Y:S01]  /*5780*/  F2FP.F16.F32.PACK_AB R116, R161, R164 ;  /* 0x000000a4a174723e */ /* 0x010fe200000000ff */
[--C-:B------:R-:W-:Y:S01]  /*5790*/  FFMA.FTZ R201, R201, UR4, -R202.reuse ;  /* 0x00000004c9c97c23 */ /* 0x100fe200080108ca */
[----:B------:R-:W-:Y:S01]  /*57a0*/  LDSM.16.MT88.4 R24, [R165+0xc800] ;  /* 0x00c80000a518783b */ /* 0x000fe20000004200 */
[--C-:B------:R-:W-:Y:S01]  /*57b0*/  FFMA.FTZ R206, R193, UR4, -R202.reuse ;  /* 0x00000004c1ce7c23 */ /* 0x100fe200080108ca */
[--C-:B------:R-:W-:Y:S01]  /*57c0*/  FFMA.FTZ R191, R191, UR4, -R202.reuse ;  /* 0x00000004bfbf7c23 */ /* 0x100fe200080108ca */
[----:B------:R-:W-:Y:S01]  /*57d0*/  FFMA.FTZ R202, R183, UR4, -R202 ;  /* 0x00000004b7ca7c23 */ /* 0x000fe200080108ca */
[----:B------:R-:W-:Y:S01]  /*57e0*/  LDSM.16.MT88.4 R140, [R178+0xd000] ;  /* 0x00d00000b28c783b */ /* 0x000fe20000004200 */
[----:B------:R-:W-:Y:S01]  /*57f0*/  MUFU.EX2 R166, R166 ;  /* 0x000000a600a67308 */ /* 0x000fe20000000800 */
[--C-:B------:R-:W-:Y:S01]  /*5800*/  FFMA.FTZ R183, R194, UR4, -R175.reuse ;  /* 0x00000004c2b77c23 */ /* 0x100fe200080108af */
[--C-:B------:R-:W-:Y:S01]  /*5810*/  FFMA.FTZ R184, R184, UR4, -R175.reuse ;  /* 0x00000004b8b87c23 */ /* 0x100fe200080108af */
[--C-:B------:R-:W-:Y:S01]  /*5820*/  FFMA.FTZ R182, R182, UR4, -R175.reuse ;  /* 0x00000004b6b67c23 */ /* 0x100fe200080108af */
[----:B------:R-:W-:Y:S01]  /*5830*/  FFMA.FTZ R209, R174, UR4, -R175 ;  /* 0x00000004aed17c23 */ /* 0x000fe200080108af */
[----:B------:R-:W-:-:S03]  /*5840*/  FADD.FTZ R161, R164, R161 ;  /* 0x000000a1a4a17221 */ /* 0x000fc60000010000 */
[----:B------:R-:W4:Y:S01]  /*5850*/  MUFU.EX2 R163, R163 ;  /* 0x000000a300a37308 */ /* 0x000f220000000800 */
[----:B-1----:R-:W-:Y:S01]  /*5860*/  F2FP.F16.F32.PACK_AB R118, R157, R160 ;  /* 0x000000a09d76723e */ /* 0x002fe200000000ff */
[----:B------:R-:W-:-:S04]  /*5870*/  FADD.FTZ R160, R160, R161 ;  /* 0x000000a1a0a07221 */ /* 0x000fc80000010000 */
[----:B------:R-:W-:Y:S02]  /*5880*/  FADD.FTZ R157, R157, R160 ;  /* 0x000000a09d9d7221 */ /* 0x000fe40000010000 */
[----:B------:R-:W-:Y:S08]  /*5890*/  MUFU.EX2 R162, R162 ;  /* 0x000000a200a27308 */ /* 0x000ff00000000800 */
[----:B------:R-:W1:Y:S01]  /*58a0*/  MUFU.EX2 R159, R159 ;  /* 0x0000009f009f7308 */ /* 0x000e620000000800 */
[----:B----4-:R-:W-:Y:S01]  /*58b0*/  F2FP.F16.F32.PACK_AB R117, R163, R166 ;  /* 0x000000a6a375723e */ /* 0x010fe200000000ff */
[----:B------:R-:W-:-:S06]  /*58c0*/  FADD.FTZ R163, R166, R163 ;  /* 0x000000a3a6a37221 */ /* 0x000fcc0000010000 */
[----:B------:R-:W-:Y:S08]  /*58d0*/  MUFU.EX2 R158, R158 ;  /* 0x0000009e009e7308 */ /* 0x000ff00000000800 */
[----:B------:R-:W4:Y:S01]  /*58e0*/  MUFU.EX2 R155, R155 ;  /* 0x0000009b009b7308 */ /* 0x000f220000000800 */
[----:B-1----:R-:W-:Y:S01]  /*58f0*/  F2FP.F16.F32.PACK_AB R119, R159, R162 ;  /* 0x000000a29f77723e */ /* 0x002fe200000000ff */
        /* <DEDUP_REMOVED lines=46> */
[----:B--2---:R-:W-:Y:S01]  /*5be0*/  HMMA.16816.F32 R112, R116, R4, RZ ;  /* 0x000000047470723c */ /* 0x004fe200000018ff */
[----:B----4-:R-:W-:Y:S01]  /*5bf0*/  F2FP.F16.F32.PACK_AB R4, R155, R158 ;  /* 0x0000009e9b04723e */ /* 0x010fe200000000ff */
[----:B------:R-:W-:Y:S01]  /*5c00*/  FADD.FTZ R158, R158, R157 ;  /* 0x0000009d9e9e7221 */ /* 0x000fe20000010000 */
[----:B-1----:R-:W-:Y:S01]  /*5c10*/  F2FP.F16.F32.PACK_AB R5, R153, R154 ;  /* 0x0000009a9905723e */ /* 0x002fe200000000ff */
        /* <DEDUP_REMOVED lines=8> */
[----:B------:R-:W1:Y:S07]  /*5ca0*/  LDSM.16.MT88.4 R12, [R189+0x10800] ;  /* 0x01080000bd0c783b */ /* 0x000e6e0000004200 */
[C---:B-----5:R-:W-:Y:S08]  /*5cb0*/  HMMA.16816.F32 R60, R4.reuse, R8, R60 ;  /* 0x00000008043c723c */ /* 0x060ff0000000183c */
[C---:B------:R-:W-:Y:S01]  /*5cc0*/  HMMA.16816.F32 R64, R4.reuse, R10, R64 ;  /* 0x0000000a0440723c */ /* 0x040fe20000001840 */
[----:B------:R-:W2:Y:S07]  /*5cd0*/  LDSM.16.MT88.4 R8, [R168+0x10800] ;  /* 0x01080000a808783b */ /* 0x000eae0000004200 */
[C---:B------:R-:W-:Y:S08]  /*5ce0*/  HMMA.16816.F32 R68, R4.reuse, R20, R68 ;  /* 0x000000140444723c */ /* 0x040ff00000001844 */
        /* <DEDUP_REMOVED lines=23> */
[C---:B---3--:R-:W-:Y:S08]  /*5e60*/  HMMA.16816.F32 R84, R4.reuse, R20, R84 ;  /* 0x000000140454723c */ /* 0x048ff00000001854 */
[C---:B------:R-:W-:Y:S01]  /*5e70*/  HMMA.16816.F32 R88, R4.reuse, R22, R88 ;  /* 0x000000160458723c */ /* 0x040fe20000001858 */
[----:B------:R-:W-:Y:S07]  /*5e80*/  LDSM.16.MT88.4 R20, [R168+0xf000] ;  /* 0x00f00000a814783b */ /* 0x000fee0000004200 */
[C---:B----4-:R-:W-:Y:S08]  /*5e90*/  HMMA.16816.F32 R112, R4.reuse, R16, R112 ;  /* 0x000000100470723c */ /* 0x050ff00000001870 */
[----:B------:R-:W-:Y:S01]  /*5ea0*/  HMMA.16816.F32 R116, R4, R18, R116 ;  /* 0x000000120474723c */ /* 0x000fe20000001874 */
[----:B------:R-:W3:Y:S01]  /*5eb0*/  LDSM.16.MT88.4 R16, [R165+0xf000] ;  /* 0x00f00000a510783b */ /* 0x000ee20000004200 */
[----:B------:R-:W-:-:S02]  /*5ec0*/  F2FP.F16.F32.PACK_AB R4, R170, R167 ;  /* 0x000000a7aa04723e */ /* 0x000fc400000000ff */
[----:B------:R-:W-:Y:S02]  /*5ed0*/  F2FP.F16.F32.PACK_AB R5, R180, R173 ;  /* 0x000000adb405723e */ /* 0x000fe400000000ff */
[----:B------:R-:W-:Y:S02]  /*5ee0*/  F2FP.F16.F32.PACK_AB R6, R172, R171 ;  /* 0x000000abac06723e */ /* 0x000fe400000000ff */
[----:B------:R-:W-:-:S07]  /*5ef0*/  F2FP.F16.F32.PACK_AB R7, R192, R181 ;  /* 0x000000b5c007723e */ /* 0x000fce00000000ff */
        /* <DEDUP_REMOVED lines=9> */
[C---:B------:R-:W-:Y:S08]  /*5f90*/  HMMA.16816.F32 R36, R4.reuse, R140, R36 ;  /* 0x0000008c0424723c */ /* 0x040ff00000001824 */
[C---:B-1----:R-:W-:Y:S08]  /*5fa0*/  HMMA.16816.F32 R92, R4.reuse, R12, R92 ;  /* 0x0000000c045c723c */ /* 0x042ff0000000185c */
[C---:B------:R-:W-:Y:S01]  /*5fb0*/  HMMA.16816.F32 R96, R4.reuse, R14, R96 ;  /* 0x0000000e0460723c */ /* 0x040fe20000001860 */
[----:B------:R-:W1:Y:S07]  /*5fc0*/  LDSM.16.MT88.4 R12, [R178+0xd800] ;  /* 0x00d80000b20c783b */ /* 0x000e6e0000004200 */
[C---:B--2---:R-:W-:Y:S08]  /*5fd0*/  HMMA.16816.F32 R108, R4.reuse, R8, R108 ;  /* 0x00000008046c723c */ /* 0x044ff0000000186c */
[C---:B------:R-:W-:Y:S01]  /*5fe0*/  HMMA.16816.F32 R120, R4.reuse, R10, R120 ;  /* 0x0000000a0478723c */ /* 0x040fe20000001878 */
[----:B------:R-:W2:Y:S07]  /*5ff0*/  LDSM.16.MT88.4 R8, [R168+0xf800] ;  /* 0x00f80000a808783b */ /* 0x000eae0000004200 */
        /* <DEDUP_REMOVED lines=18> */
[----:B------:R-:W-:Y:S01]  /*6120*/  HMMA.16816.F32 R116, R4, R18, R116 ;  /* 0x000000120474723c */ /* 0x000fe20000001874 */
[----:B------:R-:W-:Y:S01]  /*6130*/  F2FP.F16.F32.PACK_AB R4, R206, R201 ;  /* 0x000000c9ce04723e */ /* 0x000fe200000000ff */
[----:B------:R-:W3:Y:S01]  /*6140*/  LDSM.16.MT88.4 R16, [R189+0xf800] ;  /* 0x00f80000bd10783b */ /* 0x000ee20000004200 */
[----:B------:R-:W-:-:S02]  /*6150*/  F2FP.F16.F32.PACK_AB R5, R184, R183 ;  /* 0x000000b7b805723e */ /* 0x000fc400000000ff */
        /* <DEDUP_REMOVED lines=12> */
[----:B-1----:R-:W-:Y:S01]  /*6220*/  HMMA.16816.F32 R84, R4, R12, R84 ;  /* 0x0000000c0454723c */ /* 0x002fe20000001854 */
[----:B------:R-:W-:-:S04]  /*6230*/  FADD.FTZ R12, R150, R153 ;  /* 0x00000099960c7221 */ /* 0x000fc80000010000 */
[----:B------:R-:W-:-:S03]  /*6240*/  FADD.FTZ R12, R149, R12 ;  /* 0x0000000c950c7221 */ /* 0x000fc60000010000 */
[----:B------:R-:W-:Y:S01]  /*6250*/  HMMA.16816.F32 R72, R4, R142, R72 ;  /* 0x0000008e0448723c */ /* 0x000fe20000001848 */
[----:B------:R-:W-:-:S04]  /*6260*/  FADD.FTZ R173, R173, R12 ;  /* 0x0000000cadad7221 */ /* 0x000fc80000010000 */
[----:B------:R-:W-:-:S03]  /*6270*/  FADD.FTZ R180, R180, R173 ;  /* 0x000000adb4b47221 */ /* 0x000fc60000010000 */
        /* <DEDUP_REMOVED lines=96> */
.L_x_1902:
[----:B------:R-:W-:Y:S01]  /*6880*/  UMOV UR4, URZ ;  /* 0x000000ff00047c82 */ /* 0x000fe20008000000 */
[----:B------:R-:W-:Y:S01]  /*6890*/  IMAD.SHL.U32 R4, R144, 0x40, RZ ;  /* 0x0000004090047824 */ /* 0x000fe200078e00ff */
[----:B------:R-:W-:-:S05]  /*68a0*/  IADD3 R5, P2, PT, RZ, -UR4, RZ ;  /* 0x80000004ff057c10 */ /* 0x000fca000ff5e0ff */
[----:B------:R-:W-:-:S05]  /*68b0*/  IMAD.X R4, RZ, RZ, ~R4, P2 ;  /* 0x000000ffff047224 */ /* 0x000fca00010e0e04 */
[----:B------:R-:W-:-:S04]  /*68c0*/  SHF.R.S64 R5, R5, 0x1f, R4 ;  /* 0x0000001f05057819 */ /* 0x000fc80000001004 */
[----:B------:R-:W-:-:S04]  /*68d0*/  IADD3 R198, P2, PT, R5, R198, RZ ;  /* 0x000000c605c67210 */ /* 0x000fc80007f5e0ff */
[----:B------:R-:W-:-:S09]  /*68e0*/  LEA.HI.X.SX32 R199, R4, R199, 0x1, P2 ;  /* 0x000000c704c77211 */ /* 0x000fd200010f0eff */
.L_x_1903:
[----:B------:R-:W1:Y:S01]  /*68f0*/  LDCU UR4, c[0x0][0x440] ;  /* 0x00008800ff0477ac */ /* 0x000e620008000800 */
[C---:B------:R-:W-:Y:S01]  /*6900*/  LEA R8, P2, R144.reuse, R198, 0x5 ;  /* 0x000000c690087211 */ /* 0x040fe200078428ff */
[C---:B------:R-:W-:Y:S01]  /*6910*/  IMAD.SHL.U32 R5, R144.reuse, 0x20, RZ ;  /* 0x0000002090057824 */ /* 0x040fe200078e00ff */
[--C-:B------:R-:W-:Y:S01]  /*6920*/  SHF.L.U64.HI R4, R144, 0x5, R145.reuse ;  /* 0x0000000590047819 */ /* 0x100fe20000010291 */
[----:B------:R-:W-:Y:S01]  /*6930*/  IMAD.SHL.U32 R187, R188, 0x20, RZ ;  /* 0x00000020bcbb7824 */ /* 0x000fe200078e00ff */
[----:B------:R-:W-:Y:S01]  /*6940*/  LEA.HI.X R9, R144, R199, R145, 0x5, P2 ;  /* 0x000000c790097211 */ /* 0x000fe200010f2c91 */
[----:B------:R-:W-:Y:S01]  /*6950*/  IMAD.MOV.U32 R180, RZ, RZ, 0x20 ;  /* 0x00000020ffb47424 */ /* 0x000fe200078e00ff */
[----:B------:R-:W-:Y:S02]  /*6960*/  IADD3 R10, P6, PT, R5, R8, RZ ;  /* 0x00000008050a7210 */ /* 0x000fe40007fde0ff */
        /* <DEDUP_REMOVED lines=16> */
[----:B------:R-:W-:Y:S02]  /*6a70*/  @!P5 LDGSTS.E.BYPASS.LTC128B.128 [R213+0xc000], desc[UR16][R198.64] ;  /* 0x0c000000c6d5dfae */ /* 0x000fe4000b981a10 */
[--C-:B------:R-:W-:Y:S02]  /*6a80*/  IMAD.IADD R184, R180, 0x1, R191.reuse ;  /* 0x00000001b4b87824 */ /* 0x100fe400078e02bf */
[----:B------:R-:W-:Y:S01]  /*6a90*/  @P5 STS.128 [R213+0xc000], RZ ;  /* 0x00c000ffd5005388 */ /* 0x000fe20000000c00 */
[----:B------:R-:W-:-:S03]  /*6aa0*/  IMAD.IADD R181, R156, 0x1, R191 ;  /* 0x000000019cb57824 */ /* 0x000fc600078e02bf */
        /* <DEDUP_REMOVED lines=39> */
[----:B------:R2:W-:Y:S01]  /*6d20*/  @!P3 LDGSTS.E.BYPASS.LTC128B.128 [R213+0x11000], desc[UR16][R10.64+0x100] ;  /* 0x110001000ad5bfae */ /* 0x0005e2000b981a10 */
[----:B-1----:R-:W-:-:S03]  /*6d30*/  VIADD R9, R179, UR5 ;  /* 0x00000005b3097c36 */ /* 0x002fc60008000000 */
[----:B------:R-:W-:Y:S01]  /*6d40*/  @P3 STS.128 [R213+0x11000], RZ ;  /* 0x011000ffd5003388 */ /* 0x000fe20000000c00 */
[----:B------:R-:W-:-:S03]  /*6d50*/  IMAD.IADD R182, R9, 0x1, R180 ;  /* 0x0000000109b67824 */ /* 0x000fc600078e02b4 */
        /* <DEDUP_REMOVED lines=21> */
[----:B------:R-:W5:Y:S04]  /*6eb0*/  LDSM.16.M88.4 R4, [R179+UR5+0x7800] ;  /* 0x00780005b304783b */ /* 0x000f680008000200 */
[----:B------:R-:W-:Y:S04]  /*6ec0*/  LDSM.16.M88.4 R144, [R184] ;  /* 0x00000000b890783b */ /* 0x000fe80000000200 */
[----:B------:R-:W5:Y:S04]  /*6ed0*/  LDSM.16.M88.4 R152, [R182+0x6000] ;  /* 0x00600000b698783b */ /* 0x000f680000000200 */
[----:B------:R-:W5:Y:S04]  /*6ee0*/  LDSM.16.M88.4 R148, [R182+0x6800] ;  /* 0x00680000b694783b */ /* 0x000f680000000200 */
[----:B------:R-:W5:Y:S04]  /*6ef0*/  LDSM.16.M88.4 R160, [R182+0x7000] ;  /* 0x00700000b6a0783b */ /* 0x000f680000000200 */
[----:B------:R-:W5:Y:S04]  /*6f00*/  LDSM.16.M88.4 R156, [R182+0x7800] ;  /* 0x00780000b69c783b */ /* 0x000f680000000200 */
[----:B--2---:R-:W-:Y:S01]  /*6f10*/  LDSM.16.M88.4 R8, [R181] ;  /* 0x00000000b508783b */ /* 0x004fe20000000200 */
[C---:B---3--:R-:W-:Y:S03]  /*6f20*/  HMMA.16816.F32 R140, R16.reuse, R136, RZ ;  /* 0x00000088108c723c */ /* 0x048fe600000018ff */
[----:B-1----:R-:W1:Y:S04]  /*6f30*/  LDSM.16.M88.4 R12, [R178+0x6000] ;  /* 0x00600000b20c783b */ /* 0x002e680000000200 */
        /* <DEDUP_REMOVED lines=8> */
[C---:B------:R-:W-:Y:S08]  /*6fc0*/  HMMA.16816.F32 R164, R16.reuse, R4, RZ ;  /* 0x0000000410a4723c */ /* 0x040ff000000018ff */
[----:B------:R-:W-:Y:S01]  /*6fd0*/  HMMA.16816.F32 R16, R16, R6, RZ ;  /* 0x000000061010723c */ /* 0x000fe200000018ff */
        /* <DEDUP_REMOVED lines=8> */
[C---:B------:R-:W-:Y:S01]  /*7060*/  HMMA.16816.F32 R20, R144.reuse, R162, R20 ;  /* 0x000000a29014723c */ /* 0x040fe20000001814 */
[----:B------:R-:W-:Y:S07]  /*7070*/  LDSM.16.M88.4 R160, [R179+UR5+0x9000] ;  /* 0x00900005b3a0783b */ /* 0x000fee0008000200 */
[C---:B------:R-:W-:Y:S08]  /*7080*/  HMMA.16816.F32 R164, R144.reuse, R156, R164 ;  /* 0x0000009c90a4723c */ /* 0x040ff000000018a4 */
[----:B------:R-:W-:Y:S01]  /*7090*/  HMMA.16816.F32 R16, R144, R158, R16 ;  /* 0x0000009e9010723c */ /* 0x000fe20000001810 */
[----:B------:R-:W-:Y:S04]  /*70a0*/  LDSM.16.M88.4 R156, [R183] ;  /* 0x00000000b79c783b */ /* 0x000fe80000000200 */
[----:B------:R-:W5:Y:S03]  /*70b0*/  LDSM.16.M88.4 R144, [R180+0x6000] ;  /* 0x00600000b490783b */ /* 0x000f660000000200 */
[C---:B-1----:R-:W-:Y:S08]  /*70c0*/  HMMA.16816.F32 R140, R8.reuse, R12, R140 ;  /* 0x0000000c088c723c */ /* 0x042ff0000000188c */
[C---:B------:R-:W-:Y:S01]  /*70d0*/  HMMA.16816.F32 R136, R8.reuse, R14, R136 ;  /* 0x0000000e0888723c */ /* 0x040fe20000001888 */
[----:B------:R-:W1:Y:S07]  /*70e0*/  LDSM.16.M88.4 R12, [R180+0x6800] ;  /* 0x00680000b40c783b */ /* 0x000e6e0000000200 */
[C---:B--2---:R-:W-:Y:S08]  /*70f0*/  HMMA.16816.F32 R32, R8.reuse, R4, R32 ;  /* 0x000000040820723c */ /* 0x044ff00000001820 */
[C---:B------:R-:W-:Y:S01]  /*7100*/  HMMA.16816.F32 R28, R8.reuse, R6, R28 ;  /* 0x00000006081c723c */ /* 0x040fe2000000181c */
[----:B------:R-:W2:Y:S07]  /*7110*/  LDSM.16.M88.4 R4, [R180+0x7000] ;  /* 0x00700000b404783b */ /* 0x000eae0000000200 */
[C---:B---3--:R-:W-:Y:S08]  /*7120*/  HMMA.16816.F32 R24, R8.reuse, R152, R24 ;  /* 0x000000980818723c */ /* 0x048ff00000001818 */
[C---:B------:R-:W-:Y:S01]  /*7130*/  HMMA.16816.F32 R20, R8.reuse, R154, R20 ;  /* 0x0000009a0814723c */ /* 0x040fe20000001814 */
[----:B------:R-:W-:Y:S07]  /*7140*/  LDSM.16.M88.4 R152, [R179+UR5+0x9800] ;  /* 0x00980005b398783b */ /* 0x000fee0008000200 */
[C---:B----4-:R-:W-:Y:S08]  /*7150*/  HMMA.16816.F32 R164, R8.reuse, R148, R164 ;  /* 0x0000009408a4723c */ /* 0x050ff000000018a4 */
[----:B------:R-:W-:Y:S01]  /*7160*/  HMMA.16816.F32 R16, R8, R150, R16 ;  /* 0x000000960810723c */ /* 0x000fe20000001810 */
[----:B------:R-:W-:Y:S04]  /*7170*/  LDSM.16.M88.4 R148, [R191+0x2000] ;  /* 0x00200000bf94783b */ /* 0x000fe80000000200 */
[----:B------:R-:W3:Y:S03]  /*7180*/  LDSM.16.M88.4 R8, [R179+UR5+0x8000] ;  /* 0x00800005b308783b */ /* 0x000ee60008000200 */
[C---:B-----5:R-:W-:Y:S08]  /*7190*/  HMMA.16816.F32 R140, R156.reuse, R144, R140 ;  /* 0x000000909c8c723c */ /* 0x060ff0000000188c */
[C---:B------:R-:W-:Y:S01]  /*71a0*/  HMMA.16816.F32 R136, R156.reuse, R146, R136 ;  /* 0x000000929c88723c */ /* 0x040fe20000001888 */
[----:B------:R-:W-:Y:S07]  /*71b0*/  LDSM.16.M88.4 R144, [R182+0x8800] ;  /* 0x00880000b690783b */ /* 0x000fee0000000200 */
[C---:B-1----:R-:W-:Y:S08]  /*71c0*/  HMMA.16816.F32 R32, R156.reuse, R12, R32 ;  /* 0x0000000c9c20723c */ /* 0x042ff00000001820 */
[C---:B------:R-:W-:Y:S01]  /*71d0*/  HMMA.16816.F32 R28, R156.reuse, R14, R28 ;  /* 0x0000000e9c1c723c */ /* 0x040fe2000000181c */
[----:B------:R-:W-:Y:S07]  /*71e0*/  LDSM.16.M88.4 R12, [R182+0x8000] ;  /* 0x00800000b60c783b */ /* 0x000fee0000000200 */
[C---:B--2---:R-:W-:Y:S08]  /*71f0*/  HMMA.16816.F32 R24, R156.reuse, R4, R24 ;  /* 0x000000049c18723c */ /* 0x044ff00000001818 */
[C---:B------:R-:W-:Y:S01]  /*7200*/  HMMA.16816.F32 R20, R156.reuse, R6, R20 ;  /* 0x000000069c14723c */ /* 0x040fe20000001814 */
[----:B------:R-:W1:Y:S07]  /*7210*/  LDSM.16.M88.4 R4, [R184+0x2000] ;  /* 0x00200000b804783b */ /* 0x000e6e0000000200 */
[C---:B------:R-:W-:Y:S08]  /*7220*/  HMMA.16816.F32 R164, R156.reuse, R172, R164 ;  /* 0x000000ac9ca4723c */ /* 0x040ff000000018a4 */
[----:B------:R-:W-:Y:S01]  /*7230*/  HMMA.16816.F32 R16, R156, R174, R16 ;  /* 0x000000ae9c10723c */ /* 0x000fe20000001810 */
[----:B------:R-:W2:Y:S04]  /*7240*/  LDSM.16.M88.4 R156, [R182+0x9000] ;  /* 0x00900000b69c783b */ /* 0x000ea80000000200 */
[----:B------:R-:W-:Y:S03]  /*7250*/  LDSM.16.M88.4 R172, [R182+0xb800] ;  /* 0x00b80000b6ac783b */ /* 0x000fe60000000200 */
[C---:B---3--:R-:W-:Y:S08]  /*7260*/  HMMA.16816.F32 R140, R148.reuse, R8, R140 ;  /* 0x00000008948c723c */ /* 0x048ff0000000188c */
        /* <DEDUP_REMOVED lines=16> */
[C---:B------:R-:W-:Y:S01]  /*7370*/  HMMA.16816.F32 R28, R4.reuse, R146, R28 ;  /* 0x00000092041c723c */ /* 0x040fe2000000181c */
[----:B------:R-:W4:Y:S07]  /*7380*/  LDSM.16.M88.4 R144, [R178+0x9000] ;  /* 0x00900000b290783b */ /* 0x000f2e0000000200 */
[C---:B--2---:R-:W-:Y:S08]  /*7390*/  HMMA.16816.F32 R24, R4.reuse, R156, R24 ;  /* 0x0000009c0418723c */ /* 0x044ff00000001818 */
[C---:B------:R-:W-:Y:S01]  /*73a0*/  HMMA.16816.F32 R20, R4.reuse, R158, R20 ;  /* 0x0000009e0414723c */ /* 0x040fe20000001814 */
[----:B------:R-:W2:Y:S07]  /*73b0*/  LDSM.16.M88.4 R156, [R178+0x9800] ;  /* 0x00980000b29c783b */ /* 0x000eae0000000200 */
[C---:B---3--:R-:W-:Y:S08]  /*73c0*/  HMMA.16816.F32 R164, R4.reuse, R8, R164 ;  /* 0x0000000804a4723c */ /* 0x048ff000000018a4 */
[----:B------:R-:W-:Y:S01]  /*73d0*/  HMMA.16816.F32 R16, R4, R10, R16 ;  /* 0x0000000a0410723c */ /* 0x000fe20000001810 */
[----:B------:R-:W-:Y:S04]  /*73e0*/  LDSM.16.M88.4 R8, [R183+0x2000] ;  /* 0x00200000b708783b */ /* 0x000fe80000000200 */
[----:B------:R-:W3:Y:S03]  /*73f0*/  LDSM.16.M88.4 R4, [R180+0x8000] ;  /* 0x00800000b404783b */ /* 0x000ee60000000200 */
[C---:B-1----:R-:W-:Y:S08]  /*7400*/  HMMA.16816.F32 R140, R12.reuse, R148, R140 ;  /* 0x000000940c8c723c */ /* 0x042ff0000000188c */
[C---:B------:R-:W-:Y:S01]  /*7410*/  HMMA.16816.F32 R136, R12.reuse, R150, R136 ;  /* 0x000000960c88723c */ /* 0x040fe20000001888 */
[----:B------:R-:W1:Y:S07]  /*7420*/  LDSM.16.M88.4 R148, [R180+0x8800] ;  /* 0x00880000b494783b */ /* 0x000e6e0000000200 */
[C---:B----4-:R-:W-:Y:S08]  /*7430*/  HMMA.16816.F32 R24, R12.reuse, R144, R24 ;  /* 0x000000900c18723c */ /* 0x050ff00000001818 */
[C---:B------:R-:W-:Y:S01]  /*7440*/  HMMA.16816.F32 R20, R12.reuse, R146, R20 ;  /* 0x000000920c14723c */ /* 0x040fe20000001814 */
[----:B------:R-:W4:Y:S07]  /*7450*/  LDSM.16.M88.4 R144, [R180+0x9800] ;  /* 0x00980000b490783b */ /* 0x000f2e0000000200 */
[C---:B------:R-:W-:Y:S08]  /*7460*/  HMMA.16816.F32 R32, R12.reuse, R152, R32 ;  /* 0x000000980c20723c */ /* 0x040ff00000001820 */
[C---:B------:R-:W-:Y:S01]  /*7470*/  HMMA.16816.F32 R28, R12.reuse, R154, R28 ;  /* 0x0000009a0c1c723c */ /* 0x040fe2000000181c */
[----:B------:R-:W5:Y:S07]  /*7480*/  LDSM.16.M88.4 R152, [R180+0x9000] ;  /* 0x00900000b498783b */ /* 0x000f6e0000000200 */
[C---:B--2---:R-:W-:Y:S08]  /*7490*/  HMMA.16816.F32 R164, R12.reuse, R156, R164 ;  /* 0x0000009c0ca4723c */ /* 0x044ff000000018a4 */
[----:B------:R-:W-:Y:S01]  /*74a0*/  HMMA.16816.F32 R16, R12, R158, R16 ;  /* 0x0000009e0c10723c */ /* 0x000fe20000001810 */
[----:B------:R-:W-:Y:S04]  /*74b0*/  LDSM.16.M88.4 R12, [R191+0x4000] ;  /* 0x00400000bf0c783b */ /* 0x000fe80000000200 */
[----:B------:R-:W-:Y:S03]  /*74c0*/  LDSM.16.M88.4 R156, [R178+0xa000] ;  /* 0x00a00000b29c783b */ /* 0x000fe60000000200 */
[C---:B---3--:R-:W-:Y:S08]  /*74d0*/  HMMA.16816.F32 R140, R8.reuse, R4, R140 ;  /* 0x00000004088c723c */ /* 0x048ff0000000188c */
[C---:B------:R-:W-:Y:S01]  /*74e0*/  HMMA.16816.F32 R136, R8.reuse, R6, R136 ;  /* 0x000000060888723c */ /* 0x040fe20000001888 */
[----:B------:R-:W2:Y:S07]  /*74f0*/  LDSM.16.M88.4 R4, [R179+UR5+0xa000] ;  /* 0x00a00005b304783b */ /* 0x000eae0008000200 */
[C---:B-1----:R-:W-:Y:S08]  /*7500*/  HMMA.16816.F32 R32, R8.reuse, R148, R32 ;  /* 0x000000940820723c */ /* 0x042ff00000001820 */
[C---:B------:R-:W-:Y:S01]  /*7510*/  HMMA.16816.F32 R28, R8.reuse, R150, R28 ;  /* 0x00000096081c723c */ /* 0x040fe2000000181c */
[----:B------:R-:W1:Y:S07]  /*7520*/  LDSM.16.M88.4 R148, [R179+UR5+0xa800] ;  /* 0x00a80005b394783b */ /* 0x000e6e0008000200 */
[C---:B----4-:R-:W-:Y:S08]  /*7530*/  HMMA.16816.F32 R164, R8.reuse, R144, R164 ;  /* 0x0000009008a4723c */ /* 0x050ff000000018a4 */
[C---:B------:R-:W-:Y:S01]  /*7540*/  HMMA.16816.F32 R16, R8.reuse, R146, R16 ;  /* 0x000000920810723c */ /* 0x040fe20000001810 */
[----:B------:R-:W3:Y:S07]  /*7550*/  LDSM.16.M88.4 R144, [R179+UR5+0xb800] ;  /* 0x00b80005b390783b */ /* 0x000eee0008000200 */
[C---:B-----5:R-:W-:Y:S08]  /*7560*/  HMMA.16816.F32 R24, R8.reuse, R152, R24 ;  /* 0x000000980818723c */ /* 0x060ff00000001818 */
[----:B------:R-:W-:Y:S01]  /*7570*/  HMMA.16816.F32 R20, R8, R154, R20 ;  /* 0x0000009a0814723c */ /* 0x000fe20000001814 */
[----:B------:R-:W4:Y:S04]  /*7580*/  LDSM.16.M88.4 R152, [R179+UR5+0xb000] ;  /* 0x00b00005b398783b */ /* 0x000f280008000200 */
[----:B------:R-:W5:Y:S03]  /*7590*/  LDSM.16.M88.4 R8, [R182+0xa000] ;  /* 0x00a00000b608783b */ /* 0x000f660000000200 */
[C---:B--2---:R-:W-:Y:S08]  /*75a0*/  HMMA.16816.F32 R140, R12.reuse, R4, R140 ;  /* 0x000000040c8c723c */ /* 0x044ff0000000188c */
        /* <DEDUP_REMOVED lines=10> */
[----:B------:R-:W4:Y:S04]  /*7650*/  LDSM.16.M88.4 R152, [R178+0xa800] ;  /* 0x00a80000b298783b */ /* 0x000f280000000200 */
[----:B------:R-:W-:Y:S03]  /*7660*/  LDSM.16.M88.4 R12, [R183+0x4000] ;  /* 0x00400000b70c783b */ /* 0x000fe60000000200 */
[C---:B-----5:R-:W-:Y:S08]  /*7670*/  HMMA.16816.F32 R140, R168.reuse, R8, R140 ;  /* 0x00000008a88c723c */ /* 0x060ff0000000188c */
[C---:B------:R-:W-:Y:S01]  /*7680*/  HMMA.16816.F32 R136, R168.reuse, R10, R136 ;  /* 0x0000000aa888723c */ /* 0x040fe20000001888 */
[----:B------:R-:W5:Y:S07]  /*7690*/  LDSM.16.M88.4 R8, [R180+0xa000] ;  /* 0x00a00000b408783b */ /* 0x000f6e0000000200 */
[C---:B--2---:R-:W-:Y:S08]  /*76a0*/  HMMA.16816.F32 R32, R168.reuse, R4, R32 ;  /* 0x00000004a820723c */ /* 0x044ff00000001820 */
[C---:B------:R-:W-:Y:S01]  /*76b0*/  HMMA.16816.F32 R28, R168.reuse, R6, R28 ;  /* 0x00000006a81c723c */ /* 0x040fe2000000181c */
[----:B------:R-:W2:Y:S07]  /*76c0*/  LDSM.16.M88.4 R4, [R180+0xb800] ;  /* 0x00b80000b404783b */ /* 0x000eae0000000200 */
[----:B------:R-:W-:Y:S08]  /*76d0*/  HMMA.16816.F32 R16, R168, R174, R16 ;  /* 0x000000aea810723c */ /* 0x000ff00000001810 */
[----:B------:R-:W-:Y:S08]  /*76e0*/  HMMA.16816.F32 R140, R160, R156, R140 ;  /* 0x0000009ca08c723c */ /* 0x000ff0000000188c */
[----:B-1----:R-:W-:Y:S08]  /*76f0*/  HMMA.16816.F32 R24, R168, R148, R24 ;  /* 0x00000094a818723c */ /* 0x002ff00000001818 */
[----:B---3--:R-:W-:Y:S08]  /*7700*/  HMMA.16816.F32 R16, R160, R146, R16 ;  /* 0x00000092a010723c */ /* 0x008ff00000001810 */
[C---:B------:R-:W-:Y:S01]  /*7710*/  HMMA.16816.F32 R20, R168.reuse, R150, R20 ;  /* 0x00000096a814723c */ /* 0x040fe20000001814 */
[----:B------:R-:W1:Y:S07]  /*7720*/  LDSM.16.M88.4 R148, [R178+0xb000] ;  /* 0x00b00000b294783b */ /* 0x000e6e0000000200 */
[----:B------:R-:W-:Y:S01]  /*7730*/  HMMA.16816.F32 R164, R168, R172, R164 ;  /* 0x000000aca8a4723c */ /* 0x000fe200000018a4 */
[----:B------:R-:W-:-:S05]  /*7740*/  IMAD.SHL.U32 R169, R188, 0x2, RZ ;  /* 0x00000002bca97824 */ /* 0x000fca00078e00ff */
[----:B------:R-:W-:Y:S02]  /*7750*/  LOP3.LUT R169, R169, 0x6, RZ, 0xc0, !PT ;  /* 0x00000006a9a97812 */ /* 0x000fe400078ec0ff */
[C---:B----4-:R-:W-:Y:S08]  /*7760*/  HMMA.16816.F32 R32, R160.reuse, R152, R32 ;  /* 0x00000098a020723c */ /* 0x050ff00000001820 */
[----:B------:R-:W-:Y:S01]  /*7770*/  HMMA.16816.F32 R28, R160, R154, R28 ;  /* 0x0000009aa01c723c */ /* 0x000fe2000000181c */
[----:B------:R-:W3:Y:S07]  /*7780*/  LDSM.16.M88.4 R152, [R180+0xa800] ;  /* 0x00a80000b498783b */ /* 0x000eee0000000200 */
[----:B-----5:R-:W-:Y:S08]  /*7790*/  HMMA.16816.F32 R140, R12, R8, R140 ;  /* 0x000000080c8c723c */ /* 0x020ff0000000188c */
[----:B------:R-:W-:Y:S08]  /*77a0*/  HMMA.16816.F32 R136, R160, R158, R136 ;  /* 0x0000009ea088723c */ /* 0x000ff00000001888 */
[----:B--2---:R-:W-:Y:S01]  /*77b0*/  HMMA.16816.F32 R16, R12, R6, R16 ;  /* 0x000000060c10723c */ /* 0x004fe20000001810 */
[----:B------:R-:W-:-:S04]  /*77c0*/  IMAD R6, R0, 0x40, R169 ;  /* 0x0000004000067824 */ /* 0x000fc800078e02a9 */
[C---:B------:R-:W-:Y:S02]  /*77d0*/  VIADD R7, R6.reuse, 0xffffff80 ;  /* 0xffffff8006077836 */ /* 0x040fe40000000000 */
[C---:B------:R-:W-:Y:S01]  /*77e0*/  VIADD R147, R6.reuse, 0xffffffb8 ;  /* 0xffffffb806937836 */ /* 0x040fe20000000000 */
[----:B-1----:R-:W-:Y:S01]  /*77f0*/  HMMA.16816.F32 R24, R160, R148, R24 ;  /* 0x00000094a018723c */ /* 0x002fe20000001818 */
[----:B------:R-:W-:Y:S01]  /*7800*/  VIADD R157, R6, 0xffffff81 ;  /* 0xffffff81069d7836 */ /* 0x000fe20000000000 */
[----:B------:R-:W-:Y:S02]  /*7810*/  I2FP.F32.U32 R8, R7 ;  /* 0x0000000700087245 */ /* 0x000fe40000201000 */
[C---:B------:R-:W-:Y:S02]  /*7820*/  ISETP.GE.AND P2, PT, R7.reuse, R176, PT ;  /* 0x000000b00700720c */ /* 0x040fe40003f46270 */
[----:B------:R-:W-:Y:S01]  /*7830*/  ISETP.GE.AND P6, PT, R7, R2, PT ;  /* 0x000000020700720c */ /* 0x000fe20003fc6270 */
[CC--:B------:R-:W-:Y:S01]  /*7840*/  FFMA.FTZ R171, R3.reuse, R8.reuse, R140 ;  /* 0x0000000803ab7223 */ /* 0x0c0fe2000001008c */
[----:B------:R-:W-:Y:S01]  /*7850*/  I2FP.F32.U32 R140, R147 ;  /* 0x00000093008c7245 */ /* 0x000fe20000201000 */
[----:B------:R-:W-:Y:S01]  /*7860*/  HMMA.16816.F32 R136, R12, R10, R136 ;  /* 0x0000000a0c88723c */ /* 0x000fe20000001888 */
[----:B------:R-:W-:-:S02]  /*7870*/  FFMA.FTZ R7, R3, R8, R142 ;  /* 0x0000000803077223 */ /* 0x000fc4000001008e */
[----:B------:R-:W1:Y:S01]  /*7880*/  LDSM.16.M88.4 R8, [R180+0xb000] ;  /* 0x00b00000b408783b */ /* 0x000e620000000200 */
[----:B------:R-:W-:Y:S01]  /*7890*/  FSEL R171, R171, -INF , !P2 ;  /* 0xff800000abab7808 */ /* 0x000fe20005000000 */
[----:B------:R-:W-:Y:S01]  /*78a0*/  FFMA.FTZ R16, R3, R140, R16 ;  /* 0x0000008c03107223 */ /* 0x000fe20000010010 */
[----:B------:R-:W-:Y:S01]  /*78b0*/  ISETP.GE.AND P2, PT, R147, R176, PT ;  /* 0x000000b09300720c */ /* 0x000fe20003f46270 */
[----:B------:R-:W-:Y:S01]  /*78c0*/  FFMA.FTZ R18, R3, R140, R18 ;  /* 0x0000008c03127223 */ /* 0x000fe20000010012 */
[----:B------:R-:W-:Y:S01]  /*78d0*/  FSEL R7, R7, -INF , !P6 ;  /* 0xff80000007077808 */ /* 0x000fe20007000000 */
[----:B------:R-:W-:Y:S01]  /*78e0*/  HMMA.16816.F32 R20, R160, R150, R20 ;  /* 0x00000096a014723c */ /* 0x000fe20000001814 */
[----:B------:R-:W-:Y:S01]  /*78f0*/  ISETP.GE.AND P6, PT, R147, R2, PT ;  /* 0x000000029300720c */ /* 0x000fe20003fc6270 */
[----:B------:R-:W-:Y:S01]  /*7900*/  VIADD R147, R6, 0xffffff88 ;  /* 0xffffff8806937836 */ /* 0x000fe20000000000 */
[----:B------:R-:W-:Y:S01]  /*7910*/  FSEL R149, R16, -INF , !P2 ;  /* 0xff80000010957808 */ /* 0x000fe20005000000 */
[----:B------:R-:W-:-:S04]  /*7920*/  DEPBAR.LE SB0, 0x0 ;  /* 0x000080000000791a */ /* 0x000fc80000000000 */
[----:B------:R-:W-:Y:S01]  /*7930*/  I2FP.F32.U32 R16, R157 ;  /* 0x0000009d00107245 */ /* 0x000fe20000201000 */
[C---:B---3--:R-:W-:Y:S01]  /*7940*/  HMMA.16816.F32 R32, R12.reuse, R152, R32 ;  /* 0x000000980c20723c */ /* 0x048fe20000001820 */
[----:B------:R-:W-:Y:S02]  /*7950*/  I2FP.F32.U32 R151, R147 ;  /* 0x0000009300977245 */ /* 0x000fe40000201000 */
[----:B------:R-:W-:Y:S01]  /*7960*/  FSEL R148, R18, -INF , !P6 ;  /* 0xff80000012947808 */ /* 0x000fe20007000000 */
[CC--:B------:R-:W-:Y:S01]  /*7970*/  FFMA.FTZ R219, R3.reuse, R16.reuse, R141 ;  /* 0x0000001003db7223 */ /* 0x0c0fe2000001008d */
[----:B------:R-:W-:Y:S01]  /*7980*/  FFMA.FTZ R143, R3, R16, R143 ;  /* 0x00000010038f7223 */ /* 0x000fe2000001008f */
[----:B------:R-:W-:Y:S01]  /*7990*/  ISETP.GE.AND P2, PT, R157, R176, PT ;  /* 0x000000b09d00720c */ /* 0x000fe20003f46270 */
[-C--:B------:R-:W-:Y:S01]  /*79a0*/  FFMA.FTZ R136, R3, R151.reuse, R136 ;  /* 0x0000009703887223 */ /* 0x080fe20000010088 */
[----:B------:R-:W-:Y:S01]  /*79b0*/  ISETP.GE.AND P6, PT, R157, R2, PT ;  /* 0x000000029d00720c */ /* 0x000fe20003fc6270 */
[----:B------:R-:W-:Y:S01]  /*79c0*/  FFMA.FTZ R138, R3, R151, R138 ;  /* 0x00000097038a7223 */ /* 0x000fe2000001008a */
[----:B------:R-:W-:Y:S01]  /*79d0*/  FSEL R219, R219, -INF , !P2 ;  /* 0xff800000dbdb7808 */ /* 0x000fe20005000000 */
[----:B------:R-:W-:Y:S01]  /*79e0*/  VIADD R141, R6, 0xffffff89 ;  /* 0xffffff89068d7836 */ /* 0x000fe20000000000 */
[----:B------:R-:W-:Y:S01]  /*79f0*/  FSEL R175, R143, -INF , !P6 ;  /* 0xff8000008faf7808 */ /* 0x000fe20007000000 */
[----:B------:R-:W-:Y:S01]  /*7a00*/  HMMA.16816.F32 R28, R12, R154, R28 ;  /* 0x0000009a0c1c723c */ /* 0x000fe2000000181c */
[----:B------:R-:W-:Y:S01]  /*7a10*/  BAR.SYNC.DEFER_BLOCKING 0x0 ;  /* 0x0000000000007b1d */ /* 0x000fe20000010000 */
[----:B------:R-:W-:-:S02]  /*7a20*/  ISETP.GE.AND P2, PT, R147, R176, PT ;  /* 0x000000b09300720c */ /* 0x000fc40003f46270 */
[----:B------:R-:W-:Y:S02]  /*7a30*/  ISETP.GE.AND P6, PT, R147, R2, PT ;  /* 0x000000029300720c */ /* 0x000fe40003fc6270 */
[----:B------:R-:W-:Y:S02]  /*7a40*/  FSEL R217, R136, -INF , !P2 ;  /* 0xff80000088d97808 */ /* 0x000fe40005000000 */
[----:B------:R-:W-:Y:S01]  /*7a50*/  FSEL R173, R138, -INF , !P6 ;  /* 0xff8000008aad7808 */ /* 0x000fe20007000000 */
[----:B------:R-:W-:Y:S01]  /*7a60*/  HMMA.16816.F32 R164, R160, R144, R164 ;  /* 0x00000090a0a4723c */ /* 0x000fe200000018a4 */
[----:B------:R-:W-:Y:S02]  /*7a70*/  I2FP.F32.U32 R16, R141 ;  /* 0x0000008d00107245 */ /* 0x000fe40000201000 */
[C---:B------:R-:W-:Y:S02]  /*7a80*/  ISETP.GE.AND P2, PT, R141.reuse, R176, PT ;  /* 0x000000b08d00720c */ /* 0x040fe40003f46270 */
[----:B------:R-:W-:Y:S01]  /*7a90*/  ISETP.GE.AND P6, PT, R141, R2, PT ;  /* 0x000000028d00720c */ /* 0x000fe20003fc6270 */
[----:B------:R-:W-:-:S02]  /*7aa0*/  VIADD R141, R6, 0xffffff90 ;  /* 0xffffff90068d7836 */ /* 0x000fc40000000000 */
[CC--:B------:R-:W-:Y:S01]  /*7ab0*/  FFMA.FTZ R221, R3.reuse, R16.reuse, R137 ;  /* 0x0000001003dd7223 */ /* 0x0c0fe20000010089 */
[----:B------:R-:W-:Y:S01]  /*7ac0*/  FFMA.FTZ R139, R3, R16, R139 ;  /* 0x00000010038b7223 */ /* 0x000fe2000001008b */
[C---:B------:R-:W-:Y:S01]  /*7ad0*/  VIADD R137, R6.reuse, 0xffffff91 ;  /* 0xffffff9106897836 */ /* 0x040fe20000000000 */
[C---:B-1----:R-:W-:Y:S01]  /*7ae0*/  HMMA.16816.F32 R24, R12.reuse, R8, R24 ;  /* 0x000000080c18723c */ /* 0x042fe20000001818 */
[----:B------:R-:W-:Y:S01]  /*7af0*/  I2FP.F32.U32 R18, R141 ;  /* 0x0000008d00127245 */ /* 0x000fe20000201000 */
[----:B------:R-:W-:Y:S01]  /*7b00*/  VIADD R9, R6, 0xffffff98 ;  /* 0xffffff9806097836 */ /* 0x000fe20000000000 */
[----:B------:R-:W-:Y:S02]  /*7b10*/  FSEL R215, R139, -INF , !P6 ;  /* 0xff8000008bd77808 */ /* 0x000fe40007000000 */
[----:B------:R-:W-:Y:S01]  /*7b20*/  I2FP.F32.U32 R16, R137 ;  /* 0x0000008900107245 */ /* 0x000fe20000201000 */
[----:B------:R-:W-:Y:S01]  /*7b30*/  FFMA.FTZ R34, R3, R18, R34 ;  /* 0x0000001203227223 */ /* 0x000fe20000010022 */
[----:B------:R-:W-:Y:S01]  /*7b40*/  ISETP.GE.AND P6, PT, R141, R2, PT ;  /* 0x000000028d00720c */ /* 0x000fe20003fc6270 */
[----:B------:R-:W-:Y:S01]  /*7b50*/  FFMA.FTZ R32, R3, R18, R32 ;  /* 0x0000001203207223 */ /* 0x000fe20000010020 */
        /* <DEDUP_REMOVED lines=8> */
[----:B------:R-:W-:-:S02]  /*7be0*/  FSEL R179, R32, -INF , !P2 ;  /* 0xff80000020b37808 */ /* 0x000fc40005000000 */
[----:B------:R-:W-:Y:S02]  /*7bf0*/  ISETP.GE.AND P2, PT, R137, R176, PT ;  /* 0x000000b08900720c */ /* 0x000fe40003f46270 */
[----:B------:R-:W-:Y:S01]  /*7c00*/  I2FP.F32.U32 R8, R9 ;  /* 0x0000000900087245 */ /* 0x000fe20000201000 */
[----:B------:R-:W-:Y:S01]  /*7c10*/  HMMA.16816.F32 R164, R12, R4, R164 ;  /* 0x000000040ca4723c */ /* 0x000fe200000018a4 */
[----:B------:R-:W-:Y:S01]  /*7c20*/  FSEL R137, R35, -INF , !P6 ;  /* 0xff80000023897808 */ /* 0x000fe20007000000 */
[C---:B------:R-:W-:Y:S01]  /*7c30*/  VIADD R35, R6.reuse, 0xffffff99 ;  /* 0xffffff9906237836 */ /* 0x040fe20000000000 */
[----:B------:R-:W-:Y:S01]  /*7c40*/  FSEL R181, R33, -INF , !P2 ;  /* 0xff80000021b57808 */ /* 0x000fe20005000000 */
[CC--:B------:R-:W-:Y:S01]  /*7c50*/  FFMA.FTZ R28, R3.reuse, R8.reuse, R28 ;  /* 0x00000008031c7223 */ /* 0x0c0fe2000001001c */
[----:B------:R-:W-:Y:S01]  /*7c60*/  FFMA.FTZ R30, R3, R8, R30 ;  /* 0x00000008031e7223 */ /* 0x000fe2000001001e */
[----:B------:R-:W-:Y:S01]  /*7c70*/  ISETP.GE.AND P2, PT, R9, R176, PT ;  /* 0x000000b00900720c */ /* 0x000fe20003f46270 */
[----:B------:R-:W-:Y:S01]  /*7c80*/  VIADD R5, R6, 0xffffffa9 ;  /* 0xffffffa906057836 */ /* 0x000fe20000000000 */
[----:B------:R-:W-:-:S02]  /*7c90*/  I2FP.F32.U32 R8, R35 ;  /* 0x0000002300087245 */ /* 0x000fc40000201000 */
[----:B------:R-:W-:Y:S01]  /*7ca0*/  ISETP.GE.AND P6, PT, R9, R2, PT ;  /* 0x000000020900720c */ /* 0x000fe20003fc6270 */
[----:B------:R-:W-:Y:S01]  /*7cb0*/  VIADD R9, R6, 0xffffffa0 ;  /* 0xffffffa006097836 */ /* 0x000fe20000000000 */
[----:B------:R-:W-:Y:S01]  /*7cc0*/  FSEL R207, R28, -INF , !P2 ;  /* 0xff8000001ccf7808 */ /* 0x000fe20005000000 */
[CC--:B------:R-:W-:Y:S01]  /*7cd0*/  FFMA.FTZ R29, R3.reuse, R8.reuse, R29 ;  /* 0x00000008031d7223 */ /* 0x0c0fe2000001001d */
[----:B------:R-:W-:Y:S01]  /*7ce0*/  FSEL R203, R30, -INF , !P6 ;  /* 0xff8000001ecb7808 */ /* 0x000fe20007000000 */
[----:B------:R-:W-:Y:S01]  /*7cf0*/  FFMA.FTZ R31, R3, R8, R31 ;  /* 0x00000008031f7223 */ /* 0x000fe2000001001f */
[C---:B------:R-:W-:Y:S02]  /*7d00*/  ISETP.GE.AND P2, PT, R35.reuse, R176, PT ;  /* 0x000000b02300720c */ /* 0x040fe40003f46270 */
[----:B------:R-:W-:Y:S02]  /*7d10*/  ISETP.GE.AND P6, PT, R35, R2, PT ;  /* 0x000000022300720c */ /* 0x000fe40003fc6270 */
[----:B------:R-:W-:-:S02]  /*7d20*/  I2FP.F32.U32 R33, R9 ;  /* 0x0000000900217245 */ /* 0x000fc40000201000 */
[----:B------:R-:W-:Y:S02]  /*7d30*/  FSEL R183, R29, -INF , !P2 ;  /* 0xff8000001db77808 */ /* 0x000fe40005000000 */
[----:B------:R-:W-:Y:S01]  /*7d40*/  FSEL R191, R31, -INF , !P6 ;  /* 0xff8000001fbf7808 */ /* 0x000fe20007000000 */
[-C--:B------:R-:W-:Y:S01]  /*7d50*/  FFMA.FTZ R24, R3, R33.reuse, R24 ;  /* 0x0000002103187223 */ /* 0x080fe20000010018 */
[----:B------:R-:W-:Y:S01]  /*7d60*/  ISETP.GE.AND P2, PT, R9, R176, PT ;  /* 0x000000b00900720c */ /* 0x000fe20003f46270 */
[----:B------:R-:W-:Y:S01]  /*7d70*/  FFMA.FTZ R26, R3, R33, R26 ;  /* 0x00000021031a7223 */ /* 0x000fe2000001001a */
[----:B------:R-:W-:Y:S01]  /*7d80*/  ISETP.GE.AND P6, PT, R9, R2, PT ;  /* 0x000000020900720c */ /* 0x000fe20003fc6270 */
[----:B------:R-:W-:Y:S01]  /*7d90*/  VIADD R9, R6, 0xffffffa8 ;  /* 0xffffffa806097836 */ /* 0x000fe20000000000 */
[----:B------:R-:W-:Y:S02]  /*7da0*/  I2FP.F32.U32 R8, R11 ;  /* 0x0000000b00087245 */ /* 0x000fe40000201000 */
[----:B------:R-:W-:-:S02]  /*7db0*/  FSEL R163, R24, -INF , !P2 ;  /* 0xff80000018a37808 */ /* 0x000fc40005000000 */
[----:B------:R-:W-:Y:S01]  /*7dc0*/  FSEL R145, R26, -INF , !P6 ;  /* 0xff8000001a917808 */ /* 0x000fe20007000000 */
[CC--:B------:R-:W-:Y:S01]  /*7dd0*/  FFMA.FTZ R25, R3.reuse, R8.reuse, R25 ;  /* 0x0000000803197223 */ /* 0x0c0fe20000010019 */
[----:B------:R-:W-:Y:S01]  /*7de0*/  FFMA.FTZ R27, R3, R8, R27 ;  /* 0x00000008031b7223 */ /* 0x000fe2000001001b */
[----:B------:R-:W-:Y:S02]  /*7df0*/  I2FP.F32.U32 R8, R9 ;  /* 0x0000000900087245 */ /* 0x000fe40000201000 */
[C---:B------:R-:W-:Y:S02]  /*7e00*/  ISETP.GE.AND P2, PT, R11.reuse, R176, PT ;  /* 0x000000b00b00720c */ /* 0x040fe40003f46270 */
[----:B------:R-:W-:Y:S01]  /*7e10*/  ISETP.GE.AND P6, PT, R11, R2, PT ;  /* 0x000000020b00720c */ /* 0x000fe20003fc6270 */
[-C--:B------:R-:W-:Y:S01]  /*7e20*/  FFMA.FTZ R20, R3, R8.reuse, R20 ;  /* 0x0000000803147223 */ /* 0x080fe20000010014 */
[----:B------:R-:W-:Y:S01]  /*7e30*/  FSEL R201, R25, -INF , !P2 ;  /* 0xff80000019c97808 */ /* 0x000fe20005000000 */
[----:B------:R-:W-:Y:S01]  /*7e40*/  FFMA.FTZ R22, R3, R8, R22 ;  /* 0x0000000803167223 */ /* 0x000fe20000010016 */
[----:B------:R-:W-:-:S02]  /*7e50*/  FSEL R147, R27, -INF , !P6 ;  /* 0xff8000001b937808 */ /* 0x000fc40007000000 */
[----:B------:R-:W-:Y:S02]  /*7e60*/  I2FP.F32.U32 R4, R5 ;  /* 0x0000000500047245 */ /* 0x000fe40000201000 */
[C---:B------:R-:W-:Y:S02]  /*7e70*/  ISETP.GE.AND P2, PT, R9.reuse, R176, PT ;  /* 0x000000b00900720c */ /* 0x040fe40003f46270 */
[----:B------:R-:W-:Y:S01]  /*7e80*/  ISETP.GE.AND P6, PT, R9, R2, PT ;  /* 0x000000020900720c */ /* 0x000fe20003fc6270 */
[----:B------:R-:W-:Y:S02]  /*7e90*/  VIADD R9, R6, 0xffffffb0 ;  /* 0xffffffb006097836 */ /* 0x000fe40000000000 */
[CC--:B------:R-:W-:Y:S01]  /*7ea0*/  FFMA.FTZ R21, R3.reuse, R4.reuse, R21 ;  /* 0x0000000403157223 */ /* 0x0c0fe20000010015 */
[----:B------:R-:W-:Y:S01]  /*7eb0*/  FFMA.FTZ R23, R3, R4, R23 ;  /* 0x0000000403177223 */ /* 0x000fe20000010017 */
[----:B------:R-:W-:Y:S02]  /*7ec0*/  FSEL R193, R20, -INF , !P2 ;  /* 0xff80000014c17808 */ /* 0x000fe40005000000 */
[----:B------:R-:W-:-:S02]  /*7ed0*/  FSEL R143, R22, -INF , !P6 ;  /* 0xff800000168f7808 */ /* 0x000fc40007000000 */
[C---:B------:R-:W-:Y:S02]  /*7ee0*/  ISETP.GE.AND P2, PT, R5.reuse, R176, PT ;  /* 0x000000b00500720c */ /* 0x040fe40003f46270 */
[----:B------:R-:W-:Y:S01]  /*7ef0*/  ISETP.GE.AND P6, PT, R5, R2, PT ;  /* 0x000000020500720c */ /* 0x000fe20003fc6270 */
[C---:B------:R-:W-:Y:S01]  /*7f00*/  VIADD R5, R6.reuse, 0xffffffb1 ;  /* 0xffffffb106057836 */ /* 0x040fe20000000000 */
[----:B------:R-:W-:Y:S02]  /*7f10*/  I2FP.F32.U32 R4, R9 ;  /* 0x0000000900047245 */ /* 0x000fe40000201000 */
[----:B------:R-:W-:Y:S02]  /*7f20*/  FSEL R161, R21, -INF , !P2 ;  /* 0xff80000015a17808 */ /* 0x000fe40005000000 */
[----:B------:R-:W-:Y:S01]  /*7f30*/  FSEL R141, R23, -INF , !P6 ;  /* 0xff800000178d7808 */ /* 0x000fe20007000000 */
[----:B------:R-:W-:Y:S01]  /*7f40*/  FFMA.FTZ R157, R3, R4, R164 ;  /* 0x00000004039d7223 */ /* 0x000fe200000100a4 */
[----:B------:R-:W-:Y:S01]  /*7f50*/  ISETP.GE.AND P2, PT, R9, R176, PT ;  /* 0x000000b00900720c */ /* 0x000fe20003f46270 */
[----:B------:R-:W-:Y:S01]  /*7f60*/  FFMA.FTZ R153, R3, R4, R166 ;  /* 0x0000000403997223 */ /* 0x000fe200000100a6 */
[----:B------:R-:W-:Y:S01]  /*7f70*/  ISETP.GE.AND P6, PT, R9, R2, PT ;  /* 0x000000020900720c */ /* 0x000fe20003fc6270 */
[----:B------:R-:W-:Y:S01]  /*7f80*/  VIADD R9, R6, 0xffffffb9 ;  /* 0xffffffb906097836 */ /* 0x000fe20000000000 */
[----:B------:R-:W-:-:S02]  /*7f90*/  I2FP.F32.U32 R6, R5 ;  /* 0x0000000500067245 */ /* 0x000fc40000201000 */
[----:B------:R-:W-:Y:S02]  /*7fa0*/  FSEL R157, R157, -INF , !P2 ;  /* 0xff8000009d9d7808 */ /* 0x000fe40005000000 */
[----:B------:R-:W-:Y:S01]  /*7fb0*/  I2FP.F32.U32 R4, R9 ;  /* 0x0000000900047245 */ /* 0x000fe20000201000 */
[----:B------:R-:W-:Y:S01]  /*7fc0*/  FFMA.FTZ R159, R3, R6, R165 ;  /* 0x00000006039f7223 */ /* 0x000fe200000100a5 */
[----:B------:R-:W-:Y:S01]  /*7fd0*/  ISETP.GE.AND P2, PT, R5, R176, PT ;  /* 0x000000b00500720c */ /* 0x000fe20003f46270 */
[----:B------:R-:W-:Y:S01]  /*7fe0*/  FFMA.FTZ R155, R3, R6, R167 ;  /* 0x00000006039b7223 */ /* 0x000fe200000100a7 */
[----:B------:R-:W-:Y:S01]  /*7ff0*/  FSEL R153, R153, -INF , !P6 ;  /* 0xff80000099997808 */ /* 0x000fe20007000000 */
[-C--:B------:R-:W-:Y:S01]  /*8000*/  FFMA.FTZ R17, R3, R4.reuse, R17 ;  /* 0x0000000403117223 */ /* 0x080fe20000010011 */
[----:B------:R-:W-:Y:S01]  /*8010*/  FSEL R159, R159, -INF , !P2 ;  /* 0xff8000009f9f7808 */ /* 0x000fe20005000000 */
[----:B------:R-:W-:Y:S01]  /*8020*/  FFMA.FTZ R19, R3, R4, R19 ;  /* 0x0000000403137223 */ /* 0x000fe20000010013 */
[----:B------:R-:W-:-:S02]  /*8030*/  ISETP.GE.AND P2, PT, R9, R176, PT ;  /* 0x000000b00900720c */ /* 0x000fc40003f46270 */
[-C--:B------:R-:W-:Y:S02]  /*8040*/  ISETP.GE.AND P6, PT, R5, R2.reuse, PT ;  /* 0x000000020500720c */ /* 0x080fe40003fc6270 */
[----:B------:R-:W-:Y:S02]  /*8050*/  FSEL R152, R17, -INF , !P2 ;  /* 0xff80000011987808 */ /* 0x000fe40005000000 */
[----:B------:R-:W-:Y:S02]  /*8060*/  ISETP.GE.U32.AND P2, PT, R0, 0x3, PT ;  /* 0x000000030000780c */ /* 0x000fe40003f46070 */
[----:B------:R-:W-:Y:S02]  /*8070*/  FSEL R155, R155, -INF , !P6 ;  /* 0xff8000009b9b7808 */ /* 0x000fe40007000000 */
[----:B------:R-:W-:-:S04]  /*8080*/  ISETP.GE.AND P6, PT, R9, R2, PT ;  /* 0x000000020900720c */ /* 0x000fc80003fc6270 */
[----:B------:R-:W-:-:S05]  /*8090*/  FSEL R151, R19, -INF , !P6 ;  /* 0xff80000013977808 */ /* 0x000fca0007000000 */
[----:B------:R-:W-:Y:S05]  /*80a0*/  @!P2 BRA `(.L_x_1904) ;  /* 0x000000080028a947 */ /* 0x000fea0003800000 */
[----:B------:R-:W-:Y:S05]  /*80b0*/  BRA.U !UP1, `(.L_x_1905) ;  /* 0x0000000109f47547 */ /* 0x000fea000b800000 */
[----:B------:R-:W1:Y:S01]  /*80c0*/  LDC R4, c[0x0][0x4f0] ;  /* 0x00013c00ff047b82 */ /* 0x000e620000000800 */
[C---:B------:R-:W-:Y:S01]  /*80d0*/  IADD3 R11, PT, PT, R177.reuse, -0x80, RZ ;  /* 0xffffff80b10b7810 */ /* 0x040fe20007ffe0ff */
[----:B------:R-:W2:Y:S01]  /*80e0*/  LDCU.64 UR6, c[0x0][0x3a0] ;  /* 0x00007400ff0677ac */ /* 0x000ea20008000a00 */
[----:B------:R-:W-:Y:S02]  /*80f0*/  IADD3 R177, PT, PT, R177, -0xc0, RZ ;  /* 0xffffff40b1b17810 */ /* 0x000fe40007ffe0ff */
        /* <DEDUP_REMOVED lines=13> */
[----:B------:R-:W-:-:S04]  /*81d0*/  IMAD.HI.U32 R10, R5, R2, RZ ;  /* 0x00000002050a7227 */ /* 0x000fc800078e00ff */
        /* <DEDUP_REMOVED lines=43> */
.L_x_1905:
[----:B------:R-:W-:Y:S01]  /*8490*/  UMOV UR4, URZ ;  /* 0x000000ff00047c82 */ /* 0x000fe20008000000 */
[----:B------:R-:W-:Y:S01]  /*84a0*/  IMAD.SHL.U32 R2, R134, 0x40, RZ ;  /* 0x0000004086027824 */ /* 0x000fe200078e00ff */
[----:B------:R-:W-:-:S05]  /*84b0*/  IADD3 R4, P2, PT, RZ, -UR4, RZ ;  /* 0x80000004ff047c10 */ /* 0x000fca000ff5e0ff */
[----:B------:R-:W-:-:S05]  /*84c0*/  IMAD.X R2, RZ, RZ, ~R2, P2 ;  /* 0x000000ffff027224 */ /* 0x000fca00010e0e02 */
[----:B------:R-:W-:-:S04]  /*84d0*/  SHF.R.S64 R5, R4, 0x1f, R2 ;  /* 0x0000001f04057819 */ /* 0x000fc80000001002 */
[----:B------:R-:W-:-:S04]  /*84e0*/  IADD3 R196, P2, PT, R5, R196, RZ ;  /* 0x000000c405c47210 */ /* 0x000fc80007f5e0ff */
[----:B------:R-:W-:-:S09]  /*84f0*/  LEA.HI.X.SX32 R197, R2, R197, 0x1, P2 ;  /* 0x000000c502c57211 */ /* 0x000fd200010f0eff */
.L_x_1906:
[C---:B------:R-:W-:Y:S01]  /*8500*/  LEA R8, P2, R134.reuse, R196, 0x5 ;  /* 0x000000c486087211 */ /* 0x040fe200078428ff */
[C---:B------:R-:W-:Y:S01]  /*8510*/  IMAD.SHL.U32 R2, R134.reuse, 0x20, RZ ;  /* 0x0000002086027824 */ /* 0x040fe200078e00ff */
[----:B------:R-:W-:Y:S01]  /*8520*/  @!PT LDS RZ, [RZ] ;  /* 0x00000000fffff984 */ /* 0x000fe20000000800 */
[----:B------:R-:W-:Y:S01]  /*8530*/  @!PT LDS RZ, [RZ] ;  /* 0x00000000fffff984 */ /* 0x000fe20000000800 */
[----:B------:R-:W-:Y:S01]  /*8540*/  @!PT LDS RZ, [RZ] ;  /* 0x00000000fffff984 */ /* 0x000fe20000000800 */
[----:B------:R1:W-:Y:S01]  /*8550*/  @!P5 LDGSTS.E.BYPASS.LTC128B.128 [R213+0x6000], desc[UR16][R196.64] ;  /* 0x06000000c4d5dfae */ /* 0x0003e2000b981a10 */
[C-C-:B------:R-:W-:Y:S02]  /*8560*/  SHF.L.U64.HI R4, R134.reuse, 0x5, R135.reuse ;  /* 0x0000000586047819 */ /* 0x140fe40000010287 */
[----:B------:R-:W-:Y:S01]  /*8570*/  LEA.HI.X R9, R134, R197, R135, 0x5, P2 ;  /* 0x000000c586097211 */ /* 0x000fe200010f2c87 */
[----:B------:R1:W-:Y:S01]  /*8580*/  @P5 STS.128 [R213+0x6000], RZ ;  /* 0x006000ffd5005388 */ /* 0x0003e20000000c00 */
[----:B------:R-:W-:-:S03]  /*8590*/  IADD3 R10, P6, PT, R2, R8, RZ ;  /* 0x00000008020a7210 */ /* 0x000fc60007fde0ff */
[----:B------:R-:W-:Y:S01]  /*85a0*/  @!PT LDS RZ, [RZ] ;  /* 0x00000000fffff984 */ /* 0x000fe20000000800 */
[----:B------:R-:W-:Y:S01]  /*85b0*/  @!PT LDS RZ, [RZ] ;  /* 0x00000000fffff984 */ /* 0x000fe20000000800 */
[----:B------:R-:W-:Y:S01]  /*85c0*/  @!PT LDS RZ, [RZ] ;  /* 0x00000000fffff984 */ /* 0x000fe20000000800 */
[----:B------:R1:W-:Y:S01]  /*85d0*/  @!P4 LDGSTS.E.BYPASS.LTC128B.128 [R213+0x8000], desc[UR16][R196.64+0x80] ;  /* 0x08000080c4d5cfae */ /* 0x0003e2000b981a10 */
[----:B------:R-:W-:Y:S01]  /*85e0*/  IADD3 R12, P2, PT, R2, R10, RZ ;  /* 0x0000000a020c7210 */ /* 0x000fe20007f5e0ff */
        /* <DEDUP_REMOVED lines=54> */
.L_x_1904:
[----:B------:R-:W-:Y:S01]  /*8950*/  FMNMX3.FTZ R4, R133, R171, R219, !PT ;  /* 0x000000ab85047276 */ /* 0x000fe200078100db */
[----:B------:R-:W2:Y:S01]  /*8960*/  LDCU UR4, c[0x0][0x45c] ;  /* 0x00008b80ff0477ac */ /* 0x000ea20008000800 */
[----:B------:R-:W-:Y:S01]  /*8970*/  FMNMX3.FTZ R2, R132, R7, R175, !PT ;  /* 0x0000000784027276 */ /* 0x000fe200078100af */
[----:B-1----:R-:W-:Y:S01]  /*8980*/  LDSM.16.MT88.4 R12, [R189+0xc000] ;  /* 0x00c00000bd0c783b */ /* 0x002fe20000004200 */
        /* <DEDUP_REMOVED lines=19> */
[----:B------:R-:W-:Y:S02]  /*8ac0*/  IADD3 R177, PT, PT, R189, 0xc040, RZ ;  /* 0x0000c040bdb17810 */ /* 0x000fe40007ffe0ff */
[----:B------:R-:W-:Y:S01]  /*8ad0*/  @P0 IADD3 R177, PT, PT, R16, -0x40, RZ ;  /* 0xffffffc010b10810 */ /* 0x000fe20007ffe0ff */
[----:B------:R-:W-:Y:S03]  /*8ae0*/  LDSM.16.MT88.4 R20, [R178+0xc000] ;  /* 0x00c00000b214783b */ /* 0x000fe60000004200 */
[----:B------:R-:W-:Y:S01]  /*8af0*/  IADD3 R176, PT, PT, R176, R177, RZ ;  /* 0x000000b1b0b07210 */ /* 0x000fe20007ffe0ff */
[----:B------:R-:W-:Y:S01]  /*8b00*/  LDSM.16.MT88.4 R28, [R177] ;  /* 0x00000000b11c783b */ /* 0x000fe20000004200 */
[----:B-1----:R-:W-:-:S02]  /*8b10*/  FMNMX.FTZ R9, R4, R9, !PT ;  /* 0x0000000904097209 */ /* 0x002fc40007810000 */
[----:B---3--:R-:W-:-:S03]  /*8b20*/  FMNMX.FTZ R5, R2, R5, !PT ;  /* 0x0000000502057209 */ /* 0x008fc60007810000 */
[----:B------:R-:W1:Y:S04]  /*8b30*/  SHFL.BFLY PT, R170, R9, 0x1, 0x1f ;  /* 0x0c201f0009aa7f89 */ /* 0x000e6800000e0000 */
[----:B------:R-:W3:Y:S01]  /*8b40*/  SHFL.BFLY PT, R168, R5, 0x1, 0x1f ;  /* 0x0c201f0005a87f89 */ /* 0x000ee200000e0000 */
[----:B-1----:R-:W-:Y:S02]  /*8b50*/  FMNMX.FTZ R170, R9, R170, !PT ;  /* 0x000000aa09aa7209 */ /* 0x002fe40007810000 */
[----:B---3--:R-:W-:-:S03]  /*8b60*/  FMNMX.FTZ R168, R5, R168, !PT ;  /* 0x000000a805a87209 */ /* 0x008fc60007810000 */
[C---:B--2---:R-:W-:Y:S01]  /*8b70*/  FMUL.FTZ R154, R170.reuse, UR4 ;  /* 0x00000004aa9a7c20 */ /* 0x044fe20008410000 */
[----:B------:R-:W-:Y:S02]  /*8b80*/  FSETP.NEU.FTZ.AND P3, PT, R170, -INF , PT ;  /* 0xff800000aa00780b */ /* 0x000fe40003f7d000 */
[C---:B------:R-:W-:Y:S01]  /*8b90*/  FSETP.NEU.FTZ.AND P2, PT, R168.reuse, -INF , PT ;  /* 0xff800000a800780b */ /* 0x040fe20003f5d000 */
[----:B------:R-:W-:Y:S01]  /*8ba0*/  FMUL.FTZ R150, R168, UR4 ;  /* 0x00000004a8967c20 */ /* 0x000fe20008410000 */
[----:B------:R-:W-:Y:S02]  /*8bb0*/  FSEL R4, R170, RZ, P3 ;  /* 0x000000ffaa047208 */ /* 0x000fe40001800000 */
[----:B------:R-:W-:Y:S02]  /*8bc0*/  FSEL R5, R168, RZ, P2 ;  /* 0x000000ffa8057208 */ /* 0x000fe40001000000 */
[----:B------:R-:W-:Y:S01]  /*8bd0*/  FSEL R154, R154, RZ, P3 ;  /* 0x000000ff9a9a7208 */ /* 0x000fe20001800000 */
[----:B------:R-:W-:Y:S01]  /*8be0*/  FADD.FTZ R4, R133, -R4 ;  /* 0x8000000485047221 */ /* 0x000fe20000010000 */
[----:B------:R-:W-:Y:S01]  /*8bf0*/  FSEL R150, R150, RZ, P2 ;  /* 0x000000ff96967208 */ /* 0x000fe20001000000 */
[----:B------:R-:W-:-:S02]  /*8c00*/  FADD.FTZ R5, R132, -R5 ;  /* 0x8000000584057221 */ /* 0x000fc40000010000 */
[--C-:B------:R-:W-:Y:S01]  /*8c10*/  FFMA.FTZ R174, R171, UR4, -R154.reuse ;  /* 0x00000004abae7c23 */ /* 0x100fe2000801089a */
[----:B------:R-:W-:Y:S01]  /*8c20*/  FFMA.FTZ R167, R219, UR4, -R154 ;  /* 0x00000004dba77c23 */ /* 0x000fe2000801089a */
[--C-:B------:R-:W-:Y:S01]  /*8c30*/  FFMA.FTZ R164, R175, UR4, -R150.reuse ;  /* 0x00000004afa47c23 */ /* 0x100fe20008010896 */
[----:B------:R-:W-:Y:S01]  /*8c40*/  FFMA.FTZ R2, R173, UR4, -R150 ;  /* 0x00000004ad027c23 */ /* 0x000fe20008010896 */
[--C-:B------:R-:W-:Y:S01]  /*8c50*/  FFMA.FTZ R166, R217, UR4, -R154.reuse ;  /* 0x00000004d9a67c23 */ /* 0x100fe2000801089a */
[----:B------:R-:W-:Y:S01]  /*8c60*/  FFMA.FTZ R165, R221, UR4, -R154 ;  /* 0x00000004dda57c23 */ /* 0x000fe2000801089a */
[--C-:B------:R-:W-:Y:S01]  /*8c70*/  FFMA.FTZ R172, R7, UR4, -R150.reuse ;  /* 0x0000000407ac7c23 */ /* 0x100fe20008010896 */
[----:B------:R-:W-:Y:S01]  /*8c80*/  FFMA.FTZ R171, R215, UR4, -R150 ;  /* 0x00000004d7ab7c23 */ /* 0x000fe20008010896 */
[----:B------:R-:W-:Y:S01]  /*8c90*/  FMUL.FTZ R175, R4, UR4 ;  /* 0x0000000404af7c20 */ /* 0x000fe20008410000 */
[----:B------:R-:W-:Y:S01]  /*8ca0*/  FMUL.FTZ R173, R5, UR4 ;  /* 0x0000000405ad7c20 */ /* 0x000fe20008410000 */
[----:B------:R-:W-:Y:S01]  /*8cb0*/  MUFU.EX2 R174, R174 ;  /* 0x000000ae00ae7308 */ /* 0x000fe20000000800 */
[--C-:B------:R-:W-:Y:S01]  /*8cc0*/  FFMA.FTZ R180, R181, UR4, -R154.reuse ;  /* 0x00000004b5b47c23 */ /* 0x100fe2000801089a */
[--C-:B------:R-:W-:Y:S01]  /*8cd0*/  FFMA.FTZ R182, R183, UR4, -R154.reuse ;  /* 0x00000004b7b67c23 */ /* 0x100fe2000801089a */
[--C-:B------:R-:W-:Y:S01]  /*8ce0*/  FFMA.FTZ R179, R179, UR4, -R154.reuse ;  /* 0x00000004b3b37c23 */ /* 0x100fe2000801089a */
[----:B------:R-:W-:Y:S01]  /*8cf0*/  FFMA.FTZ R181, R207, UR4, -R154 ;  /* 0x00000004cfb57c23 */ /* 0x000fe2000801089a */
[--C-:B------:R-:W-:Y:S01]  /*8d00*/  FFMA.FTZ R183, R139, UR4, -R150.reuse ;  /* 0x000000048bb77c23 */ /* 0x100fe20008010896 */
[--C-:B------:R-:W-:Y:S01]  /*8d10*/  FFMA.FTZ R184, R137, UR4, -R150.reuse ;  /* 0x0000000489b87c23 */ /* 0x100fe20008010896 */
[--C-:B------:R-:W-:Y:S01]  /*8d20*/  FFMA.FTZ R192, R203, UR4, -R150.reuse ;  /* 0x00000004cbc07c23 */ /* 0x100fe20008010896 */
[----:B------:R-:W1:Y:S01]  /*8d30*/  MUFU.EX2 R167, R167 ;  /* 0x000000a700a77308 */ /* 0x000e620000000800 */
[----:B------:R-:W-:Y:S01]  /*8d40*/  FFMA.FTZ R191, R191, UR4, -R150 ;  /* 0x00000004bfbf7c23 */ /* 0x000fe20008010896 */
[----:B------:R-:W-:Y:S01]  /*8d50*/  LDSM.16.MT88.4 R136, [R189+0xc800] ;  /* 0x00c80000bd88783b */ /* 0x000fe20000004200 */
[--C-:B------:R-:W-:Y:S01]  /*8d60*/  FFMA.FTZ R194, R163, UR4, -R154.reuse ;  /* 0x00000004a3c27c23 */ /* 0x100fe2000801089a */
[--C-:B------:R-:W-:Y:S01]  /*8d70*/  FFMA.FTZ R201, R201, UR4, -R154.reuse ;  /* 0x00000004c9c97c23 */ /* 0x100fe2000801089a */
[--C-:B------:R-:W-:Y:S01]  /*8d80*/  FFMA.FTZ R193, R193, UR4, -R154.reuse ;  /* 0x00000004c1c17c23 */ /* 0x100fe2000801089a */
[----:B------:R-:W-:Y:S01]  /*8d90*/  LDSM.16.MT88.4 R132, [R178+0xc800] ;  /* 0x00c80000b284783b */ /* 0x000fe20000004200 */
[----:B------:R-:W-:Y:S01]  /*8da0*/  FFMA.FTZ R202, R161, UR4, -R154 ;  /* 0x00000004a1ca7c23 */ /* 0x000fe2000801089a */
[----:B------:R-:W-:Y:S01]  /*8db0*/  MUFU.EX2 R166, R166 ;  /* 0x000000a600a67308 */ /* 0x000fe20000000800 */
[--C-:B------:R-:W-:Y:S01]  /*8dc0*/  FFMA.FTZ R203, R145, UR4, -R150.reuse ;  /* 0x0000000491cb7c23 */ /* 0x100fe20008010896 */
[--C-:B------:R-:W-:Y:S01]  /*8dd0*/  FFMA.FTZ R206, R147, UR4, -R150.reuse ;  /* 0x0000000493ce7c23 */ /* 0x100fe20008010896 */
[--C-:B------:R-:W-:Y:S01]  /*8de0*/  FFMA.FTZ R207, R143, UR4, -R150.reuse ;  /* 0x000000048fcf7c23 */ /* 0x100fe20008010896 */
[----:B------:R-:W-:Y:S01]  /*8df0*/  FFMA.FTZ R208, R141, UR4, -R150 ;  /* 0x000000048dd07c23 */ /* 0x000fe20008010896 */
[----:B------:R-:W-:Y:S01]  /*8e00*/  LDSM.16.MT88.4 R144, [R176+0x1000] ;  /* 0x00100000b090783b */ /* 0x000fe20000004200 */
[--C-:B------:R-:W-:Y:S01]  /*8e10*/  FFMA.FTZ R214, R157, UR4, -R154.reuse ;  /* 0x000000049dd67c23 */ /* 0x100fe2000801089a */
[--C-:B------:R-:W-:Y:S01]  /*8e20*/  FFMA.FTZ R215, R159, UR4, -R154.reuse ;  /* 0x000000049fd77c23 */ /* 0x100fe2000801089a */
[----:B------:R-:W2:Y:S01]  /*8e30*/  MUFU.EX2 R165, R165 ;  /* 0x000000a500a57308 */ /* 0x000ea20000000800 */
[----:B-1----:R-:W-:Y:S01]  /*8e40*/  F2FP.F16.F32.PACK_AB R4, R167, R174 ;  /* 0x000000aea704723e */ /* 0x002fe200000000ff */
[----:B------:R-:W-:Y:S01]  /*8e50*/  LDSM.16.MT88.4 R160, [R177+0x1800] ;  /* 0x00180000b1a0783b */ /* 0x000fe20000004200 */
[--C-:B------:R-:W-:Y:S01]  /*8e60*/  FFMA.FTZ R216, R149, UR4, -R154.reuse ;  /* 0x0000000495d87c23 */ /* 0x100fe2000801089a */
[----:B------:R-:W-:Y:S01]  /*8e70*/  FFMA.FTZ R217, R152, UR4, -R154 ;  /* 0x0000000498d97c23 */ /* 0x000fe2000801089a */
[--C-:B------:R-:W-:Y:S01]  /*8e80*/  FFMA.FTZ R218, R153, UR4, -R150.reuse ;  /* 0x0000000499da7c23 */ /* 0x100fe20008010896 */
[--C-:B------:R-:W-:Y:S01]  /*8e90*/  FFMA.FTZ R219, R155, UR4, -R150.reuse ;  /* 0x000000049bdb7c23 */ /* 0x100fe20008010896 */
[--C-:B------:R-:W-:Y:S01]  /*8ea0*/  FFMA.FTZ R220, R148, UR4, -R150.reuse ;  /* 0x0000000494dc7c23 */ /* 0x100fe20008010896 */
[----:B------:R-:W-:Y:S01]  /*8eb0*/  MUFU.EX2 R172, R172 ;  /* 0x000000ac00ac7308 */ /* 0x000fe20000000800 */
[----:B------:R-:W-:Y:S01]  /*8ec0*/  FFMA.FTZ R221, R151, UR4, -R150 ;  /* 0x0000000497dd7c23 */ /* 0x000fe20008010896 */
[----:B------:R-:W-:Y:S04]  /*8ed0*/  LDSM.16.MT88.4 R152, [R177+0x5800] ;  /* 0x00580000b198783b */ /* 0x000fe80000004200 */
[----:B------:R-:W-:Y:S02]  /*8ee0*/  LDSM.16.MT88.4 R156, [R189+0xd800] ;  /* 0x00d80000bd9c783b */ /* 0x000fe40000004200 */
[----:B------:R-:W1:Y:S01]  /*8ef0*/  MUFU.EX2 R164, R164 ;  /* 0x000000a400a47308 */ /* 0x000e620000000800 */
[----:B--2---:R-:W-:-:S07]  /*8f00*/  F2FP.F16.F32.PACK_AB R6, R165, R166 ;  /* 0x000000a6a506723e */ /* 0x004fce00000000ff */
[----:B------:R-:W-:Y:S08]  /*8f10*/  MUFU.EX2 R2, R2 ;  /* 0x0000000200027308 */ /* 0x000ff00000000800 */
[----:B------:R-:W2:Y:S01]  /*8f20*/  MUFU.EX2 R171, R171 ;  /* 0x000000ab00ab7308 */ /* 0x000ea20000000800 */
[----:B-1----:R-:W-:-:S07]  /*8f30*/  F2FP.F16.F32.PACK_AB R5, R164, R172 ;  /* 0x000000aca405723e */ /* 0x002fce00000000ff */
[----:B------:R-:W1:Y:S08]  /*8f40*/  MUFU.EX2 R175, R175 ;  /* 0x000000af00af7308 */ /* 0x000e700000000800 */
[----:B------:R-:W3:Y:S01]  /*8f50*/  MUFU.EX2 R173, R173 ;  /* 0x000000ad00ad7308 */ /* 0x000ee20000000800 */
[----:B--2---:R-:W-:-:S07]  /*8f60*/  F2FP.F16.F32.PACK_AB R7, R171, R2 ;  /* 0x00000002ab07723e */ /* 0x004fce00000000ff */
        /* <DEDUP_REMOVED lines=9> */
[-C--:B---3--:R-:W-:Y:S01]  /*9000*/  FMUL.FTZ R18, R38, R173.reuse ;  /* 0x000000ad26127220 */ /* 0x088fe20000410000 */
[-C--:B------:R-:W-:Y:S01]  /*9010*/  FMUL.FTZ R19, R39, R173.reuse ;  /* 0x000000ad27137220 */ /* 0x080fe20000410000 */
[-C--:B------:R-:W-:Y:S01]  /*9020*/  FMUL.FTZ R42, R42, R173.reuse ;  /* 0x000000ad2a2a7220 */ /* 0x080fe20000410000 */
[-C--:B------:R-:W-:Y:S01]  /*9030*/  FMUL.FTZ R43, R43, R173.reuse ;  /* 0x000000ad2b2b7220 */ /* 0x080fe20000410000 */
[----:B------:R-:W1:Y:S01]  /*9040*/  LDSM.16.MT88.4 R36, [R176] ;  /* 0x00000000b024783b */ /* 0x000e620000004200 */
[-C--:B------:R-:W-:Y:S01]  /*9050*/  FMUL.FTZ R34, R54, R173.reuse ;  /* 0x000000ad36227220 */ /* 0x080fe20000410000 */
[-C--:B------:R-:W-:Y:S01]  /*9060*/  FMUL.FTZ R35, R55, R173.reuse ;  /* 0x000000ad37237220 */ /* 0x080fe20000410000 */
[-C--:B------:R-:W-:Y:S01]  /*9070*/  FMUL.FTZ R26, R46, R173.reuse ;  /* 0x000000ad2e1a7220 */ /* 0x080fe20000410000 */
[----:B------:R-:W2:Y:S01]  /*9080*/  LDSM.16.MT88.4 R52, [R178+0xe000] ;  /* 0x00e00000b234783b */ /* 0x000ea20000004200 */
[C---:B------:R-:W-:Y:S01]  /*9090*/  HMMA.16816.F32 R16, R4.reuse, R20, R16 ;  /* 0x000000140410723c */ /* 0x040fe20000001810 */
[----:B------:R-:W-:Y:S01]  /*90a0*/  FMUL.FTZ R27, R47, R173 ;  /* 0x000000ad2f1b7220 */ /* 0x000fe20000410000 */
[-C--:B------:R-:W-:Y:S01]  /*90b0*/  FMUL.FTZ R48, R48, R175.reuse ;  /* 0x000000af30307220 */ /* 0x080fe20000410000 */
[----:B------:R-:W3:Y:S01]  /*90c0*/  LDSM.16.MT88.4 R44, [R189+0xe000] ;  /* 0x00e00000bd2c783b */ /* 0x000ee20000004200 */
[----:B------:R-:W-:Y:S01]  /*90d0*/  FMUL.FTZ R49, R49, R175 ;  /* 0x000000af31317220 */ /* 0x000fe20000410000 */
[-C--:B------:R-:W-:Y:S01]  /*90e0*/  FMUL.FTZ R50, R50, R173.reuse ;  /* 0x000000ad32327220 */ /* 0x080fe20000410000 */
[----:B------:R-:W-:Y:S01]  /*90f0*/  FMUL.FTZ R51, R51, R173 ;  /* 0x000000ad33337220 */ /* 0x000fe20000410000 */
[-C--:B------:R-:W-:Y:S01]  /*9100*/  FMUL.FTZ R56, R56, R175.reuse ;  /* 0x000000af38387220 */ /* 0x080fe20000410000 */
[C---:B------:R-:W-:Y:S01]  /*9110*/  HMMA.16816.F32 R20, R4.reuse, R22, R40 ;  /* 0x000000160414723c */ /* 0x040fe20000001828 */
[-C--:B------:R-:W-:Y:S01]  /*9120*/  FMUL.FTZ R40, R60, R175.reuse ;  /* 0x000000af3c287220 */ /* 0x080fe20000410000 */
[----:B------:R-:W-:Y:S01]  /*9130*/  FMUL.FTZ R41, R61, R175 ;  /* 0x000000af3d297220 */ /* 0x000fe20000410000 */
[-C--:B------:R-:W-:Y:S01]  /*9140*/  FMUL.FTZ R42, R62, R173.reuse ;  /* 0x000000ad3e2a7220 */ /* 0x080fe20000410000 */
[----:B------:R-:W-:Y:S01]  /*9150*/  FMUL.FTZ R43, R63, R173 ;  /* 0x000000ad3f2b7220 */ /* 0x000fe20000410000 */
[----:B------:R-:W-:Y:S01]  /*9160*/  FMUL.FTZ R57, R57, R175 ;  /* 0x000000af39397220 */ /* 0x000fe20000410000 */
[----:B------:R-:W4:Y:S01]  /*9170*/  LDSM.16.MT88.4 R60, [R177+0x2000] ;  /* 0x00200000b13c783b */ /* 0x000f220000004200 */
        /* <DEDUP_REMOVED lines=9> */
[----:B------:R-:W-:Y:S01]  /*9210*/  FMUL.FTZ R66, R66, R173 ;  /* 0x000000ad42427220 */ /* 0x000fe20000410000 */
[C---:B------:R-:W-:Y:S01]  /*9220*/  HMMA.16816.F32 R28, R4.reuse, R30, R48 ;  /* 0x0000001e041c723c */ /* 0x040fe20000001830 */
[-C--:B------:R-:W-:Y:S01]  /*9230*/  FMUL.FTZ R48, R68, R175.reuse ;  /* 0x000000af44307220 */ /* 0x080fe20000410000 */
[----:B------:R-:W-:Y:S01]  /*9240*/  FMUL.FTZ R49, R69, R175 ;  /* 0x000000af45317220 */ /* 0x000fe20000410000 */
[-C--:B------:R-:W-:Y:S01]  /*9250*/  FMUL.FTZ R50, R70, R173.reuse ;  /* 0x000000ad46327220 */ /* 0x080fe20000410000 */
[-C--:B------:R-:W-:Y:S01]  /*9260*/  FMUL.FTZ R51, R71, R173.reuse ;  /* 0x000000ad47337220 */ /* 0x080fe20000410000 */
[----:B------:R-:W-:Y:S01]  /*9270*/  FMUL.FTZ R67, R67, R173 ;  /* 0x000000ad43437220 */ /* 0x000fe20000410000 */
[----:B------:R-:W5:Y:S01]  /*9280*/  LDSM.16.MT88.4 R68, [R176+0x2000] ;  /* 0x00200000b044783b */ /* 0x000f620000004200 */
        /* <DEDUP_REMOVED lines=10> */
[-C--:B------:R-:W-:Y:S01]  /*9330*/  FMUL.FTZ R125, R125, R175.reuse ;  /* 0x000000af7d7d7220 */ /* 0x080fe20000410000 */
[C---:B------:R-:W-:Y:S01]  /*9340*/  HMMA.16816.F32 R36, R4.reuse, R38, R56 ;  /* 0x000000260424723c */ /* 0x040fe20000001838 */
[-C--:B------:R-:W-:Y:S01]  /*9350*/  FMUL.FTZ R56, R76, R175.reuse ;  /* 0x000000af4c387220 */ /* 0x080fe20000410000 */
[----:B------:R-:W-:Y:S01]  /*9360*/  FMUL.FTZ R57, R77, R175 ;  /* 0x000000af4d397220 */ /* 0x000fe20000410000 */
[-C--:B------:R-:W-:Y:S01]  /*9370*/  FMUL.FTZ R58, R78, R173.reuse ;  /* 0x000000ad4e3a7220 */ /* 0x080fe20000410000 */
[-C--:B------:R-:W-:Y:S01]  /*9380*/  FMUL.FTZ R59, R79, R173.reuse ;  /* 0x000000ad4f3b7220 */ /* 0x080fe20000410000 */
[-C--:B------:R-:W-:Y:S01]  /*9390*/  FMUL.FTZ R126, R126, R173.reuse ;  /* 0x000000ad7e7e7220 */ /* 0x080fe20000410000 */
[----:B------:R-:W1:Y:S01]  /*93a0*/  LDSM.16.MT88.4 R76, [R189+0x10000] ;  /* 0x01000000bd4c783b */ /* 0x000e620000004200 */
[----:B------:R-:W-:Y:S01]  /*93b0*/  FMUL.FTZ R127, R127, R173 ;  /* 0x000000ad7f7f7220 */ /* 0x000fe20000410000 */
[C---:B--2---:R-:W-:Y:S01]  /*93c0*/  HMMA.16816.F32 R48, R4.reuse, R52, R48 ;  /* 0x000000340430723c */ /* 0x044fe20000001830 */
        /* <DEDUP_REMOVED lines=13> */
[----:B------:R-:W2:Y:S01]  /*94a0*/  LDSM.16.MT88.4 R92, [R177+0x4000] ;  /* 0x00400000b15c783b */ /* 0x000ea20000004200 */
[----:B------:R-:W2:Y:S01]  /*94b0*/  MUFU.EX2 R180, R180 ;  /* 0x000000b400b47308 */ /* 0x000ea20000000800 */
[C---:B---3--:R-:W-:Y:S01]  /*94c0*/  HMMA.16816.F32 R40, R4.reuse, R44, R40 ;  /* 0x0000002c0428723c */ /* 0x048fe20000001828 */
[-C--:B------:R-:W-:Y:S01]  /*94d0*/  FMUL.FTZ R120, R120, R175.reuse ;  /* 0x000000af78787220 */ /* 0x080fe20000410000 */
[----:B------:R-:W-:Y:S01]  /*94e0*/  FMUL.FTZ R121, R121, R175 ;  /* 0x000000af79797220 */ /* 0x000fe20000410000 */
[-C--:B------:R-:W-:Y:S01]  /*94f0*/  FMUL.FTZ R122, R122, R173.reuse ;  /* 0x000000ad7a7a7220 */ /* 0x080fe20000410000 */
[----:B------:R-:W-:Y:S01]  /*9500*/  FMUL.FTZ R123, R123, R173 ;  /* 0x000000ad7b7b7220 */ /* 0x000fe20000410000 */
[-C--:B------:R-:W-:Y:S01]  /*9510*/  FMUL.FTZ R104, R104, R175.reuse ;  /* 0x000000af68687220 */ /* 0x080fe20000410000 */
[-C--:B------:R-:W-:Y:S01]  /*9520*/  FMUL.FTZ R105, R105, R175.reuse ;  /* 0x000000af69697220 */ /* 0x080fe20000410000 */
[----:B------:R-:W-:Y:S01]  /*9530*/  MUFU.EX2 R181, R181 ;  /* 0x000000b500b57308 */ /* 0x000fe20000000800 */
[C---:B------:R-:W-:Y:S01]  /*9540*/  HMMA.16816.F32 R44, R4.reuse, R46, R64 ;  /* 0x0000002e042c723c */ /* 0x040fe20000001840 */
[-C--:B------:R-:W-:Y:S01]  /*9550*/  FMUL.FTZ R64, R84, R175.reuse ;  /* 0x000000af54407220 */ /* 0x080fe20000410000 */
[----:B------:R-:W-:Y:S01]  /*9560*/  FMUL.FTZ R65, R85, R175 ;  /* 0x000000af55417220 */ /* 0x000fe20000410000 */
[-C--:B------:R-:W-:Y:S01]  /*9570*/  FMUL.FTZ R66, R86, R173.reuse ;  /* 0x000000ad56427220 */ /* 0x080fe20000410000 */
[-C--:B------:R-:W-:Y:S01]  /*9580*/  FMUL.FTZ R67, R87, R173.reuse ;  /* 0x000000ad57437220 */ /* 0x080fe20000410000 */
[-C--:B------:R-:W-:Y:S01]  /*9590*/  FMUL.FTZ R106, R106, R173.reuse ;  /* 0x000000ad6a6a7220 */ /* 0x080fe20000410000 */
[----:B------:R-:W3:Y:S01]  /*95a0*/  LDSM.16.MT88.4 R84, [R178+0x10000] ;  /* 0x01000000b254783b */ /* 0x000ee20000004200 */
[----:B------:R-:W-:Y:S01]  /*95b0*/  MUFU.EX2 R182, R182 ;  /* 0x000000b600b67308 */ /* 0x000fe20000000800 */
[C---:B----4-:R-:W-:Y:S01]  /*95c0*/  HMMA.16816.F32 R56, R4.reuse, R60, R56 ;  /* 0x0000003c0438723c */ /* 0x050fe20000001838 */
[----:B------:R-:W-:Y:S01]  /*95d0*/  FMUL.FTZ R107, R107, R173 ;  /* 0x000000ad6b6b7220 */ /* 0x000fe20000410000 */
[-C--:B------:R-:W-:Y:S01]  /*95e0*/  FMUL.FTZ R116, R116, R175.reuse ;  /* 0x000000af74747220 */ /* 0x080fe20000410000 */
[----:B------:R-:W-:Y:S01]  /*95f0*/  FMUL.FTZ R117, R117, R175 ;  /* 0x000000af75757220 */ /* 0x000fe20000410000 */
[-C--:B------:R-:W-:Y:S01]  /*9600*/  FMUL.FTZ R118, R118, R173.reuse ;  /* 0x000000ad76767220 */ /* 0x080fe20000410000 */
[----:B------:R-:W-:Y:S01]  /*9610*/  FMUL.FTZ R119, R119, R173 ;  /* 0x000000ad77777220 */ /* 0x000fe20000410000 */
[----:B------:R-:W-:Y:S01]  /*9620*/  LDSM.16.MT88.4 R128, [R177+0x800] ;  /* 0x00080000b180783b */ /* 0x000fe20000004200 */
[----:B------:R-:W-:Y:S01]  /*9630*/  MUFU.EX2 R183, R183 ;  /* 0x000000b700b77308 */ /* 0x000fe20000000800 */
[C---:B------:R-:W-:Y:S01]  /*9640*/  HMMA.16816.F32 R60, R4.reuse, R62, R80 ;  /* 0x0000003e043c723c */ /* 0x040fe20000001850 */
[-C--:B------:R-:W-:Y:S01]  /*9650*/  FMUL.FTZ R80, R100, R175.reuse ;  /* 0x000000af64507220 */ /* 0x080fe20000410000 */
[----:B------:R-:W-:Y:S01]  /*9660*/  FMUL.FTZ R81, R101, R175 ;  /* 0x000000af65517220 */ /* 0x000fe20000410000 */
[-C--:B------:R-:W-:Y:S01]  /*9670*/  FMUL.FTZ R82, R102, R173.reuse ;  /* 0x000000ad66527220 */ /* 0x080fe20000410000 */
[----:B------:R-:W-:Y:S01]  /*9680*/  FMUL.FTZ R83, R103, R173 ;  /* 0x000000ad67537220 */ /* 0x000fe20000410000 */
[----:B------:R-:W-:Y:S01]  /*9690*/  FFMA.FTZ R174, R211, R175, R174 ;  /* 0x000000afd3ae7223 */ /* 0x000fe200000100ae */
[----:B------:R-:W4:Y:S01]  /*96a0*/  LDSM.16.MT88.4 R100, [R176+0x4000] ;  /* 0x00400000b064783b */ /* 0x000f220000004200 */
[----:B------:R-:W4:Y:S01]  /*96b0*/  MUFU.EX2 R184, R184 ;  /* 0x000000b800b87308 */ /* 0x000f220000000800 */
[----:B------:R-:W-:Y:S01]  /*96c0*/  HMMA.16816.F32 R8, R4, R12, R8 ;  /* 0x0000000c0408723c */ /* 0x000fe20000001808 */
[----:B------:R-:W-:-:S04]  /*96d0*/  FADD.FTZ R167, R167, R174 ;  /* 0x000000aea7a77221 */ /* 0x000fc80000010000 */
[----:B------:R-:W-:Y:S02]  /*96e0*/  FADD.FTZ R166, R166, R167 ;  /* 0x000000a7a6a67221 */ /* 0x000fe40000010000 */
[----:B------:R-:W-:Y:S01]  /*96f0*/  MUFU.EX2 R192, R192 ;  /* 0x000000c000c07308 */ /* 0x000fe20000000800 */
[----:B------:R-:W-:Y:S01]  /*9700*/  HMMA.16816.F32 R12, R4, R14, R124 ;  /* 0x0000000e040c723c */ /* 0x000fe2000000187c */
[----:B------:R-:W4:Y:S01]  /*9710*/  LDSM.16.MT88.4 R124, [R176+0x800] ;  /* 0x00080000b07c783b */ /* 0x000f220000004200 */
[----:B------:R-:W-:-:S05]  /*9720*/  FADD.FTZ R166, R165, R166 ;  /* 0x000000a6a5a67221 */ /* 0x000fca0000010000 */
[----:B------:R-:W4:Y:S01]  /*9730*/  MUFU.EX2 R191, R191 ;  /* 0x000000bf00bf7308 */ /* 0x000f220000000800 */
[C---:B-----5:R-:W-:Y:S07]  /*9740*/  HMMA.16816.F32 R64, R4.reuse, R68, R64 ;  /* 0x000000440440723c */ /* 0x060fee0000001840 */
[----:B------:R-:W-:Y:S01]  /*9750*/  MUFU.EX2 R194, R194 ;  /* 0x000000c200c27308 */ /* 0x000fe20000000800 */
[----:B------:R-:W-:Y:S01]  /*9760*/  HMMA.16816.F32 R68, R4, R70, R88 ;  /* 0x000000460444723c */ /* 0x000fe20000001858 */
[-C--:B------:R-:W-:Y:S01]  /*9770*/  FMUL.FTZ R88, R108, R175.reuse ;  /* 0x000000af6c587220 */ /* 0x080fe20000410000 */
[----:B------:R-:W-:Y:S01]  /*9780*/  FMUL.FTZ R89, R109, R175 ;  /* 0x000000af6d597220 */ /* 0x000fe20000410000 */
[-C--:B------:R-:W-:Y:S01]  /*9790*/  FMUL.FTZ R90, R110, R173.reuse ;  /* 0x000000ad6e5a7220 */ /* 0x080fe20000410000 */
[----:B------:R-:W-:-:S02]  /*97a0*/  FMUL.FTZ R91, R111, R173 ;  /* 0x000000ad6f5b7220 */ /* 0x000fc40000410000 */
[----:B------:R-:W5:Y:S01]  /*97b0*/  LDSM.16.MT88.4 R108, [R177+0x2800] ;  /* 0x00280000b16c783b */ /* 0x000f620000004200 */
[----:B------:R-:W-:Y:S01]  /*97c0*/  MUFU.EX2 R201, R201 ;  /* 0x000000c900c97308 */ /* 0x000fe20000000800 */
[C---:B-1----:R-:W-:Y:S07]  /*97d0*/  HMMA.16816.F32 R72, R4.reuse, R76, R72 ;  /* 0x0000004c0448723c */ /* 0x042fee0000001848 */
[----:B------:R-:W-:Y:S01]  /*97e0*/  MUFU.EX2 R193, R193 ;  /* 0x000000c100c17308 */ /* 0x000fe20000000800 */
[C---:B------:R-:W-:Y:S01]  /*97f0*/  HMMA.16816.F32 R76, R4.reuse, R78, R96 ;  /* 0x0000004e044c723c */ /* 0x040fe20000001860 */
[-C--:B------:R-:W-:Y:S01]  /*9800*/  FMUL.FTZ R96, R112, R175.reuse ;  /* 0x000000af70607220 */ /* 0x080fe20000410000 */
[----:B------:R-:W-:Y:S01]  /*9810*/  FMUL.FTZ R97, R113, R175 ;  /* 0x000000af71617220 */ /* 0x000fe20000410000 */
[-C--:B------:R-:W-:Y:S01]  /*9820*/  FMUL.FTZ R98, R114, R173.reuse ;  /* 0x000000ad72627220 */ /* 0x080fe20000410000 */
[-C--:B------:R-:W-:Y:S01]  /*9830*/  FMUL.FTZ R99, R115, R173.reuse ;  /* 0x000000ad73637220 */ /* 0x080fe20000410000 */
[----:B------:R-:W-:Y:S01]  /*9840*/  FFMA.FTZ R173, R209, R173, R172 ;  /* 0x000000add1ad7223 */ /* 0x000fe200000100ac */
[----:B------:R-:W-:Y:S01]  /*9850*/  LDSM.16.MT88.4 R112, [R189+0x10800] ;  /* 0x01080000bd70783b */ /* 0x000fe20000004200 */
[----:B------:R-:W-:Y:S01]  /*9860*/  MUFU.EX2 R202, R202 ;  /* 0x000000ca00ca7308 */ /* 0x000fe20000000800 */
[----:B--2---:R-:W-:Y:S01]  /*9870*/  HMMA.16816.F32 R88, R4, R92, R88 ;  /* 0x0000005c0458723c */ /* 0x004fe20000001858 */
[----:B------:R-:W-:-:S04]  /*9880*/  FADD.FTZ R173, R164, R173 ;  /* 0x000000ada4ad7221 */ /* 0x000fc80000010000 */
[----:B------:R-:W-:Y:S02]  /*9890*/  FADD.FTZ R2, R2, R173 ;  /* 0x000000ad02027221 */ /* 0x000fe40000010000 */
[----:B------:R-:W-:Y:S01]  /*98a0*/  MUFU.EX2 R203, R203 ;  /* 0x000000cb00cb7308 */ /* 0x000fe20000000800 */
[----:B------:R-:W-:Y:S01]  /*98b0*/  HMMA.16816.F32 R92, R4, R94, R120 ;  /* 0x0000005e045c723c */ /* 0x000fe20000001878 */
[----:B------:R-:W1:Y:S01]  /*98c0*/  LDSM.16.MT88.4 R120, [R189+0xe800] ;  /* 0x00e80000bd78783b */ /* 0x000e620000004200 */
[----:B------:R-:W-:-:S05]  /*98d0*/  FADD.FTZ R2, R171, R2 ;  /* 0x00000002ab027221 */ /* 0x000fca0000010000 */
[----:B------:R-:W-:Y:S01]  /*98e0*/  MUFU.EX2 R206, R206 ;  /* 0x000000ce00ce7308 */ /* 0x000fe20000000800 */
[C---:B---3--:R-:W-:Y:S07]  /*98f0*/  HMMA.16816.F32 R80, R4.reuse, R84, R80 ;  /* 0x000000540450723c */ /* 0x048fee0000001850 */
[----:B------:R-:W-:Y:S01]  /*9900*/  MUFU.EX2 R207, R207 ;  /* 0x000000cf00cf7308 */ /* 0x000fe20000000800 */
[C---:B------:R-:W-:Y:S01]  /*9910*/  HMMA.16816.F32 R84, R4.reuse, R86, R104 ;  /* 0x000000560454723c */ /* 0x040fe20000001868 */
[----:B------:R-:W-:Y:S06]  /*9920*/  LDSM.16.MT88.4 R104, [R176+0x2800] ;  /* 0x00280000b068783b */ /* 0x000fec0000004200 */
[----:B------:R-:W-:Y:S01]  /*9930*/  MUFU.EX2 R208, R208 ;  /* 0x000000d000d07308 */ /* 0x000fe20000000800 */
[----:B----4-:R-:W-:Y:S01]  /*9940*/  HMMA.16816.F32 R96, R4, R100, R96 ;  /* 0x000000640460723c */ /* 0x010fe20000001860 */
[----:B------:R-:W-:Y:S01]  /*9950*/  F2FP.F16.F32.PACK_AB R100, R180, R179 ;  /* 0x000000b3b464723e */ /* 0x000fe200000000ff */
[----:B------:R-:W-:Y:S01]  /*9960*/  FADD.FTZ R179, R179, R166 ;  /* 0x000000a6b3b37221 */ /* 0x000fe20000010000 */
[----:B------:R-:W-:Y:S01]  /*9970*/  F2FP.F16.F32.PACK_AB R101, R184, R183 ;  /* 0x000000b7b865723e */ /* 0x000fe200000000ff */
[----:B------:R-:W-:-:S02]  /*9980*/  FADD.FTZ R183, R183, R2 ;  /* 0x00000002b7b77221 */ /* 0x000fc40000010000 */
[----:B------:R-:W-:Y:S01]  /*9990*/  FADD.FTZ R180, R180, R179 ;  /* 0x000000b3b4b47221 */ /* 0x000fe20000010000 */
[----:B------:R-:W-:Y:S01]  /*99a0*/  MUFU.EX2 R214, R214 ;  /* 0x000000d600d67308 */ /* 0x000fe20000000800 */
[----:B------:R-:W-:Y:S01]  /*99b0*/  HMMA.16816.F32 R4, R4, R102, R116 ;  /* 0x000000660404723c */ /* 0x000fe20000001874 */
[----:B------:R-:W-:Y:S01]  /*99c0*/  F2FP.F16.F32.PACK_AB R102, R182, R181 ;  /* 0x000000b5b666723e */ /* 0x000fe200000000ff */
[----:B------:R-:W2:Y:S01]  /*99d0*/  LDSM.16.MT88.4 R116, [R178+0xe800] ;  /* 0x00e80000b274783b */ /* 0x000ea20000004200 */
[----:B------:R-:W-:Y:S01]  /*99e0*/  F2FP.F16.F32.PACK_AB R103, R191, R192 ;  /* 0x000000c0bf67723e */ /* 0x000fe200000000ff */
[----:B------:R-:W-:Y:S01]  /*99f0*/  FADD.FTZ R183, R184, R183 ;  /* 0x000000b7b8b77221 */ /* 0x000fe20000010000 */
[----:B------:R-:W-:Y:S02]  /*9a00*/  FADD.FTZ R181, R181, R180 ;  /* 0x000000b4b5b57221 */ /* 0x000fe40000010000 */
[----:B------:R-:W3:Y:S01]  /*9a10*/  MUFU.EX2 R215, R215 ;  /* 0x000000d700d77308 */ /* 0x000ee20000000800 */
[----:B------:R-:W-:Y:S01]  /*9a20*/  FADD.FTZ R192, R192, R183 ;  /* 0x000000b7c0c07221 */ /* 0x000fe20000010000 */
[----:B------:R-:W-:Y:S01]  /*9a30*/  FADD.FTZ R181, R182, R181 ;  /* 0x000000b5b6b57221 */ /* 0x000fe20000010000 */
[----:B------:R-:W-:Y:S02]  /*9a40*/  HMMA.16816.F32 R32, R100, R124, R32 ;  /* 0x0000007c6420723c */ /* 0x000fe40000001820 */
[----:B------:R-:W-:-:S03]  /*9a50*/  FADD.FTZ R192, R191, R192 ;  /* 0x000000c0bfc07221 */ /* 0x000fc60000010000 */
[----:B------:R-:W-:Y:S03]  /*9a60*/  MUFU.EX2 R216, R216 ;  /* 0x000000d800d87308 */ /* 0x000fe60000000800 */
[C---:B------:R-:W-:Y:S01]  /*9a70*/  HMMA.16816.F32 R36, R100.reuse, R126, R36 ;  /* 0x0000007e6424723c */ /* 0x040fe20000001824 */
[----:B------:R-:W4:Y:S04]  /*9a80*/  LDSM.16.MT88.4 R124, [R178+0x10800] ;  /* 0x01080000b27c783b */ /* 0x000f280000004200 */
[----:B------:R-:W1:Y:S01]  /*9a90*/  MUFU.EX2 R217, R217 ;  /* 0x000000d900d97308 */ /* 0x000e620000000800 */
[----:B---3--:R-:W-:Y:S02]  /*9aa0*/  F2FP.F16.F32.PACK_AB R148, R215, R214 ;  /* 0x000000d6d794723e */ /* 0x008fe400000000ff */
[C---:B-----5:R-:W-:Y:S05]  /*9ab0*/  HMMA.16816.F32 R56, R100.reuse, R108, R56 ;  /* 0x0000006c6438723c */ /* 0x060fea0000001838 */
[----:B------:R-:W-:Y:S03]  /*9ac0*/  MUFU.EX2 R218, R218 ;  /* 0x000000da00da7308 */ /* 0x000fe60000000800 */
[----:B------:R-:W-:Y:S01]  /*9ad0*/  HMMA.16816.F32 R60, R100, R110, R60 ;  /* 0x0000006e643c723c */ /* 0x000fe2000000183c */
[----:B------:R-:W3:Y:S04]  /*9ae0*/  LDSM.16.MT88.4 R108, [R177+0x4800] ;  /* 0x00480000b16c783b */ /* 0x000ee80000004200 */
[----:B------:R-:W5:Y:S01]  /*9af0*/  MUFU.EX2 R219, R219 ;  /* 0x000000db00db7308 */ /* 0x000f620000000800 */
[----:B-1----:R-:W-:-:S02]  /*9b00*/  F2FP.F16.F32.PACK_AB R150, R217, R216 ;  /* 0x000000d8d996723e */ /* 0x002fc400000000ff */
[C---:B------:R-:W-:Y:S05]  /*9b10*/  HMMA.16816.F32 R40, R100.reuse, R120, R40 ;  /* 0x000000786428723c */ /* 0x040fea0000001828 */
[----:B------:R-:W-:Y:S03]  /*9b20*/  MUFU.EX2 R220, R220 ;  /* 0x000000dc00dc7308 */ /* 0x000fe60000000800 */
[----:B------:R-:W-:Y:S01]  /*9b30*/  HMMA.16816.F32 R44, R100, R122, R44 ;  /* 0x0000007a642c723c */ /* 0x000fe2000000182c */
[----:B------:R-:W1:Y:S04]  /*9b40*/  LDSM.16.MT88.4 R120, [R176+0x4800] ;  /* 0x00480000b078783b */ /* 0x000e680000004200 */
[----:B------:R-:W4:Y:S01]  /*9b50*/  MUFU.EX2 R221, R221 ;  /* 0x000000dd00dd7308 */ /* 0x000f220000000800 */
[----:B-----5:R-:W-:-:S02]  /*9b60*/  F2FP.F16.F32.PACK_AB R149, R219, R218 ;  /* 0x000000dadb95723e */ /* 0x020fc400000000ff */
[C---:B--2---:R-:W-:Y:S08]  /*9b70*/  HMMA.16816.F32 R48, R100.reuse, R116, R48 ;  /* 0x000000746430723c */ /* 0x044ff00000001830 */
[----:B------:R-:W-:Y:S01]  /*9b80*/  HMMA.16816.F32 R52, R100, R118, R52 ;  /* 0x000000766434723c */ /* 0x000fe20000001834 */
[----:B------:R-:W2:Y:S01]  /*9b90*/  LDSM.16.MT88.4 R116, [R189+0xd000] ;  /* 0x00d00000bd74783b */ /* 0x000ea20000004200 */
[----:B----4-:R-:W-:-:S06]  /*9ba0*/  F2FP.F16.F32.PACK_AB R151, R221, R220 ;  /* 0x000000dcdd97723e */ /* 0x010fcc00000000ff */
[C---:B------:R-:W-:Y:S08]  /*9bb0*/  HMMA.16816.F32 R72, R100.reuse, R112, R72 ;  /* 0x000000706448723c */ /* 0x040ff00000001848 */
[C---:B------:R-:W-:Y:S01]  /*9bc0*/  HMMA.16816.F32 R76, R100.reuse, R114, R76 ;  /* 0x00000072644c723c */ /* 0x040fe2000000184c */
[----:B------:R-:W4:Y:S07]  /*9bd0*/  LDSM.16.MT88.4 R112, [R177+0x1000] ;  /* 0x00100000b170783b */ /* 0x000f2e0000004200 */
[C---:B------:R-:W-:Y:S08]  /*9be0*/  HMMA.16816.F32 R80, R100.reuse, R124, R80 ;  /* 0x0000007c6450723c */ /* 0x040ff00000001850 */
[C---:B------:R-:W-:Y:S01]  /*9bf0*/  HMMA.16816.F32 R84, R100.reuse, R126, R84 ;  /* 0x0000007e6454723c */ /* 0x040fe20000001854 */
[----:B------:R-:W5:Y:S07]  /*9c00*/  LDSM.16.MT88.4 R124, [R176+0x3000] ;  /* 0x00300000b07c783b */ /* 0x000f6e0000004200 */
[C---:B------:R-:W-:Y:S08]  /*9c10*/  HMMA.16816.F32 R8, R100.reuse, R136, R8 ;  /* 0x000000886408723c */ /* 0x040ff00000001808 */
[C---:B------:R-:W-:Y:S01]  /*9c20*/  HMMA.16816.F32 R12, R100.reuse, R138, R12 ;  /* 0x0000008a640c723c */ /* 0x040fe2000000180c */
[----:B------:R-:W-:Y:S07]  /*9c30*/  LDSM.16.MT88.4 R136, [R178+0xd000] ;  /* 0x00d00000b288783b */ /* 0x000fee0000004200 */
[C---:B------:R-:W-:Y:S08]  /*9c40*/  HMMA.16816.F32 R24, R100.reuse, R128, R24 ;  /* 0x000000806418723c */ /* 0x040ff00000001818 */
[C---:B------:R-:W-:Y:S01]  /*9c50*/  HMMA.16816.F32 R28, R100.reuse, R130, R28 ;  /* 0x00000082641c723c */ /* 0x040fe2000000181c */
[----:B------:R-:W5:Y:S07]  /*9c60*/  LDSM.16.MT88.4 R128, [R189+0xf000] ;  /* 0x00f00000bd80783b */ /* 0x000f6e0000004200 */
        /* <DEDUP_REMOVED lines=8> */
[----:B-1----:R-:W-:Y:S01]  /*9cf0*/  HMMA.16816.F32 R108, R100, R120, R96 ;  /* 0x00000078646c723c */ /* 0x002fe20000001860 */
[----:B------:R-:W-:Y:S01]  /*9d00*/  F2FP.F16.F32.PACK_AB R120, R201, R194 ;  /* 0x000000c2c978723e */ /* 0x000fe200000000ff */
[----:B------:R-:W-:Y:S01]  /*9d10*/  LDSM.16.MT88.4 R96, [R189+0x11000] ;  /* 0x01100000bd60783b */ /* 0x000fe20000004200 */
[----:B------:R-:W-:Y:S01]  /*9d20*/  F2FP.F16.F32.PACK_AB R121, R206, R203 ;  /* 0x000000cbce79723e */ /* 0x000fe200000000ff */
[----:B------:R-:W-:Y:S01]  /*9d30*/  FADD.FTZ R194, R194, R181 ;  /* 0x000000b5c2c27221 */ /* 0x000fe20000010000 */
[----:B------:R-:W-:-:S03]  /*9d40*/  FADD.FTZ R203, R203, R192 ;  /* 0x000000c0cbcb7221 */ /* 0x000fc60000010000 */
[----:B------:R-:W-:Y:S01]  /*9d50*/  HMMA.16816.F32 R100, R100, R122, R4 ;  /* 0x0000007a6464723c */ /* 0x000fe20000001804 */
[----:B------:R-:W-:Y:S01]  /*9d60*/  F2FP.F16.F32.PACK_AB R122, R202, R193 ;  /* 0x000000c1ca7a723e */ /* 0x000fe200000000ff */
[----:B------:R-:W-:Y:S01]  /*9d70*/  FADD.FTZ R194, R201, R194 ;  /* 0x000000c2c9c27221 */ /* 0x000fe20000010000 */
[----:B------:R-:W-:Y:S01]  /*9d80*/  F2FP.F16.F32.PACK_AB R123, R208, R207 ;  /* 0x000000cfd07b723e */ /* 0x000fe200000000ff */
[----:B------:R-:W-:Y:S02]  /*9d90*/  FADD.FTZ R206, R206, R203 ;  /* 0x000000cbcece7221 */ /* 0x000fe40000010000 */
[----:B------:R-:W-:Y:S02]  /*9da0*/  FADD.FTZ R193, R193, R194 ;  /* 0x000000c2c1c17221 */ /* 0x000fe40000010000 */
[----:B------:R-:W-:Y:S02]  /*9db0*/  FADD.FTZ R207, R207, R206 ;  /* 0x000000cecfcf7221 */ /* 0x000fe40000010000 */
[----:B--2---:R-:W-:Y:S01]  /*9dc0*/  HMMA.16816.F32 R8, R120, R116, R8 ;  /* 0x000000747808723c */ /* 0x004fe20000001808 */
[----:B------:R-:W-:Y:S01]  /*9dd0*/  FADD.FTZ R193, R202, R193 ;  /* 0x000000c1cac17221 */ /* 0x000fe20000010000 */
[----:B------:R-:W-:-:S03]  /*9de0*/  FADD.FTZ R207, R208, R207 ;  /* 0x000000cfd0cf7221 */ /* 0x000fc60000010000 */
[----:B------:R-:W-:Y:S01]  /*9df0*/  FADD.FTZ R214, R214, R193 ;  /* 0x000000c1d6d67221 */ /* 0x000fe20000010000 */
[----:B------:R-:W-:Y:S01]  /*9e00*/  FADD.FTZ R218, R218, R207 ;  /* 0x000000cfdada7221 */ /* 0x000fe20000010000 */
[----:B------:R-:W-:Y:S01]  /*9e10*/  IADD3 R207, PT, PT, R0, -0x3, RZ ;  /* 0xfffffffd00cf7810 */ /* 0x000fe20007ffe0ff */
[----:B------:R-:W-:Y:S01]  /*9e20*/  HMMA.16816.F32 R12, R120, R118, R12 ;  /* 0x00000076780c723c */ /* 0x000fe2000000180c */
[----:B------:R-:W-:Y:S01]  /*9e30*/  FADD.FTZ R215, R215, R214 ;  /* 0x000000d6d7d77221 */ /* 0x000fe20000010000 */
[----:B------:R-:W-:-:S03]  /*9e40*/  FADD.FTZ R219, R219, R218 ;  /* 0x000000dadbdb7221 */ /* 0x000fc60000010000 */
[----:B------:R-:W-:Y:S01]  /*9e50*/  FADD.FTZ R216, R216, R215 ;  /* 0x000000d7d8d87221 */ /* 0x000fe20000010000 */
[----:B------:R-:W-:Y:S02]  /*9e60*/  FADD.FTZ R220, R220, R219 ;  /* 0x000000dbdcdc7221 */ /* 0x000fe40000010000 */
[----:B----4-:R-:W-:Y:S01]  /*9e70*/  HMMA.16816.F32 R116, R120, R112, R24 ;  /* 0x000000707874723c */ /* 0x010fe20000001818 */
[----:B------:R-:W-:Y:S01]  /*9e80*/  FADD.FTZ R211, R217, R216 ;  /* 0x000000d8d9d37221 */ /* 0x000fe20000010000 */
[----:B------:R-:W-:-:S06]  /*9e90*/  FADD.FTZ R209, R221, R220 ;  /* 0x000000dcddd17221 */ /* 0x000fcc0000010000 */
[C---:B------:R-:W-:Y:S08]  /*9ea0*/  HMMA.16816.F32 R112, R120.reuse, R114, R28 ;  /* 0x000000727870723c */ /* 0x040ff0000000181c */
[C---:B-----5:R-:W-:Y:S01]  /*9eb0*/  HMMA.16816.F32 R28, R120.reuse, R124, R64 ;  /* 0x0000007c781c723c */ /* 0x060fe20000001840 */
[----:B------:R-:W-:Y:S07]  /*9ec0*/  LDSM.16.MT88.4 R64, [R189+0xf800] ;  /* 0x00f80000bd40783b */ /* 0x000fee0000004200 */
[C---:B------:R-:W-:Y:S01]  /*9ed0*/  HMMA.16816.F32 R24, R120.reuse, R126, R68 ;  /* 0x0000007e7818723c */ /* 0x040fe20000001844 */
[----:B------:R-:W1:Y:S07]  /*9ee0*/  LDSM.16.MT88.4 R124, [R177+0x5000] ;  /* 0x00500000b17c783b */ /* 0x000e6e0000004200 */
[C---:B------:R-:W-:Y:S01]  /*9ef0*/  HMMA.16816.F32 R4, R120.reuse, R130, R44 ;  /* 0x000000827804723c */ /* 0x040fe2000000182c */
[----:B------:R-:W2:Y:S07]  /*9f00*/  LDSM.16.MT88.4 R44, [R178+0x11000] ;  /* 0x01100000b22c783b */ /* 0x000eae0000004200 */
[C---:B------:R-:W-:Y:S08]  /*9f10*/  HMMA.16816.F32 R140, R120.reuse, R136, R16 ;  /* 0x00000088788c723c */ /* 0x040ff00000001810 */
[C---:B------:R-:W-:Y:S08]  /*9f20*/  HMMA.16816.F32 R136, R120.reuse, R138, R20 ;  /* 0x0000008a7888723c */ /* 0x040ff00000001814 */
[C---:B------:R-:W-:Y:S08]  /*9f30*/  HMMA.16816.F32 R32, R120.reuse, R144, R32 ;  /* 0x000000907820723c */ /* 0x040ff00000001820 */
[C---:B------:R-:W-:Y:S01]  /*9f40*/  HMMA.16816.F32 R20, R120.reuse, R146, R36 ;  /* 0x000000927814723c */ /* 0x040fe20000001824 */
[----:B------:R-:W4:Y:S07]  /*9f50*/  LDSM.16.MT88.4 R144, [R176+0x5000] ;  /* 0x00500000b090783b */ /* 0x000f2e0000004200 */
[C---:B------:R-:W-:Y:S01]  /*9f60*/  HMMA.16816.F32 R16, R120.reuse, R128, R40 ;  /* 0x000000807810723c */ /* 0x040fe20000001828 */
[----:B------:R-:W-:Y:S07]  /*9f70*/  LDSM.16.MT88.4 R40, [R178+0xd800] ;  /* 0x00d80000b228783b */ /* 0x000fee0000004200 */
[C---:B---3--:R-:W-:Y:S08]  /*9f80*/  HMMA.16816.F32 R48, R120.reuse, R92, R48 ;  /* 0x0000005c7830723c */ /* 0x048ff00000001830 */
[C---:B------:R-:W-:Y:S08]  /*9f90*/  HMMA.16816.F32 R52, R120.reuse, R94, R52 ;  /* 0x0000005e7834723c */ /* 0x040ff00000001834 */
[C---:B-1----:R-:W-:Y:S01]  /*9fa0*/  HMMA.16816.F32 R128, R120.reuse, R124, R88 ;  /* 0x0000007c7880723c */ /* 0x042fe20000001858 */
[----:B------:R-:W-:Y:S07]  /*9fb0*/  LDSM.16.MT88.4 R88, [R176+0x3800] ;  /* 0x00380000b058783b */ /* 0x000fee0000004200 */
[C---:B------:R-:W-:Y:S01]  /*9fc0*/  HMMA.16816.F32 R92, R120.reuse, R96, R72 ;  /* 0x00000060785c723c */ /* 0x040fe20000001848 */
[----:B------:R-:W1:Y:S07]  /*9fd0*/  LDSM.16.MT88.4 R72, [R178+0xf800] ;  /* 0x00f80000b248783b */ /* 0x000e6e0000004200 */
[C---:B------:R-:W-:Y:S01]  /*9fe0*/  HMMA.16816.F32 R124, R120.reuse, R126, R104 ;  /* 0x0000007e787c723c */ /* 0x040fe20000001868 */
[----:B------:R-:W3:Y:S07]  /*9ff0*/  LDSM.16.MT88.4 R104, [R178+0x11800] ;  /* 0x01180000b268783b */ /* 0x000eee0000004200 */
[C---:B------:R-:W-:Y:S08]  /*a000*/  HMMA.16816.F32 R96, R120.reuse, R98, R76 ;  /* 0x000000627860723c */ /* 0x040ff0000000184c */
[C---:B--2---:R-:W-:Y:S01]  /*a010*/  HMMA.16816.F32 R76, R120.reuse, R44, R80 ;  /* 0x0000002c784c723c */ /* 0x044fe20000001850 */
[----:B------:R-:W2:Y:S07]  /*a020*/  LDSM.16.MT88.4 R80, [R177+0x3800] ;  /* 0x00380000b150783b */ /* 0x000eae0000004200 */
[C---:B------:R-:W-:Y:S01]  /*a030*/  HMMA.16816.F32 R44, R120.reuse, R46, R84 ;  /* 0x0000002e782c723c */ /* 0x040fe20000001854 */
[----:B------:R-:W5:Y:S07]  /*a040*/  LDSM.16.MT88.4 R84, [R176+0x1800] ;  /* 0x00180000b054783b */ /* 0x000f6e0000004200 */
[C---:B------:R-:W-:Y:S08]  /*a050*/  HMMA.16816.F32 R56, R120.reuse, R132, R56 ;  /* 0x000000847838723c */ /* 0x040ff00000001838 */
[C---:B------:R-:W-:Y:S08]  /*a060*/  HMMA.16816.F32 R60, R120.reuse, R134, R60 ;  /* 0x00000086783c723c */ /* 0x040ff0000000183c */
[C---:B----4-:R-:W-:Y:S08]  /*a070*/  HMMA.16816.F32 R132, R120.reuse, R144, R108 ;  /* 0x000000907884723c */ /* 0x050ff0000000186c */
[----:B------:R-:W-:Y:S08]  /*a080*/  HMMA.16816.F32 R144, R120, R146, R100 ;  /* 0x000000927890723c */ /* 0x000ff00000001864 */
[C---:B-1----:R-:W-:Y:S08]  /*a090*/  HMMA.16816.F32 R68, R148.reuse, R72, R48 ;  /* 0x000000489444723c */ /* 0x042ff00000001830 */
[C---:B---3--:R-:W-:Y:S08]  /*a0a0*/  HMMA.16816.F32 R100, R148.reuse, R104, R76 ;  /* 0x000000689464723c */ /* 0x048ff0000000184c */
[C---:B------:R-:W-:Y:S08]  /*a0b0*/  HMMA.16816.F32 R104, R148.reuse, R106, R44 ;  /* 0x0000006a9468723c */ /* 0x040ff0000000182c */
[C---:B------:R-:W-:Y:S01]  /*a0c0*/  HMMA.16816.F32 R48, R148.reuse, R162, R112 ;  /* 0x000000a29430723c */ /* 0x040fe20000001870 */
[----:B------:R-:W1:Y:S07]  /*a0d0*/  LDSM.16.MT88.4 R112, [R189+0x11800] ;  /* 0x01180000bd70783b */ /* 0x000e6e0000004200 */
[C---:B------:R-:W-:Y:S01]  /*a0e0*/  HMMA.16816.F32 R44, R148.reuse, R160, R116 ;  /* 0x000000a0942c723c */ /* 0x040fe20000001874 */
[----:B------:R-:W3:Y:S07]  /*a0f0*/  LDSM.16.MT88.4 R116, [R176+0x5800] ;  /* 0x00580000b074783b */ /* 0x000eee0000004200 */
[C---:B------:R-:W-:Y:S08]  /*a100*/  HMMA.16816.F32 R72, R148.reuse, R74, R52 ;  /* 0x0000004a9448723c */ /* 0x040ff00000001834 */
[C---:B--2---:R-:W-:Y:S08]  /*a110*/  HMMA.16816.F32 R76, R148.reuse, R80, R56 ;  /* 0x00000050944c723c */ /* 0x044ff00000001838 */
[C---:B------:R-:W-:Y:S08]  /*a120*/  HMMA.16816.F32 R80, R148.reuse, R82, R60 ;  /* 0x000000529450723c */ /* 0x040ff0000000183c */
[C---:B-----5:R-:W-:Y:S08]  /*a130*/  HMMA.16816.F32 R52, R148.reuse, R84, R32 ;  /* 0x000000549434723c */ /* 0x060ff00000001820 */
[C---:B------:R-:W-:Y:S08]  /*a140*/  HMMA.16816.F32 R56, R148.reuse, R86, R20 ;  /* 0x000000569438723c */ /* 0x040ff00000001814 */
[C---:B-1----:R-:W-:Y:S08]  /*a150*/  HMMA.16816.F32 R92, R148.reuse, R112, R92 ;  /* 0x00000070945c723c */ /* 0x042ff0000000185c */
[C---:B------:R-:W-:Y:S08]  /*a160*/  HMMA.16816.F32 R96, R148.reuse, R114, R96 ;  /* 0x000000729460723c */ /* 0x040ff00000001860 */
[C---:B------:R-:W-:Y:S08]  /*a170*/  HMMA.16816.F32 R36, R148.reuse, R40, R140 ;  /* 0x000000289424723c */ /* 0x040ff0000000188c */
[C---:B------:R-:W-:Y:S08]  /*a180*/  HMMA.16816.F32 R108, R148.reuse, R152, R128 ;  /* 0x00000098946c723c */ /* 0x040ff00000001880 */
[C---:B------:R-:W-:Y:S08]  /*a190*/  HMMA.16816.F32 R120, R148.reuse, R154, R124 ;  /* 0x0000009a9478723c */ /* 0x040ff0000000187c */
[C---:B------:R-:W-:Y:S08]  /*a1a0*/  HMMA.16816.F32 R60, R148.reuse, R64, R16 ;  /* 0x00000040943c723c */ /* 0x040ff00000001810 */
[C---:B------:R-:W-:Y:S08]  /*a1b0*/  HMMA.16816.F32 R84, R148.reuse, R88, R28 ;  /* 0x000000589454723c */ /* 0x040ff0000000181c */
[----:B---3--:R-:W-:Y:S01]  /*a1c0*/  HMMA.16816.F32 R112, R148, R116, R132 ;  /* 0x000000749470723c */ /* 0x008fe20000001884 */
[----:B------:R-:W-:-:S02]  /*a1d0*/  MOV R132, R168 ;  /* 0x000000a800847202 */ /* 0x000fc40000000f00 */
[----:B------:R-:W-:-:S05]  /*a1e0*/  MOV R133, R170 ;  /* 0x000000aa00857202 */ /* 0x000fca0000000f00 */
[C---:B------:R-:W-:Y:S08]  /*a1f0*/  HMMA.16816.F32 R40, R148.reuse, R42, R136 ;  /* 0x0000002a9428723c */ /* 0x040ff00000001888 */
[C---:B------:R-:W-:Y:S08]  /*a200*/  HMMA.16816.F32 R128, R148.reuse, R156, R8 ;  /* 0x0000009c9480723c */ /* 0x040ff00000001808 */
[C---:B------:R-:W-:Y:S08]  /*a210*/  HMMA.16816.F32 R124, R148.reuse, R158, R12 ;  /* 0x0000009e947c723c */ /* 0x040ff0000000180c */
[C---:B------:R-:W-:Y:S08]  /*a220*/  HMMA.16816.F32 R64, R148.reuse, R66, R4 ;  /* 0x000000429440723c */ /* 0x040ff00000001804 */
[C---:B------:R-:W-:Y:S08]  /*a230*/  HMMA.16816.F32 R88, R148.reuse, R90, R24 ;  /* 0x0000005a9458723c */ /* 0x040ff00000001818 */
[----:B------:R-:W-:-:S15]  /*a240*/  HMMA.16816.F32 R116, R148, R118, R144 ;  /* 0x000000769474723c */ /* 0x000fde0000001890 */
[----:B------:R-:W-:-:S05]  /*a250*/  NOP ;  /* 0x0000000000007918 */ /* 0x000fca0000000000 */
.L_x_1901:
[----:B------:R-:W-:-:S13]  /*a260*/  ISETP.GE.AND P2, PT, R207, RZ, PT ;  /* 0x000000ffcf00720c */ /* 0x000fda0003f46270 */
[----:B------:R-:W-:Y:S05]  /*a270*/  @!P2 BRA `(.L_x_1907) ;  /* 0x0000003c0020a947 */ /* 0x000fea0003800000 */
[----:B------:R-:W1:Y:S01]  /*a280*/  S2UR UR5, SR_CgaCtaId ;  /* 0x00000000000579c3 */ /* 0x000e620000008800 */
[----:B------:R-:W-:Y:S01]  /*a290*/  UISETP.NE.U32.AND UP0, UPT, UR8, URZ, UPT ;  /* 0x000000ff0800728c */ /* 0x000fe2000bf05070 */
[----:B------:R-:W-:Y:S01]  /*a2a0*/  MOV R184, 0x20 ;  /* 0x0000002000b87802 */ /* 0x000fe20000000f00 */
[----:B------:R-:W-:Y:S01]  /*a2b0*/  IMAD.MOV.U32 R135, RZ, RZ, R132 ;  /* 0x000000ffff877224 */ /* 0x000fe200078e0084 */
[C---:B------:R-:W-:Y:S01]  /*a2c0*/  SHF.L.U32 R208, R207.reuse, 0x6, RZ ;  /* 0x00000006cfd07819 */ /* 0x040fe200000006ff */
[----:B------:R-:W-:Y:S01]  /*a2d0*/  UISETP.NE.AND.EX UP0, UPT, UR9, URZ, UPT, UP0 ;  /* 0x000000ff0900728c */ /* 0x000fe2000bf05300 */
[----:B------:R-:W-:Y:S01]  /*a2e0*/  SEL R184, R184, 0xffffffe0, !P1 ;  /* 0xffffffe0b8b87807 */ /* 0x000fe20004800000 */
[----:B------:R-:W-:Y:S01]  /*a2f0*/  IMAD.MOV.U32 R0, RZ, RZ, R133 ;  /* 0x000000ffff007224 */ /* 0x000fe200078e0085 */
[C---:B------:R-:W-:Y:S01]  /*a300*/  LOP3.LUT R206, R208.reuse, 0x20, R169, 0xfe, !PT ;  /* 0x00000020d0ce7812 */ /* 0x040fe200078efea9 */
[----:B------:R-:W-:Y:S01]  /*a310*/  VIADD R207, R207, 0x1 ;  /* 0x00000001cfcf7836 */ /* 0x000fe20000000000 */
[C---:B------:R-:W-:Y:S01]  /*a320*/  IADD3 R201, PT, PT, R189.reuse, 0xc040, RZ ;  /* 0x0000c040bdc97810 */ /* 0x040fe20007ffe0ff */
[----:B------:R-:W-:Y:S01]  /*a330*/  VIADD R202, R189, 0xc000 ;  /* 0x0000c000bdca7836 */ /* 0x000fe20000000000 */
[----:B------:R-:W-:Y:S01]  /*a340*/  PLOP3.LUT P4, PT, PT, PT, UP0, 0x80, 0x8 ;  /* 0x000000000008781c */ /* 0x000fe20003f8f008 */
[----:B------:R-:W-:Y:S01]  /*a350*/  IMAD.MOV.U32 R203, RZ, RZ, RZ ;  /* 0x000000ffffcb7224 */ /* 0x000fe200078e00ff */
[----:B------:R-:W-:Y:S01]  /*a360*/  IADD3 R208, PT, PT, R208, 0x40, RZ ;  /* 0x00000040d0d07810 */ /* 0x000fe20007ffe0ff */
[----:B------:R-:W-:Y:S01]  /*a370*/  IMAD.IADD R184, R184, 0x1, R189 ;  /* 0x00000001b8b87824 */ /* 0x000fe200078e02bd */
[----:B------:R-:W-:Y:S01]  /*a380*/  UMOV UR11, 0x400 ;  /* 0x00000400000b7882 */ /* 0x000fe20000000000 */
[----:B------:R-:W2:Y:S01]  /*a390*/  LDCU UR10, c[0x0][0x440] ;  /* 0x00008800ff0a77ac */ /* 0x000ea20008000800 */
[----:B------:R-:W3:Y:S01]  /*a3a0*/  LDCU UR4, c[0x0][0x45c] ;  /* 0x00008b80ff0477ac */ /* 0x000ee20008000800 */
[----:B------:R-:W4:Y:S01]  /*a3b0*/  LDCU.64 UR6, c[0x0][0x3a0] ;  /* 0x00007400ff0677ac */ /* 0x000f220008000a00 */
[----:B------:R-:W2:Y:S01]  /*a3c0*/  LDCU.64 UR8, c[0x0][0x3a8] ;  /* 0x00007500ff0877ac */ /* 0x000ea20008000a00 */
[----:B-1----:R-:W-:-:S12]  /*a3d0*/  ULEA UR5, UR5, UR11, 0x18 ;  /* 0x0000000b05057291 */ /* 0x002fd8000f8ec0ff */
.L_x_1911:
[----:B------:R-:W-:Y:S01]  /*a3e0*/  @!P4 IADD3 R11, P0, PT, RZ, -R203, RZ ;  /* 0x800000cbff0bc210 */ /* 0x000fe20007f1e0ff */
[----:B------:R-:W1:Y:S01]  /*a3f0*/  S2R R188, SR_TID.X ;  /* 0x0000000000bc7919 */ /* 0x000e620000002100 */
[----:B------:R-:W5:Y:S01]  /*a400*/  @!P4 LDC R172, c[0x0][0x3c0] ;  /* 0x0000f000ffaccb82 */ /* 0x000f620000000800 */
[----:B------:R-:W-:Y:S07]  /*a410*/  DEPBAR.LE SB0, 0x0 ;  /* 0x000080000000791a */ /* 0x000fee0000000000 */
[----:B------:R-:W2:Y:S08]  /*a420*/  LDC R175, c[0x0][0x3c4] ;  /* 0x0000f100ffaf7b82 */ /* 0x000eb00000000800 */
[----:B------:R-:W-:Y:S01]  /*a430*/  BAR.SYNC.DEFER_BLOCKING 0x0 ;  /* 0x0000000000007b1d */ /* 0x000fe20000010000 */
[----:B------:R-:W-:Y:S01]  /*a440*/  IMAD.MOV.U32 R8, RZ, RZ, R198 ;  /* 0x000000ffff087224 */ /* 0x000fe200078e00c6 */
[C---:B-1----:R-:W-:Y:S01]  /*a450*/  LOP3.LUT R213, R188.reuse, 0x38, RZ, 0xc0, !PT ;  /* 0x00000038bcd57812 */ /* 0x042fe200078ec0ff */
[C---:B------:R-:W-:Y:S01]  /*a460*/  IMAD.SHL.U32 R4, R188.reuse, 0x8, RZ ;  /* 0x00000008bc047824 */ /* 0x040fe200078e00ff */
[----:B------:R-:W-:Y:S01]  /*a470*/  SHF.R.U32.HI R190, RZ, 0x1, R188 ;  /* 0x00000001ffbe7819 */ /* 0x000fe200000116bc */
[C---:B------:R-:W-:Y:S02]  /*a480*/  IMAD.SHL.U32 R5, R188.reuse, 0x40, RZ ;  /* 0x00000040bc057824 */ /* 0x040fe400078e00ff */
[----:B------:R-:W-:Y:S01]  /*a490*/  IMAD.SHL.U32 R6, R188, 0x20, RZ ;  /* 0x00000020bc067824 */ /* 0x000fe200078e00ff */
[--C-:B------:R-:W-:Y:S02]  /*a4a0*/  LOP3.LUT R213, R213, 0x1f8, R4.reuse, 0x78, !PT ;  /* 0x000001f8d5d57812 */ /* 0x100fe400078e7804 */
[----:B------:R-:W-:Y:S02]  /*a4b0*/  LOP3.LUT R186, R4, 0x38, RZ, 0xc0, !PT ;  /* 0x0000003804ba7812 */ /* 0x000fe400078ec0ff */
[----:B------:R-:W-:Y:S01]  /*a4c0*/  LOP3.LUT R213, R213, 0x1e00, R4, 0xf8, !PT ;  /* 0x00001e00d5d57812 */ /* 0x000fe200078ef804 */
[----:B-----5:R-:W-:Y:S01]  /*a4d0*/  @!P4 IMAD.SHL.U32 R4, R172, 0x40, RZ ;  /* 0x00000040ac04c824 */ /* 0x020fe200078e00ff */
[----:B------:R-:W-:Y:S02]  /*a4e0*/  LOP3.LUT R9, R186, 0x1c0, R5, 0xf8, !PT ;  /* 0x000001c0ba097812 */ /* 0x000fe400078ef805 */
[----:B------:R-:W-:Y:S01]  /*a4f0*/  LOP3.LUT R187, R6, 0x7c00, RZ, 0xc0, !PT ;  /* 0x00007c0006bb7812 */ /* 0x000fe200078ec0ff */
[----:B------:R-:W-:Y:S01]  /*a500*/  @!P4 IMAD.X R4, RZ, RZ, ~R4, P0 ;  /* 0x000000ffff04c224 */ /* 0x000fe200000e0e04 */
[----:B------:R-:W-:Y:S01]  /*a510*/  LOP3.LUT R194, R5, 0x400, RZ, 0xc0, !PT ;  /* 0x0000040005c27812 */ /* 0x000fe200078ec0ff */
[----:B------:R-:W-:Y:S01]  /*a520*/  IMAD.MOV.U32 R6, RZ, RZ, R199 ;  /* 0x000000ffff067224 */ /* 0x000fe200078e00c7 */
[----:B------:R-:W-:Y:S02]  /*a530*/  LOP3.LUT R7, R9, 0x8, R188, 0x78, !PT ;  /* 0x0000000809077812 */ /* 0x000fe400078e78bc */
[----:B------:R-:W-:Y:S02]  /*a540*/  @!P4 SHF.R.S64 R11, R11, 0x1f, R4 ;  /* 0x0000001f0b0bc819 */ /* 0x000fe40000001004 */
[----:B------:R-:W-:Y:S01]  /*a550*/  LOP3.LUT R2, R190, 0x8, RZ, 0xc0, !PT ;  /* 0x00000008be027812 */ /* 0x000fe200078ec0ff */
[----:B------:R-:W-:Y:S01]  /*a560*/  IMAD R194, R7, 0x2, R194 ;  /* 0x0000000207c27824 */ /* 0x000fe200078e02c2 */
[----:B------:R-:W-:Y:S02]  /*a570*/  LOP3.LUT R5, R187, 0x200, R5, 0xf8, !PT ;  /* 0x00000200bb057812 */ /* 0x000fe400078ef805 */
[----:B------:R-:W-:Y:S02]  /*a580*/  @!P4 IADD3 R198, P0, PT, R198, R11, RZ ;  /* 0x0000000bc6c6c210 */ /* 0x000fe40007f1e0ff */
[C---:B------:R-:W-:Y:S02]  /*a590*/  LOP3.LUT R212, R186.reuse, 0x40, RZ, 0xfc, !PT ;  /* 0x00000040bad47812 */ /* 0x040fe400078efcff */
[----:B------:R-:W-:Y:S02]  /*a5a0*/  LOP3.LUT R210, R186, 0x80, RZ, 0xfc, !PT ;  /* 0x00000080bad27812 */ /* 0x000fe400078efcff */
[----:B------:R-:W-:Y:S02]  /*a5b0*/  LOP3.LUT R2, R5, R9, R2, 0xf6, !PT ;  /* 0x0000000905027212 */ /* 0x000fe400078ef602 */
[----:B------:R-:W-:Y:S02]  /*a5c0*/  @!P4 LEA.HI.X.SX32 R199, R4, R199, 0x1, P0 ;  /* 0x000000c704c7c211 */ /* 0x000fe400000f0eff */
[----:B--2---:R-:W-:Y:S02]  /*a5d0*/  ISETP.GE.AND P3, PT, R186, UR10, PT ;  /* 0x0000000aba007c0c */ /* 0x004fe4000bf66270 */
[----:B------:R-:W-:Y:S02]  /*a5e0*/  ISETP.GE.AND P2, PT, R212, UR10, PT ;  /* 0x0000000ad4007c0c */ /* 0x000fe4000bf46270 */
[----:B------:R-:W-:Y:S02]  /*a5f0*/  ISETP.GE.AND P1, PT, R210, UR10, PT ;  /* 0x0000000ad2007c0c */ /* 0x000fe4000bf26270 */
[----:B------:R-:W-:Y:S01]  /*a600*/  LEA R213, R213, UR5, 0x1 ;  /* 0x00000005d5d57c11 */ /* 0x000fe2000f8e08ff */
[----:B------:R-:W-:Y:S10]  /*a610*/  @!P4 BRA `(.L_x_1908) ;  /* 0x0000000000f4c947 */ /* 0x000ff40003800000 */
[----:B------:R-:W-:Y:S01]  /*a620*/  VIADD R10, R208, 0xffffffc0 ;  /* 0xffffffc0d00a7836 */ /* 0x000fe20000000000 */
[----:B------:R-:W1:Y:S04]  /*a630*/  LDC R5, c[0x0][0x4f0] ;  /* 0x00013c00ff057b82 */ /* 0x000e680000000800 */
[----:B------:R-:W-:Y:S04]  /*a640*/  IABS R9, R10 ;  /* 0x0000000a00097213 */ /* 0x000fe80000000000 */
[----:B------:R-:W2:Y:S01]  /*a650*/  LDC.64 R172, c[0x0][0x3c0] ;  /* 0x0000f000ffac7b82 */ /* 0x000ea20000000a00 */
[-C--:B-1----:R-:W-:Y:S02]  /*a660*/  IABS R7, R5.reuse ;  /* 0x0000000500077213 */ /* 0x082fe40000000000 */
[----:B------:R-:W-:Y:S02]  /*a670*/  LOP3.LUT R10, R10, R5, RZ, 0x3c, !PT ;  /* 0x000000050a0a7212 */ /* 0x000fe400078e3cff */
[----:B------:R-:W1:Y:S10]  /*a680*/  I2F.RP R11, R7 ;  /* 0x00000007000b7306 */ /* 0x000e740000209400 */
[----:B-1----:R-:W1:Y:S02]  /*a690*/  MUFU.RCP R4, R11 ;  /* 0x0000000b00047308 */ /* 0x002e640000001000 */
[----:B-1----:R-:W-:Y:S01]  /*a6a0*/  VIADD R12, R4, 0xffffffe ;  /* 0x0ffffffe040c7836 */ /* 0x002fe20000000000 */
[----:B------:R-:W-:Y:S07]  /*a6b0*/  IABS R11, R208 ;  /* 0x000000d0000b7213 */ /* 0x000fee0000000000 */
[----:B------:R-:W1:Y:S02]  /*a6c0*/  F2I.FTZ.U32.TRUNC.NTZ R13, R12 ;  /* 0x0000000c000d7305 */ /* 0x000e64000021f000 */
[--C-:B-1----:R-:W-:Y:S01]  /*a6d0*/  IMAD.MOV R4, RZ, RZ, -R13.reuse ;  /* 0x000000ffff047224 */ /* 0x102fe200078e0a0d */
[----:B------:R-:W-:Y:S03]  /*a6e0*/  MOV R12, RZ ;  /* 0x000000ff000c7202 */ /* 0x000fe60000000f00 */
[----:B------:R-:W-:Y:S04]  /*a6f0*/  IMAD R4, R4, R7, RZ ;  /* 0x0000000704047224 */ /* 0x000fe800078e02ff */
[----:B------:R-:W-:Y:S06]  /*a700*/  IMAD.HI.U32 R4, R13, R4, R12 ;  /* 0x000000040d047227 */ /* 0x000fec00078e000c */
        /* <DEDUP_REMOVED lines=29> */
[----:B------:R-:W5:Y:S01]  /*a8e0*/  LDG.E R7, desc[UR16][R16.64] ;  /* 0x0000001010077981 */ /* 0x000f62000c1e1900 */
[----:B------:R-:W-:Y:S01]  /*a8f0*/  LEA.HI.X.SX32 R15, R9, R205, 0x2, P0 ;  /* 0x000000cd090f7211 */ /* 0x000fe200000f16ff */
[----:B------:R-:W-:Y:S04]  /*a900*/  IMAD R5, R10, R5, -0x40 ;  /* 0xffffffc00a057424 */ /* 0x000fe800078e0205 */
[-C--:B--2---:R-:W-:Y:S01]  /*a910*/  IMAD.WIDE.U32 R12, R5, R172.reuse, RZ ;  /* 0x000000ac050c7225 */ /* 0x084fe200078e00ff */
[----:B------:R-:W5:Y:S02]  /*a920*/  LDG.E R4, desc[UR16][R14.64] ;  /* 0x000000100e047981 */ /* 0x000f64000c1e1900 */
[----:B------:R-:W-:Y:S05]  /*a930*/  SHF.R.S32.HI R9, RZ, 0x1f, R5 ;  /* 0x0000001fff097819 */ /* 0x000fea0000011405 */
        /* <DEDUP_REMOVED lines=11> */
.L_x_1908:
        /* <DEDUP_REMOVED lines=19> */
[C---:B------:R-:W-:Y:S01]  /*ab20*/  IMAD.X R173, R174.reuse, 0x1, R179, P5 ;  /* 0x00000001aead7824 */ /* 0x040fe200028e06b3 */
        /* <DEDUP_REMOVED lines=58> */
[----:B------:R-:W5:Y:S04]  /*aed0*/  LDSM.16.M88.4 R140, [R194+UR5+0x6000] ;  /* 0x00600005c28c783b */ /* 0x000f680008000200 */
[----:B------:R-:W3:Y:S04]  /*aee0*/  LDSM.16.M88.4 R144, [R194+UR5+0x6800] ;  /* 0x00680005c290783b */ /* 0x000ee80008000200 */
[----:B------:R-:W4:Y:S04]  /*aef0*/  LDSM.16.M88.4 R148, [R194+UR5+0x7000] ;  /* 0x00700005c294783b */ /* 0x000f280008000200 */
[----:B------:R-:W0:Y:S04]  /*af00*/  LDGDEPBAR ;  /* 0x00000000000079af */ /* 0x000e280000000000 */
[----:B------:R-:W4:Y:S04]  /*af10*/  LDSM.16.M88.4 R152, [R194+UR5+0x7800] ;  /* 0x00780005c298783b */ /* 0x000f280008000200 */
[----:B------:R-:W-:Y:S04]  /*af20*/  LDSM.16.M88.4 R156, [R193] ;  /* 0x00000000c19c783b */ /* 0x000fe80000000200 */
[----:B------:R-:W4:Y:S04]  /*af30*/  LDSM.16.M88.4 R160, [R133+0x6000] ;  /* 0x0060000085a0783b */ /* 0x000f280000000200 */
[----:B------:R-:W4:Y:S04]  /*af40*/  LDSM.16.M88.4 R164, [R133+0x6800] ;  /* 0x0068000085a4783b */ /* 0x000f280000000200 */
[----:B-1----:R-:W-:Y:S04]  /*af50*/  LDSM.16.M88.4 R172, [R133+0x8000] ;  /* 0x0080000085ac783b */ /* 0x002fe80000000200 */
[----:B--2---:R-:W-:Y:S01]  /*af60*/  LDSM.16.M88.4 R180, [R194+UR5+0xa000] ;  /* 0x00a00005c2b4783b */ /* 0x004fe20008000200 */
[C---:B-----5:R-:W-:Y:S08]  /*af70*/  HMMA.16816.F32 R4, R136.reuse, R140, RZ ;  /* 0x0000008c8804723c */ /* 0x060ff000000018ff */
[C---:B------:R-:W-:Y:S01]  /*af80*/  HMMA.16816.F32 R8, R136.reuse, R142, RZ ;  /* 0x0000008e8808723c */ /* 0x040fe200000018ff */
[----:B------:R-:W1:Y:S07]  /*af90*/  LDSM.16.M88.4 R140, [R133+0x7000] ;  /* 0x00700000858c783b */ /* 0x000e6e0000000200 */
[C---:B---3--:R-:W-:Y:S01]  /*afa0*/  HMMA.16816.F32 R12, R136.reuse, R144, RZ ;  /* 0x00000090880c723c */ /* 0x048fe200000018ff */
[----:B------:R-:W-:Y:S05]  /*afb0*/  SEL R145, R2, 0xffffffc0, !P0 ;  /* 0xffffffc002917807 */ /* 0x000fea0004000000 */
[----:B------:R-:W-:Y:S02]  /*afc0*/  IMAD.IADD R192, R145, 0x1, R176 ;  /* 0x0000000191c07824 */ /* 0x000fe400078e02b0 */
[C---:B------:R-:W-:Y:S01]  /*afd0*/  HMMA.16816.F32 R16, R136.reuse, R146, RZ ;  /* 0x000000928810723c */ /* 0x040fe200000018ff */
[----:B------:R-:W-:Y:S02]  /*afe0*/  IMAD.IADD R134, R134, 0x1, R145 ;  /* 0x0000000186867824 */ /* 0x000fe400078e0291 */
[----:B------:R-:W-:Y:S01]  /*aff0*/  LDSM.16.M88.4 R144, [R192] ;  /* 0x00000000c090783b */ /* 0x000fe20000000200 */
[C---:B------:R-:W-:Y:S02]  /*b000*/  IMAD.IADD R132, R191.reuse, 0x1, R192 ;  /* 0x00000001bf847824 */ /* 0x040fe400078e02c0 */
[----:B------:R-:W-:Y:S02]  /*b010*/  IMAD.IADD R2, R191, 0x1, R134 ;  /* 0x00000001bf027824 */ /* 0x000fe400078e0286 */
[C---:B----4-:R-:W-:Y:S03]  /*b020*/  HMMA.16816.F32 R20, R136.reuse, R148, RZ ;  /* 0x000000948814723c */ /* 0x050fe600000018ff */
[----:B------:R-:W-:Y:S05]  /*b030*/  LDSM.16.M88.4 R168, [R2+0x6000] ;  /* 0x0060000002a8783b */ /* 0x000fea0000000200 */
        /* <DEDUP_REMOVED lines=218> */
.L_x_1910:
        /* <DEDUP_REMOVED lines=69> */
.L_x_1909:
[C---:B------:R-:W-:Y:S01]  /*c230*/  IADD3 R2, PT, PT, R206.reuse, -0x1f, RZ ;  /* 0xffffffe1ce027810 */ /* 0x040fe20007ffe0ff */
[----:B------:R-:W-:Y:S01]  /*c240*/  LDSM.16.MT88.4 R140, [R184+0xc000] ;  /* 0x00c00000b88c783b */ /* 0x000fe20000004200 */
[----:B-1----:R-:W-:Y:S02]  /*c250*/  I2FP.F32.U32 R132, R206 ;  /* 0x000000ce00847245 */ /* 0x002fe40000201000 */
[----:B------:R-:W-:Y:S02]  /*c260*/  I2FP.F32.U32 R2, R2 ;  /* 0x0000000200027245 */ /* 0x000fe40000201000 */
[C---:B------:R-:W-:Y:S01]  /*c270*/  IADD3 R133, PT, PT, R206.reuse, -0x18, RZ ;  /* 0xffffffe8ce857810 */ /* 0x040fe20007ffe0ff */
[CC--:B------:R-:W-:Y:S01]  /*c280*/  FFMA.FTZ R20, R3.reuse, R132.reuse, R20 ;  /* 0x0000008403147223 */ /* 0x0c0fe20000010014 */
[C---:B------:R-:W-:Y:S01]  /*c290*/  FFMA.FTZ R22, R3.reuse, R132, R22 ;  /* 0x0000008403167223 */ /* 0x040fe20000010016 */
[CC--:B------:R-:W-:Y:S01]  /*c2a0*/  FFMA.FTZ R5, R3.reuse, R2.reuse, R5 ;  /* 0x0000000203057223 */ /* 0x0c0fe20000010005 */
[C---:B------:R-:W-:Y:S01]  /*c2b0*/  FFMA.FTZ R7, R3.reuse, R2, R7 ;  /* 0x0000000203077223 */ /* 0x040fe20000010007 */
[C---:B------:R-:W-:Y:S01]  /*c2c0*/  IADD3 R2, PT, PT, R206.reuse, -0xf, RZ ;  /* 0xfffffff1ce027810 */ /* 0x040fe20007ffe0ff */
[----:B------:R-:W-:Y:S01]  /*c2d0*/  LDSM.16.MT88.4 R148, [R189+0xe800] ;  /* 0x00e80000bd94783b */ /* 0x000fe20000004200 */
[C---:B------:R-:W-:Y:S02]  /*c2e0*/  IADD3 R132, PT, PT, R206.reuse, -0x17, RZ ;  /* 0xffffffe9ce847810 */ /* 0x040fe40007ffe0ff */
[----:B------:R-:W-:Y:S02]  /*c2f0*/  I2FP.F32.U32 R2, R2 ;  /* 0x0000000200027245 */ /* 0x000fe40000201000 */
[C---:B------:R-:W-:Y:S02]  /*c300*/  IADD3 R137, PT, PT, R206.reuse, -0x20, RZ ;  /* 0xffffffe0ce897810 */ /* 0x040fe40007ffe0ff */
[----:B------:R-:W-:Y:S01]  /*c310*/  I2FP.F32.U32 R133, R133 ;  /* 0x0000008500857245 */ /* 0x000fe20000201000 */
[C---:B------:R-:W-:Y:S01]  /*c320*/  FFMA.FTZ R13, R3.reuse, R2, R13 ;  /* 0x00000002030d7223 */ /* 0x040fe2000001000d */
[----:B------:R-:W-:Y:S01]  /*c330*/  I2FP.F32.U32 R132, R132 ;  /* 0x0000008400847245 */ /* 0x000fe20000201000 */
[C---:B------:R-:W-:Y:S01]  /*c340*/  FFMA.FTZ R15, R3.reuse, R2, R15 ;  /* 0x00000002030f7223 */ /* 0x040fe2000001000f */
[----:B------:R-:W-:Y:S01]  /*c350*/  I2FP.F32.U32 R137, R137 ;  /* 0x0000008900897245 */ /* 0x000fe20000201000 */
[CC--:B------:R-:W-:Y:S01]  /*c360*/  FFMA.FTZ R8, R3.reuse, R133.reuse, R8 ;  /* 0x0000008503087223 */ /* 0x0c0fe20000010008 */
[C---:B------:R-:W-:Y:S01]  /*c370*/  IADD3 R2, PT, PT, R206.reuse, 0x1, RZ ;  /* 0x00000001ce027810 */ /* 0x040fe20007ffe0ff */
[C---:B------:R-:W-:Y:S01]  /*c380*/  FFMA.FTZ R10, R3.reuse, R133, R10 ;  /* 0x00000085030a7223 */ /* 0x040fe2000001000a */
[CC--:B------:R-:W-:Y:S01]  /*c390*/  FFMA.FTZ R9, R3.reuse, R132.reuse, R9 ;  /* 0x0000008403097223 */ /* 0x0c0fe20000010009 */
[C---:B------:R-:W-:Y:S01]  /*c3a0*/  FFMA.FTZ R11, R3.reuse, R132, R11 ;  /* 0x00000084030b7223 */ /* 0x040fe2000001000b */
[CC--:B------:R-:W-:Y:S01]  /*c3b0*/  FFMA.FTZ R4, R3.reuse, R137.reuse, R4 ;  /* 0x0000008903047223 */ /* 0x0c0fe20000010004 */
[C---:B------:R-:W-:Y:S01]  /*c3c0*/  FFMA.FTZ R6, R3.reuse, R137, R6 ;  /* 0x0000008903067223 */ /* 0x040fe20000010006 */
[----:B------:R-:W-:Y:S01]  /*c3d0*/  I2FP.F32.U32 R2, R2 ;  /* 0x0000000200027245 */ /* 0x000fe20000201000 */
[----:B------:R-:W-:Y:S01]  /*c3e0*/  LDSM.16.MT88.4 R152, [R184+0xe800] ;  /* 0x00e80000b898783b */ /* 0x000fe20000004200 */
[C---:B------:R-:W-:Y:S02]  /*c3f0*/  IADD3 R137, PT, PT, R206.reuse, -0x10, RZ ;  /* 0xfffffff0ce897810 */ /* 0x040fe40007ffe0ff */
[C---:B------:R-:W-:Y:S01]  /*c400*/  IADD3 R133, PT, PT, R206.reuse, -0x8, RZ ;  /* 0xfffffff8ce857810 */ /* 0x040fe20007ffe0ff */
[CC--:B------:R-:W-:Y:S01]  /*c410*/  FFMA.FTZ R21, R3.reuse, R2.reuse, R21 ;  /* 0x0000000203157223 */ /* 0x0c0fe20000010015 */
[----:B------:R-:W-:Y:S01]  /*c420*/  IADD3 R132, PT, PT, R206, -0x7, RZ ;  /* 0xfffffff9ce847810 */ /* 0x000fe20007ffe0ff */
[C---:B------:R-:W-:Y:S01]  /*c430*/  FFMA.FTZ R23, R3.reuse, R2, R23 ;  /* 0x0000000203177223 */ /* 0x040fe20000010017 */
[----:B------:R-:W-:Y:S02]  /*c440*/  I2FP.F32.U32 R137, R137 ;  /* 0x0000008900897245 */ /* 0x000fe40000201000 */
[----:B------:R-:W-:Y:S02]  /*c450*/  I2FP.F32.U32 R133, R133 ;  /* 0x0000008500857245 */ /* 0x000fe40000201000 */
[----:B------:R-:W-:Y:S01]  /*c460*/  I2FP.F32.U32 R132, R132 ;  /* 0x0000008400847245 */ /* 0x000fe20000201000 */
[C---:B------:R-:W-:Y:S01]  /*c470*/  FFMA.FTZ R12, R3.reuse, R137, R12 ;  /* 0x00000089030c7223 */ /* 0x040fe2000001000c */
[----:B------:R-:W-:Y:S01]  /*c480*/  FMNMX3.FTZ R2, R0, R4, R5, !PT ;  /* 0x0000000400027276 */ /* 0x000fe20007810005 */
[CC--:B------:R-:W-:Y:S01]  /*c490*/  FFMA.FTZ R16, R3.reuse, R133.reuse, R16 ;  /* 0x0000008503107223 */ /* 0x0c0fe20000010010 */
[C---:B------:R-:W-:Y:S01]  /*c4a0*/  FFMA.FTZ R18, R3.reuse, R133, R18 ;  /* 0x0000008503127223 */ /* 0x040fe20000010012 */
[CC--:B------:R-:W-:Y:S01]  /*c4b0*/  FFMA.FTZ R17, R3.reuse, R132.reuse, R17 ;  /* 0x0000008403117223 */ /* 0x0c0fe20000010011 */
[C---:B------:R-:W-:Y:S01]  /*c4c0*/  FFMA.FTZ R19, R3.reuse, R132, R19 ;  /* 0x0000008403137223 */ /* 0x040fe20000010013 */
[----:B------:R-:W-:Y:S01]  /*c4d0*/  FMNMX3.FTZ R134, R2, R8, R9, !PT ;  /* 0x0000000802867276 */ /* 0x000fe20007810009 */
[----:B------:R-:W-:Y:S01]  /*c4e0*/  FFMA.FTZ R14, R3, R137, R14 ;  /* 0x00000089030e7223 */ /* 0x000fe2000001000e */
[C---:B------:R-:W-:Y:S02]  /*c4f0*/  IADD3 R132, PT, PT, R206.reuse, 0x9, RZ ;  /* 0x00000009ce847810 */ /* 0x040fe40007ffe0ff */
[C---:B------:R-:W-:Y:S02]  /*c500*/  IADD3 R133, PT, PT, R206.reuse, 0x10, RZ ;  /* 0x00000010ce857810 */ /* 0x040fe40007ffe0ff */
[----:B------:R-:W-:Y:S02]  /*c510*/  FMNMX3.FTZ R136, R135, R6, R7, !PT ;  /* 0x0000000687887276 */ /* 0x000fe40007810007 */
[----:B------:R-:W-:Y:S02]  /*c520*/  IADD3 R137, PT, PT, R206, 0x8, RZ ;  /* 0x00000008ce897810 */ /* 0x000fe40007ffe0ff */
[----:B------:R-:W-:Y:S02]  /*c530*/  I2FP.F32.U32 R132, R132 ;  /* 0x0000008400847245 */ /* 0x000fe40000201000 */
[----:B------:R-:W-:Y:S02]  /*c540*/  I2FP.F32.U32 R133, R133 ;  /* 0x0000008500857245 */ /* 0x000fe40000201000 */
[----:B------:R-:W-:Y:S01]  /*c550*/  FMNMX3.FTZ R134, R134, R12, R13, !PT ;  /* 0x0000000c86867276 */ /* 0x000fe2000781000d */
[C---:B------:R-:W-:Y:S01]  /*c560*/  FFMA.FTZ R25, R3.reuse, R132, R25 ;  /* 0x0000008403197223 */ /* 0x040fe20000010019 */
[----:B------:R-:W-:Y:S01]  /*c570*/  FMNMX3.FTZ R136, R136, R10, R11, !PT ;  /* 0x0000000a88887276 */ /* 0x000fe2000781000b */
[C---:B------:R-:W-:Y:S01]  /*c580*/  FFMA.FTZ R27, R3.reuse, R132, R27 ;  /* 0x00000084031b7223 */ /* 0x040fe2000001001b */
[----:B------:R-:W-:Y:S01]  /*c590*/  I2FP.F32.U32 R137, R137 ;  /* 0x0000008900897245 */ /* 0x000fe20000201000 */
[CC--:B------:R-:W-:Y:S01]  /*c5a0*/  FFMA.FTZ R28, R3.reuse, R133.reuse, R28 ;  /* 0x00000085031c7223 */ /* 0x0c0fe2000001001c */
[----:B------:R-:W-:Y:S01]  /*c5b0*/  IADD3 R2, PT, PT, R206, 0x11, RZ ;  /* 0x00000011ce027810 */ /* 0x000fe20007ffe0ff */
[C---:B------:R-:W-:Y:S01]  /*c5c0*/  FFMA.FTZ R30, R3.reuse, R133, R30 ;  /* 0x00000085031e7223 */ /* 0x040fe2000001001e */
[----:B------:R-:W-:Y:S01]  /*c5d0*/  FMNMX3.FTZ R134, R134, R16, R17, !PT ;  /* 0x0000001086867276 */ /* 0x000fe20007810011 */
[CC--:B------:R-:W-:Y:S01]  /*c5e0*/  FFMA.FTZ R24, R3.reuse, R137.reuse, R24 ;  /* 0x0000008903187223 */ /* 0x0c0fe20000010018 */
[----:B------:R-:W-:Y:S01]  /*c5f0*/  FMNMX3.FTZ R136, R136, R14, R15, !PT ;  /* 0x0000000e88887276 */ /* 0x000fe2000781000f */
[C---:B------:R-:W-:Y:S01]  /*c600*/  FFMA.FTZ R26, R3.reuse, R137, R26 ;  /* 0x00000089031a7223 */ /* 0x040fe2000001001a */
[----:B------:R-:W-:Y:S02]  /*c610*/  I2FP.F32.U32 R2, R2 ;  /* 0x0000000200027245 */ /* 0x000fe40000201000 */
[C---:B------:R-:W-:Y:S02]  /*c620*/  IADD3 R132, PT, PT, R206.reuse, 0x19, RZ ;  /* 0x00000019ce847810 */ /* 0x040fe40007ffe0ff */
[----:B------:R-:W-:Y:S01]  /*c630*/  IADD3 R133, PT, PT, R206, 0x18, RZ ;  /* 0x00000018ce857810 */ /* 0x000fe20007ffe0ff */
[C---:B------:R-:W-:Y:S01]  /*c640*/  FFMA.FTZ R29, R3.reuse, R2, R29 ;  /* 0x00000002031d7223 */ /* 0x040fe2000001001d */
[----:B------:R-:W-:Y:S01]  /*c650*/  FMNMX3.FTZ R134, R134, R20, R21, !PT ;  /* 0x0000001486867276 */ /* 0x000fe20007810015 */
[C---:B------:R-:W-:Y:S01]  /*c660*/  FFMA.FTZ R31, R3.reuse, R2, R31 ;  /* 0x00000002031f7223 */ /* 0x040fe2000001001f */
[----:B------:R-:W-:Y:S02]  /*c670*/  FMNMX3.FTZ R136, R136, R18, R19, !PT ;  /* 0x0000001288887276 */ /* 0x000fe40007810013 */
[----:B------:R-:W-:Y:S02]  /*c680*/  I2FP.F32.U32 R132, R132 ;  /* 0x0000008400847245 */ /* 0x000fe40000201000 */
[----:B------:R-:W-:Y:S02]  /*c690*/  I2FP.F32.U32 R133, R133 ;  /* 0x0000008500857245 */ /* 0x000fe40000201000 */
[----:B------:R-:W-:Y:S01]  /*c6a0*/  FMNMX3.FTZ R134, R134, R24, R25, !PT ;  /* 0x0000001886867276 */ /* 0x000fe20007810019 */
[C---:B------:R-:W-:Y:S01]  /*c6b0*/  FFMA.FTZ R33, R3.reuse, R132, R33 ;  /* 0x0000008403217223 */ /* 0x040fe20000010021 */
[----:B------:R-:W-:Y:S01]  /*c6c0*/  FMNMX3.FTZ R136, R136, R22, R23, !PT ;  /* 0x0000001688887276 */ /* 0x000fe20007810017 */
[CC--:B------:R-:W-:Y:S01]  /*c6d0*/  FFMA.FTZ R32, R3.reuse, R133.reuse, R32 ;  /* 0x0000008503207223 */ /* 0x0c0fe20000010020 */
[----:B------:R-:W-:Y:S01]  /*c6e0*/  FMNMX3.FTZ R134, R134, R28, R29, !PT ;  /* 0x0000001c86867276 */ /* 0x000fe2000781001d */
[C---:B------:R-:W-:Y:S01]  /*c6f0*/  FFMA.FTZ R35, R3.reuse, R132, R35 ;  /* 0x0000008403237223 */ /* 0x040fe20000010023 */
[----:B------:R-:W-:Y:S01]  /*c700*/  FMNMX3.FTZ R2, R136, R26, R27, !PT ;  /* 0x0000001a88027276 */ /* 0x000fe2000781001b */
[----:B------:R-:W-:Y:S01]  /*c710*/  FFMA.FTZ R34, R3, R133, R34 ;  /* 0x0000008503227223 */ /* 0x000fe20000010022 */
[----:B------:R-:W-:Y:S02]  /*c720*/  FMNMX3.FTZ R138, R134, R32, R33, !PT ;  /* 0x00000020868a7276 */ /* 0x000fe40007810021 */
[----:B------:R-:W-:Y:S02]  /*c730*/  FMNMX3.FTZ R2, R2, R30, R31, !PT ;  /* 0x0000001e02027276 */ /* 0x000fe4000781001f */
[----:B------:R-:W-:Y:S01]  /*c740*/  IADD3 R207, PT, PT, R207, -0x1, RZ ;  /* 0xffffffffcfcf7810 */ /* 0x000fe20007ffe0ff */
[----:B------:R-:W-:Y:S01]  /*c750*/  SHFL.BFLY PT, R133, R138, 0x2, 0x1f ;  /* 0x0c401f008a857f89 */ /* 0x000fe200000e0000 */
[----:B------:R-:W-:Y:S02]  /*c760*/  FMNMX3.FTZ R139, R2, R34, R35, !PT ;  /* 0x00000022028b7276 */ /* 0x000fe40007810023 */
[----:B------:R-:W-:Y:S02]  /*c770*/  IADD3 R208, PT, PT, R208, -0x40, RZ ;  /* 0xffffffc0d0d07810 */ /* 0x000fe40007ffe0ff */
[----:B------:R-:W-:Y:S03]  /*c780*/  IADD3 R206, PT, PT, R206, -0x40, RZ ;  /* 0xffffffc0cece7810 */ /* 0x000fe60007ffe0ff */
        /* <DEDUP_REMOVED lines=8> */
[----:B------:R-:W-:Y:S03]  /*c810*/  FMUL.FTZ R162, R132, UR4 ;  /* 0x0000000484a27c20 */ /* 0x000fe60008410000 */
[C---:B------:R-:W-:Y:S01]  /*c820*/  FSETP.NEU.FTZ.AND P1, PT, R133.reuse, -INF , PT ;  /* 0xff8000008500780b */ /* 0x040fe20003f3d000 */
[C---:B------:R-:W-:Y:S01]  /*c830*/  FMUL.FTZ R164, R133.reuse, UR4 ;  /* 0x0000000485a47c20 */ /* 0x040fe20008410000 */
[----:B------:R-:W-:Y:S04]  /*c840*/  FADD.FTZ R0, -R133, R0 ;  /* 0x0000000085007221 */ /* 0x000fe80000010100 */
[----:B------:R-:W-:Y:S01]  /*c850*/  FSEL R164, R164, RZ, P1 ;  /* 0x000000ffa4a47208 */ /* 0x000fe20000800000 */
[----:B------:R-:W-:Y:S01]  /*c860*/  FMUL.FTZ R2, R0, UR4 ;  /* 0x0000000400027c20 */ /* 0x000fe20008410000 */
[C---:B------:R-:W-:Y:S01]  /*c870*/  FADD.FTZ R0, -R132.reuse, R135 ;  /* 0x0000008784007221 */ /* 0x040fe20000010100 */
[----:B------:R-:W-:Y:S02]  /*c880*/  FSETP.NEU.FTZ.AND P1, PT, R132, -INF , PT ;  /* 0xff8000008400780b */ /* 0x000fe40003f3d000 */
[--C-:B------:R-:W-:Y:S01]  /*c890*/  FFMA.FTZ R163, R4, UR4, -R164.reuse ;  /* 0x0000000404a37c23 */ /* 0x100fe200080108a4 */
[----:B------:R-:W-:Y:S01]  /*c8a0*/  FMUL.FTZ R134, R0, UR4 ;  /* 0x0000000400867c20 */ /* 0x000fe20008410000 */
[----:B------:R-:W-:Y:S01]  /*c8b0*/  FSEL R162, R162, RZ, P1 ;  /* 0x000000ffa2a27208 */ /* 0x000fe20000800000 */
[--C-:B------:R-:W-:Y:S01]  /*c8c0*/  FFMA.FTZ R160, R5, UR4, -R164.reuse ;  /* 0x0000000405a07c23 */ /* 0x100fe200080108a4 */
[--C-:B------:R-:W-:Y:S01]  /*c8d0*/  FFMA.FTZ R158, R8, UR4, -R164.reuse ;  /* 0x00000004089e7c23 */ /* 0x100fe200080108a4 */
[----:B------:R2:W3:Y:S01]  /*c8e0*/  MUFU.EX2 R0, R134 ;  /* 0x0000008600007308 */ /* 0x0004e20000000800 */
[----:B------:R-:W-:Y:S01]  /*c8f0*/  FFMA.FTZ R157, R9, UR4, -R164 ;  /* 0x00000004099d7c23 */ /* 0x000fe200080108a4 */
[--C-:B------:R-:W-:Y:S01]  /*c900*/  FFMA.FTZ R161, R6, UR4, -R162.reuse ;  /* 0x0000000406a17c23 */ /* 0x100fe200080108a2 */
[--C-:B------:R-:W-:Y:S01]  /*c910*/  FFMA.FTZ R159, R7, UR4, -R162.reuse ;  /* 0x00000004079f7c23 */ /* 0x100fe200080108a2 */
[--C-:B------:R-:W-:Y:S01]  /*c920*/  FFMA.FTZ R156, R10, UR4, -R162.reuse ;  /* 0x000000040a9c7c23 */ /* 0x100fe200080108a2 */
[----:B------:R-:W-:Y:S01]  /*c930*/  FFMA.FTZ R135, R11, UR4, -R162 ;  /* 0x000000040b877c23 */ /* 0x000fe200080108a2 */
[--C-:B------:R-:W-:Y:S01]  /*c940*/  FFMA.FTZ R173, R24, UR4, -R164.reuse ;  /* 0x0000000418ad7c23 */ /* 0x100fe200080108a4 */
[----:B------:R-:W-:Y:S03]  /*c950*/  FFMA.FTZ R174, R25, UR4, -R164 ;  /* 0x0000000419ae7c23 */ /* 0x000fe600080108a4 */
[----:B------:R-:W4:Y:S01]  /*c960*/  MUFU.EX2 R2, R2 ;  /* 0x0000000200027308 */ /* 0x000f220000000800 */
[--C-:B------:R-:W-:Y:S01]  /*c970*/  FFMA.FTZ R175, R26, UR4, -R162.reuse ;  /* 0x000000041aaf7c23 */ /* 0x100fe200080108a2 */
[----:B------:R-:W-:Y:S01]  /*c980*/  FFMA.FTZ R176, R27, UR4, -R162 ;  /* 0x000000041bb07c23 */ /* 0x000fe200080108a2 */
[--C-:B------:R-:W-:Y:S01]  /*c990*/  FFMA.FTZ R177, R28, UR4, -R164.reuse ;  /* 0x000000041cb17c23 */ /* 0x100fe200080108a4 */
[--C-:B------:R-:W-:Y:S01]  /*c9a0*/  FFMA.FTZ R178, R29, UR4, -R164.reuse ;  /* 0x000000041db27c23 */ /* 0x100fe200080108a4 */
[----:B------:R-:W-:Y:S01]  /*c9b0*/  FFMA.FTZ R181, R32, UR4, -R164 ;  /* 0x0000000420b57c23 */ /* 0x000fe200080108a4 */
[--C-:B------:R-:W-:Y:S01]  /*c9c0*/  FFMA.FTZ R179, R30, UR4, -R162.reuse ;  /* 0x000000041eb37c23 */ /* 0x100fe200080108a2 */
[--C-:B------:R-:W-:Y:S03]  /*c9d0*/  FFMA.FTZ R180, R31, UR4, -R162.reuse ;  /* 0x000000041fb47c23 */ /* 0x100fe600080108a2 */
[----:B------:R-:W-:Y:S01]  /*c9e0*/  MUFU.EX2 R163, R163 ;  /* 0x000000a300a37308 */ /* 0x000fe20000000800 */
[----:B--2---:R-:W-:Y:S01]  /*c9f0*/  MOV R134, R201 ;  /* 0x000000c900867202 */ /* 0x004fe20000000f00 */
[----:B---3--:R-:W-:Y:S01]  /*ca00*/  FMUL.FTZ R6, R0, R130 ;  /* 0x0000008200067220 */ /* 0x008fe20000410000 */
[----:B------:R-:W-:Y:S01]  /*ca10*/  @P0 IADD3 R134, PT, PT, R202, -0x40, RZ ;  /* 0xffffffc0ca860810 */ /* 0x000fe20007ffe0ff */
[C---:B------:R-:W-:Y:S01]  /*ca20*/  FMUL.FTZ R7, R0.reuse, R131 ;  /* 0x0000008300077220 */ /* 0x040fe20000410000 */
[C---:B------:R-:W-:Y:S01]  /*ca30*/  FMUL.FTZ R10, R0.reuse, R126 ;  /* 0x0000007e000a7220 */ /* 0x040fe20000410000 */
[----:B------:R-:W-:Y:S01]  /*ca40*/  FMUL.FTZ R11, R0, R127 ;  /* 0x0000007f000b7220 */ /* 0x000fe20000410000 */
[----:B------:R-:W-:Y:S03]  /*ca50*/  IADD3 R191, PT, PT, R191, R134, RZ ;  /* 0x00000086bfbf7210 */ /* 0x000fe60007ffe0ff */
[----:B------:R-:W2:Y:S01]  /*ca60*/  MUFU.EX2 R160, R160 ;  /* 0x000000a000a07308 */ /* 0x000ea20000000800 */
[----:B------:R-:W3:Y:S01]  /*ca70*/  LDSM.16.MT88.4 R144, [R134] ;  /* 0x000000008690783b */ /* 0x000ee20000004200 */
[C---:B----4-:R-:W-:Y:S01]  /*ca80*/  FMUL.FTZ R4, R2.reuse, R128 ;  /* 0x0000008002047220 */ /* 0x050fe20000410000 */
[C---:B------:R-:W-:Y:S01]  /*ca90*/  FMUL.FTZ R5, R2.reuse, R129 ;  /* 0x0000008102057220 */ /* 0x040fe20000410000 */
[C---:B------:R-:W-:Y:S01]  /*caa0*/  FMUL.FTZ R8, R2.reuse, R124 ;  /* 0x0000007c02087220 */ /* 0x040fe20000410000 */
[C---:B------:R-:W-:Y:S01]  /*cab0*/  FMUL.FTZ R9, R2.reuse, R125 ;  /* 0x0000007d02097220 */ /* 0x040fe20000410000 */
[C---:B------:R-:W-:Y:S01]  /*cac0*/  FMUL.FTZ R36, R2.reuse, R36 ;  /* 0x0000002402247220 */ /* 0x040fe20000410000 */
[----:B------:R-:W-:Y:S03]  /*cad0*/  FMUL.FTZ R37, R2, R37 ;  /* 0x0000002502257220 */ /* 0x000fe60000410000 */
[----:B------:R-:W-:Y:S01]  /*cae0*/  MUFU.EX2 R161, R161 ;  /* 0x000000a100a17308 */ /* 0x000fe20000000800 */
[----:B------:R-:W4:Y:S01]  /*caf0*/  LDSM.16.MT88.4 R124, [R191] ;  /* 0x00000000bf7c783b */ /* 0x000f220000004200 */
[C---:B------:R-:W-:Y:S01]  /*cb00*/  FMUL.FTZ R38, R0.reuse, R38 ;  /* 0x0000002600267220 */ /* 0x040fe20000410000 */
[----:B------:R-:W-:Y:S01]  /*cb10*/  FMUL.FTZ R39, R0, R39 ;  /* 0x0000002700277220 */ /* 0x000fe20000410000 */
[----:B------:R-:W-:Y:S01]  /*cb20*/  FFMA.FTZ R182, R34, UR4, -R162 ;  /* 0x0000000422b67c23 */ /* 0x000fe200080108a2 */
[C---:B------:R-:W-:Y:S01]  /*cb30*/  FMUL.FTZ R40, R2.reuse, R40 ;  /* 0x0000002802287220 */ /* 0x040fe20000410000 */
[----:B------:R-:W-:Y:S01]  /*cb40*/  FMUL.FTZ R41, R2, R41 ;  /* 0x0000002902297220 */ /* 0x000fe20000410000 */
[----:B------:R-:W-:Y:S03]  /*cb50*/  FMUL.FTZ R42, R0, R42 ;  /* 0x0000002a002a7220 */ /* 0x000fe60000410000 */
[----:B------:R-:W5:Y:S01]  /*cb60*/  MUFU.EX2 R159, R159 ;  /* 0x0000009f009f7308 */ /* 0x000f620000000800 */
[----:B--2---:R-:W-:Y:S01]  /*cb70*/  F2FP.F16.F32.PACK_AB R128, R160, R163 ;  /* 0x000000a3a080723e */ /* 0x004fe200000000ff */
[----:B------:R-:W-:Y:S01]  /*cb80*/  LDSM.16.MT88.4 R24, [R191+0x1000] ;  /* 0x00100000bf18783b */ /* 0x000fe20000004200 */
[----:B------:R-:W-:Y:S01]  /*cb90*/  FMUL.FTZ R43, R0, R43 ;  /* 0x0000002b002b7220 */ /* 0x000fe20000410000 */
[C---:B------:R-:W-:Y:S01]  /*cba0*/  FMUL.FTZ R44, R2.reuse, R44 ;  /* 0x0000002c022c7220 */ /* 0x040fe20000410000 */
[----:B------:R-:W-:Y:S01]  /*cbb0*/  FMUL.FTZ R45, R2, R45 ;  /* 0x0000002d022d7220 */ /* 0x000fe20000410000 */
[C---:B------:R-:W-:Y:S01]  /*cbc0*/  FMUL.FTZ R46, R0.reuse, R46 ;  /* 0x0000002e002e7220 */ /* 0x040fe20000410000 */
[----:B------:R-:W-:Y:S03]  /*cbd0*/  FMUL.FTZ R47, R0, R47 ;  /* 0x0000002f002f7220 */ /* 0x000fe60000410000 */
[----:B------:R-:W-:Y:S01]  /*cbe0*/  MUFU.EX2 R158, R158 ;  /* 0x0000009e009e7308 */ /* 0x000fe20000000800 */
[C---:B------:R-:W-:Y:S01]  /*cbf0*/  FMUL.FTZ R48, R2.reuse, R48 ;  /* 0x0000003002307220 */ /* 0x040fe20000410000 */
[----:B------:R-:W-:Y:S01]  /*cc00*/  LDSM.16.MT88.4 R28, [R184+0xd800] ;  /* 0x00d80000b81c783b */ /* 0x000fe20000004200 */
[----:B------:R-:W-:Y:S01]  /*cc10*/  FMUL.FTZ R49, R2, R49 ;  /* 0x0000003102317220 */ /* 0x000fe20000410000 */
[C---:B------:R-:W-:Y:S01]  /*cc20*/  FMUL.FTZ R50, R0.reuse, R50 ;  /* 0x0000003200327220 */ /* 0x040fe20000410000 */
[----:B------:R-:W-:Y:S01]  /*cc30*/  FMUL.FTZ R51, R0, R51 ;  /* 0x0000003300337220 */ /* 0x000fe20000410000 */
[C---:B------:R-:W-:Y:S01]  /*cc40*/  FMUL.FTZ R52, R2.reuse, R52 ;  /* 0x0000003402347220 */ /* 0x040fe20000410000 */
[----:B------:R-:W-:Y:S03]  /*cc50*/  FMUL.FTZ R53, R2, R53 ;  /* 0x0000003502357220 */ /* 0x000fe60000410000 */
[----:B------:R-:W2:Y:S01]  /*cc60*/  MUFU.EX2 R157, R157 ;  /* 0x0000009d009d7308 */ /* 0x000ea20000000800 */
[----:B-----5:R-:W-:Y:S01]  /*cc70*/  F2FP.F16.F32.PACK_AB R129, R159, R161 ;  /* 0x000000a19f81723e */ /* 0x020fe200000000ff */
        /* <DEDUP_REMOVED lines=14> */
[----:B------:R-:W5:Y:S01]  /*cd60*/  MUFU.EX2 R135, R135 ;  /* 0x0000008700877308 */ /* 0x000f620000000800 */
[----:B--2---:R-:W-:Y:S01]  /*cd70*/  F2FP.F16.F32.PACK_AB R130, R157, R158 ;  /* 0x0000009e9d82723e */ /* 0x004fe200000000ff */
        /* <DEDUP_REMOVED lines=15> */
[----:B-----5:R-:W-:Y:S01]  /*ce70*/  F2FP.F16.F32.PACK_AB R131, R135, R156 ;  /* 0x0000009c8783723e */ /* 0x020fe200000000ff */
[C---:B------:R-:W-:Y:S01]  /*ce80*/  FMUL.FTZ R82, R0.reuse, R82 ;  /* 0x0000005200527220 */ /* 0x040fe20000410000 */
[----:B------:R-:W-:Y:S01]  /*ce90*/  FMUL.FTZ R83, R0, R83 ;  /* 0x0000005300537220 */ /* 0x000fe20000410000 */
[C---:B------:R-:W-:Y:S01]  /*cea0*/  FMUL.FTZ R84, R2.reuse, R84 ;  /* 0x0000005402547220 */ /* 0x040fe20000410000 */
[----:B------:R-:W-:Y:S01]  /*ceb0*/  FMUL.FTZ R85, R2, R85 ;  /* 0x0000005502557220 */ /* 0x000fe20000410000 */
[C---:B------:R-:W-:Y:S01]  /*cec0*/  FMUL.FTZ R86, R0.reuse, R86 ;  /* 0x0000005600567220 */ /* 0x040fe20000410000 */
[----:B------:R-:W-:Y:S01]  /*ced0*/  FMUL.FTZ R87, R0, R87 ;  /* 0x0000005700577220 */ /* 0x000fe20000410000 */
[C---:B-1----:R-:W-:Y:S01]  /*cee0*/  HMMA.16816.F32 R4, R128.reuse, R136, R4 ;  /* 0x000000888004723c */ /* 0x042fe20000001804 */
[----:B------:R-:W-:Y:S04]  /*cef0*/  MUFU.EX2 R173, R173 ;  /* 0x000000ad00ad7308 */ /* 0x000fe80000000800 */
[C---:B------:R-:W-:Y:S01]  /*cf00*/  FMUL.FTZ R88, R2.reuse, R88 ;  /* 0x0000005802587220 */ /* 0x040fe20000410000 */
[----:B------:R-:W-:Y:S01]  /*cf10*/  FMUL.FTZ R89, R2, R89 ;  /* 0x0000005902597220 */ /* 0x000fe20000410000 */
[C---:B------:R-:W-:Y:S01]  /*cf20*/  FMUL.FTZ R90, R0.reuse, R90 ;  /* 0x0000005a005a7220 */ /* 0x040fe20000410000 */
[C---:B------:R-:W-:Y:S01]  /*cf30*/  HMMA.16816.F32 R8, R128.reuse, R138, R8 ;  /* 0x0000008a8008723c */ /* 0x040fe20000001808 */
[----:B------:R-:W1:Y:S02]  /*cf40*/  LDSM.16.MT88.4 R136, [R189+0xe000] ;  /* 0x00e00000bd88783b */ /* 0x000e640000004200 */
[----:B------:R-:W-:Y:S01]  /*cf50*/  MUFU.EX2 R174, R174 ;  /* 0x000000ae00ae7308 */ /* 0x000fe20000000800 */
[----:B------:R-:W-:Y:S01]  /*cf60*/  FMUL.FTZ R91, R0, R91 ;  /* 0x0000005b005b7220 */ /* 0x000fe20000410000 */
[C---:B------:R-:W-:Y:S01]  /*cf70*/  FMUL.FTZ R92, R2.reuse, R92 ;  /* 0x0000005c025c7220 */ /* 0x040fe20000410000 */
[----:B------:R-:W-:Y:S01]  /*cf80*/  FMUL.FTZ R93, R2, R93 ;  /* 0x0000005d025d7220 */ /* 0x000fe20000410000 */
[C---:B------:R-:W-:Y:S01]  /*cf90*/  FMUL.FTZ R94, R0.reuse, R94 ;  /* 0x0000005e005e7220 */ /* 0x040fe20000410000 */
[----:B------:R-:W-:Y:S01]  /*cfa0*/  FMUL.FTZ R95, R0, R95 ;  /* 0x0000005f005f7220 */ /* 0x000fe20000410000 */
[C---:B------:R-:W-:Y:S04]  /*cfb0*/  HMMA.16816.F32 R36, R128.reuse, R140, R36 ;  /* 0x0000008c8024723c */ /* 0x040fe80000001824 */
[----:B------:R-:W-:Y:S01]  /*cfc0*/  MUFU.EX2 R175, R175 ;  /* 0x000000af00af7308 */ /* 0x000fe20000000800 */
[C---:B------:R-:W-:Y:S01]  /*cfd0*/  FMUL.FTZ R96, R2.reuse, R96 ;  /* 0x0000006002607220 */ /* 0x040fe20000410000 */
[----:B------:R-:W-:Y:S01]  /*cfe0*/  FMUL.FTZ R97, R2, R97 ;  /* 0x0000006102617220 */ /* 0x000fe20000410000 */
[C---:B------:R-:W-:Y:S01]  /*cff0*/  FMUL.FTZ R98, R0.reuse, R98 ;  /* 0x0000006200627220 */ /* 0x040fe20000410000 */
[----:B------:R-:W-:Y:S01]  /*d000*/  FMUL.FTZ R99, R0, R99 ;  /* 0x0000006300637220 */ /* 0x000fe20000410000 */
[C---:B------:R-:W-:Y:S01]  /*d010*/  FMUL.FTZ R100, R2.reuse, R100 ;  /* 0x0000006402647220 */ /* 0x040fe20000410000 */
[C---:B------:R-:W-:Y:S01]  /*d020*/  HMMA.16816.F32 R40, R128.reuse, R142, R40 ;  /* 0x0000008e8028723c */ /* 0x040fe20000001828 */
[----:B------:R-:W2:Y:S03]  /*d030*/  LDSM.16.MT88.4 R140, [R184+0xe000] ;  /* 0x00e00000b88c783b */ /* 0x000ea60000004200 */
[----:B------:R-:W-:Y:S01]  /*d040*/  MUFU.EX2 R176, R176 ;  /* 0x000000b000b07308 */ /* 0x000fe20000000800 */
[----:B------:R-:W-:Y:S01]  /*d050*/  FMUL.FTZ R101, R2, R101 ;  /* 0x0000006502657220 */ /* 0x000fe20000410000 */
[C---:B------:R-:W-:Y:S01]  /*d060*/  FMUL.FTZ R102, R0.reuse, R102 ;  /* 0x0000006600667220 */ /* 0x040fe20000410000 */
[----:B------:R-:W-:Y:S01]  /*d070*/  FMUL.FTZ R103, R0, R103 ;  /* 0x0000006700677220 */ /* 0x000fe20000410000 */
[C---:B------:R-:W-:Y:S01]  /*d080*/  FMUL.FTZ R104, R2.reuse, R104 ;  /* 0x0000006802687220 */ /* 0x040fe20000410000 */
[----:B------:R-:W-:Y:S01]  /*d090*/  FMUL.FTZ R105, R2, R105 ;  /* 0x0000006902697220 */ /* 0x000fe20000410000 */
[C---:B---3--:R-:W-:Y:S04]  /*d0a0*/  HMMA.16816.F32 R44, R128.reuse, R144, R44 ;  /* 0x00000090802c723c */ /* 0x048fe8000000182c */
[----:B------:R-:W-:Y:S01]  /*d0b0*/  MUFU.EX2 R177, R177 ;  /* 0x000000b100b17308 */ /* 0x000fe20000000800 */
[C---:B------:R-:W-:Y:S01]  /*d0c0*/  FMUL.FTZ R106, R0.reuse, R106 ;  /* 0x0000006a006a7220 */ /* 0x040fe20000410000 */
[----:B------:R-:W-:Y:S01]  /*d0d0*/  FMUL.FTZ R107, R0, R107 ;  /* 0x0000006b006b7220 */ /* 0x000fe20000410000 */
[--C-:B------:R-:W-:Y:S01]  /*d0e0*/  FFMA.FTZ R165, R12, UR4, -R164.reuse ;  /* 0x000000040ca57c23 */ /* 0x100fe200080108a4 */
[C---:B------:R-:W-:Y:S01]  /*d0f0*/  FMUL.FTZ R12, R2.reuse, R120 ;  /* 0x00000078020c7220 */ /* 0x040fe20000410000 */
[----:B------:R-:W-:Y:S01]  /*d100*/  FFMA.FTZ R166, R13, UR4, -R164 ;  /* 0x000000040da67c23 */ /* 0x000fe200080108a4 */
[C---:B------:R-:W-:Y:S01]  /*d110*/  HMMA.16816.F32 R48, R128.reuse, R146, R48 ;  /* 0x000000928030723c */ /* 0x040fe20000001830 */
[----:B------:R-:W-:Y:S03]  /*d120*/  LDSM.16.MT88.4 R144, [R191+0x800] ;  /* 0x00080000bf90783b */ /* 0x000fe60000004200 */
[----:B------:R-:W-:Y:S01]  /*d130*/  MUFU.EX2 R178, R178 ;  /* 0x000000b200b27308 */ /* 0x000fe20000000800 */
[----:B------:R-:W-:Y:S01]  /*d140*/  FMUL.FTZ R13, R2, R121 ;  /* 0x00000079020d7220 */ /* 0x000fe20000410000 */
[--C-:B------:R-:W-:Y:S01]  /*d150*/  FFMA.FTZ R167, R14, UR4, -R162.reuse ;  /* 0x000000040ea77c23 */ /* 0x100fe200080108a2 */
[C---:B------:R-:W-:Y:S01]  /*d160*/  FMUL.FTZ R14, R0.reuse, R122 ;  /* 0x0000007a000e7220 */ /* 0x040fe20000410000 */
[----:B------:R-:W-:Y:S01]  /*d170*/  FFMA.FTZ R168, R15, UR4, -R162 ;  /* 0x000000040fa87c23 */ /* 0x000fe200080108a2 */
[----:B------:R-:W-:Y:S01]  /*d180*/  FMUL.FTZ R15, R0, R123 ;  /* 0x0000007b000f7220 */ /* 0x000fe20000410000 */
[C---:B----4-:R-:W-:Y:S01]  /*d190*/  HMMA.16816.F32 R52, R128.reuse, R124, R52 ;  /* 0x0000007c8034723c */ /* 0x050fe20000001834 */
[----:B------:R-:W-:Y:S03]  /*d1a0*/  LDSM.16.MT88.4 R120, [R189+0xc800] ;  /* 0x00c80000bd78783b */ /* 0x000fe60000004200 */
[----:B------:R-:W-:Y:S01]  /*d1b0*/  MUFU.EX2 R165, R165 ;  /* 0x000000a500a57308 */ /* 0x000fe20000000800 */
[C---:B------:R-:W-:Y:S01]  /*d1c0*/  FMUL.FTZ R108, R2.reuse, R108 ;  /* 0x0000006c026c7220 */ /* 0x040fe20000410000 */
[----:B------:R-:W-:Y:S01]  /*d1d0*/  FMUL.FTZ R109, R2, R109 ;  /* 0x0000006d026d7220 */ /* 0x000fe20000410000 */
[C---:B------:R-:W-:Y:S01]  /*d1e0*/  FMUL.FTZ R110, R0.reuse, R110 ;  /* 0x0000006e006e7220 */ /* 0x040fe20000410000 */
[----:B------:R-:W-:Y:S01]  /*d1f0*/  FMUL.FTZ R111, R0, R111 ;  /* 0x0000006f006f7220 */ /* 0x000fe20000410000 */
[--C-:B------:R-:W-:Y:S01]  /*d200*/  FFMA.FTZ R169, R16, UR4, -R164.reuse ;  /* 0x0000000410a97c23 */ /* 0x100fe200080108a4 */
[C---:B------:R-:W-:Y:S01]  /*d210*/  HMMA.16816.F32 R56, R128.reuse, R126, R56 ;  /* 0x0000007e8038723c */ /* 0x040fe20000001838 */
[----:B------:R-:W3:Y:S03]  /*d220*/  LDSM.16.MT88.4 R124, [R134+0x2000] ;  /* 0x00200000867c783b */ /* 0x000ee60000004200 */
[----:B------:R-:W4:Y:S01]  /*d230*/  MUFU.EX2 R166, R166 ;  /* 0x000000a600a67308 */ /* 0x000f220000000800 */
[----:B------:R-:W-:Y:S01]  /*d240*/  FFMA.FTZ R170, R17, UR4, -R164 ;  /* 0x0000000411aa7c23 */ /* 0x000fe200080108a4 */
[--C-:B------:R-:W-:Y:S01]  /*d250*/  FFMA.FTZ R171, R18, UR4, -R162.reuse ;  /* 0x0000000412ab7c23 */ /* 0x100fe200080108a2 */
[----:B------:R-:W-:Y:S01]  /*d260*/  FFMA.FTZ R172, R19, UR4, -R162 ;  /* 0x0000000413ac7c23 */ /* 0x000fe200080108a2 */
[C---:B------:R-:W-:Y:S01]  /*d270*/  FMUL.FTZ R112, R2.reuse, R112 ;  /* 0x0000007002707220 */ /* 0x040fe20000410000 */
[----:B------:R-:W-:Y:S01]  /*d280*/  FMUL.FTZ R113, R2, R113 ;  /* 0x0000007102717220 */ /* 0x000fe20000410000 */
[C---:B-1----:R-:W-:Y:S04]  /*d290*/  HMMA.16816.F32 R60, R128.reuse, R136, R60 ;  /* 0x00000088803c723c */ /* 0x042fe8000000183c */
[----:B------:R-:W-:Y:S01]  /*d2a0*/  MUFU.EX2 R167, R167 ;  /* 0x000000a700a77308 */ /* 0x000fe20000000800 */
[C---:B------:R-:W-:Y:S01]  /*d2b0*/  FMUL.FTZ R114, R0.reuse, R114 ;  /* 0x0000007200727220 */ /* 0x040fe20000410000 */
[----:B------:R-:W-:Y:S01]  /*d2c0*/  FMUL.FTZ R115, R0, R115 ;  /* 0x0000007300737220 */ /* 0x000fe20000410000 */
[C---:B------:R-:W-:Y:S01]  /*d2d0*/  FMUL.FTZ R16, R2.reuse, R116 ;  /* 0x0000007402107220 */ /* 0x040fe20000410000 */
[----:B------:R-:W-:Y:S01]  /*d2e0*/  FMUL.FTZ R17, R2, R117 ;  /* 0x0000007502117220 */ /* 0x000fe20000410000 */
[----:B------:R-:W-:Y:S01]  /*d2f0*/  FMUL.FTZ R18, R0, R118 ;  /* 0x0000007600127220 */ /* 0x000fe20000410000 */
[C---:B------:R-:W-:Y:S01]  /*d300*/  HMMA.16816.F32 R64, R128.reuse, R138, R64 ;  /* 0x0000008a8040723c */ /* 0x040fe20000001840 */
[----:B------:R-:W1:Y:S03]  /*d310*/  LDSM.16.MT88.4 R136, [R191+0x2000] ;  /* 0x00200000bf88783b */ /* 0x000e660000004200 */
[----:B------:R-:W5:Y:S01]  /*d320*/  MUFU.EX2 R168, R168 ;  /* 0x000000a800a87308 */ /* 0x000f620000000800 */
[----:B----4-:R-:W-:Y:S01]  /*d330*/  F2FP.F16.F32.PACK_AB R116, R166, R165 ;  /* 0x000000a5a674723e */ /* 0x010fe200000000ff */
[----:B------:R-:W-:Y:S01]  /*d340*/  FMUL.FTZ R19, R0, R119 ;  /* 0x0000007700137220 */ /* 0x000fe20000410000 */
[----:B------:R-:W-:Y:S01]  /*d350*/  FFMA.FTZ R163, R2, R211, R163 ;  /* 0x000000d302a37223 */ /* 0x000fe200000100a3 */
[----:B------:R-:W-:Y:S01]  /*d360*/  ISETP.NE.AND P1, PT, R207, RZ, PT ;  /* 0x000000ffcf00720c */ /* 0x000fe20003f25270 */
[----:B------:R-:W-:Y:S01]  /*d370*/  FFMA.FTZ R161, R0, R209, R161 ;  /* 0x000000d100a17223 */ /* 0x000fe200000100a1 */
[C---:B--2---:R-:W-:Y:S04]  /*d380*/  HMMA.16816.F32 R68, R128.reuse, R140, R68 ;  /* 0x0000008c8044723c */ /* 0x044fe80000001844 */
[----:B------:R-:W-:Y:S01]  /*d390*/  MUFU.EX2 R169, R169 ;  /* 0x000000a900a97308 */ /* 0x000fe20000000800 */
[----:B------:R-:W-:Y:S01]  /*d3a0*/  FADD.FTZ R163, R160, R163 ;  /* 0x000000a3a0a37221 */ /* 0x000fe20000010000 */
[----:B------:R-:W-:Y:S03]  /*d3b0*/  FADD.FTZ R161, R159, R161 ;  /* 0x000000a19fa17221 */ /* 0x000fe60000010000 */
[----:B------:R-:W-:Y:S01]  /*d3c0*/  FADD.FTZ R0, R158, R163 ;  /* 0x000000a39e007221 */ /* 0x000fe20000010000 */
[C---:B------:R-:W-:Y:S01]  /*d3d0*/  HMMA.16816.F32 R72, R128.reuse, R142, R72 ;  /* 0x0000008e8048723c */ /* 0x040fe20000001848 */
[----:B------:R-:W2:Y:S03]  /*d3e0*/  LDSM.16.MT88.4 R140, [R189+0x10000] ;  /* 0x01000000bd8c783b */ /* 0x000ea60000004200 */
[----:B------:R-:W4:Y:S01]  /*d3f0*/  MUFU.EX2 R170, R170 ;  /* 0x000000aa00aa7308 */ /* 0x000f220000000800 */
[----:B-----5:R-:W-:Y:S01]  /*d400*/  F2FP.F16.F32.PACK_AB R117, R168, R167 ;  /* 0x000000a7a875723e */ /* 0x020fe200000000ff */
[----:B------:R-:W-:Y:S01]  /*d410*/  FADD.FTZ R2, R156, R161 ;  /* 0x000000a19c027221 */ /* 0x000fe20000010000 */
[----:B------:R-:W-:Y:S03]  /*d420*/  FADD.FTZ R0, R157, R0 ;  /* 0x000000009d007221 */ /* 0x000fe60000010000 */
[----:B------:R-:W-:Y:S01]  /*d430*/  FADD.FTZ R2, R135, R2 ;  /* 0x0000000287027221 */ /* 0x000fe20000010000 */
[C---:B---3--:R-:W-:Y:S03]  /*d440*/  HMMA.16816.F32 R76, R128.reuse, R124, R76 ;  /* 0x0000007c804c723c */ /* 0x048fe6000000184c */
[----:B------:R-:W-:Y:S01]  /*d450*/  MUFU.EX2 R171, R171 ;  /* 0x000000ab00ab7308 */ /* 0x000fe20000000800 */
[----:B------:R-:W-:Y:S01]  /*d460*/  MOV R135, R132 ;  /* 0x0000008400877202 */ /* 0x000fe20000000f00 */
[----:B------:R-:W-:Y:S01]  /*d470*/  FADD.FTZ R165, R165, R0 ;  /* 0x00000000a5a57221 */ /* 0x000fe20000010000 */
[----:B------:R-:W-:Y:S02]  /*d480*/  FADD.FTZ R167, R167, R2 ;  /* 0x00000002a7a77221 */ /* 0x000fe40000010000 */
[C---:B------:R-:W-:Y:S01]  /*d490*/  HMMA.16816.F32 R80, R128.reuse, R126, R80 ;  /* 0x0000007e8050723c */ /* 0x040fe20000001850 */
[----:B------:R-:W3:Y:S04]  /*d4a0*/  LDSM.16.MT88.4 R124, [R184+0x10000] ;  /* 0x01000000b87c783b */ /* 0x000ee80000004200 */
[----:B------:R-:W5:Y:S01]  /*d4b0*/  MUFU.EX2 R172, R172 ;  /* 0x000000ac00ac7308 */ /* 0x000f620000000800 */
[----:B----4-:R-:W-:Y:S01]  /*d4c0*/  F2FP.F16.F32.PACK_AB R118, R170, R169 ;  /* 0x000000a9aa76723e */ /* 0x010fe200000000ff */
[----:B------:R-:W-:Y:S01]  /*d4d0*/  FADD.FTZ R166, R166, R165 ;  /* 0x000000a5a6a67221 */ /* 0x000fe20000010000 */
[----:B------:R-:W-:Y:S01]  /*d4e0*/  FADD.FTZ R168, R168, R167 ;  /* 0x000000a7a8a87221 */ /* 0x000fe20000010000 */
[C---:B-1----:R-:W-:Y:S06]  /*d4f0*/  HMMA.16816.F32 R84, R128.reuse, R136, R84 ;  /* 0x000000888054723c */ /* 0x042fec0000001854 */
[----:B------:R-:W-:Y:S02]  /*d500*/  MUFU.EX2 R179, R179 ;  /* 0x000000b300b37308 */ /* 0x000fe40000000800 */
[C---:B------:R-:W-:Y:S01]  /*d510*/  HMMA.16816.F32 R88, R128.reuse, R138, R88 ;  /* 0x0000008a8058723c */ /* 0x040fe20000001858 */
[----:B------:R-:W1:Y:S07]  /*d520*/  LDSM.16.MT88.4 R136, [R134+0x4000] ;  /* 0x004000008688783b */ /* 0x000e6e0000004200 */
[----:B------:R-:W-:Y:S01]  /*d530*/  MUFU.EX2 R180, R180 ;  /* 0x000000b400b47308 */ /* 0x000fe20000000800 */
[----:B-----5:R-:W-:Y:S01]  /*d540*/  F2FP.F16.F32.PACK_AB R119, R172, R171 ;  /* 0x000000abac77723e */ /* 0x020fe200000000ff */
[C---:B--2---:R-:W-:Y:S08]  /*d550*/  HMMA.16816.F32 R92, R128.reuse, R140, R92 ;  /* 0x0000008c805c723c */ /* 0x044ff0000000185c */
[----:B------:R-:W-:Y:S01]  /*d560*/  MUFU.EX2 R181, R181 ;  /* 0x000000b500b57308 */ /* 0x000fe20000000800 */
[C---:B------:R-:W-:Y:S01]  /*d570*/  HMMA.16816.F32 R96, R128.reuse, R142, R96 ;  /* 0x0000008e8060723c */ /* 0x040fe20000001860 */
[----:B------:R-:W2:Y:S08]  /*d580*/  LDSM.16.MT88.4 R140, [R191+0x4000] ;  /* 0x00400000bf8c783b */ /* 0x000eb00000004200 */
[----:B------:R-:W-:Y:S01]  /*d590*/  MUFU.EX2 R182, R182 ;  /* 0x000000b600b67308 */ /* 0x000fe20000000800 */
[C---:B---3--:R-:W-:Y:S08]  /*d5a0*/  HMMA.16816.F32 R100, R128.reuse, R124, R100 ;  /* 0x0000007c8064723c */ /* 0x048ff00000001864 */
[C---:B------:R-:W-:Y:S01]  /*d5b0*/  HMMA.16816.F32 R104, R128.reuse, R126, R104 ;  /* 0x0000007e8068723c */ /* 0x040fe20000001868 */
[----:B------:R-:W3:Y:S07]  /*d5c0*/  LDSM.16.MT88.4 R124, [R184+0xc800] ;  /* 0x00c80000b87c783b */ /* 0x000eee0000004200 */
[C---:B-1----:R-:W-:Y:S08]  /*d5d0*/  HMMA.16816.F32 R108, R128.reuse, R136, R108 ;  /* 0x00000088806c723c */ /* 0x042ff0000000186c */
[C---:B------:R-:W-:Y:S01]  /*d5e0*/  HMMA.16816.F32 R12, R128.reuse, R138, R12 ;  /* 0x0000008a800c723c */ /* 0x040fe2000000180c */
[----:B------:R-:W1:Y:S07]  /*d5f0*/  LDSM.16.MT88.4 R136, [R134+0x800] ;  /* 0x000800008688783b */ /* 0x000e6e0000004200 */
[C---:B--2---:R-:W-:Y:S08]  /*d600*/  HMMA.16816.F32 R112, R128.reuse, R140, R112 ;  /* 0x0000008c8070723c */ /* 0x044ff00000001870 */
[----:B------:R-:W-:Y:S01]  /*d610*/  HMMA.16816.F32 R16, R128, R142, R16 ;  /* 0x0000008e8010723c */ /* 0x000fe20000001810 */
[----:B------:R-:W2:Y:S07]  /*d620*/  LDSM.16.MT88.4 R128, [R134+0x2800] ;  /* 0x002800008680783b */ /* 0x000eae0000004200 */
[C---:B------:R-:W-:Y:S01]  /*d630*/  HMMA.16816.F32 R4, R116.reuse, R120, R4 ;  /* 0x000000787404723c */ /* 0x040fe20000001804 */
[----:B------:R-:W4:Y:S07]  /*d640*/  LDSM.16.MT88.4 R140, [R191+0x2800] ;  /* 0x00280000bf8c783b */ /* 0x000f2e0000004200 */
[C---:B------:R-:W-:Y:S01]  /*d650*/  HMMA.16816.F32 R8, R116.reuse, R122, R8 ;  /* 0x0000007a7408723c */ /* 0x040fe20000001808 */
[----:B------:R-:W5:Y:S07]  /*d660*/  LDSM.16.MT88.4 R120, [R189+0x10800] ;  /* 0x01080000bd78783b */ /* 0x000f6e0000004200 */
[C---:B---3--:R-:W-:Y:S08]  /*d670*/  HMMA.16816.F32 R36, R116.reuse, R124, R36 ;  /* 0x0000007c7424723c */ /* 0x048ff00000001824 */
[C---:B------:R-:W-:Y:S01]  /*d680*/  HMMA.16816.F32 R40, R116.reuse, R126, R40 ;  /* 0x0000007e7428723c */ /* 0x040fe20000001828 */
[----:B------:R-:W3:Y:S07]  /*d690*/  LDSM.16.MT88.4 R124, [R184+0x10800] ;  /* 0x01080000b87c783b */ /* 0x000eee0000004200 */
[C---:B-1----:R-:W-:Y:S08]  /*d6a0*/  HMMA.16816.F32 R44, R116.reuse, R136, R44 ;  /* 0x00000088742c723c */ /* 0x042ff0000000182c */
        /* <DEDUP_REMOVED lines=8> */
[C---:B------:R-:W-:Y:S03]  /*d730*/  HMMA.16816.F32 R68, R116.reuse, R152, R68 ;  /* 0x000000987444723c */ /* 0x040fe60000001844 */
[--C-:B------:R-:W-:Y:S01]  /*d740*/  FFMA.FTZ R152, R20, UR4, -R164.reuse ;  /* 0x0000000414987c23 */ /* 0x100fe200080108a4 */
[--C-:B------:R-:W-:Y:S01]  /*d750*/  FFMA.FTZ R153, R21, UR4, -R164.reuse ;  /* 0x0000000415997c23 */ /* 0x100fe200080108a4 */
[----:B------:R-:W-:Y:S03]  /*d760*/  FFMA.FTZ R164, R33, UR4, -R164 ;  /* 0x0000000421a47c23 */ /* 0x000fe600080108a4 */
[C---:B------:R-:W-:Y:S01]  /*d770*/  HMMA.16816.F32 R72, R116.reuse, R154, R72 ;  /* 0x0000009a7448723c */ /* 0x040fe20000001848 */
[----:B------:R-:W-:Y:S02]  /*d780*/  MUFU.EX2 R152, R152 ;  /* 0x0000009800987308 */ /* 0x000fe40000000800 */
[--C-:B------:R-:W-:Y:S01]  /*d790*/  FFMA.FTZ R154, R22, UR4, -R162.reuse ;  /* 0x00000004169a7c23 */ /* 0x100fe200080108a2 */
[----:B------:R-:W-:Y:S01]  /*d7a0*/  F2FP.F16.F32.PACK_AB R22, R174, R173 ;  /* 0x000000adae16723e */ /* 0x000fe200000000ff */
[--C-:B------:R-:W-:Y:S01]  /*d7b0*/  FFMA.FTZ R155, R23, UR4, -R162.reuse ;  /* 0x00000004179b7c23 */ /* 0x100fe200080108a2 */
[----:B------:R-:W-:Y:S01]  /*d7c0*/  F2FP.F16.F32.PACK_AB R23, R176, R175 ;  /* 0x000000afb017723e */ /* 0x000fe200000000ff */
[----:B------:R-:W-:Y:S01]  /*d7d0*/  FFMA.FTZ R162, R35, UR4, -R162 ;  /* 0x0000000423a27c23 */ /* 0x000fe200080108a2 */
[C---:B--2---:R-:W-:Y:S01]  /*d7e0*/  HMMA.16816.F32 R76, R116.reuse, R128, R76 ;  /* 0x00000080744c723c */ /* 0x044fe2000000184c */
[----:B------:R-:W-:Y:S02]  /*d7f0*/  LDSM.16.MT88.4 R32, [R189+0xf800] ;  /* 0x00f80000bd20783b */ /* 0x000fe40000004200 */
[----:B------:R-:W1:Y:S05]  /*d800*/  MUFU.EX2 R153, R153 ;  /* 0x0000009900997308 */ /* 0x000e6a0000000800 */
[C---:B------:R-:W-:Y:S01]  /*d810*/  HMMA.16816.F32 R80, R116.reuse, R130, R80 ;  /* 0x000000827450723c */ /* 0x040fe20000001850 */
[----:B------:R-:W2:Y:S04]  /*d820*/  LDSM.16.MT88.4 R128, [R134+0x4800] ;  /* 0x004800008680783b */ /* 0x000ea80000004200 */
[----:B------:R-:W-:Y:S03]  /*d830*/  MUFU.EX2 R154, R154 ;  /* 0x0000009a009a7308 */ /* 0x000fe60000000800 */
[C---:B----4-:R-:W-:Y:S07]  /*d840*/  HMMA.16816.F32 R84, R116.reuse, R140, R84 ;  /* 0x0000008c7454723c */ /* 0x050fee0000001854 */
[----:B------:R-:W4:Y:S01]  /*d850*/  MUFU.EX2 R155, R155 ;  /* 0x0000009b009b7308 */ /* 0x000f220000000800 */
[----:B-1----:R-:W-:Y:S01]  /*d860*/  F2FP.F16.F32.PACK_AB R20, R153, R152 ;  /* 0x000000989914723e */ /* 0x002fe200000000ff */
[C---:B------:R-:W-:Y:S01]  /*d870*/  HMMA.16816.F32 R88, R116.reuse, R142, R88 ;  /* 0x0000008e7458723c */ /* 0x040fe20000001858 */
[----:B------:R-:W-:Y:S07]  /*d880*/  LDSM.16.MT88.4 R140, [R134+0x1000] ;  /* 0x00100000868c783b */ /* 0x000fee0000004200 */
[----:B------:R-:W1:Y:S01]  /*d890*/  MUFU.EX2 R164, R164 ;  /* 0x000000a400a47308 */ /* 0x000e620000000800 */
[C---:B-----5:R-:W-:Y:S09]  /*d8a0*/  HMMA.16816.F32 R92, R116.reuse, R120, R92 ;  /* 0x00000078745c723c */ /* 0x060ff2000000185c */
[----:B------:R-:W5:Y:S01]  /*d8b0*/  MUFU.EX2 R183, R162 ;  /* 0x000000a200b77308 */ /* 0x000f620000000800 */
[----:B----4-:R-:W-:Y:S01]  /*d8c0*/  F2FP.F16.F32.PACK_AB R21, R155, R154 ;  /* 0x0000009a9b15723e */ /* 0x010fe200000000ff */
[C---:B------:R-:W-:Y:S01]  /*d8d0*/  HMMA.16816.F32 R96, R116.reuse, R122, R96 ;  /* 0x0000007a7460723c */ /* 0x040fe20000001860 */
[----:B------:R-:W4:Y:S07]  /*d8e0*/  LDSM.16.MT88.4 R120, [R189+0xd000] ;  /* 0x00d00000bd78783b */ /* 0x000f2e0000004200 */
[C---:B---3--:R-:W-:Y:S08]  /*d8f0*/  HMMA.16816.F32 R100, R116.reuse, R124, R100 ;  /* 0x0000007c7464723c */ /* 0x048ff00000001864 */
[C---:B------:R-:W-:Y:S01]  /*d900*/  HMMA.16816.F32 R104, R116.reuse, R126, R104 ;  /* 0x0000007e7468723c */ /* 0x040fe20000001868 */
[----:B------:R-:W3:Y:S07]  /*d910*/  LDSM.16.MT88.4 R124, [R184+0xd000] ;  /* 0x00d00000b87c783b */ /* 0x000eee0000004200 */
[C---:B--2---:R-:W-:Y:S08]  /*d920*/  HMMA.16816.F32 R108, R116.reuse, R128, R108 ;  /* 0x00000080746c723c */ /* 0x044ff0000000186c */
[C---:B------:R-:W-:Y:S01]  /*d930*/  HMMA.16816.F32 R12, R116.reuse, R130, R12 ;  /* 0x00000082740c723c */ /* 0x040fe2000000180c */
[----:B------:R-:W2:Y:S07]  /*d940*/  LDSM.16.MT88.4 R128, [R189+0xf000] ;  /* 0x00f00000bd80783b */ /* 0x000eae0000004200 */
[C---:B------:R-:W-:Y:S08]  /*d950*/  HMMA.16816.F32 R112, R116.reuse, R136, R112 ;  /* 0x000000887470723c */ /* 0x040ff00000001870 */
[----:B------:R-:W-:Y:S01]  /*d960*/  HMMA.16816.F32 R16, R116, R138, R16 ;  /* 0x0000008a7410723c */ /* 0x000fe20000001810 */
[----:B------:R-:W1:Y:S07]  /*d970*/  LDSM.16.MT88.4 R116, [R184+0xf000] ;  /* 0x00f00000b874783b */ /* 0x000e6e0000004200 */
[C---:B----4-:R-:W-:Y:S01]  /*d980*/  HMMA.16816.F32 R4, R20.reuse, R120, R4 ;  /* 0x000000781404723c */ /* 0x050fe20000001804 */
[----:B------:R-:W4:Y:S07]  /*d990*/  LDSM.16.MT88.4 R136, [R134+0x3000] ;  /* 0x003000008688783b */ /* 0x000f2e0000004200 */
[C---:B------:R-:W-:Y:S01]  /*d9a0*/  HMMA.16816.F32 R8, R20.reuse, R122, R8 ;  /* 0x0000007a1408723c */ /* 0x040fe20000001808 */
[----:B------:R-:W5:Y:S07]  /*d9b0*/  LDSM.16.MT88.4 R120, [R189+0x11000] ;  /* 0x01100000bd78783b */ /* 0x000f6e0000004200 */
[C---:B---3--:R-:W-:Y:S08]  /*d9c0*/  HMMA.16816.F32 R36, R20.reuse, R124, R36 ;  /* 0x0000007c1424723c */ /* 0x048ff00000001824 */
[C---:B------:R-:W-:Y:S01]  /*d9d0*/  HMMA.16816.F32 R40, R20.reuse, R126, R40 ;  /* 0x0000007e1428723c */ /* 0x040fe20000001828 */
[----:B------:R-:W-:Y:S07]  /*d9e0*/  LDSM.16.MT88.4 R124, [R191+0x5000] ;  /* 0x00500000bf7c783b */ /* 0x000fee0000004200 */
[C---:B------:R-:W-:Y:S08]  /*d9f0*/  HMMA.16816.F32 R44, R20.reuse, R140, R44 ;  /* 0x0000008c142c723c */ /* 0x040ff0000000182c */
[C---:B------:R-:W-:Y:S01]  /*da00*/  HMMA.16816.F32 R48, R20.reuse, R142, R48 ;  /* 0x0000008e1430723c */ /* 0x040fe20000001830 */
[----:B------:R-:W-:Y:S07]  /*da10*/  LDSM.16.MT88.4 R140, [R184+0xf800] ;  /* 0x00f80000b88c783b */ /* 0x000fee0000004200 */
[C---:B------:R-:W-:Y:S08]  /*da20*/  HMMA.16816.F32 R52, R20.reuse, R24, R52 ;  /* 0x000000181434723c */ /* 0x040ff00000001834 */
[C---:B------:R-:W-:Y:S01]  /*da30*/  HMMA.16816.F32 R56, R20.reuse, R26, R56 ;  /* 0x0000001a1438723c */ /* 0x040fe20000001838 */
[----:B------:R-:W3:Y:S07]  /*da40*/  LDSM.16.MT88.4 R24, [R184+0x11000] ;  /* 0x01100000b818783b */ /* 0x000eee0000004200 */
[C---:B--2---:R-:W-:Y:S08]  /*da50*/  HMMA.16816.F32 R60, R20.reuse, R128, R60 ;  /* 0x00000080143c723c */ /* 0x044ff0000000183c */
[C---:B------:R-:W-:Y:S08]  /*da60*/  HMMA.16816.F32 R64, R20.reuse, R130, R64 ;  /* 0x000000821440723c */ /* 0x040ff00000001840 */
[C---:B-1----:R-:W-:Y:S08]  /*da70*/  HMMA.16816.F32 R68, R20.reuse, R116, R68 ;  /* 0x000000741444723c */ /* 0x042ff00000001844 */
[C---:B------:R-:W-:Y:S01]  /*da80*/  HMMA.16816.F32 R72, R20.reuse, R118, R72 ;  /* 0x000000761448723c */ /* 0x040fe20000001848 */
[----:B------:R-:W1:Y:S07]  /*da90*/  LDSM.16.MT88.4 R116, [R134+0x5000] ;  /* 0x005000008674783b */ /* 0x000e6e0000004200 */
[C---:B----4-:R-:W-:Y:S08]  /*daa0*/  HMMA.16816.F32 R76, R20.reuse, R136, R76 ;  /* 0x00000088144c723c */ /* 0x050ff0000000184c */
[C---:B------:R-:W-:Y:S01]  /*dab0*/  HMMA.16816.F32 R80, R20.reuse, R138, R80 ;  /* 0x0000008a1450723c */ /* 0x040fe20000001850 */
[----:B------:R-:W-:Y:S07]  /*dac0*/  LDSM.16.MT88.4 R136, [R191+0x1800] ;  /* 0x00180000bf88783b */ /* 0x000fee0000004200 */
[C---:B------:R-:W-:Y:S08]  /*dad0*/  HMMA.16816.F32 R84, R20.reuse, R144, R84 ;  /* 0x000000901454723c */ /* 0x040ff00000001854 */
[C---:B------:R-:W-:Y:S01]  /*dae0*/  HMMA.16816.F32 R88, R20.reuse, R146, R88 ;  /* 0x000000921458723c */ /* 0x040fe20000001858 */
[----:B------:R-:W-:Y:S07]  /*daf0*/  LDSM.16.MT88.4 R144, [R134+0x3800] ;  /* 0x003800008690783b */ /* 0x000fee0000004200 */
[C---:B-----5:R-:W-:Y:S08]  /*db00*/  HMMA.16816.F32 R92, R20.reuse, R120, R92 ;  /* 0x00000078145c723c */ /* 0x060ff0000000185c */
[C---:B------:R-:W-:Y:S01]  /*db10*/  HMMA.16816.F32 R96, R20.reuse, R122, R96 ;  /* 0x0000007a1460723c */ /* 0x040fe20000001860 */
[----:B------:R-:W-:Y:S07]  /*db20*/  LDSM.16.MT88.4 R120, [R134+0x1800] ;  /* 0x001800008678783b */ /* 0x000fee0000004200 */
[C---:B---3--:R-:W-:Y:S08]  /*db30*/  HMMA.16816.F32 R100, R20.reuse, R24, R100 ;  /* 0x000000181464723c */ /* 0x048ff00000001864 */
[C---:B------:R-:W-:Y:S01]  /*db40*/  HMMA.16816.F32 R104, R20.reuse, R26, R104 ;  /* 0x0000001a1468723c */ /* 0x040fe20000001868 */
[----:B------:R-:W2:Y:S07]  /*db50*/  LDSM.16.MT88.4 R24, [R189+0xd800] ;  /* 0x00d80000bd18783b */ /* 0x000eae0000004200 */
[C---:B-1----:R-:W-:Y:S03]  /*db60*/  HMMA.16816.F32 R108, R20.reuse, R116, R108 ;  /* 0x00000074146c723c */ /* 0x042fe6000000186c */
[----:B------:R-:W-:Y:S02]  /*db70*/  F2FP.F16.F32.PACK_AB R116, R178, R177 ;  /* 0x000000b1b274723e */ /* 0x000fe400000000ff */
[----:B------:R-:W-:Y:S03]  /*db80*/  F2FP.F16.F32.PACK_AB R117, R180, R179 ;  /* 0x000000b3b475723e */ /* 0x000fe600000000ff */
[C---:B------:R-:W-:Y:S03]  /*db90*/  HMMA.16816.F32 R12, R20.reuse, R118, R12 ;  /* 0x00000076140c723c */ /* 0x040fe6000000180c */
[----:B------:R-:W-:Y:S02]  /*dba0*/  F2FP.F16.F32.PACK_AB R118, R164, R181 ;  /* 0x000000b5a476723e */ /* 0x000fe400000000ff */
[----:B------:R-:W-:Y:S03]  /*dbb0*/  F2FP.F16.F32.PACK_AB R119, R183, R182 ;  /* 0x000000b6b777723e */ /* 0x000fe600000000ff */
[C---:B------:R-:W-:Y:S08]  /*dbc0*/  HMMA.16816.F32 R112, R20.reuse, R124, R112 ;  /* 0x0000007c1470723c */ /* 0x040ff00000001870 */
[----:B------:R-:W-:Y:S01]  /*dbd0*/  HMMA.16816.F32 R16, R20, R126, R16 ;  /* 0x0000007e1410723c */ /* 0x000fe20000001810 */
[----:B------:R-:W1:Y:S07]  /*dbe0*/  LDSM.16.MT88.4 R20, [R189+0x11800] ;  /* 0x01180000bd14783b */ /* 0x000e6e0000004200 */
[C---:B--2---:R-:W-:Y:S01]  /*dbf0*/  HMMA.16816.F32 R128, R116.reuse, R24, R4 ;  /* 0x000000187480723c */ /* 0x044fe20000001804 */
[----:B------:R-:W2:Y:S07]  /*dc00*/  LDSM.16.MT88.4 R4, [R184+0x11800] ;  /* 0x01180000b804783b */ /* 0x000eae0000004200 */
[C---:B------:R-:W-:Y:S01]  /*dc10*/  HMMA.16816.F32 R124, R116.reuse, R26, R8 ;  /* 0x0000001a747c723c */ /* 0x040fe20000001808 */
[----:B------:R-:W-:Y:S07]  /*dc20*/  LDSM.16.MT88.4 R8, [R191+0x5800] ;  /* 0x00580000bf08783b */ /* 0x000fee0000004200 */
        /* <DEDUP_REMOVED lines=17> */
[C---:B--2---:R-:W-:Y:S03]  /*dd40*/  HMMA.16816.F32 R100, R116.reuse, R4, R100 ;  /* 0x000000047464723c */ /* 0x044fe60000001864 */
[----:B------:R-:W-:Y:S04]  /*dd50*/  FADD.FTZ R5, R169, R166 ;  /* 0x000000a6a9057221 */ /* 0x000fe80000010000 */
[----:B------:R-:W-:Y:S01]  /*dd60*/  FADD.FTZ R5, R170, R5 ;  /* 0x00000005aa057221 */ /* 0x000fe20000010000 */
[C---:B------:R-:W-:Y:S03]  /*dd70*/  HMMA.16816.F32 R104, R116.reuse, R6, R104 ;  /* 0x000000067468723c */ /* 0x040fe60000001868 */
[----:B------:R-:W-:Y:S01]  /*dd80*/  FADD.FTZ R7, R171, R168 ;  /* 0x000000a8ab077221 */ /* 0x000fe20000010000 */
[----:B------:R-:W-:Y:S03]  /*dd90*/  FADD.FTZ R0, R152, R5 ;  /* 0x0000000598007221 */ /* 0x000fe60000010000 */
[----:B------:R-:W-:Y:S01]  /*dda0*/  FADD.FTZ R7, R172, R7 ;  /* 0x00000007ac077221 */ /* 0x000fe20000010000 */
[C---:B---3--:R-:W-:Y:S03]  /*ddb0*/  HMMA.16816.F32 R108, R116.reuse, R120, R108 ;  /* 0x00000078746c723c */ /* 0x048fe6000000186c */
[----:B------:R-:W-:Y:S01]  /*ddc0*/  FADD.FTZ R2, R154, R7 ;  /* 0x000000079a027221 */ /* 0x000fe20000010000 */
[----:B------:R-:W-:Y:S03]  /*ddd0*/  FADD.FTZ R0, R153, R0 ;  /* 0x0000000099007221 */ /* 0x000fe60000010000 */
[----:B------:R-:W-:Y:S01]  /*dde0*/  FADD.FTZ R2, R155, R2 ;  /* 0x000000029b027221 */ /* 0x000fe20000010000 */
[C---:B------:R-:W-:Y:S03]  /*ddf0*/  HMMA.16816.F32 R120, R116.reuse, R122, R12 ;  /* 0x0000007a7478723c */ /* 0x040fe6000000180c */
[----:B------:R-:W-:Y:S01]  /*de00*/  FADD.FTZ R173, R173, R0 ;  /* 0x00000000adad7221 */ /* 0x000fe20000010000 */
[----:B------:R-:W-:Y:S01]  /*de10*/  MOV R0, R133 ;  /* 0x0000008500007202 */ /* 0x000fe20000000f00 */
[----:B------:R-:W-:Y:S02]  /*de20*/  FADD.FTZ R175, R175, R2 ;  /* 0x00000002afaf7221 */ /* 0x000fe40000010000 */
[----:B------:R-:W-:Y:S01]  /*de30*/  FADD.FTZ R174, R174, R173 ;  /* 0x000000adaeae7221 */ /* 0x000fe20000010000 */
[C---:B------:R-:W-:Y:S03]  /*de40*/  HMMA.16816.F32 R112, R116.reuse, R8, R112 ;  /* 0x000000087470723c */ /* 0x040fe60000001870 */
[----:B------:R-:W-:Y:S01]  /*de50*/  FADD.FTZ R176, R176, R175 ;  /* 0x000000afb0b07221 */ /* 0x000fe20000010000 */
[----:B------:R-:W-:Y:S03]  /*de60*/  FADD.FTZ R177, R177, R174 ;  /* 0x000000aeb1b17221 */ /* 0x000fe60000010000 */
[----:B------:R-:W-:Y:S01]  /*de70*/  FADD.FTZ R5, R179, R176 ;  /* 0x000000b0b3057221 */ /* 0x000fe20000010000 */
[----:B------:R-:W-:Y:S03]  /*de80*/  HMMA.16816.F32 R116, R116, R10, R16 ;  /* 0x0000000a7474723c */ /* 0x000fe60000001810 */
[----:B------:R-:W-:Y:S01]  /*de90*/  FADD.FTZ R178, R178, R177 ;  /* 0x000000b1b2b27221 */ /* 0x000fe20000010000 */
[----:B------:R-:W-:Y:S03]  /*dea0*/  FADD.FTZ R5, R180, R5 ;  /* 0x00000005b4057221 */ /* 0x000fe60000010000 */
[----:B------:R-:W-:Y:S01]  /*deb0*/  FADD.FTZ R181, R181, R178 ;  /* 0x000000b2b5b57221 */ /* 0x000fe20000010000 */
[----:B------:R-:W-:Y:S03]  /*dec0*/  FADD.FTZ R182, R182, R5 ;  /* 0x00000005b6b67221 */ /* 0x000fe60000010000 */
[----:B------:R-:W-:Y:S01]  /*ded0*/  FADD.FTZ R211, R164, R181 ;  /* 0x000000b5a4d37221 */ /* 0x000fe20000010000 */
[----:B------:R-:W-:Y:S01]  /*dee0*/  FADD.FTZ R209, R183, R182 ;  /* 0x000000b6b7d17221 */ /* 0x000fe20000010000 */
[----:B------:R-:W-:Y:S07]  /*def0*/  @P1 BRA `(.L_x_1911) ;  /* 0xffffffc400381947 */ /* 0x000fee000383ffff */
.L_x_1907:
[----:B------:R-:W1:Y:S01]  /*df00*/  SHFL.BFLY PT, R0, R209, 0x2, 0x1f ;  /* 0x0c401f00d1007f89 */ /* 0x000e6200000e0000 */
[C---:B------:R-:W-:Y:S01]  /*df10*/  SHF.L.U32 R5, R188.reuse, 0x4, RZ ;  /* 0x00000004bc057819 */ /* 0x040fe200000006ff */
[----:B------:R-:W2:Y:S01]  /*df20*/  S2UR UR6, SR_CTAID.X ;  /* 0x00000000000679c3 */ /* 0x000ea20000002500 */
[C---:B------:R-:W-:Y:S01]  /*df30*/  LOP3.LUT P3, RZ, R188.reuse, 0x10, RZ, 0xc0, !PT ;  /* 0x00000010bcff7812 */ /* 0x040fe2000786c0ff */
[----:B------:R-:W3:Y:S01]  /*df40*/  SHFL.BFLY PT, R8, R211, 0x2, 0x1f ;  /* 0x0c401f00d3087f89 */ /* 0x000ee200000e0000 */
[----:B------:R-:W-:Y:S01]  /*df50*/  LOP3.LUT R5, R5, 0x1c0, RZ, 0xc0, !PT ;  /* 0x000001c005057812 */ /* 0x000fe200078ec0ff */
[----:B------:R-:W-:Y:S01]  /*df60*/  BSSY.RECONVERGENT B0, `(.L_x_1912) ;  /* 0x000010f000007945 */ /* 0x000fe20003800200 */
[C---:B------:R-:W-:Y:S02]  /*df70*/  LOP3.LUT P4, RZ, R188.reuse, 0x8, RZ, 0xc0, !PT ;  /* 0x00000008bcff7812 */ /* 0x040fe4000788c0ff */
[----:B------:R-:W-:Y:S02]  /*df80*/  LOP3.LUT P5, RZ, R188, 0x3, RZ, 0xc0, !PT ;  /* 0x00000003bcff7812 */ /* 0x000fe400078ac0ff */
[----:B------:R-:W-:Y:S01]  /*df90*/  SHF.R.U32.HI R16, RZ, 0x2, R188 ;  /* 0x00000002ff107819 */ /* 0x000fe200000116bc */
[----:B-1----:R-:W-:Y:S01]  /*dfa0*/  FADD.FTZ R7, R0, R209 ;  /* 0x000000d100077221 */ /* 0x002fe20000010000 */
[----:B------:R-:W-:Y:S01]  /*dfb0*/  SHF.L.U32 R0, R188, 0x1, RZ ;  /* 0x00000001bc007819 */ /* 0x000fe200000006ff */
[----:B--2---:R-:W-:Y:S01]  /*dfc0*/  USHF.L.U32 UR6, UR6, 0x6, URZ ;  /* 0x0000000606067899 */ /* 0x004fe200080006ff */
[----:B---3--:R-:W-:-:S02]  /*dfd0*/  FADD.FTZ R8, R8, R211 ;  /* 0x000000d308087221 */ /* 0x008fc40000010000 */
[----:B------:R-:W1:Y:S01]  /*dfe0*/  SHFL.BFLY PT, R2, R7, 0x1, 0x1f ;  /* 0x0c201f0007027f89 */ /* 0x000e6200000e0000 */
[--C-:B------:R-:W-:Y:S02]  /*dff0*/  LOP3.LUT R187, R187, 0x6, R0.reuse, 0xf8, !PT ;  /* 0x00000006bbbb7812 */ /* 0x100fe400078ef800 */
[----:B------:R-:W-:Y:S01]  /*e000*/  LOP3.LUT R0, R5, 0x38, R0, 0xf8, !PT ;  /* 0x0000003805007812 */ /* 0x000fe200078ef800 */
[----:B------:R-:W2:Y:S03]  /*e010*/  SHFL.BFLY PT, R3, R8, 0x1, 0x1f ;  /* 0x0c201f0008037f89 */ /* 0x000ea600000e0000 */
[----:B------:R-:W-:-:S04]  /*e020*/  LOP3.LUT R0, R187, R0, RZ, 0xfc, !PT ;  /* 0x00000000bb007212 */ /* 0x000fc800078efcff */
[----:B------:R-:W-:Y:S02]  /*e030*/  LEA R5, R0, UR5, 0x1 ;  /* 0x0000000500057c11 */ /* 0x000fe4000f8e08ff */
[----:B------:R-:W-:Y:S02]  /*e040*/  SEL R0, R185, 0xffffffe0, !P4 ;  /* 0xffffffe0b9007807 */ /* 0x000fe40006000000 */
[C---:B------:R-:W-:Y:S02]  /*e050*/  IADD3 R11, PT, PT, R5.reuse, 0x40, RZ ;  /* 0x00000040050b7810 */ /* 0x040fe40007ffe0ff */
[C---:B------:R-:W-:Y:S02]  /*e060*/  IADD3 R9, PT, PT, R5.reuse, R0, RZ ;  /* 0x0000000005097210 */ /* 0x040fe40007ffe0ff */
[----:B------:R-:W-:Y:S02]  /*e070*/  @P3 IADD3 R11, PT, PT, R5, -0x40, RZ ;  /* 0xffffffc0050b3810 */ /* 0x000fe40007ffe0ff */
[----:B------:R-:W-:-:S02]  /*e080*/  ISETP.NE.AND P3, PT, R200, -0x1, PT ;  /* 0xffffffffc800780c */ /* 0x000fc40003f65270 */
[----:B------:R-:W-:Y:S01]  /*e090*/  IADD3 R15, PT, PT, R0, R11, RZ ;  /* 0x0000000b000f7210 */ /* 0x000fe20007ffe0ff */
[----:B-1----:R-:W-:Y:S01]  /*e0a0*/  FADD.FTZ R2, R7, R2 ;  /* 0x0000000207027221 */ /* 0x002fe20000010000 */
[----:B------:R-:W1:Y:S01]  /*e0b0*/  LDC.U8 R0, c[0x0][0x548] ;  /* 0x00015200ff007b82 */ /* 0x000e620000000000 */
[----:B--2---:R-:W-:Y:S02]  /*e0c0*/  FADD.FTZ R3, R8, R3 ;  /* 0x0000000308037221 */ /* 0x004fe40000010000 */
[----:B------:R-:W2:Y:S01]  /*e0d0*/  MUFU.RCP R4, R2 ;  /* 0x0000000200047308 */ /* 0x000ea20000001000 */
[----:B------:R-:W-:Y:S02]  /*e0e0*/  FSETP.NE.FTZ.AND P1, PT, R2, RZ, PT ;  /* 0x000000ff0200720b */ /* 0x000fe40003f35000 */
[----:B------:R-:W-:-:S03]  /*e0f0*/  FSETP.NE.FTZ.AND P2, PT, R3, RZ, PT ;  /* 0x000000ff0300720b */ /* 0x000fc60003f55000 */
[----:B------:R-:W3:Y:S02]  /*e100*/  @!P3 LDC.64 R20, c[0x0][0x400] ;  /* 0x00010000ff14bb82 */ /* 0x000ee40000000a00 */
[----:B------:R-:W4:Y:S06]  /*e110*/  MUFU.RCP R6, R3 ;  /* 0x0000000300067308 */ /* 0x000f2c0000001000 */
[----:B------:R-:W5:Y:S02]  /*e120*/  @P1 LDC R23, c[0x0][0x458] ;  /* 0x00011600ff171b82 */ /* 0x000f640000000800 */
[----:B------:R-:W-:Y:S01]  /*e130*/  @P1 MUFU.LG2 R2, R2 ;  /* 0x0000000200021308 */ /* 0x000fe20000000c00 */
[----:B--2---:R-:W-:-:S02]  /*e140*/  FSEL R4, R4, 1, P1 ;  /* 0x3f80000004047808 */ /* 0x004fc40000800000 */
[----:B-1----:R-:W-:-:S03]  /*e150*/  ISETP.NE.AND P4, PT, R0, RZ, PT ;  /* 0x000000ff0000720c */ /* 0x002fc60003f85270 */
[C---:B------:R-:W-:Y:S01]  /*e160*/  FMUL.FTZ R130, R4.reuse, R130 ;  /* 0x0000008204827220 */ /* 0x040fe20000410000 */
[C---:B------:R-:W-:Y:S01]  /*e170*/  FMUL.FTZ R131, R4.reuse, R131 ;  /* 0x0000008304837220 */ /* 0x040fe20000410000 */
[----:B------:R-:W-:Y:S01]  /*e180*/  FMUL.FTZ R126, R4, R126 ;  /* 0x0000007e047e7220 */ /* 0x000fe20000410000 */
[----:B----4-:R-:W-:Y:S01]  /*e190*/  FSEL R6, R6, 1, P2 ;  /* 0x3f80000006067808 */ /* 0x010fe20001000000 */
        /* <DEDUP_REMOVED lines=46> */
[C---:B------:R-:W-:Y:S01]  /*e480*/  FMUL.FTZ R128, R6.reuse, R128 ;  /* 0x0000008006807220 */ /* 0x040fe20000410000 */
[C---:B------:R-:W-:Y:S01]  /*e490*/  FMUL.FTZ R129, R6.reuse, R129 ;  /* 0x0000008106817220 */ /* 0x040fe20000410000 */
[C---:B------:R-:W-:Y:S01]  /*e4a0*/  FMUL.FTZ R124, R6.reuse, R124 ;  /* 0x0000007c067c7220 */ /* 0x040fe20000410000 */
[C---:B------:R-:W-:Y:S01]  /*e4b0*/  FMUL.FTZ R125, R6.reuse, R125 ;  /* 0x0000007d067d7220 */ /* 0x040fe20000410000 */
        /* <DEDUP_REMOVED lines=28> */
[C---:B------:R-:W-:Y:S01]  /*e680*/  FMUL.FTZ R69, R6.reuse, R69 ;  /* 0x0000004506457220 */ /* 0x040fe20000410000 */
[----:B------:R-:W-:Y:S01]  /*e690*/  F2FP.F16.F32.PACK_AB R44, R45, R44 ;  /* 0x0000002c2d2c723e */ /* 0x000fe200000000ff */
[----:B------:R-:W-:Y:S01]  /*e6a0*/  STS [R5], R128 ;  /* 0x0000008005007388 */ /* 0x000fe20000000800 */
[----:B------:R-:W-:Y:S01]  /*e6b0*/  F2FP.F16.F32.PACK_AB R46, R47, R46 ;  /* 0x0000002e2f2e723e */ /* 0x000fe200000000ff */
[C---:B------:R-:W-:Y:S01]  /*e6c0*/  FMUL.FTZ R72, R6.reuse, R72 ;  /* 0x0000004806487220 */ /* 0x040fe20000410000 */
[----:B------:R-:W-:Y:S01]  /*e6d0*/  F2FP.F16.F32.PACK_AB R48, R49, R48 ;  /* 0x000000303130723e */ /* 0x000fe200000000ff */
[----:B------:R-:W-:Y:S01]  /*e6e0*/  STS [R5+0x400], R130 ;  /* 0x0004008205007388 */ /* 0x000fe20000000800 */
[----:B------:R-:W-:Y:S01]  /*e6f0*/  F2FP.F16.F32.PACK_AB R50, R51, R50 ;  /* 0x000000323332723e */ /* 0x000fe200000000ff */
[----:B------:R-:W-:Y:S01]  /*e700*/  FMUL.FTZ R73, R6, R73 ;  /* 0x0000004906497220 */ /* 0x000fe20000410000 */
[----:B------:R-:W-:Y:S01]  /*e710*/  IADD3 R17, PT, PT, R4, R11, RZ ;  /* 0x0000000b04117210 */ /* 0x000fe20007ffe0ff */
[----:B------:R-:W-:Y:S01]  /*e720*/  STS [R7], R124 ;  /* 0x0000007c07007388 */ /* 0x000fe20000000800 */
[----:B------:R-:W-:Y:S01]  /*e730*/  F2FP.F16.F32.PACK_AB R52, R53, R52 ;  /* 0x000000343534723e */ /* 0x000fe200000000ff */
[C---:B------:R-:W-:Y:S01]  /*e740*/  FMUL.FTZ R76, R6.reuse, R76 ;  /* 0x0000004c064c7220 */ /* 0x040fe20000410000 */
[----:B------:R-:W-:Y:S01]  /*e750*/  F2FP.F16.F32.PACK_AB R54, R55, R54 ;  /* 0x000000363736723e */ /* 0x000fe200000000ff */
[----:B------:R-:W-:Y:S01]  /*e760*/  STS [R7+0x400], R126 ;  /* 0x0004007e07007388 */ /* 0x000fe20000000800 */
[C---:B------:R-:W-:Y:S01]  /*e770*/  FMUL.FTZ R77, R6.reuse, R77 ;  /* 0x0000004d064d7220 */ /* 0x040fe20000410000 */
[----:B------:R-:W-:Y:S01]  /*e780*/  F2FP.F16.F32.PACK_AB R56, R57, R56 ;  /* 0x000000383938723e */ /* 0x000fe200000000ff */
[----:B------:R-:W-:Y:S01]  /*e790*/  FMUL.FTZ R80, R6, R80 ;  /* 0x0000005006507220 */ /* 0x000fe20000410000 */
[----:B------:R-:W-:Y:S01]  /*e7a0*/  F2FP.F16.F32.PACK_AB R58, R59, R58 ;  /* 0x0000003a3b3a723e */ /* 0x000fe200000000ff */
[----:B------:R-:W-:Y:S01]  /*e7b0*/  STS [R9], R36 ;  /* 0x0000002409007388 */ /* 0x000fe20000000800 */
[----:B------:R-:W-:Y:S01]  /*e7c0*/  IADD3 R19, PT, PT, R4, R15, RZ ;  /* 0x0000000f04137210 */ /* 0x000fe20007ffe0ff */
[C---:B------:R-:W-:Y:S01]  /*e7d0*/  FMUL.FTZ R81, R6.reuse, R81 ;  /* 0x0000005106517220 */ /* 0x040fe20000410000 */
[----:B------:R-:W-:Y:S01]  /*e7e0*/  F2FP.F16.F32.PACK_AB R60, R61, R60 ;  /* 0x0000003c3d3c723e */ /* 0x000fe200000000ff */
[----:B------:R-:W-:Y:S01]  /*e7f0*/  STS [R9+0x400], R38 ;  /* 0x0004002609007388 */ /* 0x000fe20000000800 */
[----:B------:R-:W-:Y:S01]  /*e800*/  F2FP.F16.F32.PACK_AB R62, R63, R62 ;  /* 0x0000003e3f3e723e */ /* 0x000fe200000000ff */
[C---:B------:R-:W-:Y:S01]  /*e810*/  FMUL.FTZ R84, R6.reuse, R84 ;  /* 0x0000005406547220 */ /* 0x040fe20000410000 */
[C---:B------:R-:W-:Y:S01]  /*e820*/  FMUL.FTZ R85, R6.reuse, R85 ;  /* 0x0000005506557220 */ /* 0x040fe20000410000 */
[----:B------:R-:W-:Y:S01]  /*e830*/  STS [R13], R40 ;  /* 0x000000280d007388 */ /* 0x000fe20000000800 */
[----:B------:R-:W-:Y:S01]  /*e840*/  F2FP.F16.F32.PACK_AB R64, R65, R64 ;  /* 0x000000404140723e */ /* 0x000fe200000000ff */
[C---:B------:R-:W-:Y:S01]  /*e850*/  FMUL.FTZ R88, R6.reuse, R88 ;  /* 0x0000005806587220 */ /* 0x040fe20000410000 */
[----:B------:R-:W-:Y:S01]  /*e860*/  F2FP.F16.F32.PACK_AB R66, R67, R66 ;  /* 0x000000424342723e */ /* 0x000fe200000000ff */
[----:B------:R-:W-:Y:S01]  /*e870*/  STS [R13+0x400], R42 ;  /* 0x0004002a0d007388 */ /* 0x000fe20000000800 */
[C---:B------:R-:W-:Y:S01]  /*e880*/  FMUL.FTZ R89, R6.reuse, R89 ;  /* 0x0000005906597220 */ /* 0x040fe20000410000 */
[----:B------:R-:W-:Y:S01]  /*e890*/  F2FP.F16.F32.PACK_AB R68, R69, R68 ;  /* 0x000000444544723e */ /* 0x000fe200000000ff */
[C---:B------:R-:W-:Y:S01]  /*e8a0*/  FMUL.FTZ R92, R6.reuse, R92 ;  /* 0x0000005c065c7220 */ /* 0x040fe20000410000 */
[----:B------:R-:W-:Y:S01]  /*e8b0*/  STS [R11], R44 ;  /* 0x0000002c0b007388 */ /* 0x000fe20000000800 */
[----:B------:R-:W-:Y:S01]  /*e8c0*/  F2FP.F16.F32.PACK_AB R70, R71, R70 ;  /* 0x000000464746723e */ /* 0x000fe200000000ff */
        /* <DEDUP_REMOVED lines=40> */
[----:B------:R-:W1:Y:S01]  /*eb50*/  @!P4 LDC R0, c[0x0][0x3e0] ;  /* 0x0000f800ff00cb82 */ /* 0x000e620000000800 */
[----:B------:R-:W-:Y:S01]  /*eb60*/  F2FP.F16.F32.PACK_AB R102, R103, R102 ;  /* 0x000000666766723e */ /* 0x000fe200000000ff */
[----:B------:R-:W-:Y:S01]  /*eb70*/  STS [R7+0x2400], R66 ;  /* 0x0024004207007388 */ /* 0x000fe20000000800 */
[----:B------:R-:W-:Y:S01]  /*eb80*/  F2FP.F16.F32.PACK_AB R104, R105, R104 ;  /* 0x000000686968723e */ /* 0x000fe200000000ff */
[----:B------:R-:W2:Y:S01]  /*eb90*/  @P2 MUFU.LG2 R3, R3 ;  /* 0x0000000300032308 */ /* 0x000ea20000000c00 */
[----:B------:R-:W-:Y:S01]  /*eba0*/  F2FP.F16.F32.PACK_AB R106, R107, R106 ;  /* 0x0000006a6b6a723e */ /* 0x000fe200000000ff */
[----:B------:R-:W-:Y:S01]  /*ebb0*/  STS [R9+0x2000], R68 ;  /* 0x0020004409007388 */ /* 0x000fe20000000800 */
[----:B------:R-:W-:Y:S01]  /*ebc0*/  F2FP.F16.F32.PACK_AB R108, R109, R108 ;  /* 0x0000006c6d6c723e */ /* 0x000fe200000000ff */
[----:B------:R-:W4:Y:S01]  /*ebd0*/  @P2 LDC R14, c[0x0][0x458] ;  /* 0x00011600ff0e2b82 */ /* 0x000f220000000800 */
        /* <DEDUP_REMOVED lines=11> */
[----:B------:R-:W-:Y:S01]  /*ec90*/  ISETP.NE.OR P0, PT, R200, -0x1, !P4 ;  /* 0xffffffffc800780c */ /* 0x000fe20006705670 */
[----:B--2---:R-:W-:Y:S01]  /*eca0*/  @P2 FMUL.FTZ R18, R3, 0.69314718246459960938 ;  /* 0x3f31721803122820 */ /* 0x004fe20000410000 */
[----:B------:R-:W-:Y:S01]  /*ecb0*/  @P1 FMUL.FTZ R3, R2, 0.69314718246459960938 ;  /* 0x3f31721802031820 */ /* 0x000fe20000410000 */
[----:B------:R-:W-:Y:S04]  /*ecc0*/  STS [R11+0x2400], R78 ;  /* 0x0024004e0b007388 */ /* 0x000fe80000000800 */
[----:B------:R-:W-:Y:S04]  /*ecd0*/  STS [R17+0x2000], R80 ;  /* 0x0020005011007388 */ /* 0x000fe80000000800 */
[----:B------:R-:W-:Y:S04]  /*ece0*/  STS [R17+0x2400], R82 ;  /* 0x0024005211007388 */ /* 0x000fe80000000800 */
[----:B------:R-:W-:Y:S04]  /*ecf0*/  STS [R15+0x2000], R84 ;  /* 0x002000540f007388 */ /* 0x000fe80000000800 */
[----:B------:R-:W-:Y:S04]  /*ed00*/  STS [R15+0x2400], R86 ;  /* 0x002400560f007388 */ /* 0x000fe80000000800 */
[----:B------:R-:W-:Y:S04]  /*ed10*/  STS [R19+0x2000], R88 ;  /* 0x0020005813007388 */ /* 0x000fe80000000800 */
        /* <DEDUP_REMOVED lines=16> */
[----:B---3--:R-:W3:Y:S01]  /*ee20*/  LDC.64 R12, c[0x0][0x408] ;  /* 0x00010200ff0c7b82 */ /* 0x008ee20000000a00 */
[----:B--2---:R-:W-:Y:S01]  /*ee30*/  @P3 IMAD.WIDE.U32 R26, R200, R4, RZ ;  /* 0x00000004c81a3225 */ /* 0x004fe200078e00ff */
[----:B------:R-:W-:Y:S01]  /*ee40*/  MOV R4, 0x7f800000 ;  /* 0x7f80000000047802 */ /* 0x000fe20000000f00 */
[----:B------:R-:W-:Y:S02]  /*ee50*/  STS [R19+0x4000], R116 ;  /* 0x0040007413007388 */ /* 0x000fe40000000800 */
[----:B----4-:R-:W-:-:S02]  /*ee60*/  @P2 FFMA.FTZ R4, R133, R14, R18 ;  /* 0x0000000e85042223 */ /* 0x010fc40000010012 */
[----:B------:R2:W-:Y:S01]  /*ee70*/  STS [R19+0x4400], R118 ;  /* 0x0044007613007388 */ /* 0x0005e20000000800 */
[----:B------:R-:W-:Y:S08]  /*ee80*/  BAR.SYNC.DEFER_BLOCKING 0x0 ;  /* 0x0000000000007b1d */ /* 0x000ff00000010000 */
[----:B-----5:R-:W4:Y:S01]  /*ee90*/  LDC R17, c[0x0][0x434] ;  /* 0x00010d00ff117b82 */ /* 0x020f220000000800 */
[----:B------:R-:W5:Y:S01]  /*eea0*/  S2R R6, SR_CTAID.Y ;  /* 0x0000000000067919 */ /* 0x000f620000002600 */
[----:B------:R-:W3:Y:S06]  /*eeb0*/  S2R R7, SR_CTAID.Z ;  /* 0x0000000000077919 */ /* 0x000eec0000002700 */
[----:B-1----:R-:W1:Y:S01]  /*eec0*/  @P4 LDC R15, c[0x0][0x454] ;  /* 0x00011500ff0f4b82 */ /* 0x002e620000000800 */
[----:B--2---:R-:W-:Y:S01]  /*eed0*/  LOP3.LUT R19, R190, 0x30, RZ, 0xc0, !PT ;  /* 0x00000030be137812 */ /* 0x004fe200078ec0ff */
[----:B------:R2:W2:Y:S03]  /*eee0*/  LDS.128 R8, [R213+0x1800] ;  /* 0x00180000d5087984 */ /* 0x0004a60000000c00 */
[----:B------:R-:W-:Y:S01]  /*eef0*/  LOP3.LUT R16, R19, 0x7, R16, 0xf8, !PT ;  /* 0x0000000713107812 */ /* 0x000fe200078ef810 */
[----:B-----5:R-:W-:-:S04]  /*ef00*/  @!P3 IMAD.WIDE.U32 R24, R6, R20, RZ ;  /* 0x000000140618b225 */ /* 0x020fc800078e00ff */
[----:B------:R-:W-:Y:S02]  /*ef10*/  @!P3 IMAD R21, R6, R21, R25 ;  /* 0x000000150615b224 */ /* 0x000fe400078e0219 */
[----:B------:R-:W-:Y:S01]  /*ef20*/  @P3 IMAD R21, R200, R5, R27 ;  /* 0x00000005c8153224 */ /* 0x000fe200078e021b */
[----:B------:R-:W-:Y:S01]  /*ef30*/  MOV R5, 0x7f800000 ;  /* 0x7f80000000057802 */ /* 0x000fe20000000f00 */
[----:B---3--:R-:W-:Y:S02]  /*ef40*/  @!P4 IMAD R0, R6, R0, R7 ;  /* 0x000000000600c224 */ /* 0x008fe400078e0207 */
[----:B------:R-:W-:Y:S01]  /*ef50*/  @P1 FFMA.FTZ R5, R132, R23, R3 ;  /* 0x0000001784051223 */ /* 0x000fe20000010003 */
[-C--:B----4-:R-:W-:Y:S02]  /*ef60*/  @!P0 IMAD R200, R6, R17.reuse, RZ ;  /* 0x0000001106c88224 */ /* 0x090fe400078e02ff */
[----:B------:R-:W-:Y:S02]  /*ef70*/  @!P4 IMAD R0, R0, R17, RZ ;  /* 0x000000110000c224 */ /* 0x000fe400078e02ff */
[----:B-1----:R-:W-:Y:S01]  /*ef80*/  @P4 IMAD R0, R7, R15, R200 ;  /* 0x0000000f07004224 */ /* 0x002fe200078e02c8 */
[----:B--2---:R-:W-:Y:S06]  /*ef90*/  @P5 BRA `(.L_x_1913) ;  /* 0x00000000002c5947 */ /* 0x004fec0003800000 */
        /* <DEDUP_REMOVED lines=11> */
.L_x_1913:
[----:B------:R-:W-:Y:S05]  /*f050*/  BSYNC.RECONVERGENT B0 ;  /* 0x0000000000007941 */ /* 0x000fea0003800200 */
.L_x_1912:
[----:B------:R-:W-:Y:S01]  /*f060*/  IMAD.MOV.U32 R187, RZ, RZ, RZ ;  /* 0x000000ffffbb7224 */ /* 0x000fe200078e00ff */
[----:B------:R-:W2:Y:S01]  /*f070*/  LDCU.64 UR4, c[0x0][0x410] ;  /* 0x00008200ff0477ac */ /* 0x000ea20008000a00 */
[----:B------:R-:W-:Y:S01]  /*f080*/  @P3 IMAD.MOV.U32 R24, RZ, RZ, R26 ;  /* 0x000000ffff183224 */ /* 0x000fe200078e001a */
[----:B------:R-:W-:Y:S01]  /*f090*/  SHF.R.U32.HI R0, RZ, 0x3, R188 ;  /* 0x00000003ff007819 */ /* 0x000fe200000116bc */
[----:B-1----:R-:W-:Y:S01]  /*f0a0*/  IMAD.WIDE.U32 R4, R12, UR6, R186 ;  /* 0x000000060c047c25 */ /* 0x002fe2000f8e00ba */
[----:B------:R1:W3:Y:S01]  /*f0b0*/  LDS.128 R16, [R213+0x2000] ;  /* 0x00200000d5107984 */ /* 0x0002e20000000c00 */
[----:B------:R-:W-:Y:S01]  /*f0c0*/  BSSY.RECONVERGENT B0, `(.L_x_1914) ;  /* 0x000001d000007945 */ /* 0x000fe20003800200 */
[----:B------:R-:W-:Y:S01]  /*f0d0*/  IADD3 R6, PT, PT, R0, 0x10, RZ ;  /* 0x0000001000067810 */ /* 0x000fe20007ffe0ff */
[----:B------:R-:W-:Y:S01]  /*f0e0*/  IMAD R2, R13, UR6, R5 ;  /* 0x000000060d027c24 */ /* 0x000fe2000f8e0205 */
[----:B------:R-:W-:Y:S01]  /*f0f0*/  IADD3 R24, P0, PT, R24, R4, RZ ;  /* 0x0000000418187210 */ /* 0x000fe20007f1e0ff */
[----:B------:R-:W-:Y:S01]  /*f100*/  VIADD R4, R0, 0x20 ;  /* 0x0000002000047836 */ /* 0x000fe20000000000 */
[----:B------:R-:W-:-:S02]  /*f110*/  ISETP.GE.AND P2, PT, R6, R195, PT ;  /* 0x000000c30600720c */ /* 0x000fc40003f46270 */
[----:B------:R-:W-:Y:S01]  /*f120*/  IADD3.X R25, PT, PT, R21, R2, RZ, P0, !PT ;  /* 0x0000000215197210 */ /* 0x000fe200007fe4ff */
[----:B------:R-:W-:Y:S01]  /*f130*/  VIADD R2, R0, 0x30 ;  /* 0x0000003000027836 */ /* 0x000fe20000000000 */
[-C--:B------:R-:W-:Y:S01]  /*f140*/  ISETP.GE.AND P1, PT, R4, R195.reuse, PT ;  /* 0x000000c30400720c */ /* 0x080fe20003f26270 */
[----:B------:R1:W4:Y:S01]  /*f150*/  LDS.128 R20, [R213] ;  /* 0x00000000d5147984 */ /* 0x0003220000000c00 */
[-C--:B------:R-:W-:Y:S02]  /*f160*/  ISETP.GE.AND P3, PT, R0, R195.reuse, PT ;  /* 0x000000c30000720c */ /* 0x080fe40003f66270 */
[----:B------:R-:W-:Y:S01]  /*f170*/  ISETP.GE.AND P0, PT, R2, R195, PT ;  /* 0x000000c30200720c */ /* 0x000fe20003f06270 */
[----:B--2---:R-:W-:-:S04]  /*f180*/  IMAD.WIDE.U32 R2, R7, UR4, R24 ;  /* 0x0000000407027c25 */ /* 0x004fc8000f8e0018 */
[----:B------:R-:W-:Y:S02]  /*f190*/  IMAD R15, R7, UR5, R3 ;  /* 0x00000005070f7c24 */ /* 0x000fe4000f8e0203 */
[----:B------:R1:W2:Y:S04]  /*f1a0*/  LDS.128 R4, [R213+0x4000] ;  /* 0x00400000d5047984 */ /* 0x0002a80000000c00 */
[----:B------:R-:W-:Y:S05]  /*f1b0*/  @P3 BRA `(.L_x_1915) ;  /* 0x0000000000343947 */ /* 0x000fea0003800000 */
[----:B------:R-:W5:Y:S01]  /*f1c0*/  LDCU UR6, c[0x0][0x440] ;  /* 0x00008800ff0677ac */ /* 0x000f620008000800 */
[----:B------:R-:W-:Y:S01]  /*f1d0*/  IMAD.MOV.U32 R14, RZ, RZ, R2 ;  /* 0x000000ffff0e7224 */ /* 0x000fe200078e0002 */
[----:B------:R-:W3:Y:S03]  /*f1e0*/  LDCU.64 UR4, c[0x0][0x3f0] ;  /* 0x00007e00ff0477ac */ /* 0x000ee60008000a00 */
[----:B------:R-:W-:-:S04]  /*f1f0*/  IMAD.WIDE.U32 R28, R0, R12, R14 ;  /* 0x0000000c001c7225 */ /* 0x000fc800078e000e */
[----:B------:R-:W-:Y:S01]  /*f200*/  IMAD R24, R0, R13, R29 ;  /* 0x0000000d00187224 */ /* 0x000fe200078e021d */
[----:B-----5:R-:W-:Y:S02]  /*f210*/  ISETP.GE.AND P5, PT, R186, UR6, PT ;  /* 0x00000006ba007c0c */ /* 0x020fe4000bfa6270 */
[----:B------:R-:W-:Y:S02]  /*f220*/  ISETP.GE.AND P4, PT, R212, UR6, PT ;  /* 0x00000006d4007c0c */ /* 0x000fe4000bf86270 */
[----:B------:R-:W-:Y:S02]  /*f230*/  ISETP.GE.AND P3, PT, R210, UR6, PT ;  /* 0x00000006d2007c0c */ /* 0x000fe4000bf66270 */
[----:B---3--:R-:W-:-:S04]  /*f240*/  LEA R26, P6, R28, UR4, 0x1 ;  /* 0x000000041c1a7c11 */ /* 0x008fc8000f8c08ff */
[----:B------:R-:W-:-:S05]  /*f250*/  LEA.HI.X R27, R28, UR5, R24, 0x1, P6 ;  /* 0x000000051c1b7c11 */ /* 0x000fca000b0f0c18 */
[----:B----4-:R3:W-:Y:S04]  /*f260*/  @!P5 STG.E.128 desc[UR16][R26.64], R20 ;  /* 0x000000141a00d986 */ /* 0x0107e8000c101d10 */
[----:B------:R3:W-:Y:S04]  /*f270*/  @!P4 STG.E.128 desc[UR16][R26.64+0x80], R16 ;  /* 0x000080101a00c986 */ /* 0x0007e8000c101d10 */
[----:B--2---:R3:W-:Y:S02]  /*f280*/  @!P3 STG.E.128 desc[UR16][R26.64+0x100], R4 ;  /* 0x000100041a00b986 */ /* 0x0047e4000c101d10 */
.L_x_1915:
[----:B------:R-:W-:Y:S05]  /*f290*/  BSYNC.RECONVERGENT B0 ;  /* 0x0000000000007941 */ /* 0x000fea0003800200 */
.L_x_1914:
[----:B---34-:R3:W4:Y:S01]  /*f2a0*/  LDS.128 R20, [R213+0x800] ;  /* 0x00080000d5147984 */ /* 0x0187220000000c00 */
[----:B------:R-:W-:Y:S03]  /*f2b0*/  BSSY.RECONVERGENT B0, `(.L_x_1916) ;  /* 0x0000016000007945 */ /* 0x000fe60003800200 */
[----:B------:R3:W1:Y:S04]  /*f2c0*/  LDS.128 R16, [R213+0x2800] ;  /* 0x00280000d5107984 */ /* 0x0006680000000c00 */
        /* <DEDUP_REMOVED lines=17> */
[----:B----4-:R3:W-:Y:S04]  /*f3e0*/  @!P4 STG.E.128 desc[UR16][R28.64], R20 ;  /* 0x000000141c00c986 */ /* 0x0107e8000c101d10 */
[----:B-1----:R3:W-:Y:S04]  /*f3f0*/  @!P3 STG.E.128 desc[UR16][R28.64+0x80], R16 ;  /* 0x000080101c00b986 */ /* 0x0027e8000c101d10 */
[----:B--2---:R3:W-:Y:S02]  /*f400*/  @!P2 STG.E.128 desc[UR16][R28.64+0x100], R4 ;  /* 0x000100041c00a986 */ /* 0x0047e4000c101d10 */
.L_x_1917:
[----:B------:R-:W-:Y:S05]  /*f410*/  BSYNC.RECONVERGENT B0 ;  /* 0x0000000000007941 */ /* 0x000fea0003800200 */
.L_x_1916:
[----:B---34-:R3:W4:Y:S01]  /*f420*/  LDS.128 R20, [R213+0x1000] ;  /* 0x00100000d5147984 */ /* 0x0187220000000c00 */
[----:B------:R-:W-:Y:S03]  /*f430*/  BSSY.RECONVERGENT B0, `(.L_x_1918) ;  /* 0x0000016000007945 */ /* 0x000fe60003800200 */
[----:B-1----:R3:W1:Y:S04]  /*f440*/  LDS.128 R16, [R213+0x3000] ;  /* 0x00300000d5107984 */ /* 0x0026680000000c00 */
        /* <DEDUP_REMOVED lines=20> */
.L_x_1919:
[----:B------:R-:W-:Y:S05]  /*f590*/  BSYNC.RECONVERGENT B0 ;  /* 0x0000000000007941 */ /* 0x000fea0003800200 */
.L_x_1918:
[----:B--23--:R2:W3:Y:S01]  /*f5a0*/  LDS.128 R4, [R213+0x3800] ;  /* 0x00380000d5047984 */ /* 0x00c4e20000000c00 */
[----:B------:R-:W-:Y:S05]  /*f5b0*/  @P0 EXIT ;  /* 0x000000000000094d */ /* 0x000fea0003800000 */
[----:B-1----:R1:W1:Y:S01]  /*f5c0*/  LDS.128 R16, [R213+0x5800] ;  /* 0x00580000d5107984 */ /* 0x0022620000000c00 */
[----:B------:R-:W5:Y:S01]  /*f5d0*/  LDCU UR6, c[0x0][0x440] ;  /* 0x00008800ff0677ac */ /* 0x000f620008000800 */
[----:B------:R-:W-:Y:S01]  /*f5e0*/  IADD3 R3, P0, PT, R0, 0x30, RZ ;  /* 0x0000003000037810 */ /* 0x000fe20007f1e0ff */
[----:B------:R-:W-:Y:S01]  /*f5f0*/  IMAD.MOV.U32 R14, RZ, RZ, R2 ;  /* 0x000000ffff0e7224 */ /* 0x000fe200078e0002 */
[----:B------:R-:W2:Y:S03]  /*f600*/  LDCU.64 UR4, c[0x0][0x3f0] ;  /* 0x00007e00ff0477ac */ /* 0x000ea60008000a00 */
[----:B----4-:R-:W-:Y:S02]  /*f610*/  IMAD.X R21, RZ, RZ, RZ, P0 ;  /* 0x000000ffff157224 */ /* 0x010fe400000e06ff */
[----:B------:R-:W-:-:S04]  /*f620*/  IMAD.WIDE.U32 R14, R3, R12, R14 ;  /* 0x0000000c030e7225 */ /* 0x000fc800078e000e */
[----:B------:R-:W-:-:S04]  /*f630*/  IMAD R0, R21, R12, RZ ;  /* 0x0000000c15007224 */ /* 0x000fc800078e02ff */
[----:B------:R-:W-:Y:S01]  /*f640*/  IMAD R0, R3, R13, R0 ;  /* 0x0000000d03007224 */ /* 0x000fe200078e0200 */
[----:B-----5:R-:W-:Y:S02]  /*f650*/  ISETP.GE.AND P2, PT, R186, UR6, PT ;  /* 0x00000006ba007c0c */ /* 0x020fe4000bf46270 */
[----:B------:R-:W-:Y:S01]  /*f660*/  ISETP.GE.AND P1, PT, R212, UR6, PT ;  /* 0x00000006d4007c0c */ /* 0x000fe2000bf26270 */
[----:B------:R-:W-:Y:S01]  /*f670*/  IMAD.IADD R0, R0, 0x1, R15 ;  /* 0x0000000100007824 */ /* 0x000fe200078e020f */
[----:B------:R-:W-:Y:S02]  /*f680*/  ISETP.GE.AND P0, PT, R210, UR6, PT ;  /* 0x00000006d2007c0c */ /* 0x000fe4000bf06270 */
[----:B--2---:R-:W-:-:S04]  /*f690*/  LEA R2, P3, R14, UR4, 0x1 ;  /* 0x000000040e027c11 */ /* 0x004fc8000f8608ff */
[----:B------:R-:W-:-:S05]  /*f6a0*/  LEA.HI.X R3, R14, UR5, R0, 0x1, P3 ;  /* 0x000000050e037c11 */ /* 0x000fca00098f0c00 */
[----:B------:R2:W-:Y:S04]  /*f6b0*/  @!P2 STG.E.128 desc[UR16][R2.64], R8 ;  /* 0x000000080200a986 */ /* 0x0005e8000c101d10 */
[----:B---3--:R2:W-:Y:S01]  /*f6c0*/  @!P1 STG.E.128 desc[UR16][R2.64+0x80], R4 ;  /* 0x0000800402009986 */ /* 0x0085e2000c101d10 */
[----:B------:R-:W-:Y:S05]  /*f6d0*/  @P0 EXIT ;  /* 0x000000000000094d */ /* 0x000fea0003800000 */
[----:B-1----:R-:W-:Y:S01]  /*f6e0*/  STG.E.128 desc[UR16][R2.64+0x100], R16 ;  /* 0x0001001002007986 */ /* 0x002fe2000c101d10 */
[----:B------:R-:W-:Y:S05]  /*f6f0*/  EXIT ;  /* 0x000000000000794d */ /* 0x000fea0003800000 */
.L_x_1920:
        /* <DEDUP_REMOVED lines=16> */
.L_x_3755:


//--------------------- .text._ZN5flash24flash_fwd_splitkv_kernelI23Flash_fwd_kernel_traitsILi192ELi64ELi64ELi4ELb0ELb0EN7cutlass6half_tE19Flash_kernel_traitsILi192ELi64ELi64ELi4ES3_EELb1ELb0ELb1ELb0ELb0ELb1ELb0ELb0EEEvNS_16Flash_fwd_paramsE --------------------------
	.section	.text._ZN5flash24flash_fwd_splitkv_kernelI23Flash_fwd_kernel_traitsILi192ELi64ELi64ELi4ELb0ELb0EN7cutlass6half_tE19Flash_kernel_traitsILi192ELi64ELi64ELi4ES3_EELb1ELb0ELb1ELb0ELb0ELb1ELb0ELb0EEEvNS_16Flash_fwd_paramsE,"ax",@progbits
	.align	128
        .global         _ZN5flash24flash_fwd_splitkv_kernelI23Flash_fwd_kernel_traitsILi192ELi64ELi64ELi4ELb0ELb0EN7cutlass6half_tE19Flash_kernel_traitsILi192ELi64ELi64ELi4ES3_EELb1ELb0ELb1ELb0ELb0ELb1ELb0ELb0EEEvNS_16Flash_fwd_paramsE
        .type           _ZN5flash24flash_fwd_splitkv_kernelI23Flash_fwd_kernel_traitsILi192ELi64ELi64ELi4ELb0ELb0EN7cutlass6half_tE19Flash_kernel_traitsILi192ELi64ELi64ELi4ES3_EELb1ELb0ELb1ELb0ELb0ELb1ELb0ELb0EEEvNS_16Flash_fwd_paramsE,@function
        .size           _ZN5flash24flash_fwd_splitkv_kernelI23Flash_fwd_kernel_traitsILi192ELi64ELi64ELi4ELb0ELb0EN7cutlass6half_tE19Flash_kernel_traitsILi192ELi64ELi64ELi4ES3_EELb1ELb0ELb1ELb0ELb0ELb1ELb0ELb0EEEvNS_16Flash_fwd_paramsE,(.L_x_3756 - _ZN5flash24flash_fwd_splitkv_kernelI23Flash_fwd_kernel_traitsILi192ELi64ELi64ELi4ELb0ELb0EN7cutlass6half_tE19Flash_kernel_traitsILi192ELi64ELi64ELi4ES3_EELb1ELb0ELb1ELb0ELb0ELb1ELb0ELb0EEEvNS_16Flash_fwd_paramsE)
        .other          _ZN5flash24flash_fwd_splitkv_kernelI23Flash_fwd_kernel_traitsILi192ELi64ELi64ELi4ELb0ELb0EN7cutlass6half_tE19Flash_kernel_traitsILi192ELi64ELi64ELi4ES3_EELb1ELb0ELb1ELb0ELb0ELb1ELb0ELb0EEEvNS_16Flash_fwd_paramsE,@"STO_CUDA_ENTRY STV_DEFAULT"
_ZN5flash24flash_fwd_splitkv_kernelI23Flash_fwd_kernel_traitsILi192ELi64ELi64ELi4ELb0ELb0EN7cutlass6half_tE19Flash_kernel_traitsILi192ELi64ELi64ELi4ES3_EELb1ELb0ELb1ELb0ELb0ELb1ELb0ELb0EEEvNS_16Flash_fwd_paramsE:
.text._ZN5flash24flash_fwd_splitkv_kernelI23Flash_fwd_kernel_traitsILi192ELi64ELi64ELi4ELb0ELb0EN7cutlass6half_tE19Flash_kernel_traitsILi192ELi64ELi64ELi4ES3_EELb1ELb0ELb1ELb0ELb0ELb1ELb0ELb0EEEvNS_16Flash_fwd_paramsE:
        /* <DEDUP_REMOVED lines=27> */
[----:B------:R-:W4:Y:S01]  /*01b0*/  @!P4 LDC R0, c[0x0][0x434] ;  /* 0x00010d00ff00cb82 */ /* 0x000f220000000800 */
        /* <DEDUP_REMOVED lines=14> */
[----:B------:R-:W-:-:S07]  /*02a0*/  IMAD.MOV.U32 R5, RZ, RZ, -0x1 ;  /* 0xffffffffff057424 */ /* 0x000fce00078e00ff */
[----:B------:R1:W5:Y:S01]  /*02b0*/  @!P3 LDG.E R5, desc[UR16][R14.64] ;  /* 0x000000100e05b981 */ /* 0x000362000c1e1900 */
[----:B--2---:R-:W-:Y:S02]  /*02c0*/  @P4 IMAD.IADD R0, R13, 0x1, -R206 ;  /* 0x000000010d004824 */ /* 0x004fe400078e0ace */
[----:B----4-:R-:W-:-:S05]  /*02d0*/  IMAD.SHL.U32 R13, R19, 0x40, RZ ;  /* 0x00000040130d7824 */ /* 0x010fca00078e00ff */
[----:B------:R-:W-:Y:S01]  /*02e0*/  ISETP.GT.AND P3, PT, R0, R13, PT ;  /* 0x0000000d0000720c */ /* 0x000fe20003f64270 */
[----:B-1-3--:R-:W-:-:S12]  /*02f0*/  @!P0 BRA `(.L_x_1921) ;  /* 0x00000000000c8947 */ /* 0x00afd80003800000 */
[----:B------:R-:W2:Y:S02]  /*0300*/  @P1 LDG.E R6, desc[UR16][R14.64+0x4] ;  /* 0x000004100e061981 */ /* 0x000ea4000c1e1900 */
[----:B--2--5:R-:W-:-:S06]  /*0310*/  @P1 IADD3 R7, PT, PT, R6, -R5, RZ ;  /* 0x8000000506071210 */ /* 0x024fcc0007ffe0ff */
[----:B------:R1:W5:Y:S02]  /*0320*/  @!P1 LDG.E R7, desc[UR16][R14.64] ;  /* 0x000000100e079981 */ /* 0x000364000c1e1900 */
.L_x_1921:
        /* <DEDUP_REMOVED lines=8> */
[----:B------:R-:W-:Y:S01]  /*03b0*/  VIADD R3, R19, 0x1 ;  /* 0x0000000113037836 */ /* 0x000fe20000000000 */
[----:B------:R-:W4:Y:S02]  /*03c0*/  S2R R188, SR_TID.X ;  /* 0x0000000000bc7919 */ /* 0x000f240000002100 */
[----:B------:R-:W-:Y:S01]  /*03d0*/  @!P2 IADD3 R85, PT, PT, R10, R7, -R4 ;  /* 0x000000070a55a210 */ /* 0x000fe20007ffe804 */
[----:B------:R-:W-:-:S04]  /*03e0*/  IMAD R2, R3, 0x40, -R0 ;  /* 0x0000004003027824 */ /* 0x000fc800078e0a00 */
[----:B------:R-:W-:Y:S01]  /*03f0*/  VIADD R7, R85, 0x3f ;  /* 0x0000003f55077836 */ /* 0x000fe20000000000 */
[----:B--2---:R-:W-:-:S04]  /*0400*/  UIADD3 UR5, UPT, UPT, UR5, 0x3f, URZ ;  /* 0x0000003f05057890 */ /* 0x004fc8000fffe0ff */
[----:B------:R-:W-:Y:S02]  /*0410*/  SHF.R.S32.HI R6, RZ, 0x1f, R7 ;  /* 0x0000001fff067819 */ /* 0x000fe40000011407 */
[----:B---3--:R-:W-:Y:S01]  /*0420*/  IADD3 R3, PT, PT, R7, UR14, R2 ;  /* 0x0000000e07037c10 */ /* 0x008fe2000fffe002 */
[----:B------:R-:W-:Y:S01]  /*0430*/  USHF.R.S32.HI UR4, URZ, 0x1f, UR5 ;  /* 0x0000001fff047899 */ /* 0x000fe20008011405 */
[----:B------:R-:W-:Y:S01]  /*0440*/  LEA.HI R6, R6, R7, RZ, 0x6 ;  /* 0x0000000706067211 */ /* 0x000fe200078f30ff */
[----:B------:R-:W-:Y:S01]  /*0450*/  IMAD.MOV.U32 R7, RZ, RZ, R11 ;  /* 0x000000ffff077224 */ /* 0x000fe200078e000b */
        /* <DEDUP_REMOVED lines=30> */
[----:B------:R-:W-:Y:S01]  /*0640*/  IADD3 R10, P0, PT, R10, R16, RZ ;  /* 0x000000100a0a7210 */ /* 0x000fe20007f1e0ff */
[----:B------:R-:W-:-:S04]  /*0650*/  VIADD R8, R188, 0x10 ;  /* 0x00000010bc087836 */ /* 0x000fc80000000000 */
[----:B------:R-:W-:Y:S01]  /*0660*/  IMAD.X R11, R6, 0x1, R9, P0 ;  /* 0x00000001060b7824 */ /* 0x000fe200000e0609 */
[----:B------:R-:W-:Y:S01]  /*0670*/  IADD3 R9, PT, PT, -R13, R0, RZ ;  /* 0x000000000d097210 */ /* 0x000fe20007ffe1ff */
[C---:B------:R-:W-:Y:S01]  /*0680*/  VIADD R0, R188.reuse, 0x30 ;  /* 0x00000030bc007836 */ /* 0x040fe20000000000 */
[----:B------:R-:W-:Y:S01]  /*0690*/  IADD3 R6, PT, PT, R188, 0x20, RZ ;  /* 0x00000020bc067810 */ /* 0x000fe20007ffe0ff */
[----:B---3--:R-:W-:Y:S01]  /*06a0*/  IMAD.WIDE.U32 R10, R14, UR4, R10 ;  /* 0x000000040e0a7c25 */ /* 0x008fe2000f8e000a */
[-C--:B------:R-:W-:Y:S02]  /*06b0*/  ISETP.GE.AND P0, PT, R188, R9.reuse, PT ;  /* 0x00000009bc00720c */ /* 0x080fe40003f06270 */
[-C--:B------:R-:W-:Y:S01]  /*06c0*/  ISETP.GE.AND P3, PT, R8, R9.reuse, PT ;  /* 0x000000090800720c */ /* 0x080fe20003f66270 */
[----:B----4-:R-:W-:Y:S01]  /*06d0*/  IMAD R13, R12, UR6, R13 ;  /* 0x000000060c0d7c24 */ /* 0x010fe2000f8e020d */
[-C--:B------:R-:W-:Y:S01]  /*06e0*/  ISETP.GE.AND P2, PT, R6, R9.reuse, PT ;  /* 0x000000090600720c */ /* 0x080fe20003f46270 */
[----:B------:R-:W-:Y:S01]  /*06f0*/  IMAD R19, R14, UR5, R11 ;  /* 0x000000050e137c24 */ /* 0x000fe2000f8e020b */
[----:B------:R-:W-:-:S02]  /*0700*/  ISETP.GE.AND P1, PT, R0, R9, PT ;  /* 0x000000090000720c */ /* 0x000fc40003f26270 */
        /* <DEDUP_REMOVED lines=15> */
.L_x_1924:
[----:B------:R-:W-:Y:S05]  /*0800*/  BSYNC.RECONVERGENT B0 ;  /* 0x0000000000007941 */ /* 0x000fea0003800200 */
.L_x_1923:
        /* <DEDUP_REMOVED lines=20> */
.L_x_1926:
[----:B------:R-:W-:Y:S05]  /*0950*/  BSYNC.RECONVERGENT B0 ;  /* 0x0000000000007941 */ /* 0x000fea0003800200 */
.L_x_1925:
        /* <DEDUP_REMOVED lines=20> */
.L_x_1928:
[----:B------:R-:W-:Y:S05]  /*0aa0*/  BSYNC.RECONVERGENT B0 ;  /* 0x0000000000007941 */ /* 0x000fea0003800200 */
.L_x_1927:
        /* <DEDUP_REMOVED lines=19> */
.L_x_1930:
[----:B------:R-:W-:Y:S05]  /*0be0*/  BSYNC.RECONVERGENT B0 ;  /* 0x0000000000007941 */ /* 0x000fea0003800200 */
.L_x_1929:
        /* <DEDUP_REMOVED lines=20> */
.L_x_1922:
        /* <DEDUP_REMOVED lines=10> */
.L_x_1931:
[----:B------:R-:W-:Y:S05]  /*0dd0*/  BRA.U !UP1, `(.L_x_1932) ;  /* 0x0000000509947547 */ /* 0x000fea000b800000 */
[----:B------:R-:W2:Y:S01]  /*0de0*/  LDC R9, c[0x0][0x4f0] ;  /* 0x00013c00ff097b82 */ /* 0x000ea20000000800 */
[----:B------:R-:W-:Y:S01]  /*0df0*/  LEA R20, R134, 0xffffffc0, 0x6 ;  /* 0xffffffc086147811 */ /* 0x000fe200078e30ff */
[----:B------:R-:W3:Y:S03]  /*0e00*/  LDCU.64 UR4, c[0x0][0x4e8] ;  /* 0x00009d00ff0477ac */ /* 0x000ee60008000a00 */
[----:B-1----:R-:W-:Y:S01]  /*0e10*/  IABS R2, R20 ;  /* 0x0000001400027213 */ /* 0x002fe20000000000 */
[----:B------:R-:W1:Y:S01]  /*0e20*/  LDCU.64 UR6, c[0x0][0x3a0] ;  /* 0x00007400ff0677ac */ /* 0x000e620008000a00 */
[----:B------:R-:W4:Y:S01]  /*0e30*/  LDCU.64 UR12, c[0x0][0x3b8] ;  /* 0x00007700ff0c77ac */ /* 0x000f220008000a00 */
[----:B------:R-:W1:Y:S01]  /*0e40*/  LDCU.64 UR10, c[0x0][0x3c0] ;  /* 0x00007800ff0a77ac */ /* 0x000e620008000a00 */
[----:B--2---:R-:W-:-:S04]  /*0e50*/  IABS R4, R9 ;  /* 0x0000000900047213 */ /* 0x004fc80000000000 */
[----:B------:R-:W2:Y:S08]  /*0e60*/  I2F.RP R5, R4 ;  /* 0x0000000400057306 */ /* 0x000eb00000209400 */
[----:B--2---:R-:W2:Y:S02]  /*0e70*/  MUFU.RCP R6, R5 ;  /* 0x0000000500067308 */ /* 0x004ea40000001000 */
[----:B--2---:R-:W-:-:S06]  /*0e80*/  IADD3 R6, PT, PT, R6, 0xffffffe, RZ ;  /* 0x0ffffffe06067810 */ /* 0x004fcc0007ffe0ff */
[----:B-----5:R-:W2:Y:S02]  /*0e90*/  F2I.FTZ.U32.TRUNC.NTZ R7, R6 ;  /* 0x0000000600077305 */ /* 0x020ea4000021f000 */
[----:B--2---:R-:W-:Y:S01]  /*0ea0*/  IMAD.MOV R3, RZ, RZ, -R7 ;  /* 0x000000ffff037224 */ /* 0x004fe200078e0a07 */
[----:B------:R-:W-:-:S03]  /*0eb0*/  MOV R6, RZ ;  /* 0x000000ff00067202 */ /* 0x000fc60000000f00 */
        /* <DEDUP_REMOVED lines=12> */
[----:B---3--:R-:W-:-:S04]  /*0f80*/  IMAD.WIDE.U32 R2, R11, UR4, RZ ;  /* 0x000000040b027c25 */ /* 0x008fc8000f8e00ff */
[----:B------:R-:W-:Y:S01]  /*0f90*/  IMAD R211, R11, UR5, R3 ;  /* 0x000000050bd37c24 */ /* 0x000fe2000f8e0203 */
[----:B------:R-:W2:Y:S01]  /*0fa0*/  LDCU.64 UR4, c[0x0][0x3a8] ;  /* 0x00007500ff0477ac */ /* 0x000ea20008000a00 */
[----:B------:R-:W3:Y:S06]  /*0fb0*/  LDC R3, c[0x0][0x3e8] ;  /* 0x0000fa00ff037b82 */ /* 0x000eec0000000800 */
[----:B------:R-:W-:Y:S02]  /*0fc0*/  @P0 IADD3 R7, PT, PT, R7, 0x1, RZ ;  /* 0x0000000107070810 */ /* 0x000fe40007ffe0ff */
[----:B------:R-:W-:-:S03]  /*0fd0*/  LEA R210, P0, R2, UR8, 0x2 ;  /* 0x0000000802d27c11 */ /* 0x000fc6000f8010ff */
[----:B------:R-:W-:Y:S01]  /*0fe0*/  @!P1 IMAD.MOV R7, RZ, RZ, -R7 ;  /* 0x000000ffff079224 */ /* 0x000fe200078e0a07 */
[----:B------:R-:W-:Y:S02]  /*0ff0*/  LEA.HI.X R211, R2, UR9, R211, 0x2, P0 ;  /* 0x0000000902d37c11 */ /* 0x000fe400080f14d3 */
[----:B------:R-:W-:-:S05]  /*1000*/  @!P2 LOP3.LUT R7, RZ, R9, RZ, 0x33, !PT ;  /* 0x00000009ff07a212 */ /* 0x000fca00078e33ff */
[----:B------:R-:W-:-:S05]  /*1010*/  IMAD.WIDE R22, R7, 0x4, R210 ;  /* 0x0000000407167825 */ /* 0x000fca00078e02d2 */
[----:B------:R-:W2:Y:S01]  /*1020*/  LDG.E R8, desc[UR16][R22.64] ;  /* 0x0000001016087981 */ /* 0x000ea2000c1e1900 */
[----:B---3--:R-:W-:Y:S01]  /*1030*/  IABS R2, R3 ;  /* 0x0000000300027213 */ /* 0x008fe20000000000 */
[----:B-1----:R-:W-:Y:S01]  /*1040*/  IMAD.U32 R144, RZ, RZ, UR10 ;  /* 0x0000000aff907e24 */ /* 0x002fe2000f8e00ff */
[----:B------:R-:W-:Y:S01]  /*1050*/  IADD3 R7, PT, PT, -R7, RZ, RZ ;  /* 0x000000ff07077210 */ /* 0x000fe20007ffe1ff */
[----:B------:R-:W-:Y:S01]  /*1060*/  IMAD.U32 R145, RZ, RZ, UR11 ;  /* 0x0000000bff917e24 */ /* 0x000fe2000f8e00ff */
[----:B------:R-:W1:Y:S03]  /*1070*/  I2F.RP R10, R2 ;  /* 0x00000002000a7306 */ /* 0x000e660000209400 */
[----:B------:R-:W-:-:S05]  /*1080*/  IMAD R20, R9, R7, R20 ;  /* 0x0000000709147224 */ /* 0x000fca00078e0214 */
        /* <DEDUP_REMOVED lines=8> */
[----:B------:R-:W-:-:S05]  /*1110*/  MOV R6, R4 ;  /* 0x0000000400067202 */ /* 0x000fca0000000f00 */
[----:B------:R-:W-:-:S04]  /*1120*/  IMAD.HI.U32 R4, R5, R6, RZ ;  /* 0x0000000605047227 */ /* 0x000fc800078e00ff */
[----:B------:R-:W-:-:S04]  /*1130*/  IMAD.MOV R5, RZ, RZ, -R4 ;  /* 0x000000ffff057224 */ /* 0x000fc800078e0a04 */
[----:B------:R-:W-:-:S05]  /*1140*/  IMAD R5, R2, R5, R6 ;  /* 0x0000000502057224 */ /* 0x000fca00078e0206 */
[----:B------:R-:W-:-:S13]  /*1150*/  ISETP.GT.U32.AND P1, PT, R2, R5, PT ;  /* 0x000000050200720c */ /* 0x000fda0003f24070 */
[-C--:B------:R-:W-:Y:S02]  /*1160*/  @!P1 IADD3 R5, PT, PT, R5, -R2.reuse, RZ ;  /* 0x8000000205059210 */ /* 0x080fe40007ffe0ff */
[----:B------:R-:W-:Y:S02]  /*1170*/  @!P1 IADD3 R4, PT, PT, R4, 0x1, RZ ;  /* 0x0000000104049810 */ /* 0x000fe40007ffe0ff */
[----:B------:R-:W-:Y:S02]  /*1180*/  ISETP.GE.U32.AND P2, PT, R5, R2, PT ;  /* 0x000000020500720c */ /* 0x000fe40003f46070 */
[----:B------:R-:W-:Y:S02]  /*1190*/  LOP3.LUT R2, R14, R3, RZ, 0x3c, !PT ;  /* 0x000000030e027212 */ /* 0x000fe400078e3cff */
[----:B------:R-:W-:Y:S02]  /*11a0*/  ISETP.NE.AND P1, PT, R3, RZ, PT ;  /* 0x000000ff0300720c */ /* 0x000fe40003f25270 */
[----:B------:R-:W-:-:S02]  /*11b0*/  ISETP.GE.AND P0, PT, R2, RZ, PT ;  /* 0x000000ff0200720c */ /* 0x000fc40003f06270 */
[----:B----4-:R-:W-:-:S05]  /*11c0*/  MOV R2, UR12 ;  /* 0x0000000c00027c02 */ /* 0x010fca0008000f00 */
[----:B------:R-:W-:-:S06]  /*11d0*/  @P2 VIADD R4, R4, 0x1 ;  /* 0x0000000104042836 */ /* 0x000fcc0000000000 */
[----:B------:R-:W-:Y:S02]  /*11e0*/  @!P0 IADD3 R4, PT, PT, -R4, RZ, RZ ;  /* 0x000000ff04048210 */ /* 0x000fe40007ffe1ff */
[----:B------:R-:W-:Y:S02]  /*11f0*/  @!P1 LOP3.LUT R4, RZ, R3, RZ, 0x33, !PT ;  /* 0x00000003ff049212 */ /* 0x000fe400078e33ff */
[----:B--2---:R-:W-:Y:S01]  /*1200*/  SHF.R.S32.HI R5, RZ, 0x1f, R8 ;  /* 0x0000001fff057819 */ /* 0x004fe20000011408 */
[----:B------:R-:W-:-:S04]  /*1210*/  IMAD.WIDE.U32 R16, R8, UR6, RZ ;  /* 0x0000000608107c25 */ /* 0x000fc8000f8e00ff */
[C---:B------:R-:W-:Y:S02]  /*1220*/  IMAD R21, R5.reuse, UR6, RZ ;  /* 0x0000000605157c24 */ /* 0x040fe4000f8e02ff */
[----:B------:R-:W-:Y:S02]  /*1230*/  IMAD R5, R5, UR4, RZ ;  /* 0x0000000405057c24 */ /* 0x000fe4000f8e02ff */
[C---:B------:R-:W-:Y:S02]  /*1240*/  IMAD R22, R8.reuse, UR7, R21 ;  /* 0x0000000708167c24 */ /* 0x040fe4000f8e0215 */
[C---:B------:R-:W-:Y:S01]  /*1250*/  IMAD R3, R8.reuse, UR5, R5 ;  /* 0x0000000508037c24 */ /* 0x040fe2000f8e0205 */
[----:B------:R-:W-:Y:S01]  /*1260*/  SHF.R.S32.HI R5, RZ, 0x1f, R20 ;  /* 0x0000001fff057819 */ /* 0x000fe20000011414 */
[----:B------:R-:W-:Y:S01]  /*1270*/  IMAD.WIDE.U32 R8, R8, UR4, RZ ;  /* 0x0000000408087c25 */ /* 0x000fe2000f8e00ff */
[----:B------:R-:W1:Y:S03]  /*1280*/  LDCU.128 UR4, c[0x0][0x3d0] ;  /* 0x00007a00ff0477ac */ /* 0x000e660008000c00 */
[----:B------:R-:W-:Y:S01]  /*1290*/  IMAD.IADD R23, R17, 0x1, R22 ;  /* 0x0000000111177824 */ /* 0x000fe200078e0216 */
[----:B------:R-:W-:Y:S01]  /*12a0*/  IADD3 R9, PT, PT, R9, R3, RZ ;  /* 0x0000000309097210 */ /* 0x000fe20007ffe0ff */
[C---:B------:R-:W-:Y:S01]  /*12b0*/  IMAD R6, R5.reuse, R144, RZ ;  /* 0x0000009005067224 */ /* 0x040fe200078e02ff */
[----:B------:R-:W-:Y:S01]  /*12c0*/  MOV R22, R16 ;  /* 0x0000001000167202 */ /* 0x000fe20000000f00 */
[----:B------:R-:W-:Y:S01]  /*12d0*/  IMAD R16, R5, R2, RZ ;  /* 0x0000000205107224 */ /* 0x000fe200078e02ff */
[----:B------:R-:W-:Y:S01]  /*12e0*/  MOV R3, UR13 ;  /* 0x0000000d00037c02 */ /* 0x000fe20008000f00 */
[----:B------:R-:W-:-:S02]  /*12f0*/  IMAD R6, R20, R145, R6 ;  /* 0x0000009114067224 */ /* 0x000fc400078e0206 */
[----:B------:R-:W-:-:S04]  /*1300*/  IMAD.WIDE.U32 R22, R20, R2, R22 ;  /* 0x0000000214167225 */ /* 0x000fc800078e0016 */
[C---:B------:R-:W-:Y:S02]  /*1310*/  IMAD R16, R20.reuse, R3, R16 ;  /* 0x0000000314107224 */ /* 0x040fe400078e0210 */
[----:B------:R-:W-:Y:S01]  /*1320*/  IMAD.WIDE.U32 R20, R20, R144, R8 ;  /* 0x0000009014147225 */ /* 0x000fe200078e0008 */
[----:B------:R-:W-:Y:S02]  /*1330*/  SHF.R.S32.HI R9, RZ, 0x1f, R4 ;  /* 0x0000001fff097819 */ /* 0x000fe40000011404 */
[----:B------:R-:W-:Y:S01]  /*1340*/  IADD3 R17, PT, PT, R23, R16, RZ ;  /* 0x0000001017117210 */ /* 0x000fe20007ffe0ff */
[----:B------:R-:W-:Y:S01]  /*1350*/  IMAD.MOV.U32 R16, RZ, RZ, R22 ;  /* 0x000000ffff107224 */ /* 0x000fe200078e0016 */
[----:B------:R-:W-:Y:S01]  /*1360*/  IADD3 R7, PT, PT, R21, R6, RZ ;  /* 0x0000000615077210 */ /* 0x000fe20007ffe0ff */
[C---:B-1----:R-:W-:Y:S01]  /*1370*/  IMAD R5, R9.reuse, UR4, RZ ;  /* 0x0000000409057c24 */ /* 0x042fe2000f8e02ff */
[----:B------:R-:W-:Y:S01]  /*1380*/  MOV R6, R20 ;  /* 0x0000001400067202 */ /* 0x000fe20000000f00 */
[----:B------:R-:W-:-:S02]  /*1390*/  IMAD R9, R9, UR6, RZ ;  /* 0x0000000609097c24 */ /* 0x000fc4000f8e02ff */
[C---:B------:R-:W-:Y:S02]  /*13a0*/  IMAD R8, R4.reuse, UR5, R5 ;  /* 0x0000000504087c24 */ /* 0x040fe4000f8e0205 */
[----:B------:R-:W-:-:S04]  /*13b0*/  IMAD.WIDE.U32 R16, R4, UR4, R16 ;  /* 0x0000000404107c25 */ /* 0x000fc8000f8e0010 */
[C---:B------:R-:W-:Y:S01]  /*13c0*/  IMAD R9, R4.reuse, UR7, R9 ;  /* 0x0000000704097c24 */ /* 0x040fe2000f8e0209 */
[----:B------:R-:W-:Y:S01]  /*13d0*/  IADD3 R8, PT, PT, R17, R8, RZ ;  /* 0x0000000811087210 */ /* 0x000fe20007ffe0ff */
[----:B------:R-:W-:-:S04]  /*13e0*/  IMAD.WIDE.U32 R4, R4, UR6, R6 ;  /* 0x0000000604047c25 */ /* 0x000fc8000f8e0006 */
[----:B------:R-:W-:Y:S01]  /*13f0*/  IMAD.MOV.U32 R12, RZ, RZ, R16 ;  /* 0x000000ffff0c7224 */ /* 0x000fe200078e0010 */
[----:B------:R-:W-:Y:S02]  /*1400*/  IADD3 R9, PT, PT, R5, R9, RZ ;  /* 0x0000000905097210 */ /* 0x000fe40007ffe0ff */
[----:B------:R-:W-:Y:S01]  /*1410*/  MOV R10, R4 ;  /* 0x00000004000a7202 */ /* 0x000fe20000000f00 */
[----:B------:R-:W-:Y:S06]  /*1420*/  BRA `(.L_x_1933) ;  /* 0x0000000400547947 */ /* 0x000fec0003800000 */
.L_x_1932:
[----:B------:R-:W-:-:S13]  /*1430*/  ISETP.NE.AND P0, PT, R5, -0x1, PT ;  /* 0xffffffff0500780c */ /* 0x000fda0003f05270 */
[----:B------:R-:W-:Y:S05]  /*1440*/  @P0 BRA `(.L_x_1934) ;  /* 0x0000000000340947 */ /* 0x000fea0003800000 */
[----:B-1----:R-:W1:Y:S01]  /*1450*/  LDC.64 R2, c[0x0][0x3b8] ;  /* 0x0000ee00ff027b82 */ /* 0x002e620000000a00 */
        /* <DEDUP_REMOVED lines=11> */
[----:B------:R-:W-:Y:S05]  /*1510*/  BRA `(.L_x_1935) ;  /* 0x0000000000187947 */ /* 0x000fea0003800000 */
.L_x_1934:
[----:B-1----:R-:W1:Y:S01]  /*1520*/  LDC.64 R2, c[0x0][0x3b8] ;  /* 0x0000ee00ff027b82 */ /* 0x002e620000000a00 */
[----:B------:R-:W-:-:S05]  /*1530*/  IADD3 R8, PT, PT, R4, R5, RZ ;  /* 0x0000000504087210 */ /* 0x000fca0007ffe0ff */
[C---:B-1----:R-:W-:Y:S02]  /*1540*/  IMAD R17, R8.reuse, R3, RZ ;  /* 0x0000000308117224 */ /* 0x042fe400078e02ff */
[----:B------:R-:W-:-:S05]  /*1550*/  IMAD.WIDE.U32 R8, R8, R2, RZ ;  /* 0x0000000208087225 */ /* 0x000fca00078e00ff */
[----:B------:R-:W-:Y:S02]  /*1560*/  IADD3 R17, PT, PT, R9, R17, RZ ;  /* 0x0000001109117210 */ /* 0x000fe40007ffe0ff */
[----:B------:R-:W-:Y:S02]  /*1570*/  MOV R16, R8 ;  /* 0x0000000800107202 */ /* 0x000fe40000000f00 */
.L_x_1935:
        /* <DEDUP_REMOVED lines=14> */
.L_x_1936:
[----:B------:R-:W1:Y:S01]  /*1660*/  LDC.64 R144, c[0x0][0x3c0] ;  /* 0x0000f000ff907b82 */ /* 0x000e620000000a00 */
[----:B------:R-:W-:-:S05]  /*1670*/  IADD3 R4, PT, PT, R4, R5, RZ ;  /* 0x0000000504047210 */ /* 0x000fca0007ffe0ff */
[C---:B-1----:R-:W-:Y:S02]  /*1680*/  IMAD R21, R4.reuse, R145, RZ ;  /* 0x0000009104157224 */ /* 0x042fe400078e02ff */
[----:B------:R-:W-:-:S05]  /*1690*/  IMAD.WIDE.U32 R4, R4, R144, RZ ;  /* 0x0000009004047225 */ /* 0x000fca00078e00ff */
[----:B------:R-:W-:Y:S02]  /*16a0*/  IADD3 R21, PT, PT, R5, R21, RZ ;  /* 0x0000001505157210 */ /* 0x000fe40007ffe0ff */
[----:B------:R-:W-:-:S07]  /*16b0*/  MOV R20, R4 ;  /* 0x0000000400147202 */ /* 0x000fce0000000f00 */
.L_x_1937:
[----:B------:R-:W1:Y:S01]  /*16c0*/  LDC R9, c[0x0][0x3e8] ;  /* 0x0000fa00ff097b82 */ /* 0x000e620000000800 */
[----:B------:R-:W-:Y:S02]  /*16d0*/  LEA R8, R134, 0xffffffc0, 0x6 ;  /* 0xffffffc086087811 */ /* 0x000fe400078e30ff */
[----:B------:R-:W-:-:S03]  /*16e0*/  CS2R R210, SRZ ;  /* 0x0000000000d27805 */ /* 0x000fc6000001ff00 */
[----:B------:R-:W-:-:S04]  /*16f0*/  IMAD.WIDE.U32 R20, R8, R144, R20 ;  /* 0x0000009008147225 */ /* 0x000fc800078e0014 */
[----:B------:R-:W-:-:S04]  /*1700*/  IMAD.WIDE.U32 R16, R8, R2, R16 ;  /* 0x0000000208107225 */ /* 0x000fc800078e0010 */
[C---:B------:R-:W-:Y:S02]  /*1710*/  IMAD R21, R8.reuse, R145, R21 ;  /* 0x0000009108157224 */ /* 0x040fe400078e0215 */
[----:B------:R-:W-:Y:S01]  /*1720*/  IMAD R17, R8, R3, R17 ;  /* 0x0000000308117224 */ /* 0x000fe200078e0211 */
[----:B-1----:R-:W-:-:S04]  /*1730*/  IABS R4, R9 ;  /* 0x0000000900047213 */ /* 0x002fc80000000000 */
[----:B-----5:R-:W1:Y:S08]  /*1740*/  I2F.RP R7, R4 ;  /* 0x0000000400077306 */ /* 0x020e700000209400 */
        /* <DEDUP_REMOVED lines=9> */
[----:B------:R-:W-:-:S05]  /*17e0*/  IMAD.HI.U32 R10, R23, R6, RZ ;  /* 0x00000006170a7227 */ /* 0x000fca00078e00ff */
[----:B------:R-:W-:-:S05]  /*17f0*/  IADD3 R5, PT, PT, -R10, RZ, RZ ;  /* 0x000000ff0a057210 */ /* 0x000fca0007ffe1ff */
        /* <DEDUP_REMOVED lines=17> */
[----:B------:R-:W-:-:S04]  /*1910*/  IMAD.WIDE.U32 R16, R10, R4, R16 ;  /* 0x000000040a107225 */ /* 0x000fc800078e0010 */
[C---:B------:R-:W-:Y:S01]  /*1920*/  IMAD R5, R10.reuse, R5, R9 ;  /* 0x000000050a057224 */ /* 0x040fe200078e0209 */
[----:B------:R-:W-:Y:S01]  /*1930*/  MOV R12, R16 ;  /* 0x00000010000c7202 */ /* 0x000fe20000000f00 */
[----:B------:R-:W-:Y:S01]  /*1940*/  IMAD R7, R10, R7, R8 ;  /* 0x000000070a077224 */ /* 0x000fe200078e0208 */
[----:B------:R-:W-:Y:S02]  /*1950*/  MOV R10, R20 ;  /* 0x00000014000a7202 */ /* 0x000fe40000000f00 */
[----:B------:R-:W-:Y:S01]  /*1960*/  IADD3 R8, PT, PT, R17, R5, RZ ;  /* 0x0000000511087210 */ /* 0x000fe20007ffe0ff */
[----:B------:R-:W-:-:S07]  /*1970*/  IMAD.IADD R9, R21, 0x1, R7 ;  /* 0x0000000115097824 */ /* 0x000fce00078e0207 */
.L_x_1933:
[----:B------:R-:W-:Y:S01]  /*1980*/  ISETP.NE.AND P0, PT, R206, -0x1, PT ;  /* 0xffffffffce00780c */ /* 0x000fe20003f05270 */
[----:B------:R-:W-:Y:S01]  /*1990*/  IMAD.SHL.U32 R219, R188, 0x8, RZ ;  /* 0x00000008bcdb7824 */ /* 0x000fe200078e00ff */
[----:B------:R-:W1:Y:S01]  /*19a0*/  LDCU.64 UR4, c[0x0][0x390] ;  /* 0x00007200ff0477ac */ /* 0x000e620008000a00 */
[----:B------:R-:W2:Y:S01]  /*19b0*/  S2UR UR12, SR_CgaCtaId ;  /* 0x00000000000c79c3 */ /* 0x000ea20000008800 */
[--C-:B------:R-:W-:Y:S01]  /*19c0*/  SHF.R.U32.HI R16, RZ, 0x3, R188.reuse ;  /* 0x00000003ff107819 */ /* 0x100fe200000116bc */
        /* <DEDUP_REMOVED lines=16> */
[----:B------:R-:W3:Y:S01]  /*1ad0*/  @P0 LDC.64 R4, c[0x0][0x3b0] ;  /* 0x0000ec00ff040b82 */ /* 0x000ee20000000a00 */
[----:B------:R-:W-:Y:S01]  /*1ae0*/  IMAD.X R21, RZ, RZ, R8, P2 ;  /* 0x000000ffff157224 */ /* 0x000fe200010e0608 */
[----:B------:R-:W-:Y:S01]  /*1af0*/  LOP3.LUT R218, R186, 0x40, RZ, 0xfc, !PT ;  /* 0x00000040bada7812 */ /* 0x000fe200078efcff */
[----:B------:R-:W-:Y:S01]  /*1b00*/  IMAD.WIDE.U32 R8, R16, R144, R26 ;  /* 0x0000009010087225 */ /* 0x000fe200078e001a */
[----:B------:R-:W-:-:S03]  /*1b10*/  LOP3.LUT R217, R186, 0x80, RZ, 0xfc, !PT ;  /* 0x00000080bad97812 */ /* 0x000fc600078efcff */
[----:B------:R-:W-:Y:S01]  /*1b20*/  IMAD R203, R16, R145, R9 ;  /* 0x0000009110cb7224 */ /* 0x000fe200078e0209 */
[----:B-1----:R-:W-:Y:S01]  /*1b30*/  LEA R204, P1, R8, UR4, 0x1 ;  /* 0x0000000408cc7c11 */ /* 0x002fe2000f8208ff */
[----:B------:R-:W-:-:S03]  /*1b40*/  IMAD.WIDE.U32 R18, R19, 0x40, R16 ;  /* 0x0000004013127825 */ /* 0x000fc600078e0010 */
[----:B------:R-:W-:Y:S01]  /*1b50*/  LEA.HI.X R203, R8, UR5, R203, 0x1, P1 ;  /* 0x0000000508cb7c11 */ /* 0x000fe200088f0ccb */
[----:B------:R-:W-:Y:S02]  /*1b60*/  UMOV UR5, 0x400 ;  /* 0x0000040000057882 */ /* 0x000fe40000000000 */
[----:B--2---:R-:W-:Y:S01]  /*1b70*/  ULEA UR5, UR12, UR5, 0x18 ;  /* 0x000000050c057291 */ /* 0x004fe2000f8ec0ff */
[----:B-----5:R-:W-:-:S04]  /*1b80*/  @!P0 IMAD.WIDE.U32 R22, R11, R6, RZ ;  /* 0x000000060b168225 */ /* 0x020fc800078e00ff */
[----:B------:R-:W-:Y:S01]  /*1b90*/  @!P0 IMAD.MOV.U32 R6, RZ, RZ, R22 ;  /* 0x000000ffff068224 */ /* 0x000fe200078e0016 */
[----:B------:R-:W-:Y:S01]  /*1ba0*/  LEA R219, R219, UR5, 0x1 ;  /* 0x00000005dbdb7c11 */ /* 0x000fe2000f8e08ff */
[----:B------:R-:W-:Y:S02]  /*1bb0*/  @!P0 IMAD R7, R11, R7, R23 ;  /* 0x000000070b078224 */ /* 0x000fe400078e0217 */
[----:B---3--:R-:W-:Y:S01]  /*1bc0*/  @P0 IMAD.WIDE.U32 R24, R206, R4, RZ ;  /* 0x00000004ce180225 */ /* 0x008fe200078e00ff */
[----:B------:R-:W-:-:S03]  /*1bd0*/  LOP3.LUT R4, R190, 0x8, RZ, 0xc0, !PT ;  /* 0x00000008be047812 */ /* 0x000fc600078ec0ff */
[----:B------:R-:W-:Y:S01]  /*1be0*/  @P0 IMAD.MOV.U32 R6, RZ, RZ, R24 ;  /* 0x000000ffff060224 */ /* 0x000fe200078e0018 */
[----:B------:R-:W-:Y:S01]  /*1bf0*/  LOP3.LUT R81, R147, R4, RZ, 0x3c, !PT ;  /* 0x0000000493517212 */ /* 0x000fe200078e3cff */
[----:B------:R-:W-:-:S04]  /*1c00*/  IMAD.WIDE.U32 R22, R16, R2, R20 ;  /* 0x0000000210167225 */ /* 0x000fc800078e0014 */
[----:B------:R-:W-:Y:S01]  /*1c10*/  @P0 IMAD R7, R206, R5, R25 ;  /* 0x00000005ce070224 */ /* 0x000fe200078e0219 */
[----:B------:R-:W-:Y:S01]  /*1c20*/  IADD3 R20, P0, PT, R186, R6, RZ ;  /* 0x00000006ba147210 */ /* 0x000fe20007f1e0ff */
[----:B------:R-:W-:Y:S01]  /*1c30*/  IMAD R201, R16, R3, R23 ;  /* 0x0000000310c97224 */ /* 0x000fe200078e0217 */
[----:B------:R-:W-:-:S03]  /*1c40*/  LEA R202, P2, R22, UR10, 0x1 ;  /* 0x0000000a16ca7c11 */ /* 0x000fc6000f8408ff */
[----:B------:R-:W-:Y:S01]  /*1c50*/  IMAD.X R21, RZ, RZ, R7, P0 ;  /* 0x000000ffff157224 */ /* 0x000fe200000e0607 */
[----:B------:R-:W-:Y:S02]  /*1c60*/  ISETP.GE.AND P0, PT, R16, R199, PT ;  /* 0x000000c71000720c */ /* 0x000fe40003f06270 */
[----:B------:R-:W-:Y:S01]  /*1c70*/  LEA.HI.X R201, R22, UR11, R201, 0x1, P2 ;  /* 0x0000000b16c97c11 */ /* 0x000fe200090f0cc9 */
[----:B----4-:R-:W-:-:S04]  /*1c80*/  IMAD.WIDE.U32 R20, R14, UR6, R20 ;  /* 0x000000060e147c25 */ /* 0x010fc8000f8e0014 */
[----:B------:R-:W-:-:S06]  /*1c90*/  IMAD R23, R14, UR7, R21 ;  /* 0x000000070e177c24 */ /* 0x000fcc000f8e0215 */
        /* <DEDUP_REMOVED lines=30> */
.L_x_1940:
[----:B------:R2:W-:Y:S02]  /*1e80*/  STS.128 [R219+0x4000], RZ ;  /* 0x004000ffdb007388 */ /* 0x0005e40000000c00 */
.L_x_1939:
[----:B------:R-:W-:Y:S05]  /*1e90*/  BSYNC.RECONVERGENT B0 ;  /* 0x0000000000007941 */ /* 0x000fea0003800200 */
.L_x_1938:
[----:B------:R-:W-:Y:S01]  /*1ea0*/  IADD3 R10, PT, PT, R16, 0x10, RZ ;  /* 0x00000010100a7810 */ /* 0x000fe20007ffe0ff */
[----:B------:R-:W-:Y:S03]  /*1eb0*/  BSSY.RECONVERGENT B0, `(.L_x_1941) ;  /* 0x0000024000007945 */ /* 0x000fe60003800200 */
[----:B------:R-:W-:-:S13]  /*1ec0*/  ISETP.GE.AND P0, PT, R10, R199, PT ;  /* 0x000000c70a00720c */ /* 0x000fda0003f06270 */
[----:B------:R-:W-:Y:S05]  /*1ed0*/  @P0 BRA `(.L_x_1942) ;  /* 0x0000000000840947 */ /* 0x000fea0003800000 */
[----:B------:R-:W4:Y:S01]  /*1ee0*/  LDCU.64 UR10, c[0x0][0x3b0] ;  /* 0x00007600ff0a77ac */ /* 0x000f220008000a00 */
[----:B------:R-:W-:Y:S01]  /*1ef0*/  IADD3 R5, P0, PT, R18, 0x10, RZ ;  /* 0x0000001012057810 */ /* 0x000fe20007f1e0ff */
[----:B------:R-:W-:Y:S01]  /*1f00*/  IMAD.MOV.U32 R6, RZ, RZ, R20 ;  /* 0x000000ffff067224 */ /* 0x000fe200078e0014 */
[----:B------:R-:W-:Y:S01]  /*1f10*/  MOV R7, R23 ;  /* 0x0000001700077202 */ /* 0x000fe20000000f00 */
[----:B------:R-:W5:Y:S02]  /*1f20*/  LDCU UR4, c[0x0][0x440] ;  /* 0x00008800ff0477ac */ /* 0x000f640008000800 */
[----:B------:R-:W-:Y:S01]  /*1f30*/  IMAD.X R4, RZ, RZ, R19, P0 ;  /* 0x000000ffff047224 */ /* 0x000fe200000e0613 */
[----:B------:R-:W1:Y:S03]  /*1f40*/  LDCU.64 UR6, c[0x0][0x380] ;  /* 0x00007000ff0677ac */ /* 0x000e660008000a00 */
[----:B----4-:R-:W-:-:S02]  /*1f50*/  IMAD R4, R4, UR10, RZ ;  /* 0x0000000a04047c24 */ /* 0x010fc4000f8e02ff */
[----:B------:R-:W-:Y:S01]  /*1f60*/  IMAD.WIDE.U32 R6, R5, UR10, R6 ;  /* 0x0000000a05067c25 */ /* 0x000fe2000f8e0006 */
[----:B-----5:R-:W-:-:S03]  /*1f70*/  ISETP.GE.AND P1, PT, R186, UR4, PT ;  /* 0x00000004ba007c0c */ /* 0x020fc6000bf26270 */
[----:B------:R-:W-:Y:S01]  /*1f80*/  IMAD R4, R5, UR11, R4 ;  /* 0x0000000b05047c24 */ /* 0x000fe2000f8e0204 */
[----:B------:R-:W-:Y:S02]  /*1f90*/  ISETP.GE.AND P0, PT, R218, UR4, PT ;  /* 0x00000004da007c0c */ /* 0x000fe4000bf06270 */
[----:B-1-3--:R-:W-:Y:S01]  /*1fa0*/  LEA R8, P2, R6, UR6, 0x1 ;  /* 0x0000000606087c11 */ /* 0x00afe2000f8408ff */
        /* <DEDUP_REMOVED lines=19> */
.L_x_1943:
[----:B------:R3:W-:Y:S02]  /*20e0*/  STS.128 [R219+0x4800], RZ ;  /* 0x004800ffdb007388 */ /* 0x0007e40000000c00 */
.L_x_1942:
[----:B------:R-:W-:Y:S05]  /*20f0*/  BSYNC.RECONVERGENT B0 ;  /* 0x0000000000007941 */ /* 0x000fea0003800200 */
.L_x_1941:
[----:B-1-34-:R-:W-:Y:S01]  /*2100*/  IADD3 R8, PT, PT, R16, 0x20, RZ ;  /* 0x0000002010087810 */ /* 0x01afe20007ffe0ff */
        /* <DEDUP_REMOVED lines=35> */
.L_x_1946:
[----:B------:R3:W-:Y:S02]  /*2340*/  STS.128 [R219+0x5000], RZ ;  /* 0x005000ffdb007388 */ /* 0x0007e40000000c00 */
.L_x_1945:
[----:B------:R-:W-:Y:S05]  /*2350*/  BSYNC.RECONVERGENT B0 ;  /* 0x0000000000007941 */ /* 0x000fea0003800200 */
.L_x_1944:
        /* <DEDUP_REMOVED lines=36> */
.L_x_1949:
[----:B------:R2:W-:Y:S02]  /*25a0*/  STS.128 [R219+0x5800], RZ ;  /* 0x005800ffdb007388 */ /* 0x0005e40000000c00 */
.L_x_1948:
[----:B------:R-:W-:Y:S05]  /*25b0*/  BSYNC.RECONVERGENT B0 ;  /* 0x0000000000007941 */ /* 0x000fea0003800200 */
.L_x_1947:
        /* <DEDUP_REMOVED lines=9> */
[--C-:B-12---:R-:W-:Y:S02]  /*2650*/  @!P1 IMAD.MOV.U32 R4, RZ, RZ, R202.reuse ;  /* 0x000000ffff049224 */ /* 0x106fe400078e00ca */
        /* <DEDUP_REMOVED lines=20> */
.L_x_1952:
[----:B------:R2:W-:Y:S02]  /*27a0*/  STS.128 [R219+0xa000], RZ ;  /* 0x00a000ffdb007388 */ /* 0x0005e40000000c00 */
.L_x_1951:
[----:B------:R-:W-:Y:S05]  /*27b0*/  BSYNC.RECONVERGENT B0 ;  /* 0x0000000000007941 */ /* 0x000fea0003800200 */
.L_x_1950:
        /* <DEDUP_REMOVED lines=27> */
.L_x_1955:
[----:B------:R2:W-:Y:S02]  /*2970*/  STS.128 [R219+0xa800], RZ ;  /* 0x00a800ffdb007388 */ /* 0x0005e40000000c00 */
.L_x_1954:
[----:B------:R-:W-:Y:S05]  /*2980*/  BSYNC.RECONVERGENT B0 ;  /* 0x0000000000007941 */ /* 0x000fea0003800200 */
.L_x_1953:
        /* <DEDUP_REMOVED lines=25> */
.L_x_1958:
[----:B------:R2:W-:Y:S02]  /*2b20*/  STS.128 [R219+0xb000], RZ ;  /* 0x00b000ffdb007388 */ /* 0x0005e40000000c00 */
.L_x_1957:
[----:B------:R-:W-:Y:S05]  /*2b30*/  BSYNC.RECONVERGENT B0 ;  /* 0x0000000000007941 */ /* 0x000fea0003800200 */
.L_x_1956:
[----:B-12---:R-:W1:Y:S01]  /*2b40*/  LDC.64 R4, c[0x0][0x538] ;  /* 0x00014e00ff047b82 */ /* 0x006e620000000a00 */
[----:B------:R-:W-:Y:S01]  /*2b50*/  ISETP.GE.AND P0, PT, R6, R7, PT ;  /* 0x000000070600720c */ /* 0x000fe20003f06270 */
[----:B------:R-:W-:-:S12]  /*2b60*/  BSSY.RECONVERGENT B0, `(.L_x_1959) ;  /* 0x0000019000007945 */ /* 0x000fd80003800200 */
[----:B------:R-:W-:Y:S05]  /*2b70*/  @P0 BRA `(.L_x_1960) ;  /* 0x00000000005c0947 */ /* 0x000fea0003800000 */
[----:B------:R-:W2:Y:S01]  /*2b80*/  LDCU UR4, c[0x0][0x440] ;  /* 0x00008800ff0477ac */ /* 0x000ea20008000800 */
[----:B------:R-:W-:Y:S02]  /*2b90*/  IMAD.MOV.U32 R200, RZ, RZ, R202 ;  /* 0x000000ffffc87224 */ /* 0x000fe400078e00ca */
        /* <DEDUP_REMOVED lines=21> */
.L_x_1960:
[----:B------:R-:W-:Y:S05]  /*2cf0*/  BSYNC.RECONVERGENT B0 ;  /* 0x0000000000007941 */ /* 0x000fea0003800200 */
.L_x_1959:
[----:B------:R-:W5:Y:S01]  /*2d00*/  LDCU.64 UR6, c[0x0][0x540] ;  /* 0x0000a800ff0677ac */ /* 0x000f620008000a00 */
[----:B------:R-:W-:Y:S01]  /*2d10*/  IMAD.MOV.U32 R15, RZ, RZ, RZ ;  /* 0x000000ffff0f7224 */ /* 0x000fe200078e00ff */
[----:B------:R-:W0:Y:S01]  /*2d20*/  LDGDEPBAR ;  /* 0x00000000000079af */ /* 0x000e220000000000 */
[----:B------:R-:W3:Y:S01]  /*2d30*/  LDCU UR4, c[0x0][0x458] ;  /* 0x00008b00ff0477ac */ /* 0x000ee20008000800 */
[----:B-----5:R-:W-:-:S04]  /*2d40*/  IMAD.WIDE.U32 R14, R11, UR6, R14 ;  /* 0x000000060b0e7c25 */ /* 0x020fc8000f8e000e */
[----:B------:R-:W-:Y:S01]  /*2d50*/  IMAD R12, R11, UR7, R15 ;  /* 0x000000070b0c7c24 */ /* 0x000fe2000f8e020f */
[----:B-12---:R-:W-:Y:S02]  /*2d60*/  LEA R16, P0, R14, R4, 0x2 ;  /* 0x000000040e107211 */ /* 0x006fe400078010ff */
[----:B------:R-:W-:Y:S01]  /*2d70*/  SHF.R.U32.HI R9, RZ, 0x2, R188 ;  /* 0x00000002ff097819 */ /* 0x000fe200000116bc */
[----:B------:R-:W-:Y:S01]  /*2d80*/  IMAD.SHL.U32 R187, R188, 0x20, RZ ;  /* 0x00000020bcbb7824 */ /* 0x000fe200078e00ff */
[----:B------:R-:W-:Y:S01]  /*2d90*/  LEA.HI.X R17, R14, R5, R12, 0x2, P0 ;  /* 0x000000050e117211 */ /* 0x000fe200000f140c */
[----:B------:R-:W-:Y:S01]  /*2da0*/  IMAD.SHL.U32 R151, R188, 0x2, RZ ;  /* 0x00000002bc977824 */ /* 0x000fe200078e00ff */
[----:B------:R-:W-:-:S04]  /*2db0*/  DEPBAR.LE SB0, 0x0 ;  /* 0x000080000000791a */ /* 0x000fc80000000000 */
[----:B------:R-:W2:Y:S01]  /*2dc0*/  LDG.E R5, desc[UR16][R16.64] ;  /* 0x0000001010057981 */ /* 0x000ea2000c1e1900 */
[----:B---3--:R-:W2:Y:S01]  /*2dd0*/  MUFU.RCP R4, UR4 ;  /* 0x0000000400047d08 */ /* 0x008ea20008001000 */
[----:B------:R-:W-:Y:S01]  /*2de0*/  LOP3.LUT R12, R190, 0x1f0, RZ, 0xc0, !PT ;  /* 0x000001f0be0c7812 */ /* 0x000fe200078ec0ff */
[----:B------:R-:W-:Y:S01]  /*2df0*/  BSSY.RECONVERGENT B0, `(.L_x_1961) ;  /* 0x0000028000007945 */ /* 0x000fe20003800200 */
[----:B------:R-:W-:Y:S02]  /*2e00*/  LOP3.LUT R9, R9, 0x7, RZ, 0xc0, !PT ;  /* 0x0000000709097812 */ /* 0x000fe400078ec0ff */
[----:B------:R-:W-:Y:S02]  /*2e10*/  IADD3 R13, PT, PT, R12, 0x1, R13 ;  /* 0x000000010c0d7810 */ /* 0x000fe40007ffe00d */
[----:B------:R-:W-:Y:S02]  /*2e20*/  LOP3.LUT R187, R187, 0x7c00, RZ, 0xc0, !PT ;  /* 0x00007c00bbbb7812 */ /* 0x000fe400078ec0ff */
[----:B------:R-:W-:-:S02]  /*2e30*/  IADD3 R84, PT, PT, -R0, R13, R9 ;  /* 0x0000000d00547210 */ /* 0x000fc40007ffe109 */
[----:B------:R-:W-:Y:S02]  /*2e40*/  LOP3.LUT R151, R151, 0x6, RZ, 0xc0, !PT ;  /* 0x0000000697977812 */ /* 0x000fe400078ec0ff */
[----:B------:R-:W-:Y:S01]  /*2e50*/  IADD3 R84, PT, PT, R84, UR14, R85 ;  /* 0x0000000e54547c10 */ /* 0x000fe2000fffe055 */
[----:B------:R-:W-:Y:S01]  /*2e60*/  BAR.SYNC.DEFER_BLOCKING 0x0 ;  /* 0x0000000000007b1d */ /* 0x000fe20000010000 */
[----:B--2---:R-:W-:Y:S01]  /*2e70*/  FMUL.FTZ R0, R5, R4 ;  /* 0x0000000405007220 */ /* 0x004fe20000410000 */
[----:B------:R-:W-:-:S04]  /*2e80*/  LOP3.LUT R4, R187, 0x200, R148, 0xf8, !PT ;  /* 0x00000200bb047812 */ /* 0x000fc800078ef894 */
[----:B------:R-:W-:Y:S05]  /*2e90*/  @P3 BRA `(.L_x_1962) ;  /* 0x0000000000683947 */ /* 0x000fea0003800000 */
[----:B------:R-:W1:Y:S02]  /*2ea0*/  LDCU UR4, c[0x0][0x440] ;  /* 0x00008800ff0477ac */ /* 0x000e640008000800 */
[----:B-1----:R-:W-:Y:S02]  /*2eb0*/  ISETP.GE.AND P1, PT, R186, UR4, PT ;  /* 0x00000004ba007c0c */ /* 0x002fe4000bf26270 */
        /* <DEDUP_REMOVED lines=22> */
.L_x_1963:
[----:B------:R2:W-:Y:S01]  /*3020*/  STS.128 [R219+0x10000], RZ ;  /* 0x010000ffdb007388 */ /* 0x0005e20000000c00 */
[----:B------:R-:W-:Y:S05]  /*3030*/  BRA `(.L_x_1964) ;  /* 0x00000000000c7947 */ /* 0x000fea0003800000 */
.L_x_1962:
[----:B------:R1:W-:Y:S04]  /*3040*/  STS.128 [R219+0xc000], RZ ;  /* 0x00c000ffdb007388 */ /* 0x0003e80000000c00 */
[----:B------:R1:W-:Y:S04]  /*3050*/  STS.128 [R219+0xe000], RZ ;  /* 0x00e000ffdb007388 */ /* 0x0003e80000000c00 */
[----:B------:R1:W-:Y:S02]  /*3060*/  STS.128 [R219+0x10000], RZ ;  /* 0x010000ffdb007388 */ /* 0x0003e40000000c00 */
.L_x_1964:
[----:B------:R-:W-:Y:S05]  /*3070*/  BSYNC.RECONVERGENT B0 ;  /* 0x0000000000007941 */ /* 0x000fea0003800200 */
.L_x_1961:
        /* <DEDUP_REMOVED lines=30> */
.L_x_1967:
[----:B------:R1:W-:Y:S02]  /*3260*/  STS.128 [R219+0x10800], RZ ;  /* 0x010800ffdb007388 */ /* 0x0003e40000000c00 */
.L_x_1966:
[----:B------:R-:W-:Y:S05]  /*3270*/  BSYNC.RECONVERGENT B0 ;  /* 0x0000000000007941 */ /* 0x000fea0003800200 */
.L_x_1965:
        /* <DEDUP_REMOVED lines=28> */
.L_x_1970:
[----:B------:R1:W-:Y:S02]  /*3440*/  STS.128 [R219+0x11000], RZ ;  /* 0x011000ffdb007388 */ /* 0x0003e40000000c00 */
.L_x_1969:
[----:B------:R-:W-:Y:S05]  /*3450*/  BSYNC.RECONVERGENT B0 ;  /* 0x0000000000007941 */ /* 0x000fea0003800200 */
.L_x_1968:
        /* <DEDUP_REMOVED lines=9> */
[----:B-1-3--:R-:W-:Y:S02]  /*34f0*/  IMAD.MOV.U32 R205, RZ, RZ, R203 ;  /* 0x000000ffffcd7224 */ /* 0x00afe400078e00cb */
        /* <DEDUP_REMOVED lines=22> */
.L_x_1973:
[----:B------:R3:W-:Y:S02]  /*3660*/  STS.128 [R219+0x11800], RZ ;  /* 0x011800ffdb007388 */ /* 0x0007e40000000c00 */
.L_x_1972:
[----:B------:R-:W-:Y:S05]  /*3670*/  BSYNC.RECONVERGENT B0 ;  /* 0x0000000000007941 */ /* 0x000fea0003800200 */
.L_x_1971:
[----:B------:R-:W-:Y:S01]  /*3680*/  LOP3.LUT R5, R147, R6, RZ, 0x3c, !PT ;  /* 0x0000000693057212 */ /* 0x000fe200078e3cff */
[----:B------:R-:W-:Y:S01]  /*3690*/  IMAD.MOV.U32 R185, RZ, RZ, 0x20 ;  /* 0x00000020ffb97424 */ /* 0x000fe200078e00ff */
[----:B------:R-:W-:Y:S01]  /*36a0*/  LOP3.LUT R192, R148, 0x400, RZ, 0xc0, !PT ;  /* 0x0000040094c07812 */ /* 0x000fe200078ec0ff */
[----:B------:R-:W-:Y:S01]  /*36b0*/  IMAD.MOV.U32 R152, RZ, RZ, 0x40 ;  /* 0x00000040ff987424 */ /* 0x000fe200078e00ff */
[----:B------:R-:W-:Y:S01]  /*36c0*/  LEA R93, R4, UR5, 0x1 ;  /* 0x00000005045d7c11 */ /* 0x000fe2000f8e08ff */
[----:B------:R-:W5:Y:S01]  /*36d0*/  LDCU UR4, c[0x0][0x50c] ;  /* 0x0000a180ff0477ac */ /* 0x000f620008000800 */
[C---:B------:R-:W-:Y:S01]  /*36e0*/  LOP3.LUT P1, RZ, R188.reuse, 0x2, RZ, 0xc0, !PT ;  /* 0x00000002bcff7812 */ /* 0x040fe2000782c0ff */
[----:B------:R-:W-:Y:S01]  /*36f0*/  IMAD R192, R5, 0x2, R192 ;  /* 0x0000000205c07824 */ /* 0x000fe200078e02c0 */
[----:B------:R-:W-:Y:S01]  /*3700*/  LOP3.LUT P0, RZ, R188, 0x4, RZ, 0xc0, !PT ;  /* 0x00000004bcff7812 */ /* 0x000fe2000780c0ff */
[----:B------:R-:W-:Y:S01]  /*3710*/  LDSM.16.M88.4 R60, [R93] ;  /* 0x000000005d3c783b */ /* 0x000fe20000000200 */
[----:B------:R-:W-:Y:S01]  /*3720*/  SEL R80, R185, 0xffffffe0, !P1 ;  /* 0xffffffe0b9507807 */ /* 0x000fe20004800000 */
[----:B------:R-:W-:Y:S01]  /*3730*/  VIADD R87, R192, UR5 ;  /* 0x00000005c0577c36 */ /* 0x000fe20008000000 */
[----:B------:R-:W-:Y:S01]  /*3740*/  SEL R152, R152, 0xffffffc0, !P0 ;  /* 0xffffffc098987807 */ /* 0x000fe20004000000 */
[----:B------:R-:W2:Y:S01]  /*3750*/  LDSM.16.M88.4 R32, [R192+UR5+0x6800] ;  /* 0x00680005c020783b */ /* 0x000ea20008000200 */
[C---:B------:R-:W-:Y:S01]  /*3760*/  VIMNMX R184, PT, PT, R84.reuse, R85, PT ;  /* 0x0000005554b87248 */ /* 0x040fe20003fe0100 */
[--C-:B------:R-:W-:Y:S01]  /*3770*/  IMAD.IADD R90, R93, 0x1, R80.reuse ;  /* 0x000000015d5a7824 */ /* 0x100fe200078e0250 */
[----:B------:R-:W-:Y:S01]  /*3780*/  VIADDMNMX R135, R84, 0x8, R85, PT ;  /* 0x0000000854877846 */ /* 0x000fe20003800155 */
[----:B------:R-:W5:Y:S01]  /*3790*/  LDSM.16.M88.4 R40, [R192+UR5+0x6000] ;  /* 0x00600005c028783b */ /* 0x000f620008000200 */
[----:B------:R-:W-:-:S02]  /*37a0*/  IMAD.IADD R88, R87, 0x1, R80 ;  /* 0x0000000157587824 */ /* 0x000fc400078e0250 */
[--C-:B------:R-:W-:Y:S01]  /*37b0*/  IMAD.IADD R91, R93, 0x1, R152.reuse ;  /* 0x000000015d5b7824 */ /* 0x100fe200078e0298 */
[----:B----4-:R-:W4:Y:S01]  /*37c0*/  LDSM.16.M88.4 R24, [R192+UR5+0x7000] ;  /* 0x00700005c018783b */ /* 0x010f220008000200 */
[----:B------:R-:W-:Y:S02]  /*37d0*/  IMAD.IADD R87, R87, 0x1, R152 ;  /* 0x0000000157577824 */ /* 0x000fe400078e0298 */
[C---:B------:R-:W-:Y:S01]  /*37e0*/  IMAD.IADD R89, R80.reuse, 0x1, R91 ;  /* 0x0000000150597824 */ /* 0x040fe200078e025b */
[----:B------:R-:W4:Y:S01]  /*37f0*/  LDSM.16.M88.4 R68, [R192+UR5+0x7800] ;  /* 0x00780005c044783b */ /* 0x000f220008000200 */
[----:B------:R-:W-:-:S03]  /*3800*/  IMAD.IADD R86, R80, 0x1, R87 ;  /* 0x0000000150567824 */ /* 0x000fc600078e0257 */
[----:B------:R-:W-:Y:S04]  /*3810*/  LDSM.16.M88.4 R44, [R90] ;  /* 0x000000005a2c783b */ /* 0x000fe80000000200 */
[----:B-1-3--:R-:W1:Y:S04]  /*3820*/  LDSM.16.M88.4 R8, [R88+0x6800] ;  /* 0x006800005808783b */ /* 0x00ae680000000200 */
[----:B------:R-:W3:Y:S04]  /*3830*/  LDSM.16.M88.4 R56, [R88+0x6000] ;  /* 0x006000005838783b */ /* 0x000ee80000000200 */
[----:B------:R-:W3:Y:S04]  /*3840*/  LDSM.16.M88.4 R52, [R88+0x7000] ;  /* 0x007000005834783b */ /* 0x000ee80000000200 */
[----:B------:R-:W3:Y:S04]  /*3850*/  LDSM.16.M88.4 R48, [R88+0x7800] ;  /* 0x007800005830783b */ /* 0x000ee80000000200 */
[----:B------:R-:W-:Y:S01]  /*3860*/  LDSM.16.M88.4 R4, [R91] ;  /* 0x000000005b04783b */ /* 0x000fe20000000200 */
[C---:B--2---:R-:W-:Y:S03]  /*3870*/  HMMA.16816.F32 R36, R60.reuse, R32, RZ ;  /* 0x000000203c24723c */ /* 0x044fe600000018ff */
[----:B------:R-:W2:Y:S04]  /*3880*/  LDSM.16.M88.4 R20, [R87+0x6000] ;  /* 0x006000005714783b */ /* 0x000ea80000000200 */
[----:B------:R-:W2:Y:S01]  /*3890*/  LDSM.16.M88.4 R16, [R87+0x6800] ;  /* 0x006800005710783b */ /* 0x000ea20000000200 */
[C---:B-----5:R-:W-:Y:S03]  /*38a0*/  HMMA.16816.F32 R12, R60.reuse, R40, RZ ;  /* 0x000000283c0c723c */ /* 0x060fe600000018ff */
[----:B------:R-:W-:Y:S04]  /*38b0*/  LDSM.16.M88.4 R72, [R192+UR5+0x9000] ;  /* 0x00900005c048783b */ /* 0x000fe80008000200 */
[----:B------:R-:W-:Y:S01]  /*38c0*/  LDSM.16.M88.4 R76, [R88+0xa000] ;  /* 0x00a00000584c783b */ /* 0x000fe20000000200 */
[C---:B------:R-:W-:Y:S03]  /*38d0*/  HMMA.16816.F32 R32, R60.reuse, R34, RZ ;  /* 0x000000223c20723c */ /* 0x040fe600000018ff */
[----:B------:R-:W0:Y:S05]  /*38e0*/  LDGDEPBAR ;  /* 0x00000000000079af */ /* 0x000e2a0000000000 */
[C---:B------:R-:W-:Y:S08]  /*38f0*/  HMMA.16816.F32 R40, R60.reuse, R42, RZ ;  /* 0x0000002a3c28723c */ /* 0x040ff000000018ff */
[C---:B----4-:R-:W-:Y:S08]  /*3900*/  HMMA.16816.F32 R28, R60.reuse, R24, RZ ;  /* 0x000000183c1c723c */ /* 0x050ff000000018ff */
[C---:B------:R-:W-:Y:S08]  /*3910*/  HMMA.16816.F32 R24, R60.reuse, R26, RZ ;  /* 0x0000001a3c18723c */ /* 0x040ff000000018ff */
[----:B------:R-:W-:Y:S08]  /*3920*/  HMMA.16816.F32 R64, R60, R68, RZ ;  /* 0x000000443c40723c */ /* 0x000ff000000018ff */
[C---:B-1----:R-:W-:Y:S08]  /*3930*/  HMMA.16816.F32 R36, R44.reuse, R8, R36 ;  /* 0x000000082c24723c */ /* 0x042ff00000001824 */
[----:B------:R-:W-:Y:S01]  /*3940*/  HMMA.16816.F32 R32, R44, R10, R32 ;  /* 0x0000000a2c20723c */ /* 0x000fe20000001820 */
[----:B------:R-:W1:Y:S07]  /*3950*/  LDSM.16.M88.4 R8, [R87+0x7000] ;  /* 0x007000005708783b */ /* 0x000e6e0000000200 */
[----:B------:R-:W-:Y:S01]  /*3960*/  HMMA.16816.F32 R60, R60, R70, RZ ;  /* 0x000000463c3c723c */ /* 0x000fe200000018ff */
[----:B------:R-:W4:Y:S07]  /*3970*/  LDSM.16.M88.4 R68, [R87+0x7800] ;  /* 0x007800005744783b */ /* 0x000f2e0000000200 */
        /* <DEDUP_REMOVED lines=10> */
[C---:B--2---:R-:W-:Y:S08]  /*3a20*/  HMMA.16816.F32 R12, R4.reuse, R20, R12 ;  /* 0x00000014040c723c */ /* 0x044ff0000000180c */
[C---:B------:R-:W-:Y:S01]  /*3a30*/  HMMA.16816.F32 R40, R4.reuse, R22, R40 ;  /* 0x000000160428723c */ /* 0x040fe20000001828 */
[----:B------:R-:W2:Y:S07]  /*3a40*/  LDSM.16.M88.4 R20, [R89] ;  /* 0x000000005914783b */ /* 0x000eae0000000200 */
[C---:B------:R-:W-:Y:S08]  /*3a50*/  HMMA.16816.F32 R36, R4.reuse, R16, R36 ;  /* 0x000000100424723c */ /* 0x040ff00000001824 */
[C---:B------:R-:W-:Y:S01]  /*3a60*/  HMMA.16816.F32 R32, R4.reuse, R18, R32 ;  /* 0x000000120420723c */ /* 0x040fe20000001820 */
[----:B------:R-:W-:Y:S07]  /*3a70*/  LDSM.16.M88.4 R16, [R192+UR5+0x8000] ;  /* 0x00800005c010783b */ /* 0x000fee0008000200 */
[C---:B-1----:R-:W-:Y:S08]  /*3a80*/  HMMA.16816.F32 R28, R4.reuse, R8, R28 ;  /* 0x00000008041c723c */ /* 0x042ff0000000181c */
[C---:B------:R-:W-:Y:S01]  /*3a90*/  HMMA.16816.F32 R24, R4.reuse, R10, R24 ;  /* 0x0000000a0418723c */ /* 0x040fe20000001818 */
[----:B------:R-:W1:Y:S07]  /*3aa0*/  LDSM.16.M88.4 R8, [R93+0x2000] ;  /* 0x002000005d08783b */ /* 0x000e6e0000000200 */
[C---:B----4-:R-:W-:Y:S08]  /*3ab0*/  HMMA.16816.F32 R64, R4.reuse, R68, R64 ;  /* 0x000000440440723c */ /* 0x050ff00000001840 */
[----:B------:R-:W-:Y:S01]  /*3ac0*/  HMMA.16816.F32 R60, R4, R70, R60 ;  /* 0x00000046043c723c */ /* 0x000fe2000000183c */
[----:B------:R-:W3:Y:S04]  /*3ad0*/  LDSM.16.M88.4 R4, [R192+UR5+0x8800] ;  /* 0x00880005c004783b */ /* 0x000ee80008000200 */
[----:B------:R-:W-:Y:S03]  /*3ae0*/  LDSM.16.M88.4 R68, [R88+0x8000] ;  /* 0x008000005844783b */ /* 0x000fe60000000200 */
[C---:B--2---:R-:W-:Y:S08]  /*3af0*/  HMMA.16816.F32 R12, R20.reuse, R56, R12 ;  /* 0x00000038140c723c */ /* 0x044ff0000000180c */
        /* <DEDUP_REMOVED lines=10> */
[----:B------:R-:W2:Y:S04]  /*3ba0*/  LDSM.16.M88.4 R20, [R192+UR5+0x9800] ;  /* 0x00980005c014783b */ /* 0x000ea80008000200 */
[----:B------:R-:W-:Y:S03]  /*3bb0*/  LDSM.16.M88.4 R44, [R88+0x9800] ;  /* 0x00980000582c783b */ /* 0x000fe60000000200 */
[C---:B-1----:R-:W-:Y:S08]  /*3bc0*/  HMMA.16816.F32 R12, R8.reuse, R16, R12 ;  /* 0x00000010080c723c */ /* 0x042ff0000000180c */
[C---:B------:R-:W-:Y:S01]  /*3bd0*/  HMMA.16816.F32 R40, R8.reuse, R18, R40 ;  /* 0x000000120828723c */ /* 0x040fe20000001828 */
[----:B------:R-:W1:Y:S07]  /*3be0*/  LDSM.16.M88.4 R16, [R90+0x2000] ;  /* 0x002000005a10783b */ /* 0x000e6e0000000200 */
[C---:B---3--:R-:W-:Y:S08]  /*3bf0*/  HMMA.16816.F32 R36, R8.reuse, R4, R36 ;  /* 0x000000040824723c */ /* 0x048ff00000001824 */
[C---:B------:R-:W-:Y:S01]  /*3c00*/  HMMA.16816.F32 R32, R8.reuse, R6, R32 ;  /* 0x000000060820723c */ /* 0x040fe20000001820 */
[----:B------:R-:W3:Y:S07]  /*3c10*/  LDSM.16.M88.4 R4, [R91+0x2000] ;  /* 0x002000005b04783b */ /* 0x000eee0000000200 */
[C---:B------:R-:W-:Y:S08]  /*3c20*/  HMMA.16816.F32 R28, R8.reuse, R72, R28 ;  /* 0x00000048081c723c */ /* 0x040ff0000000181c */
[C---:B--2---:R-:W-:Y:S08]  /*3c30*/  HMMA.16816.F32 R64, R8.reuse, R20, R64 ;  /* 0x000000140840723c */ /* 0x044ff00000001840 */
[C---:B------:R-:W-:Y:S01]  /*3c40*/  HMMA.16816.F32 R60, R8.reuse, R22, R60 ;  /* 0x00000016083c723c */ /* 0x040fe2000000183c */
[----:B------:R-:W2:Y:S07]  /*3c50*/  LDSM.16.M88.4 R20, [R87+0x8800] ;  /* 0x008800005714783b */ /* 0x000eae0000000200 */
[----:B------:R-:W-:Y:S01]  /*3c60*/  HMMA.16816.F32 R24, R8, R74, R24 ;  /* 0x0000004a0818723c */ /* 0x000fe20000001818 */
[----:B------:R-:W4:Y:S04]  /*3c70*/  LDSM.16.M88.4 R8, [R87+0x9000] ;  /* 0x009000005708783b */ /* 0x000f280000000200 */
[----:B------:R-:W-:Y:S03]  /*3c80*/  LDSM.16.M88.4 R72, [R93+0x4000] ;  /* 0x004000005d48783b */ /* 0x000fe60000000200 */
[C---:B-1----:R-:W-:Y:S08]  /*3c90*/  HMMA.16816.F32 R36, R16.reuse, R56, R36 ;  /* 0x000000381024723c */ /* 0x042ff00000001824 */
[C---:B------:R-:W-:Y:S01]  /*3ca0*/  HMMA.16816.F32 R32, R16.reuse, R58, R32 ;  /* 0x0000003a1020723c */ /* 0x040fe20000001820 */
[----:B------:R-:W1:Y:S07]  /*3cb0*/  LDSM.16.M88.4 R56, [R87+0x9800] ;  /* 0x009800005738783b */ /* 0x000e6e0000000200 */
        /* <DEDUP_REMOVED lines=8> */
[----:B------:R-:W-:Y:S04]  /*3d40*/  LDSM.16.M88.4 R16, [R89+0x2000] ;  /* 0x002000005910783b */ /* 0x000fe80000000200 */
[----:B------:R-:W5:Y:S03]  /*3d50*/  LDSM.16.M88.4 R44, [R86+0x8000] ;  /* 0x00800000562c783b */ /* 0x000f660000000200 */
[C---:B---3--:R-:W-:Y:S08]  /*3d60*/  HMMA.16816.F32 R12, R4.reuse, R48, R12 ;  /* 0x00000030040c723c */ /* 0x048ff0000000180c */
[C---:B------:R-:W-:Y:S01]  /*3d70*/  HMMA.16816.F32 R40, R4.reuse, R50, R40 ;  /* 0x000000320428723c */ /* 0x040fe20000001828 */
[----:B------:R-:W3:Y:S07]  /*3d80*/  LDSM.16.M88.4 R48, [R86+0x9000] ;  /* 0x009000005630783b */ /* 0x000eee0000000200 */
[C---:B--2---:R-:W-:Y:S08]  /*3d90*/  HMMA.16816.F32 R36, R4.reuse, R20, R36 ;  /* 0x000000140424723c */ /* 0x044ff00000001824 */
[C---:B------:R-:W-:Y:S01]  /*3da0*/  HMMA.16816.F32 R32, R4.reuse, R22, R32 ;  /* 0x000000160420723c */ /* 0x040fe20000001820 */
[----:B------:R-:W2:Y:S07]  /*3db0*/  LDSM.16.M88.4 R20, [R86+0x9800] ;  /* 0x009800005614783b */ /* 0x000eae0000000200 */
[C---:B----4-:R-:W-:Y:S08]  /*3dc0*/  HMMA.16816.F32 R28, R4.reuse, R8, R28 ;  /* 0x00000008041c723c */ /* 0x050ff0000000181c */
[C---:B------:R-:W-:Y:S01]  /*3dd0*/  HMMA.16816.F32 R24, R4.reuse, R10, R24 ;  /* 0x0000000a0418723c */ /* 0x040fe20000001818 */
[----:B------:R-:W4:Y:S07]  /*3de0*/  LDSM.16.M88.4 R8, [R192+UR5+0xa000] ;  /* 0x00a00005c008783b */ /* 0x000f2e0008000200 */
[C---:B-1----:R-:W-:Y:S08]  /*3df0*/  HMMA.16816.F32 R64, R4.reuse, R56, R64 ;  /* 0x000000380440723c */ /* 0x042ff00000001840 */
[----:B------:R-:W-:Y:S01]  /*3e00*/  HMMA.16816.F32 R60, R4, R58, R60 ;  /* 0x0000003a043c723c */ /* 0x000fe2000000183c */
[----:B------:R-:W1:Y:S04]  /*3e10*/  LDSM.16.M88.4 R4, [R192+UR5+0xa800] ;  /* 0x00a80005c004783b */ /* 0x000e680008000200 */
[----:B------:R-:W1:Y:S03]  /*3e20*/  LDSM.16.M88.4 R56, [R90+0x4000] ;  /* 0x004000005a38783b */ /* 0x000e660000000200 */
[C---:B-----5:R-:W-:Y:S08]  /*3e30*/  HMMA.16816.F32 R12, R16.reuse, R44, R12 ;  /* 0x0000002c100c723c */ /* 0x060ff0000000180c */
[C---:B------:R-:W-:Y:S01]  /*3e40*/  HMMA.16816.F32 R40, R16.reuse, R46, R40 ;  /* 0x0000002e1028723c */ /* 0x040fe20000001828 */
[----:B------:R-:W5:Y:S07]  /*3e50*/  LDSM.16.M88.4 R44, [R192+UR5+0xb000] ;  /* 0x00b00005c02c783b */ /* 0x000f6e0008000200 */
[C---:B------:R-:W-:Y:S08]  /*3e60*/  HMMA.16816.F32 R36, R16.reuse, R52, R36 ;  /* 0x000000341024723c */ /* 0x040ff00000001824 */
[C---:B------:R-:W-:Y:S01]  /*3e70*/  HMMA.16816.F32 R32, R16.reuse, R54, R32 ;  /* 0x000000361020723c */ /* 0x040fe20000001820 */
[----:B------:R-:W-:Y:S07]  /*3e80*/  LDSM.16.M88.4 R52, [R88+0xa800] ;  /* 0x00a800005834783b */ /* 0x000fee0000000200 */
[C---:B---3--:R-:W-:Y:S08]  /*3e90*/  HMMA.16816.F32 R28, R16.reuse, R48, R28 ;  /* 0x00000030101c723c */ /* 0x048ff0000000181c */
[C---:B------:R-:W-:Y:S01]  /*3ea0*/  HMMA.16816.F32 R24, R16.reuse, R50, R24 ;  /* 0x000000321018723c */ /* 0x040fe20000001818 */
[----:B------:R-:W-:Y:S07]  /*3eb0*/  LDSM.16.M88.4 R48, [R88+0xb000] ;  /* 0x00b000005830783b */ /* 0x000fee0000000200 */
[C---:B--2---:R-:W-:Y:S08]  /*3ec0*/  HMMA.16816.F32 R64, R16.reuse, R20, R64 ;  /* 0x000000141040723c */ /* 0x044ff00000001840 */
[----:B------:R-:W-:Y:S01]  /*3ed0*/  HMMA.16816.F32 R60, R16, R22, R60 ;  /* 0x00000016103c723c */ /* 0x000fe2000000183c */
[----:B------:R-:W-:Y:S04]  /*3ee0*/  LDSM.16.M88.4 R20, [R91+0x4000] ;  /* 0x004000005b14783b */ /* 0x000fe80000000200 */
[----:B------:R-:W2:Y:S03]  /*3ef0*/  LDSM.16.M88.4 R16, [R87+0xa000] ;  /* 0x00a000005710783b */ /* 0x000ea60000000200 */
[C---:B----4-:R-:W-:Y:S08]  /*3f00*/  HMMA.16816.F32 R12, R72.reuse, R8, R12 ;  /* 0x00000008480c723c */ /* 0x050ff0000000180c */
[C---:B------:R-:W-:Y:S01]  /*3f10*/  HMMA.16816.F32 R40, R72.reuse, R10, R40 ;  /* 0x0000000a4828723c */ /* 0x040fe20000001828 */
[----:B------:R-:W-:Y:S07]  /*3f20*/  LDSM.16.M88.4 R8, [R86+0xa000] ;  /* 0x00a000005608783b */ /* 0x000fee0000000200 */
[C---:B-1----:R-:W-:Y:S08]  /*3f30*/  HMMA.16816.F32 R36, R72.reuse, R4, R36 ;  /* 0x000000044824723c */ /* 0x042ff00000001824 */
[----:B------:R-:W-:Y:S01]  /*3f40*/  HMMA.16816.F32 R32, R72, R6, R32 ;  /* 0x000000064820723c */ /* 0x000fe20000001820 */
[----:B------:R-:W1:Y:S07]  /*3f50*/  LDSM.16.M88.4 R4, [R89+0x4000] ;  /* 0x004000005904783b */ /* 0x000e6e0000000200 */
[C---:B------:R-:W-:Y:S08]  /*3f60*/  HMMA.16816.F32 R12, R56.reuse, R76, R12 ;  /* 0x0000004c380c723c */ /* 0x040ff0000000180c */
[----:B------:R-:W-:Y:S08]  /*3f70*/  HMMA.16816.F32 R40, R56, R78, R40 ;  /* 0x0000004e3828723c */ /* 0x000ff00000001828 */
[C---:B-----5:R-:W-:Y:S08]  /*3f80*/  HMMA.16816.F32 R28, R72.reuse, R44, R28 ;  /* 0x0000002c481c723c */ /* 0x060ff0000000181c */
[----:B------:R-:W-:Y:S01]  /*3f90*/  HMMA.16816.F32 R24, R72, R46, R24 ;  /* 0x0000002e4818723c */ /* 0x000fe20000001818 */
[----:B------:R-:W3:Y:S07]  /*3fa0*/  LDSM.16.M88.4 R44, [R88+0xb800] ;  /* 0x00b80000582c783b */ /* 0x000eee0000000200 */
[C---:B--2---:R-:W-:Y:S08]  /*3fb0*/  HMMA.16816.F32 R12, R20.reuse, R16, R12 ;  /* 0x00000010140c723c */ /* 0x044ff0000000180c */
[----:B------:R-:W-:Y:S01]  /*3fc0*/  HMMA.16816.F32 R40, R20, R18, R40 ;  /* 0x000000121428723c */ /* 0x000fe20000001828 */
[----:B------:R-:W-:Y:S07]  /*3fd0*/  LDSM.16.M88.4 R16, [R87+0xb000] ;  /* 0x00b000005710783b */ /* 0x000fee0000000200 */
[C---:B------:R-:W-:Y:S08]  /*3fe0*/  HMMA.16816.F32 R64, R72.reuse, R68, R64 ;  /* 0x000000444840723c */ /* 0x040ff00000001840 */
[----:B------:R-:W-:Y:S01]  /*3ff0*/  HMMA.16816.F32 R60, R72, R70, R60 ;  /* 0x00000046483c723c */ /* 0x000fe2000000183c */
[----:B------:R-:W-:Y:S07]  /*4000*/  LDSM.16.M88.4 R68, [R87+0xa800] ;  /* 0x00a800005744783b */ /* 0x000fee0000000200 */
[C---:B-1----:R-:W-:Y:S08]  /*4010*/  HMMA.16816.F32 R12, R4.reuse, R8, R12 ;  /* 0x00000008040c723c */ /* 0x042ff0000000180c */
[----:B------:R-:W-:Y:S01]  /*4020*/  HMMA.16816.F32 R40, R4, R10, R40 ;  /* 0x0000000a0428723c */ /* 0x000fe20000001828 */
[----:B------:R-:W1:Y:S07]  /*4030*/  LDSM.16.M88.4 R8, [R87+0xb800] ;  /* 0x00b800005708783b */ /* 0x000e6e0000000200 */
[----:B---3--:R-:W-:Y:S03]  /*4040*/  HMMA.16816.F32 R64, R56, R44, R64 ;  /* 0x0000002c3840723c */ /* 0x008fe60000001840 */
[----:B------:R-:W-:Y:S01]  /*4050*/  FMUL.FTZ R13, R13, UR4 ;  /* 0x000000040d0d7c20 */ /* 0x000fe20008410000 */
[----:B------:R-:W-:Y:S01]  /*4060*/  FMUL.FTZ R15, R15, UR4 ;  /* 0x000000040f0f7c20 */ /* 0x000fe20008410000 */
[----:B------:R-:W-:-:S03]  /*4070*/  FMUL.FTZ R12, R12, UR4 ;  /* 0x000000040c0c7c20 */ /* 0x000fc60008410000 */
[----:B------:R-:W-:Y:S01]  /*4080*/  HMMA.16816.F32 R60, R56, R46, R60 ;  /* 0x0000002e383c723c */ /* 0x000fe2000000183c */
[----:B------:R-:W2:Y:S01]  /*4090*/  LDSM.16.M88.4 R44, [R86+0xb800] ;  /* 0x00b80000562c783b */ /* 0x000ea20000000200 */
[----:B------:R-:W-:Y:S01]  /*40a0*/  MUFU.TANH R13, R13 ;  /* 0x0000000d000d7308 */ /* 0x000fe20000002400 */
[----:B------:R-:W-:Y:S01]  /*40b0*/  FMUL.FTZ R41, R41, UR4 ;  /* 0x0000000429297c20 */ /* 0x000fe20008410000 */
[----:B------:R-:W-:-:S04]  /*40c0*/  FMUL.FTZ R42, R42, UR4 ;  /* 0x000000042a2a7c20 */ /* 0x000fc80008410000 */
[C---:B------:R-:W-:Y:S02]  /*40d0*/  HMMA.16816.F32 R36, R56.reuse, R52, R36 ;  /* 0x000000343824723c */ /* 0x040fe40000001824 */
[----:B------:R-:W-:Y:S06]  /*40e0*/  MUFU.TANH R15, R15 ;  /* 0x0000000f000f7308 */ /* 0x000fec0000002400 */
[C---:B------:R-:W-:Y:S01]  /*40f0*/  HMMA.16816.F32 R32, R56.reuse, R54, R32 ;  /* 0x000000363820723c */ /* 0x040fe20000001820 */
[----:B------:R-:W-:Y:S01]  /*4100*/  LDSM.16.M88.4 R52, [R86+0xb000] ;  /* 0x00b000005634783b */ /* 0x000fe20000000200 */
[----:B------:R-:W-:Y:S06]  /*4110*/  MUFU.TANH R41, R41 ;  /* 0x0000002900297308 */ /* 0x000fec0000002400 */
[C---:B------:R-:W-:Y:S08]  /*4120*/  HMMA.16816.F32 R28, R56.reuse, R48, R28 ;  /* 0x00000030381c723c */ /* 0x040ff0000000181c */
[----:B------:R-:W-:Y:S01]  /*4130*/  HMMA.16816.F32 R24, R56, R50, R24 ;  /* 0x000000323818723c */ /* 0x000fe20000001818 */
[----:B------:R-:W3:Y:S01]  /*4140*/  LDSM.16.M88.4 R48, [R86+0xa800] ;  /* 0x00a800005630783b */ /* 0x000ee20000000200 */
[----:B------:R4:W-:Y:S01]  /*4150*/  MUFU.TANH R57, R12 ;  /* 0x0000000c00397308 */ /* 0x0009e20000002400 */
[----:B------:R-:W-:-:S05]  /*4160*/  DEPBAR.LE SB0, 0x0 ;  /* 0x000080000000791a */ /* 0x000fca0000000000 */
[----:B-1----:R-:W-:Y:S01]  /*4170*/  HMMA.16816.F32 R60, R20, R10, R60 ;  /* 0x0000000a143c723c */ /* 0x002fe2000000183c */
[----:B------:R-:W-:-:S06]  /*4180*/  FMUL.FTZ R11, R43, UR4 ;  /* 0x000000042b0b7c20 */ /* 0x000fcc0008410000 */
[----:B------:R-:W-:Y:S01]  /*4190*/  MUFU.TANH R11, R11 ;  /* 0x0000000b000b7308 */ /* 0x000fe20000002400 */
[C---:B------:R-:W-:Y:S08]  /*41a0*/  HMMA.16816.F32 R36, R20.reuse, R68, R36 ;  /* 0x000000441424723c */ /* 0x040ff00000001824 */
[C---:B------:R-:W-:Y:S08]  /*41b0*/  HMMA.16816.F32 R32, R20.reuse, R70, R32 ;  /* 0x000000461420723c */ /* 0x040ff00000001820 */
[----:B------:R-:W-:Y:S01]  /*41c0*/  HMMA.16816.F32 R28, R20, R16, R28 ;  /* 0x00000010141c723c */ /* 0x000fe2000000181c */
[----:B------:R-:W-:-:S06]  /*41d0*/  FMUL.FTZ R17, R40, UR4 ;  /* 0x0000000428117c20 */ /* 0x000fcc0008410000 */
[----:B------:R-:W-:Y:S01]  /*41e0*/  MUFU.TANH R17, R17 ;  /* 0x0000001100117308 */ /* 0x000fe20000002400 */
[----:B------:R-:W-:Y:S01]  /*41f0*/  HMMA.16816.F32 R24, R20, R18, R24 ;  /* 0x000000121418723c */ /* 0x000fe20000001818 */
[----:B------:R-:W-:-:S07]  /*4200*/  FMUL.FTZ R18, R14, UR4 ;  /* 0x000000040e127c20 */ /* 0x000fce0008410000 */
[----:B------:R-:W-:Y:S08]  /*4210*/  HMMA.16816.F32 R64, R20, R8, R64 ;  /* 0x000000081440723c */ /* 0x000ff00000001840 */
[C---:B--2---:R-:W-:Y:S08]  /*4220*/  HMMA.16816.F32 R60, R4.reuse, R46, R60 ;  /* 0x0000002e043c723c */ /* 0x044ff0000000183c */
[C---:B---3--:R-:W-:Y:S01]  /*4230*/  HMMA.16816.F32 R36, R4.reuse, R48, R36 ;  /* 0x000000300424723c */ /* 0x048fe20000001824 */
[----:B------:R-:W-:Y:S07]  /*4240*/  MUFU.TANH R49, R42 ;  /* 0x0000002a00317308 */ /* 0x000fee0000002400 */
[----:B------:R-:W-:Y:S03]  /*4250*/  HMMA.16816.F32 R32, R4, R50, R32 ;  /* 0x000000320420723c */ /* 0x000fe60000001820 */
[----:B------:R-:W-:Y:S01]  /*4260*/  FMUL.FTZ R23, R60, UR4 ;  /* 0x000000043c177c20 */ /* 0x000fe20008410000 */
[----:B------:R-:W-:Y:S01]  /*4270*/  FMUL.FTZ R61, R61, UR4 ;  /* 0x000000043d3d7c20 */ /* 0x000fe20008410000 */
[----:B------:R-:W-:-:S03]  /*4280*/  FMUL.FTZ R63, R63, UR4 ;  /* 0x000000043f3f7c20 */ /* 0x000fc60008410000 */
[C---:B------:R-:W-:Y:S01]  /*4290*/  HMMA.16816.F32 R28, R4.reuse, R52, R28 ;  /* 0x00000034041c723c */ /* 0x040fe2000000181c */
[----:B------:R-:W1:Y:S02]  /*42a0*/  MUFU.TANH R23, R23 ;  /* 0x0000001700177308 */ /* 0x000e640000002400 */
[----:B------:R-:W-:Y:S01]  /*42b0*/  FMUL.FTZ R19, R36, UR4 ;  /* 0x0000000424137c20 */ /* 0x000fe20008410000 */
[----:B------:R-:W-:Y:S01]  /*42c0*/  FMUL.FTZ R37, R37, UR4 ;  /* 0x0000000425257c20 */ /* 0x000fe20008410000 */
[----:B------:R-:W-:Y:S01]  /*42d0*/  FMUL.FTZ R38, R38, UR4 ;  /* 0x0000000426267c20 */ /* 0x000fe20008410000 */
[----:B------:R-:W-:Y:S02]  /*42e0*/  FMUL.FTZ R9, R39, UR4 ;  /* 0x0000000427097c20 */ /* 0x000fe40008410000 */
[----:B------:R-:W-:Y:S01]  /*42f0*/  HMMA.16816.F32 R24, R4, R54, R24 ;  /* 0x000000360418723c */ /* 0x000fe20000001818 */
[----:B------:R-:W-:Y:S02]  /*4300*/  MUFU.TANH R19, R19 ;  /* 0x0000001300137308 */ /* 0x000fe40000002400 */
[----:B----4-:R-:W-:Y:S01]  /*4310*/  FMUL.FTZ R12, R33, UR4 ;  /* 0x00000004210c7c20 */ /* 0x010fe20008410000 */
[----:B------:R-:W-:Y:S01]  /*4320*/  FMUL.FTZ R21, R32, UR4 ;  /* 0x0000000420157c20 */ /* 0x000fe20008410000 */
[----:B------:R-:W-:Y:S01]  /*4330*/  FMUL.FTZ R33, R34, UR4 ;  /* 0x0000000422217c20 */ /* 0x000fe20008410000 */
[----:B------:R-:W-:-:S02]  /*4340*/  FMUL.FTZ R35, R35, UR4 ;  /* 0x0000000423237c20 */ /* 0x000fc40008410000 */
[----:B------:R-:W-:Y:S01]  /*4350*/  HMMA.16816.F32 R64, R4, R44, R64 ;  /* 0x0000002c0440723c */ /* 0x000fe20000001840 */
[----:B------:R-:W-:Y:S01]  /*4360*/  FMUL.FTZ R7, R62, UR4 ;  /* 0x000000043e077c20 */ /* 0x000fe20008410000 */
[----:B------:R-:W-:Y:S02]  /*4370*/  IMAD.IADD R5, R146, 0x1, R151 ;  /* 0x0000000192057824 */ /* 0x000fe400078e0297 */
[----:B------:R-:W-:Y:S01]  /*4380*/  FMUL.FTZ R6, R29, UR4 ;  /* 0x000000041d067c20 */ /* 0x000fe20008410000 */
[----:B------:R-:W-:Y:S01]  /*4390*/  MUFU.TANH R37, R37 ;  /* 0x0000002500257308 */ /* 0x000fe20000002400 */
[----:B------:R-:W-:Y:S01]  /*43a0*/  FMUL.FTZ R10, R31, UR4 ;  /* 0x000000041f0a7c20 */ /* 0x000fe20008410000 */
[C---:B------:R-:W-:Y:S02]  /*43b0*/  VIADD R4, R5.reuse, 0x38 ;  /* 0x0000003805047836 */ /* 0x040fe40000000000 */
[----:B------:R-:W-:Y:S01]  /*43c0*/  FMUL.FTZ R28, R28, UR4 ;  /* 0x000000041c1c7c20 */ /* 0x000fe20008410000 */
[----:B------:R-:W-:-:S02]  /*43d0*/  VIADD R14, R5, 0x1 ;  /* 0x00000001050e7836 */ /* 0x000fc40000000000 */
[----:B------:R-:W-:Y:S01]  /*43e0*/  FMUL.FTZ R30, R30, UR4 ;  /* 0x000000041e1e7c20 */ /* 0x000fe20008410000 */
[----:B------:R-:W-:Y:S01]  /*43f0*/  VIADD R16, R5, 0x10 ;  /* 0x0000001005107836 */ /* 0x000fe20000000000 */
[C---:B------:R-:W-:Y:S01]  /*4400*/  ISETP.GE.AND P4, PT, R4.reuse, R184, PT ;  /* 0x000000b80400720c */ /* 0x040fe20003f86270 */
[----:B------:R-:W2:Y:S01]  /*4410*/  MUFU.TANH R7, R7 ;  /* 0x0000000700077308 */ /* 0x000ea20000002400 */
[-C--:B------:R-:W-:Y:S01]  /*4420*/  ISETP.GE.AND P2, PT, R4, R135.reuse, PT ;  /* 0x000000870400720c */ /* 0x080fe20003f46270 */
[----:B------:R-:W-:Y:S01]  /*4430*/  FMUL.FTZ R8, R25, UR4 ;  /* 0x0000000419087c20 */ /* 0x000fe20008410000 */
[----:B------:R-:W-:Y:S01]  /*4440*/  I2FP.F32.U32 R4, R4 ;  /* 0x0000000400047245 */ /* 0x000fe20000201000 */
[C---:B------:R-:W-:Y:S01]  /*4450*/  VIADD R20, R5.reuse, 0x19 ;  /* 0x0000001905147836 */ /* 0x040fe20000000000 */
[----:B------:R-:W-:Y:S01]  /*4460*/  ISETP.GE.AND P6, PT, R14, R184, PT ;  /* 0x000000b80e00720c */ /* 0x000fe20003fc6270 */
[----:B------:R-:W-:Y:S01]  /*4470*/  FMUL.FTZ R24, R24, UR4 ;  /* 0x0000000418187c20 */ /* 0x000fe20008410000 */
[----:B------:R-:W-:Y:S01]  /*4480*/  ISETP.GE.AND P5, PT, R14, R135, PT ;  /* 0x000000870e00720c */ /* 0x000fe20003fa6270 */
[----:B------:R3:W-:Y:S01]  /*4490*/  MUFU.TANH R29, R12 ;  /* 0x0000000c001d7308 */ /* 0x0007e20000002400 */
[----:B------:R-:W-:Y:S01]  /*44a0*/  I2FP.F32.U32 R14, R14 ;  /* 0x0000000e000e7245 */ /* 0x000fe20000201000 */
[----:B-1----:R-:W-:Y:S01]  /*44b0*/  FFMA.FTZ R23, R0, R4, R23 ;  /* 0x0000000400177223 */ /* 0x002fe20000010017 */
[----:B------:R-:W-:-:S02]  /*44c0*/  VIADD R22, R5, 0x20 ;  /* 0x0000002005167836 */ /* 0x000fc40000000000 */
[----:B------:R-:W-:Y:S01]  /*44d0*/  FMUL.FTZ R26, R26, UR4 ;  /* 0x000000041a1a7c20 */ /* 0x000fe20008410000 */
[----:B------:R-:W-:Y:S01]  /*44e0*/  FMUL.FTZ R67, R67, UR4 ;  /* 0x0000000443437c20 */ /* 0x000fe20008410000 */
[C---:B------:R-:W-:Y:S01]  /*44f0*/  FFMA.FTZ R13, R0.reuse, R14, R13 ;  /* 0x0000000e000d7223 */ /* 0x040fe2000001000d */
[----:B------:R-:W-:Y:S01]  /*4500*/  FSEL R183, R23, -INF , !P4 ;  /* 0xff80000017b77808 */ /* 0x000fe20006000000 */
[----:B------:R-:W1:Y:S01]  /*4510*/  MUFU.TANH R43, R38 ;  /* 0x00000026002b7308 */ /* 0x000e620000002400 */
[C---:B--2---:R-:W-:Y:S01]  /*4520*/  FFMA.FTZ R7, R0.reuse, R4, R7 ;  /* 0x0000000400077223 */ /* 0x044fe20000010007 */
[----:B------:R-:W-:Y:S01]  /*4530*/  FFMA.FTZ R4, R0, R14, R15 ;  /* 0x0000000e00047223 */ /* 0x000fe2000001000f */
[----:B------:R-:W-:Y:S01]  /*4540*/  VIADD R14, R5, 0x9 ;  /* 0x00000009050e7836 */ /* 0x000fe20000000000 */
[----:B------:R-:W-:Y:S01]  /*4550*/  FSEL R23, R13, -INF , !P6 ;  /* 0xff8000000d177808 */ /* 0x000fe20007000000 */
[----:B------:R-:W-:Y:S01]  /*4560*/  VIADD R13, R5, 0x18 ;  /* 0x00000018050d7836 */ /* 0x000fe20000000000 */
[----:B------:R-:W-:Y:S01]  /*4570*/  FSEL R180, R7, -INF , !P2 ;  /* 0xff80000007b47808 */ /* 0x000fe20005000000 */
[----:B------:R-:W-:Y:S01]  /*4580*/  FMUL.FTZ R27, R27, UR4 ;  /* 0x000000041b1b7c20 */ /* 0x000fe20008410000 */
[C---:B------:R-:W-:Y:S01]  /*4590*/  ISETP.GE.AND P2, PT, R14.reuse, R184, PT ;  /* 0x000000b80e00720c */ /* 0x040fe20003f46270 */
[----:B---3--:R-:W-:Y:S01]  /*45a0*/  VIADD R12, R5, 0x8 ;  /* 0x00000008050c7836 */ /* 0x008fe20000000000 */
[-C--:B------:R-:W-:Y:S01]  /*45b0*/  ISETP.GE.AND P6, PT, R14, R135.reuse, PT ;  /* 0x000000870e00720c */ /* 0x080fe20003fc6270 */
[----:B------:R2:W-:Y:S01]  /*45c0*/  MUFU.TANH R25, R6 ;  /* 0x0000000600197308 */ /* 0x0005e20000002400 */
[----:B------:R-:W-:Y:S01]  /*45d0*/  I2FP.F32.U32 R14, R14 ;  /* 0x0000000e000e7245 */ /* 0x000fe20000201000 */
[----:B------:R-:W-:Y:S01]  /*45e0*/  FMUL.FTZ R65, R65, UR4 ;  /* 0x0000000441417c20 */ /* 0x000fe20008410000 */
[----:B------:R-:W-:Y:S01]  /*45f0*/  ISETP.GE.AND P3, PT, R12, R184, PT ;  /* 0x000000b80c00720c */ /* 0x000fe20003f66270 */
[----:B------:R-:W-:Y:S01]  /*4600*/  FMUL.FTZ R64, R64, UR4 ;  /* 0x0000000440407c20 */ /* 0x000fe20008410000 */
[----:B------:R-:W-:Y:S01]  /*4610*/  ISETP.GE.AND P4, PT, R12, R135, PT ;  /* 0x000000870c00720c */ /* 0x000fe20003f86270 */
[----:B------:R-:W-:Y:S01]  /*4620*/  FFMA.FTZ R11, R0, R14, R11 ;  /* 0x0000000e000b7223 */ /* 0x000fe2000001000b */
[----:B------:R-:W-:Y:S01]  /*4630*/  I2FP.F32.U32 R12, R12 ;  /* 0x0000000c000c7245 */ /* 0x000fe20000201000 */
[----:B------:R-:W3:Y:S01]  /*4640*/  MUFU.TANH R9, R9 ;  /* 0x0000000900097308 */ /* 0x000ee20000002400 */
[----:B------:R-:W-:Y:S01]  /*4650*/  FSEL R4, R4, -INF , !P5 ;  /* 0xff80000004047808 */ /* 0x000fe20006800000 */
[----:B------:R-:W-:Y:S01]  /*4660*/  FMUL.FTZ R66, R66, UR4 ;  /* 0x0000000442427c20 */ /* 0x000fe20008410000 */
[----:B------:R-:W-:Y:S01]  /*4670*/  ISETP.GE.AND P5, PT, R16, R184, PT ;  /* 0x000000b81000720c */ /* 0x000fe20003fa6270 */
[C---:B------:R-:W-:Y:S01]  /*4680*/  FFMA.FTZ R7, R0.reuse, R12, R17 ;  /* 0x0000000c00077223 */ /* 0x040fe20000010011 */
[----:B------:R-:W-:-:S03]  /*4690*/  FFMA.FTZ R17, R0, R14, R41 ;  /* 0x0000000e00117223 */ /* 0x000fc60000010029 */
[----:B------:R-:W4:Y:S01]  /*46a0*/  MUFU.TANH R21, R21 ;  /* 0x0000001500157308 */ /* 0x000f220000002400 */
[----:B--2---:R-:W-:Y:S01]  /*46b0*/  FFMA.FTZ R6, R0, R12, R49 ;  /* 0x0000000c00067223 */ /* 0x004fe20000010031 */
[----:B------:R-:W-:Y:S01]  /*46c0*/  VIADD R12, R5, 0x11 ;  /* 0x00000011050c7836 */ /* 0x000fe20000000000 */
[----:B------:R-:W-:Y:S02]  /*46d0*/  FSEL R7, R7, -INF , !P3 ;  /* 0xff80000007077808 */ /* 0x000fe40005800000 */
[-C--:B------:R-:W-:Y:S02]  /*46e0*/  ISETP.GE.AND P3, PT, R16, R135.reuse, PT ;  /* 0x000000871000720c */ /* 0x080fe40003f66270 */
[----:B------:R-:W-:Y:S01]  /*46f0*/  I2FP.F32.U32 R16, R16 ;  /* 0x0000001000107245 */ /* 0x000fe20000201000 */
[----:B------:R-:W2:Y:S01]  /*4700*/  MUFU.TANH R33, R33 ;  /* 0x0000002100217308 */ /* 0x000ea20000002400 */
[----:B------:R-:W-:Y:S02]  /*4710*/  FSEL R6, R6, -INF , !P4 ;  /* 0xff80000006067808 */ /* 0x000fe40006000000 */
[----:B------:R-:W-:Y:S01]  /*4720*/  FSEL R17, R17, -INF , !P2 ;  /* 0xff80000011117808 */ /* 0x000fe20005000000 */
[----:B------:R-:W-:Y:S01]  /*4730*/  FFMA.FTZ R15, R0, R16, R19 ;  /* 0x00000010000f7223 */ /* 0x000fe20000010013 */
[----:B------:R-:W-:Y:S01]  /*4740*/  ISETP.GE.AND P4, PT, R12, R184, PT ;  /* 0x000000b80c00720c */ /* 0x000fe20003f86270 */
[----:B-1----:R-:W-:Y:S01]  /*4750*/  FFMA.FTZ R14, R0, R16, R43 ;  /* 0x00000010000e7223 */ /* 0x002fe2000001002b */
[----:B------:R-:W-:Y:S01]  /*4760*/  ISETP.GE.AND P2, PT, R12, R135, PT ;  /* 0x000000870c00720c */ /* 0x000fe20003f46270 */
[----:B------:R1:W-:Y:S01]  /*4770*/  MUFU.TANH R41, R10 ;  /* 0x0000000a00297308 */ /* 0x0003e20000002400 */
[----:B------:R-:W-:-:S02]  /*4780*/  I2FP.F32.U32 R12, R12 ;  /* 0x0000000c000c7245 */ /* 0x000fc40000201000 */
[----:B------:R-:W-:Y:S02]  /*4790*/  FSEL R16, R11, -INF , !P6 ;  /* 0xff8000000b107808 */ /* 0x000fe40007000000 */
[----:B------:R-:W-:Y:S01]  /*47a0*/  FSEL R15, R15, -INF , !P5 ;  /* 0xff8000000f0f7808 */ /* 0x000fe20006800000 */
[C---:B------:R-:W-:Y:S01]  /*47b0*/  FFMA.FTZ R37, R0.reuse, R12, R37 ;  /* 0x0000000c00257223 */ /* 0x040fe20000010025 */
[C---:B------:R-:W-:Y:S01]  /*47c0*/  ISETP.GE.AND P6, PT, R13.reuse, R184, PT ;  /* 0x000000b80d00720c */ /* 0x040fe20003fc6270 */
[----:B------:R-:W-:Y:S01]  /*47d0*/  MUFU.TANH R39, R35 ;  /* 0x0000002300277308 */ /* 0x000fe20000002400 */
[----:B------:R-:W-:Y:S01]  /*47e0*/  ISETP.GE.AND P5, PT, R13, R135, PT ;  /* 0x000000870d00720c */ /* 0x000fe20003fa6270 */
[----:B---3--:R-:W-:Y:S01]  /*47f0*/  FFMA.FTZ R12, R0, R12, R9 ;  /* 0x0000000c000c7223 */ /* 0x008fe20000010009 */
[----:B------:R-:W-:Y:S02]  /*4800*/  FSEL R14, R14, -INF , !P3 ;  /* 0xff8000000e0e7808 */ /* 0x000fe40005800000 */
[----:B------:R-:W-:-:S02]  /*4810*/  ISETP.GE.AND P3, PT, R20, R184, PT ;  /* 0x000000b81400720c */ /* 0x000fc40003f66270 */
[----:B------:R-:W-:Y:S01]  /*4820*/  FSEL R12, R12, -INF , !P2 ;  /* 0xff8000000c0c7808 */ /* 0x000fe20005000000 */
[----:B------:R-:W3:Y:S01]  /*4830*/  MUFU.TANH R31, R28 ;  /* 0x0000001c001f7308 */ /* 0x000ee20000002400 */
[----:B-1----:R-:W-:Y:S02]  /*4840*/  I2FP.F32.U32 R10, R13 ;  /* 0x0000000d000a7245 */ /* 0x002fe40000201000 */
[----:B------:R-:W-:Y:S02]  /*4850*/  FSEL R13, R37, -INF , !P4 ;  /* 0xff800000250d7808 */ /* 0x000fe40006000000 */
[----:B------:R-:W-:Y:S01]  /*4860*/  ISETP.GE.AND P4, PT, R20, R135, PT ;  /* 0x000000871400720c */ /* 0x000fe20003f86270 */
[C---:B----4-:R-:W-:Y:S01]  /*4870*/  FFMA.FTZ R11, R0.reuse, R10, R21 ;  /* 0x0000000a000b7223 */ /* 0x050fe20000010015 */
[----:B------:R-:W-:Y:S01]  /*4880*/  I2FP.F32.U32 R20, R20 ;  /* 0x0000001400147245 */ /* 0x000fe20000201000 */
[----:B------:R-:W1:Y:S01]  /*4890*/  MUFU.TANH R35, R30 ;  /* 0x0000001e00237308 */ /* 0x000e620000002400 */
[----:B--2---:R-:W-:Y:S01]  /*48a0*/  FFMA.FTZ R10, R0, R10, R33 ;  /* 0x0000000a000a7223 */ /* 0x004fe20000010021 */
[----:B------:R-:W-:-:S02]  /*48b0*/  ISETP.GE.AND P2, PT, R22, R184, PT ;  /* 0x000000b81600720c */ /* 0x000fc40003f46270 */
[----:B------:R-:W-:Y:S01]  /*48c0*/  FFMA.FTZ R9, R0, R20, R29 ;  /* 0x0000001400097223 */ /* 0x000fe2000001001d */
[----:B------:R-:W-:Y:S02]  /*48d0*/  FSEL R11, R11, -INF , !P6 ;  /* 0xff8000000b0b7808 */ /* 0x000fe40007000000 */
[----:B------:R-:W-:Y:S01]  /*48e0*/  FSEL R10, R10, -INF , !P5 ;  /* 0xff8000000a0a7808 */ /* 0x000fe20006800000 */
[----:B------:R2:W4:Y:S01]  /*48f0*/  MUFU.TANH R43, R24 ;  /* 0x00000018002b7308 */ /* 0x0005220000002400 */
[----:B------:R-:W-:Y:S02]  /*4900*/  FSEL R9, R9, -INF , !P3 ;  /* 0xff80000009097808 */ /* 0x000fe40005800000 */
[----:B------:R-:W-:Y:S02]  /*4910*/  ISETP.GE.AND P6, PT, R22, R135, PT ;  /* 0x000000871600720c */ /* 0x000fe40003fc6270 */
[----:B------:R-:W-:-:S03]  /*4920*/  I2FP.F32.U32 R22, R22 ;  /* 0x0000001600167245 */ /* 0x000fc60000201000 */
[----:B------:R5:W-:Y:S02]  /*4930*/  MUFU.TANH R19, R8 ;  /* 0x0000000800137308 */ /* 0x000be40000002400 */
[CC--:B---3--:R-:W-:Y:S01]  /*4940*/  FFMA.FTZ R31, R0.reuse, R22.reuse, R31 ;  /* 0x00000016001f7223 */ /* 0x0c8fe2000001001f */
[----:B-1----:R-:W-:Y:S01]  /*4950*/  FFMA.FTZ R35, R0, R22, R35 ;  /* 0x0000001600237223 */ /* 0x002fe20000010023 */
[----:B------:R-:W-:-:S03]  /*4960*/  VIADD R22, R5, 0x30 ;  /* 0x0000003005167836 */ /* 0x000fc60000000000 */
[----:B------:R-:W-:Y:S01]  /*4970*/  FSEL R173, R31, -INF , !P2 ;  /* 0xff8000001fad7808 */ /* 0x000fe20005000000 */
[----:B------:R-:W1:Y:S01]  /*4980*/  MUFU.TANH R33, R26 ;  /* 0x0000001a00217308 */ /* 0x000e620000002400 */
[----:B--2---:R-:W-:Y:S01]  /*4990*/  VIADD R24, R5, 0x21 ;  /* 0x0000002105187836 */ /* 0x004fe20000000000 */
[----:B------:R-:W-:-:S04]  /*49a0*/  FSEL R142, R35, -INF , !P6 ;  /* 0xff800000238e7808 */ /* 0x000fc80007000000 */
[C---:B------:R-:W-:Y:S02]  /*49b0*/  ISETP.GE.AND P5, PT, R24.reuse, R184, PT ;  /* 0x000000b81800720c */ /* 0x040fe40003fa6270 */
[----:B------:R-:W-:Y:S01]  /*49c0*/  ISETP.GE.AND P3, PT, R24, R135, PT ;  /* 0x000000871800720c */ /* 0x000fe20003f66270 */
[----:B-----5:R-:W-:Y:S01]  /*49d0*/  FFMA.FTZ R8, R0, R20, R39 ;  /* 0x0000001400087223 */ /* 0x020fe20000010027 */
[----:B------:R-:W-:Y:S01]  /*49e0*/  I2FP.F32.U32 R24, R24 ;  /* 0x0000001800187245 */ /* 0x000fe20000201000 */
[C---:B------:R-:W-:Y:S01]  /*49f0*/  VIADD R20, R5.reuse, 0x28 ;  /* 0x0000002805147836 */ /* 0x040fe20000000000 */
[----:B------:R-:W-:Y:S02]  /*4a00*/  MUFU.TANH R67, R67 ;  /* 0x0000004300437308 */ /* 0x000fe40000002400 */
[----:B------:R-:W-:Y:S01]  /*4a10*/  FSEL R8, R8, -INF , !P4 ;  /* 0xff80000008087808 */ /* 0x000fe20006000000 */
[CC--:B------:R-:W-:Y:S01]  /*4a20*/  FFMA.FTZ R25, R0.reuse, R24.reuse, R25 ;  /* 0x0000001800197223 */ /* 0x0c0fe20000010019 */
[----:B------:R-:W-:Y:S01]  /*4a30*/  FFMA.FTZ R41, R0, R24, R41 ;  /* 0x0000001800297223 */ /* 0x000fe20000010029 */
[----:B------:R-:W-:Y:S01]  /*4a40*/  VIADD R24, R5, 0x29 ;  /* 0x0000002905187836 */ /* 0x000fe20000000000 */
[----:B------:R-:W-:-:S02]  /*4a50*/  ISETP.GE.AND P4, PT, R20, R184, PT ;  /* 0x000000b81400720c */ /* 0x000fc40003f86270 */
[----:B------:R-:W-:Y:S01]  /*4a60*/  FSEL R171, R25, -INF , !P5 ;  /* 0xff80000019ab7808 */ /* 0x000fe20006800000 */
[----:B------:R-:W2:Y:S01]  /*4a70*/  MUFU.TANH R27, R27 ;  /* 0x0000001b001b7308 */ /* 0x000ea20000002400 */
[-C--:B------:R-:W-:Y:S02]  /*4a80*/  ISETP.GE.AND P2, PT, R20, R135.reuse, PT ;  /* 0x000000871400720c */ /* 0x080fe40003f46270 */
[C---:B------:R-:W-:Y:S02]  /*4a90*/  ISETP.GE.AND P6, PT, R24.reuse, R184, PT ;  /* 0x000000b81800720c */ /* 0x040fe40003fc6270 */
[----:B------:R-:W-:Y:S02]  /*4aa0*/  ISETP.GE.AND P5, PT, R24, R135, PT ;  /* 0x000000871800720c */ /* 0x000fe40003fa6270 */
[----:B------:R-:W-:Y:S01]  /*4ab0*/  I2FP.F32.U32 R20, R20 ;  /* 0x0000001400147245 */ /* 0x000fe20000201000 */
[----:B------:R-:W-:Y:S01]  /*4ac0*/  MUFU.TANH R21, R64 ;  /* 0x0000004000157308 */ /* 0x000fe20000002400 */
[----:B------:R-:W-:-:S02]  /*4ad0*/  I2FP.F32.U32 R24, R24 ;  /* 0x0000001800187245 */ /* 0x000fc40000201000 */
[----:B------:R-:W-:Y:S01]  /*4ae0*/  FSEL R140, R41, -INF , !P3 ;  /* 0xff800000298c7808 */ /* 0x000fe20005800000 */
[CC--:B----4-:R-:W-:Y:S01]  /*4af0*/  FFMA.FTZ R43, R0.reuse, R20.reuse, R43 ;  /* 0x00000014002b7223 */ /* 0x0d0fe2000001002b */
[C---:B-1----:R-:W-:Y:S01]  /*4b00*/  FFMA.FTZ R33, R0.reuse, R20, R33 ;  /* 0x0000001400217223 */ /* 0x042fe20000010021 */
[CC--:B------:R-:W-:Y:S01]  /*4b10*/  FFMA.FTZ R141, R0.reuse, R24.reuse, R19 ;  /* 0x00000018008d7223 */ /* 0x0c0fe20000010013 */
[----:B------:R-:W-:Y:S01]  /*4b20*/  VIADD R20, R5, 0x31 ;  /* 0x0000003105147836 */ /* 0x000fe20000000000 */
[----:B------:R-:W1:Y:S01]  /*4b30*/  MUFU.TANH R65, R65 ;  /* 0x0000004100417308 */ /* 0x000e620000002400 */
[----:B------:R-:W-:Y:S01]  /*4b40*/  FSEL R143, R43, -INF , !P4 ;  /* 0xff8000002b8f7808 */ /* 0x000fe20006000000 */
[----:B--2---:R-:W-:Y:S01]  /*4b50*/  FFMA.FTZ R27, R0, R24, R27 ;  /* 0x00000018001b7223 */ /* 0x004fe2000001001b */
[----:B------:R-:W-:Y:S02]  /*4b60*/  FSEL R178, R33, -INF , !P2 ;  /* 0xff80000021b27808 */ /* 0x000fe40005000000 */
[----:B------:R-:W-:-:S02]  /*4b70*/  FSEL R141, R141, -INF , !P6 ;  /* 0xff8000008d8d7808 */ /* 0x000fc40007000000 */
[C---:B------:R-:W-:Y:S01]  /*4b80*/  ISETP.GE.AND P2, PT, R20.reuse, R184, PT ;  /* 0x000000b81400720c */ /* 0x040fe20003f46270 */
[----:B------:R-:W2:Y:S01]  /*4b90*/  MUFU.TANH R29, R66 ;  /* 0x00000042001d7308 */ /* 0x000ea20000002400 */
[----:B------:R-:W-:Y:S01]  /*4ba0*/  BAR.SYNC.DEFER_BLOCKING 0x0 ;  /* 0x0000000000007b1d */ /* 0x000fe20000010000 */
[-C--:B------:R-:W-:Y:S02]  /*4bb0*/  ISETP.GE.AND P6, PT, R20, R135.reuse, PT ;  /* 0x000000871400720c */ /* 0x080fe40003fc6270 */
[----:B------:R-:W-:Y:S02]  /*4bc0*/  I2FP.F32.U32 R20, R20 ;  /* 0x0000001400147245 */ /* 0x000fe40000201000 */
[C---:B------:R-:W-:Y:S02]  /*4bd0*/  ISETP.GE.AND P3, PT, R22.reuse, R184, PT ;  /* 0x000000b81600720c */ /* 0x040fe40003f66270 */
[----:B------:R-:W-:Y:S01]  /*4be0*/  ISETP.GE.AND P4, PT, R22, R135, PT ;  /* 0x000000871600720c */ /* 0x000fe20003f86270 */
[----:B------:R3:W4:Y:S01]  /*4bf0*/  MUFU.TANH R19, R18 ;  /* 0x0000001200137308 */ /* 0x0007220000002400 */
[----:B------:R-:W-:Y:S01]  /*4c00*/  I2FP.F32.U32 R22, R22 ;  /* 0x0000001600167245 */ /* 0x000fe20000201000 */
[CC--:B------:R-:W-:Y:S01]  /*4c10*/  FFMA.FTZ R67, R0.reuse, R20.reuse, R67 ;  /* 0x0000001400437223 */ /* 0x0c0fe20000010043 */
[----:B-1----:R-:W-:Y:S01]  /*4c20*/  FFMA.FTZ R65, R0, R20, R65 ;  /* 0x0000001400417223 */ /* 0x002fe20000010041 */
[----:B------:R-:W-:-:S02]  /*4c30*/  FSEL R198, R27, -INF , !P5 ;  /* 0xff8000001bc67808 */ /* 0x000fc40006800000 */
[CC--:B------:R-:W-:Y:S01]  /*4c40*/  FFMA.FTZ R21, R0.reuse, R22.reuse, R21 ;  /* 0x0000001600157223 */ /* 0x0c0fe20000010015 */
[----:B------:R-:W-:Y:S01]  /*4c50*/  FSEL R182, R67, -INF , !P6 ;  /* 0xff80000043b67808 */ /* 0x000fe20007000000 */
[----:B------:R-:W1:Y:S01]  /*4c60*/  MUFU.TANH R61, R61 ;  /* 0x0000003d003d7308 */ /* 0x000e620000002400 */
[----:B--2---:R-:W-:Y:S01]  /*4c70*/  FFMA.FTZ R29, R0, R22, R29 ;  /* 0x00000016001d7223 */ /* 0x004fe2000001001d */
[----:B------:R-:W-:Y:S02]  /*4c80*/  ISETP.NE.AND P6, PT, R134, 0x1, PT ;  /* 0x000000018600780c */ /* 0x000fe40003fc5270 */
[----:B------:R-:W-:Y:S02]  /*4c90*/  FSEL R195, R21, -INF , !P3 ;  /* 0xff80000015c37808 */ /* 0x000fe40005800000 */
[----:B------:R-:W-:Y:S02]  /*4ca0*/  FSEL R194, R29, -INF , !P4 ;  /* 0xff8000001dc27808 */ /* 0x000fe40006000000 */
[----:B------:R-:W2:Y:S01]  /*4cb0*/  MUFU.TANH R63, R63 ;  /* 0x0000003f003f7308 */ /* 0x000ea20000002400 */
[----:B---3--:R-:W-:Y:S01]  /*4cc0*/  VIADD R18, R5, 0x39 ;  /* 0x0000003905127836 */ /* 0x008fe20000000000 */
[----:B------:R-:W-:-:S02]  /*4cd0*/  FSEL R193, R65, -INF , !P2 ;  /* 0xff80000041c17808 */ /* 0x000fc40005000000 */
[CC--:B------:R-:W-:Y:S02]  /*4ce0*/  ISETP.GE.AND P5, PT, R5.reuse, R184.reuse, PT ;  /* 0x000000b80500720c */ /* 0x0c0fe40003fa6270 */
[-C--:B------:R-:W-:Y:S02]  /*4cf0*/  ISETP.GE.AND P3, PT, R5, R135.reuse, PT ;  /* 0x000000870500720c */ /* 0x080fe40003f66270 */
[C---:B------:R-:W-:Y:S02]  /*4d00*/  ISETP.GE.AND P4, PT, R18.reuse, R184, PT ;  /* 0x000000b81200720c */ /* 0x040fe40003f86270 */
[----:B------:R-:W-:Y:S02]  /*4d10*/  ISETP.GE.AND P2, PT, R18, R135, PT ;  /* 0x000000871200720c */ /* 0x000fe40003f46270 */
[----:B------:R-:W-:Y:S02]  /*4d20*/  I2FP.F32.U32 R5, R5 ;  /* 0x0000000500057245 */ /* 0x000fe40000201000 */
[----:B------:R-:W-:-:S03]  /*4d30*/  I2FP.F32.U32 R18, R18 ;  /* 0x0000001200127245 */ /* 0x000fc60000201000 */
[CC--:B------:R-:W-:Y:S01]  /*4d40*/  FFMA.FTZ R57, R0.reuse, R5.reuse, R57 ;  /* 0x0000000500397223 */ /* 0x0c0fe20000010039 */
[C---:B----4-:R-:W-:Y:S01]  /*4d50*/  FFMA.FTZ R19, R0.reuse, R5, R19 ;  /* 0x0000000500137223 */ /* 0x050fe20000010013 */
[CC--:B-1----:R-:W-:Y:S01]  /*4d60*/  FFMA.FTZ R61, R0.reuse, R18.reuse, R61 ;  /* 0x00000012003d7223 */ /* 0x0c2fe2000001003d */
[----:B--2---:R-:W-:Y:S02]  /*4d70*/  FFMA.FTZ R63, R0, R18, R63 ;  /* 0x00000012003f7223 */ /* 0x004fe4000001003f */
[----:B------:R-:W-:Y:S02]  /*4d80*/  FSEL R5, R57, -INF , !P5 ;  /* 0xff80000039057808 */ /* 0x000fe40006800000 */
        /* <DEDUP_REMOVED lines=15> */
.L_x_1975:
        /* <DEDUP_REMOVED lines=59> */
.L_x_1976:
        /* <DEDUP_REMOVED lines=76> */
.L_x_1974:
        /* <DEDUP_REMOVED lines=24> */
[----:B------:R-:W-:-:S03]  /*5870*/  IADD3 R169, PT, PT, R152, R189, RZ ;  /* 0x000000bd98a97210 */ /* 0x000fc60007ffe0ff */
[----:B------:R-:W-:Y:S01]  /*5880*/  LDSM.16.MT88.4 R116, [R176+0xc000] ;  /* 0x00c00000b074783b */ /* 0x000fe20000004200 */
[----:B------:R-:W-:-:S03]  /*5890*/  IADD3 R167, PT, PT, R80, R169, RZ ;  /* 0x000000a950a77210 */ /* 0x000fc60007ffe0ff */
        /* <DEDUP_REMOVED lines=26> */
[--C-:B------:R-:W-:Y:S01]  /*5a40*/  FFMA.FTZ R154, R11, UR4, -R196.reuse ;  /* 0x000000040b9a7c23 */ /* 0x100fe200080108c4 */
[--C-:B------:R-:W-:Y:S01]  /*5a50*/  FFMA.FTZ R165, R4, UR4, -R175.reuse ;  /* 0x0000000404a57c23 */ /* 0x100fe200080108af */
[--C-:B------:R-:W-:Y:S01]  /*5a60*/  FFMA.FTZ R162, R6, UR4, -R175.reuse ;  /* 0x0000000406a27c23 */ /* 0x100fe200080108af */
[--C-:B------:R-:W-:Y:S01]  /*5a70*/  FFMA.FTZ R166, R18, UR4, -R175.reuse ;  /* 0x0000000412a67c23 */ /* 0x100fe200080108af */
[----:B------:R-:W1:Y:S01]  /*5a80*/  LDSM.16.MT88.4 R4, [R176+0x10000] ;  /* 0x01000000b004783b */ /* 0x000e620000004200 */
[--C-:B------:R-:W-:Y:S01]  /*5a90*/  FFMA.FTZ R161, R16, UR4, -R175.reuse ;  /* 0x0000000410a17c23 */ /* 0x100fe200080108af */
[----:B------:R-:W-:Y:S01]  /*5aa0*/  MUFU.EX2 R164, R164 ;  /* 0x000000a400a47308 */ /* 0x000fe20000000800 */
[--C-:B------:R-:W-:Y:S01]  /*5ab0*/  FFMA.FTZ R153, R9, UR4, -R196.reuse ;  /* 0x0000000409997c23 */ /* 0x100fe200080108c4 */
[--C-:B------:R-:W-:Y:S01]  /*5ac0*/  FFMA.FTZ R150, R10, UR4, -R175.reuse ;  /* 0x000000040a967c23 */ /* 0x100fe200080108af */
[--C-:B------:R-:W-:Y:S01]  /*5ad0*/  FFMA.FTZ R149, R8, UR4, -R175.reuse ;  /* 0x0000000408957c23 */ /* 0x100fe200080108af */
[--C-:B------:R-:W-:Y:S01]  /*5ae0*/  FFMA.FTZ R158, R15, UR4, -R196.reuse ;  /* 0x000000040f9e7c23 */ /* 0x100fe200080108c4 */
[----:B------:R-:W-:Y:S01]  /*5af0*/  LDSM.16.MT88.4 R8, [R189+0xe800] ;  /* 0x00e80000bd08783b */ /* 0x000fe20000004200 */
[--C-:B------:R-:W-:Y:S01]  /*5b00*/  FFMA.FTZ R157, R13, UR4, -R196.reuse ;  /* 0x000000040d9d7c23 */ /* 0x100fe200080108c4 */
[--C-:B------:R-:W-:Y:S01]  /*5b10*/  FFMA.FTZ R156, R14, UR4, -R175.reuse ;  /* 0x000000040e9c7c23 */ /* 0x100fe200080108af */
[----:B------:R-:W2:Y:S01]  /*5b20*/  MUFU.EX2 R163, R163 ;  /* 0x000000a300a37308 */ /* 0x000ea20000000800 */
[--C-:B------:R-:W-:Y:S01]  /*5b30*/  FFMA.FTZ R155, R12, UR4, -R175.reuse ;  /* 0x000000040c9b7c23 */ /* 0x100fe200080108af */
[----:B------:R-:W-:Y:S01]  /*5b40*/  LDSM.16.MT88.4 R16, [R169+0xe800] ;  /* 0x00e80000a910783b */ /* 0x000fe20000004200 */
[--C-:B------:R-:W-:Y:S01]  /*5b50*/  FFMA.FTZ R168, R173, UR4, -R196.reuse ;  /* 0x00000004ada87c23 */ /* 0x100fe200080108c4 */
[--C-:B------:R-:W-:Y:S01]  /*5b60*/  FFMA.FTZ R171, R171, UR4, -R196.reuse ;  /* 0x00000004abab7c23 */ /* 0x100fe200080108c4 */
[--C-:B------:R-:W-:Y:S01]  /*5b70*/  FFMA.FTZ R170, R143, UR4, -R196.reuse ;  /* 0x000000048faa7c23 */ /* 0x100fe200080108c4 */
[----:B------:R-:W-:Y:S01]  /*5b80*/  LDSM.16.MT88.4 R12, [R169+0xc800] ;  /* 0x00c80000a90c783b */ /* 0x000fe20000004200 */
[--C-:B------:R-:W-:Y:S01]  /*5b90*/  FFMA.FTZ R173, R141, UR4, -R196.reuse ;  /* 0x000000048dad7c23 */ /* 0x100fe200080108c4 */
[----:B------:R-:W-:Y:S01]  /*5ba0*/  MUFU.EX2 R160, R160 ;  /* 0x000000a000a07308 */ /* 0x000fe20000000800 */
[--C-:B------:R-:W-:Y:S01]  /*5bb0*/  FFMA.FTZ R172, R142, UR4, -R175.reuse ;  /* 0x000000048eac7c23 */ /* 0x100fe200080108af */
[----:B------:R-:W-:Y:S01]  /*5bc0*/  LDSM.16.MT88.4 R20, [R176+0xe800] ;  /* 0x00e80000b014783b */ /* 0x000fe20000004200 */
[--C-:B------:R-:W-:Y:S01]  /*5bd0*/  FFMA.FTZ R177, R140, UR4, -R175.reuse ;  /* 0x000000048cb17c23 */ /* 0x100fe200080108af */
[--C-:B------:R-:W-:Y:S01]  /*5be0*/  FFMA.FTZ R178, R178, UR4, -R175.reuse ;  /* 0x00000004b2b27c23 */ /* 0x100fe200080108af */
[--C-:B------:R-:W-:Y:S01]  /*5bf0*/  FFMA.FTZ R179, R198, UR4, -R175.reuse ;  /* 0x00000004c6b37c23 */ /* 0x100fe200080108af */
[----:B------:R-:W-:Y:S01]  /*5c00*/  LDSM.16.MT88.4 R28, [R189+0xc800] ;  /* 0x00c80000bd1c783b */ /* 0x000fe20000004200 */
[--C-:B------:R-:W-:Y:S01]  /*5c10*/  FFMA.FTZ R216, R181, UR4, -R196.reuse ;  /* 0x00000004b5d87c23 */ /* 0x100fe200080108c4 */
[----:B------:R-:W3:Y:S01]  /*5c20*/  MUFU.EX2 R159, R159 ;  /* 0x0000009f009f7308 */ /* 0x000ee20000000800 */
[----:B--2---:R-:W-:Y:S01]  /*5c30*/  F2FP.F16.F32.PACK_AB R96, R163, R164 ;  /* 0x000000a4a360723e */ /* 0x004fe200000000ff */
[----:B------:R-:W-:Y:S01]  /*5c40*/  LDSM.16.MT88.4 R24, [R167+0xc800] ;  /* 0x00c80000a718783b */ /* 0x000fe20000004200 */
[--C-:B------:R-:W-:Y:S01]  /*5c50*/  FFMA.FTZ R195, R195, UR4, -R196.reuse ;  /* 0x00000004c3c37c23 */ /* 0x100fe200080108c4 */
[--C-:B------:R-:W-:Y:S01]  /*5c60*/  FFMA.FTZ R198, R193, UR4, -R196.reuse ;  /* 0x00000004c1c67c23 */ /* 0x100fe200080108c4 */
[----:B------:R-:W-:Y:S01]  /*5c70*/  FFMA.FTZ R183, R183, UR4, -R196 ;  /* 0x00000004b7b77c23 */ /* 0x000fe200080108c4 */
[----:B------:R-:W-:Y:S01]  /*5c80*/  LDSM.16.MT88.4 R140, [R176+0xd000] ;  /* 0x00d00000b08c783b */ /* 0x000fe20000004200 */
[--C-:B------:R-:W-:Y:S01]  /*5c90*/  FFMA.FTZ R181, R194, UR4, -R175.reuse ;  /* 0x00000004c2b57c23 */ /* 0x100fe200080108af */
[----:B------:R-:W-:Y:S01]  /*5ca0*/  MUFU.EX2 R166, R166 ;  /* 0x000000a600a67308 */ /* 0x000fe20000000800 */
[--C-:B------:R-:W-:Y:S01]  /*5cb0*/  FFMA.FTZ R182, R182, UR4, -R175.reuse ;  /* 0x00000004b6b67c23 */ /* 0x100fe200080108af */
[--C-:B------:R-:W-:Y:S01]  /*5cc0*/  FFMA.FTZ R180, R180, UR4, -R175.reuse ;  /* 0x00000004b4b47c23 */ /* 0x100fe200080108af */
[----:B------:R-:W-:Y:S01]  /*5cd0*/  FFMA.FTZ R215, R174, UR4, -R175 ;  /* 0x00000004aed77c23 */ /* 0x000fe200080108af */
[----:B------:R-:W-:-:S04]  /*5ce0*/  FADD.FTZ R163, R164, R163 ;  /* 0x000000a3a4a37221 */ /* 0x000fc80000010000 */
[----:B------:R-:W2:Y:S01]  /*5cf0*/  MUFU.EX2 R165, R165 ;  /* 0x000000a500a57308 */ /* 0x000ea20000000800 */
[----:B---3--:R-:W-:Y:S01]  /*5d00*/  F2FP.F16.F32.PACK_AB R98, R159, R160 ;  /* 0x000000a09f62723e */ /* 0x008fe200000000ff */
[----:B------:R-:W-:-:S04]  /*5d10*/  FADD.FTZ R160, R160, R163 ;  /* 0x000000a3a0a07221 */ /* 0x000fc80000010000 */
[----:B------:R-:W-:Y:S02]  /*5d20*/  FADD.FTZ R159, R159, R160 ;  /* 0x000000a09f9f7221 */ /* 0x000fe40000010000 */
[----:B------:R-:W-:Y:S08]  /*5d30*/  MUFU.EX2 R162, R162 ;  /* 0x000000a200a27308 */ /* 0x000ff00000000800 */
[----:B------:R-:W3:Y:S01]  /*5d40*/  MUFU.EX2 R161, R161 ;  /* 0x000000a100a17308 */ /* 0x000ee20000000800 */
[----:B--2---:R-:W-:Y:S01]  /*5d50*/  F2FP.F16.F32.PACK_AB R97, R165, R166 ;  /* 0x000000a6a561723e */ /* 0x004fe200000000ff */
[----:B------:R-:W-:-:S06]  /*5d60*/  FADD.FTZ R165, R166, R165 ;  /* 0x000000a5a6a57221 */ /* 0x000fcc0000010000 */
[----:B------:R-:W-:Y:S08]  /*5d70*/  MUFU.EX2 R158, R158 ;  /* 0x0000009e009e7308 */ /* 0x000ff00000000800 */
[----:B------:R-:W2:Y:S01]  /*5d80*/  MUFU.EX2 R157, R157 ;  /* 0x0000009d009d7308 */ /* 0x000ea20000000800 */
[----:B---3--:R-:W-:Y:S01]  /*5d90*/  F2FP.F16.F32.PACK_AB R99, R161, R162 ;  /* 0x000000a2a163723e */ /* 0x008fe200000000ff */
[----:B------:R-:W-:-:S04]  /*5da0*/  FADD.FTZ R162, R162, R165 ;  /* 0x000000a5a2a27221 */ /* 0x000fc80000010000 */
[----:B------:R-:W-:Y:S02]  /*5db0*/  FADD.FTZ R161, R161, R162 ;  /* 0x000000a2a1a17221 */ /* 0x000fe40000010000 */
[C---:B-1----:R-:W-:Y:S01]  /*5dc0*/  HMMA.16816.F32 R76, R96.reuse, R4, RZ ;  /* 0x00000004604c723c */ /* 0x042fe200000018ff */
[----:B------:R-:W-:Y:S07]  /*5dd0*/  MUFU.EX2 R154, R154 ;  /* 0x0000009a009a7308 */ /* 0x000fee0000000800 */
[C---:B------:R-:W-:Y:S01]  /*5de0*/  HMMA.16816.F32 R80, R96.reuse, R6, RZ ;  /* 0x000000066050723c */ /* 0x040fe200000018ff */
[----:B------:R-:W1:Y:S01]  /*5df0*/  LDSM.16.MT88.4 R4, [R167+0x10000] ;  /* 0x01000000a704783b */ /* 0x000e620000004200 */
[----:B------:R-:W-:Y:S06]  /*5e00*/  MUFU.EX2 R153, R153 ;  /* 0x0000009900997308 */ /* 0x000fec0000000800 */
[C---:B------:R-:W-:Y:S02]  /*5e10*/  HMMA.16816.F32 R36, R96.reuse, R40, RZ ;  /* 0x000000286024723c */ /* 0x040fe400000018ff */
[----:B------:R-:W-:Y:S06]  /*5e20*/  MUFU.EX2 R156, R156 ;  /* 0x0000009c009c7308 */ /* 0x000fec0000000800 */
[C---:B------:R-:W-:Y:S02]  /*5e30*/  HMMA.16816.F32 R40, R96.reuse, R42, RZ ;  /* 0x0000002a6028723c */ /* 0x040fe400000018ff */
[----:B------:R-:W3:Y:S06]  /*5e40*/  MUFU.EX2 R155, R155 ;  /* 0x0000009b009b7308 */ /* 0x000eec0000000800 */
[C---:B------:R-:W-:Y:S02]  /*5e50*/  HMMA.16816.F32 R120, R96.reuse, R116, RZ ;  /* 0x000000746078723c */ /* 0x040fe400000018ff */
[----:B------:R-:W-:Y:S06]  /*5e60*/  MUFU.EX2 R150, R150 ;  /* 0x0000009600967308 */ /* 0x000fec0000000800 */
[C---:B------:R-:W-:Y:S02]  /*5e70*/  HMMA.16816.F32 R44, R96.reuse, R48, RZ ;  /* 0x00000030602c723c */ /* 0x040fe400000018ff */
[----:B------:R-:W4:Y:S06]  /*5e80*/  MUFU.EX2 R149, R149 ;  /* 0x0000009500957308 */ /* 0x000f2c0000000800 */
[C---:B------:R-:W-:Y:S02]  /*5e90*/  HMMA.16816.F32 R128, R96.reuse, R124, RZ ;  /* 0x0000007c6080723c */ /* 0x040fe400000018ff */
[----:B------:R-:W-:Y:S06]  /*5ea0*/  MUFU.EX2 R168, R168 ;  /* 0x000000a800a87308 */ /* 0x000fec0000000800 */
[C---:B------:R-:W-:Y:S02]  /*5eb0*/  HMMA.16816.F32 R112, R96.reuse, R108, RZ ;  /* 0x0000006c6070723c */ /* 0x040fe400000018ff */
[----:B------:R-:W5:Y:S06]  /*5ec0*/  MUFU.EX2 R171, R171 ;  /* 0x000000ab00ab7308 */ /* 0x000f6c0000000800 */
[C---:B------:R-:W-:Y:S02]  /*5ed0*/  HMMA.16816.F32 R104, R96.reuse, R100, RZ ;  /* 0x000000646068723c */ /* 0x040fe400000018ff */
[----:B------:R-:W-:Y:S06]  /*5ee0*/  MUFU.EX2 R170, R170 ;  /* 0x000000aa00aa7308 */ /* 0x000fec0000000800 */
[C---:B------:R-:W-:Y:S02]  /*5ef0*/  HMMA.16816.F32 R52, R96.reuse, R56, RZ ;  /* 0x000000386034723c */ /* 0x040fe400000018ff */
[----:B------:R-:W-:Y:S06]  /*5f00*/  MUFU.EX2 R173, R173 ;  /* 0x000000ad00ad7308 */ /* 0x000fec0000000800 */
[C---:B------:R-:W-:Y:S02]  /*5f10*/  HMMA.16816.F32 R60, R96.reuse, R64, RZ ;  /* 0x00000040603c723c */ /* 0x040fe400000018ff */
[----:B------:R-:W-:Y:S06]  /*5f20*/  MUFU.EX2 R172, R172 ;  /* 0x000000ac00ac7308 */ /* 0x000fec0000000800 */
[C---:B------:R-:W-:Y:S02]  /*5f30*/  HMMA.16816.F32 R68, R96.reuse, R72, RZ ;  /* 0x000000486044723c */ /* 0x040fe400000018ff */
[----:B------:R-:W5:Y:S06]  /*5f40*/  MUFU.EX2 R177, R177 ;  /* 0x000000b100b17308 */ /* 0x000f6c0000000800 */
        /* <DEDUP_REMOVED lines=20> */
[----:B-1----:R-:W-:Y:S01]  /*6090*/  HMMA.16816.F32 R92, R96, R4, RZ ;  /* 0x00000004605c723c */ /* 0x002fe200000018ff */
        /* <DEDUP_REMOVED lines=8> */
[----:B----4-:R-:W-:Y:S01]  /*6120*/  F2FP.F16.F32.PACK_AB R7, R149, R150 ;  /* 0x000000969507723e */ /* 0x010fe200000000ff */
[----:B------:R-:W-:Y:S02]  /*6130*/  FADD.FTZ R154, R154, R157 ;  /* 0x0000009d9a9a7221 */ /* 0x000fe40000010000 */
[----:B------:R-:W-:Y:S02]  /*6140*/  FADD.FTZ R150, R150, R155 ;  /* 0x0000009b96967221 */ /* 0x000fe40000010000 */
[----:B------:R-:W-:-:S02]  /*6150*/  FADD.FTZ R153, R153, R154 ;  /* 0x0000009a99997221 */ /* 0x000fc40000010000 */
[----:B------:R-:W-:Y:S01]  /*6160*/  HMMA.16816.F32 R36, R4, R8, R36 ;  /* 0x000000080424723c */ /* 0x000fe20000001824 */
[----:B------:R-:W-:-:S07]  /*6170*/  FADD.FTZ R149, R149, R150 ;  /* 0x0000009695957221 */ /* 0x000fce0000010000 */
[C---:B------:R-:W-:Y:S01]  /*6180*/  HMMA.16816.F32 R40, R4.reuse, R10, R40 ;  /* 0x0000000a0428723c */ /* 0x040fe20000001828 */
[----:B------:R-:W1:Y:S07]  /*6190*/  LDSM.16.MT88.4 R8, [R169+0x10800] ;  /* 0x01080000a908783b */ /* 0x000e6e0000004200 */
[C---:B------:R-:W-:Y:S08]  /*61a0*/  HMMA.16816.F32 R112, R4.reuse, R12, R112 ;  /* 0x0000000c0470723c */ /* 0x040ff00000001870 */
        /* <DEDUP_REMOVED lines=30> */
[----:B------:R-:W-:Y:S01]  /*6390*/  HMMA.16816.F32 R64, R4, R22, R64 ;  /* 0x000000160440723c */ /* 0x000fe20000001840 */
[----:B-----5:R-:W-:Y:S01]  /*63a0*/  F2FP.F16.F32.PACK_AB R4, R171, R168 ;  /* 0x000000a8ab04723e */ /* 0x020fe200000000ff */
[----:B------:R-:W4:Y:S01]  /*63b0*/  LDSM.16.MT88.4 R20, [R169+0xf000] ;  /* 0x00f00000a914783b */ /* 0x000f220000004200 */
[----:B------:R-:W-:Y:S01]  /*63c0*/  F2FP.F16.F32.PACK_AB R5, R177, R172 ;  /* 0x000000acb105723e */ /* 0x000fe200000000ff */
[----:B------:R-:W-:Y:S01]  /*63d0*/  FADD.FTZ R168, R168, R153 ;  /* 0x00000099a8a87221 */ /* 0x000fe20000010000 */
[----:B------:R-:W-:Y:S01]  /*63e0*/  F2FP.F16.F32.PACK_AB R6, R173, R170 ;  /* 0x000000aaad06723e */ /* 0x000fe200000000ff */
[----:B------:R-:W-:Y:S01]  /*63f0*/  FADD.FTZ R172, R172, R149 ;  /* 0x00000095acac7221 */ /* 0x000fe20000010000 */
[----:B------:R-:W-:Y:S01]  /*6400*/  F2FP.F16.F32.PACK_AB R7, R179, R178 ;  /* 0x000000b2b307723e */ /* 0x000fe200000000ff */
[----:B------:R-:W-:-:S02]  /*6410*/  FADD.FTZ R171, R171, R168 ;  /* 0x000000a8abab7221 */ /* 0x000fc40000010000 */
[----:B------:R-:W-:-:S04]  /*6420*/  FADD.FTZ R177, R177, R172 ;  /* 0x000000acb1b17221 */ /* 0x000fc80000010000 */
        /* <DEDUP_REMOVED lines=144> */
.L_x_1978:
[----:B------:R-:W-:Y:S01]  /*6d30*/  UMOV UR4, URZ ;  /* 0x000000ff00047c82 */ /* 0x000fe20008000000 */
[----:B------:R-:W-:Y:S01]  /*6d40*/  IMAD.SHL.U32 R4, R144, 0x40, RZ ;  /* 0x0000004090047824 */ /* 0x000fe200078e00ff */
[----:B------:R-:W-:-:S05]  /*6d50*/  IADD3 R5, P2, PT, RZ, -UR4, RZ ;  /* 0x80000004ff057c10 */ /* 0x000fca000ff5e0ff */
[----:B------:R-:W-:-:S05]  /*6d60*/  IMAD.X R4, RZ, RZ, ~R4, P2 ;  /* 0x000000ffff047224 */ /* 0x000fca00010e0e04 */
[----:B------:R-:W-:-:S04]  /*6d70*/  SHF.R.S64 R5, R5, 0x1f, R4 ;  /* 0x0000001f05057819 */ /* 0x000fc80000001004 */
[----:B------:R-:W-:-:S04]  /*6d80*/  IADD3 R204, P2, PT, R5, R204, RZ ;  /* 0x000000cc05cc7210 */ /* 0x000fc80007f5e0ff */
[----:B------:R-:W-:-:S09]  /*6d90*/  LEA.HI.X.SX32 R203, R4, R203, 0x1, P2 ;  /* 0x000000cb04cb7211 */ /* 0x000fd200010f0eff */
.L_x_1979:
        /* <DEDUP_REMOVED lines=18> */
[----:B------:R-:W-:Y:S01]  /*6ec0*/  ISETP.GE.AND P3, PT, R217, UR4, PT ;  /* 0x00000004d9007c0c */ /* 0x000fe2000bf66270 */
[----:B------:R-:W1:Y:S01]  /*6ed0*/  LDCU UR4, c[0x0][0x50c] ;  /* 0x0000a180ff0477ac */ /* 0x000e620008000800 */
[----:B------:R-:W-:-:S02]  /*6ee0*/  LOP3.LUT R6, R148, R147, R6, 0xf6, !PT ;  /* 0x0000009394067212 */ /* 0x000fc400078ef606 */
[----:B------:R-:W-:Y:S02]  /*6ef0*/  SEL R197, R197, 0xffffffe0, !P1 ;  /* 0xffffffe0c5c57807 */ /* 0x000fe40004800000 */
[----:B------:R-:W-:-:S03]  /*6f00*/  LEA R181, R6, UR5, 0x1 ;  /* 0x0000000506b57c11 */ /* 0x000fc6000f8e08ff */
[----:B------:R-:W-:Y:S02]  /*6f10*/  @!P5 IMAD.MOV.U32 R205, RZ, RZ, R203 ;  /* 0x000000ffffcdd224 */ /* 0x000fe400078e00cb */
[C---:B------:R-:W-:Y:S02]  /*6f20*/  IMAD.IADD R180, R197.reuse, 0x1, R181 ;  /* 0x00000001c5b47824 */ /* 0x040fe400078e02b5 */
[----:B------:R-:W-:Y:S01]  /*6f30*/  IMAD.IADD R193, R196, 0x1, R197 ;  /* 0x00000001c4c17824 */ /* 0x000fe200078e02c5 */
[----:B------:R-:W-:Y:S01]  /*6f40*/  @!PT LDS RZ, [RZ] ;  /* 0x00000000fffff984 */ /* 0x000fe20000000800 */
[----:B------:R-:W-:Y:S01]  /*6f50*/  @!PT LDS RZ, [RZ] ;  /* 0x00000000fffff984 */ /* 0x000fe20000000800 */
[----:B------:R-:W-:Y:S01]  /*6f60*/  @!PT LDS RZ, [RZ] ;  /* 0x00000000fffff984 */ /* 0x000fe20000000800 */
[----:B------:R2:W-:Y:S01]  /*6f70*/  @!P5 LDGSTS.E.BYPASS.LTC128B.128 [R219+0xc000], desc[UR16][R204.64] ;  /* 0x0c000000ccdbdfae */ /* 0x0005e2000b981a10 */
[----:B------:R-:W-:Y:S02]  /*6f80*/  IMAD.IADD R194, R152, 0x1, R181 ;  /* 0x0000000198c27824 */ /* 0x000fe400078e02b5 */
[----:B------:R-:W-:Y:S01]  /*6f90*/  IMAD.IADD R196, R196, 0x1, R152 ;  /* 0x00000001c4c47824 */ /* 0x000fe200078e0298 */
[----:B------:R-:W-:Y:S01]  /*6fa0*/  @P5 STS.128 [R219+0xc000], RZ ;  /* 0x00c000ffdb005388 */ /* 0x000fe20000000c00 */
        /* <DEDUP_REMOVED lines=60> */
[----:B--2---:R-:W2:Y:S04]  /*7370*/  LDSM.16.M88.4 R8, [R192+UR5+0x6000] ;  /* 0x00600005c008783b */ /* 0x004ea80008000200 */
[----:B------:R-:W5:Y:S04]  /*7380*/  LDSM.16.M88.4 R144, [R192+UR5+0x6800] ;  /* 0x00680005c090783b */ /* 0x000f680008000200 */
[----:B------:R-:W1:Y:S04]  /*7390*/  LDSM.16.M88.4 R160, [R192+UR5+0x7000] ;  /* 0x00700005c0a0783b */ /* 0x000e680008000200 */
[----:B---3--:R-:W3:Y:S04]  /*73a0*/  LDSM.16.M88.4 R12, [R192+UR5+0x7800] ;  /* 0x00780005c00c783b */ /* 0x008ee80008000200 */
[----:B------:R-:W-:Y:S04]  /*73b0*/  LDSM.16.M88.4 R148, [R180] ;  /* 0x00000000b494783b */ /* 0x000fe80000000200 */
[----:B----4-:R-:W4:Y:S04]  /*73c0*/  LDSM.16.M88.4 R16, [R193+0x6000] ;  /* 0x00600000c110783b */ /* 0x010f280000000200 */
[----:B------:R-:W4:Y:S04]  /*73d0*/  LDSM.16.M88.4 R32, [R193+0x6800] ;  /* 0x00680000c120783b */ /* 0x000f280000000200 */
[----:B------:R-:W4:Y:S04]  /*73e0*/  LDSM.16.M88.4 R28, [R193+0x7000] ;  /* 0x00700000c11c783b */ /* 0x000f280000000200 */
[----:B------:R-:W4:Y:S04]  /*73f0*/  LDSM.16.M88.4 R164, [R193+0x7800] ;  /* 0x00780000c1a4783b */ /* 0x000f280000000200 */
[----:B------:R-:W-:Y:S01]  /*7400*/  LDSM.16.M88.4 R24, [R196+0x6000] ;  /* 0x00600000c418783b */ /* 0x000fe20000000200 */
[C---:B--2---:R-:W-:Y:S03]  /*7410*/  HMMA.16816.F32 R4, R136.reuse, R8, RZ ;  /* 0x000000088804723c */ /* 0x044fe600000018ff */
[----:B------:R-:W-:Y:S04]  /*7420*/  LDSM.16.M88.4 R172, [R196+0x7000] ;  /* 0x00700000c4ac783b */ /* 0x000fe80000000200 */
[----:B------:R-:W-:Y:S01]  /*7430*/  LDSM.16.M88.4 R152, [R197+0x6000] ;  /* 0x00600000c598783b */ /* 0x000fe20000000200 */
[C---:B-----5:R-:W-:Y:S03]  /*7440*/  HMMA.16816.F32 R20, R136.reuse, R144, RZ ;  /* 0x000000908814723c */ /* 0x060fe600000018ff */
[----:B------:R-:W-:Y:S04]  /*7450*/  LDSM.16.M88.4 R168, [R197+0x6800] ;  /* 0x00680000c5a8783b */ /* 0x000fe80000000200 */
[----:B------:R-:W-:Y:S01]  /*7460*/  LDSM.16.M88.4 R176, [R196+0x8800] ;  /* 0x00880000c4b0783b */ /* 0x000fe20000000200 */
[C---:B------:R-:W-:Y:S03]  /*7470*/  HMMA.16816.F32 R8, R136.reuse, R10, RZ ;  /* 0x0000000a8808723c */ /* 0x040fe600000018ff */
[----:B------:R-:W0:Y:S05]  /*7480*/  LDGDEPBAR ;  /* 0x00000000000079af */ /* 0x000e2a0000000000 */
[C---:B------:R-:W-:Y:S08]  /*7490*/  HMMA.16816.F32 R144, R136.reuse, R146, RZ ;  /* 0x000000928890723c */ /* 0x040ff000000018ff */
[C---:B-1----:R-:W-:Y:S08]  /*74a0*/  HMMA.16816.F32 R140, R136.reuse, R160, RZ ;  /* 0x000000a0888c723c */ /* 0x042ff000000018ff */
[C---:B------:R-:W-:Y:S08]  /*74b0*/  HMMA.16816.F32 R160, R136.reuse, R162, RZ ;  /* 0x000000a288a0723c */ /* 0x040ff000000018ff */
[C---:B---3--:R-:W-:Y:S08]  /*74c0*/  HMMA.16816.F32 R156, R136.reuse, R12, RZ ;  /* 0x0000000c889c723c */ /* 0x048ff000000018ff */
[----:B------:R-:W-:Y:S01]  /*74d0*/  HMMA.16816.F32 R136, R136, R14, RZ ;  /* 0x0000000e8888723c */ /* 0x000fe200000018ff */
[----:B------:R-:W1:Y:S07]  /*74e0*/  LDSM.16.M88.4 R12, [R194] ;  /* 0x00000000c20c783b */ /* 0x000e6e0000000200 */
[C---:B----4-:R-:W-:Y:S08]  /*74f0*/  HMMA.16816.F32 R4, R148.reuse, R16, R4 ;  /* 0x000000109404723c */ /* 0x050ff00000001804 */
[C---:B------:R-:W-:Y:S01]  /*7500*/  HMMA.16816.F32 R8, R148.reuse, R18, R8 ;  /* 0x000000129408723c */ /* 0x040fe20000001808 */
[----:B------:R-:W2:Y:S07]  /*7510*/  LDSM.16.M88.4 R16, [R196+0x6800] ;  /* 0x00680000c410783b */ /* 0x000eae0000000200 */
        /* <DEDUP_REMOVED lines=10> */
[C---:B-1----:R-:W-:Y:S08]  /*75c0*/  HMMA.16816.F32 R4, R12.reuse, R24, R4 ;  /* 0x000000180c04723c */ /* 0x042ff00000001804 */
[C---:B------:R-:W-:Y:S01]  /*75d0*/  HMMA.16816.F32 R8, R12.reuse, R26, R8 ;  /* 0x0000001a0c08723c */ /* 0x040fe20000001808 */
[----:B------:R-:W-:Y:S07]  /*75e0*/  LDSM.16.M88.4 R24, [R192+UR5+0x8000] ;  /* 0x00800005c018783b */ /* 0x000fee0008000200 */
[C---:B--2---:R-:W-:Y:S08]  /*75f0*/  HMMA.16816.F32 R20, R12.reuse, R16, R20 ;  /* 0x000000100c14723c */ /* 0x044ff00000001814 */
[C---:B------:R-:W-:Y:S01]  /*7600*/  HMMA.16816.F32 R144, R12.reuse, R18, R144 ;  /* 0x000000120c90723c */ /* 0x040fe20000001890 */
[----:B------:R-:W1:Y:S07]  /*7610*/  LDSM.16.M88.4 R16, [R181+0x2000] ;  /* 0x00200000b510783b */ /* 0x000e6e0000000200 */
[C---:B------:R-:W-:Y:S08]  /*7620*/  HMMA.16816.F32 R140, R12.reuse, R172, R140 ;  /* 0x000000ac0c8c723c */ /* 0x040ff0000000188c */
[C---:B------:R-:W-:Y:S01]  /*7630*/  HMMA.16816.F32 R160, R12.reuse, R174, R160 ;  /* 0x000000ae0ca0723c */ /* 0x040fe200000018a0 */
[----:B------:R-:W-:Y:S07]  /*7640*/  LDSM.16.M88.4 R172, [R196+0x9000] ;  /* 0x00900000c4ac783b */ /* 0x000fee0000000200 */
[C---:B---3--:R-:W-:Y:S08]  /*7650*/  HMMA.16816.F32 R156, R12.reuse, R32, R156 ;  /* 0x000000200c9c723c */ /* 0x048ff0000000189c */
[----:B------:R-:W-:Y:S01]  /*7660*/  HMMA.16816.F32 R136, R12, R34, R136 ;  /* 0x000000220c88723c */ /* 0x000fe20000001888 */
[----:B------:R-:W2:Y:S04]  /*7670*/  LDSM.16.M88.4 R12, [R192+UR5+0x8800] ;  /* 0x00880005c00c783b */ /* 0x000ea80008000200 */
[----:B------:R-:W3:Y:S03]  /*7680*/  LDSM.16.M88.4 R32, [R192+UR5+0x9000] ;  /* 0x00900005c020783b */ /* 0x000ee60008000200 */
[C---:B----4-:R-:W-:Y:S08]  /*7690*/  HMMA.16816.F32 R4, R28.reuse, R152, R4 ;  /* 0x000000981c04723c */ /* 0x050ff00000001804 */
[C---:B------:R-:W-:Y:S01]  /*76a0*/  HMMA.16816.F32 R8, R28.reuse, R154, R8 ;  /* 0x0000009a1c08723c */ /* 0x040fe20000001808 */
[----:B------:R-:W4:Y:S07]  /*76b0*/  LDSM.16.M88.4 R152, [R192+UR5+0x9800] ;  /* 0x00980005c098783b */ /* 0x000f2e0008000200 */
[C---:B------:R-:W-:Y:S08]  /*76c0*/  HMMA.16816.F32 R20, R28.reuse, R168, R20 ;  /* 0x000000a81c14723c */ /* 0x040ff00000001814 */
[C---:B------:R-:W-:Y:S01]  /*76d0*/  HMMA.16816.F32 R144, R28.reuse, R170, R144 ;  /* 0x000000aa1c90723c */ /* 0x040fe20000001890 */
[----:B------:R-:W-:Y:S07]  /*76e0*/  LDSM.16.M88.4 R168, [R196+0x9800] ;  /* 0x00980000c4a8783b */ /* 0x000fee0000000200 */
[C---:B-----5:R-:W-:Y:S08]  /*76f0*/  HMMA.16816.F32 R140, R28.reuse, R164, R140 ;  /* 0x000000a41c8c723c */ /* 0x060ff0000000188c */
        /* <DEDUP_REMOVED lines=17> */
[----:B------:R-:W-:Y:S04]  /*7810*/  LDSM.16.M88.4 R152, [R194+0x2000] ;  /* 0x00200000c298783b */ /* 0x000fe80000000200 */
[----:B------:R-:W4:Y:S03]  /*7820*/  LDSM.16.M88.4 R16, [R196+0x8000] ;  /* 0x00800000c410783b */ /* 0x000f260000000200 */
[C---:B-1----:R-:W-:Y:S08]  /*7830*/  HMMA.16816.F32 R20, R24.reuse, R28, R20 ;  /* 0x0000001c1814723c */ /* 0x042ff00000001814 */
[C---:B------:R-:W-:Y:S01]  /*7840*/  HMMA.16816.F32 R144, R24.reuse, R30, R144 ;  /* 0x0000001e1890723c */ /* 0x040fe20000001890 */
[----:B------:R-:W-:Y:S07]  /*7850*/  LDSM.16.M88.4 R28, [R197+0x8000] ;  /* 0x00800000c51c783b */ /* 0x000fee0000000200 */
[C---:B--2---:R-:W-:Y:S08]  /*7860*/  HMMA.16816.F32 R140, R24.reuse, R12, R140 ;  /* 0x0000000c188c723c */ /* 0x044ff0000000188c */
        /* <DEDUP_REMOVED lines=11> */
[----:B------:R-:W4:Y:S07]  /*7920*/  LDSM.16.M88.4 R16, [R192+UR5+0xa000] ;  /* 0x00a00005c010783b */ /* 0x000f2e0008000200 */
[C---:B------:R-:W-:Y:S08]  /*7930*/  HMMA.16816.F32 R20, R152.reuse, R176, R20 ;  /* 0x000000b09814723c */ /* 0x040ff00000001814 */
[C---:B------:R-:W-:Y:S01]  /*7940*/  HMMA.16816.F32 R144, R152.reuse, R178, R144 ;  /* 0x000000b29890723c */ /* 0x040fe20000001890 */
[----:B------:R-:W4:Y:S07]  /*7950*/  LDSM.16.M88.4 R176, [R192+UR5+0xb800] ;  /* 0x00b80005c0b0783b */ /* 0x000f2e0008000200 */
[C---:B------:R-:W-:Y:S08]  /*7960*/  HMMA.16816.F32 R140, R152.reuse, R172, R140 ;  /* 0x000000ac988c723c */ /* 0x040ff0000000188c */
[C---:B------:R-:W-:Y:S01]  /*7970*/  HMMA.16816.F32 R160, R152.reuse, R174, R160 ;  /* 0x000000ae98a0723c */ /* 0x040fe200000018a0 */
[----:B------:R-:W-:Y:S07]  /*7980*/  LDSM.16.M88.4 R172, [R197+0xa000] ;  /* 0x00a00000c5ac783b */ /* 0x000fee0000000200 */
[C---:B------:R-:W-:Y:S08]  /*7990*/  HMMA.16816.F32 R156, R152.reuse, R168, R156 ;  /* 0x000000a8989c723c */ /* 0x040ff0000000189c */
[----:B------:R-:W-:Y:S01]  /*79a0*/  HMMA.16816.F32 R136, R152, R170, R136 ;  /* 0x000000aa9888723c */ /* 0x000fe20000001888 */
[----:B------:R-:W-:Y:S04]  /*79b0*/  LDSM.16.M88.4 R152, [R180+0x4000] ;  /* 0x00400000b498783b */ /* 0x000fe80000000200 */
[----:B------:R-:W-:Y:S03]  /*79c0*/  LDSM.16.M88.4 R168, [R193+0xa800] ;  /* 0x00a80000c1a8783b */ /* 0x000fe60000000200 */
[C---:B-1----:R-:W-:Y:S01]  /*79d0*/  HMMA.16816.F32 R4, R12.reuse, R28, R4 ;  /* 0x0000001c0c04723c */ /* 0x042fe20000001804 */
[----:B------:R-:W-:Y:S07]  /*79e0*/  LDSM.16.M88.4 R180, [R192+UR5+0xb000] ;  /* 0x00b00005c0b4783b */ /* 0x000fee0008000200 */
[C---:B------:R-:W-:Y:S01]  /*79f0*/  HMMA.16816.F32 R8, R12.reuse, R30, R8 ;  /* 0x0000001e0c08723c */ /* 0x040fe20000001808 */
[----:B------:R-:W1:Y:S07]  /*7a00*/  LDSM.16.M88.4 R28, [R193+0xa000] ;  /* 0x00a00000c11c783b */ /* 0x000e6e0000000200 */
[C---:B--2---:R-:W-:Y:S08]  /*7a10*/  HMMA.16816.F32 R20, R12.reuse, R148, R20 ;  /* 0x000000940c14723c */ /* 0x044ff00000001814 */
[C---:B------:R-:W-:Y:S01]  /*7a20*/  HMMA.16816.F32 R144, R12.reuse, R150, R144 ;  /* 0x000000960c90723c */ /* 0x040fe20000001890 */
[----:B------:R-:W-:Y:S07]  /*7a30*/  LDSM.16.M88.4 R148, [R193+0xb800] ;  /* 0x00b80000c194783b */ /* 0x000fee0000000200 */
[C---:B---3--:R-:W-:Y:S08]  /*7a40*/  HMMA.16816.F32 R140, R12.reuse, R24, R140 ;  /* 0x000000180c8c723c */ /* 0x048ff0000000188c */
[C---:B------:R-:W-:Y:S01]  /*7a50*/  HMMA.16816.F32 R160, R12.reuse, R26, R160 ;  /* 0x0000001a0ca0723c */ /* 0x040fe200000018a0 */
[----:B------:R-:W2:Y:S07]  /*7a60*/  LDSM.16.M88.4 R24, [R192+UR5+0xa800] ;  /* 0x00a80005c018783b */ /* 0x000eae0008000200 */
[C---:B-----5:R-:W-:Y:S08]  /*7a70*/  HMMA.16816.F32 R156, R12.reuse, R32, R156 ;  /* 0x000000200c9c723c */ /* 0x060ff0000000189c */
[----:B------:R-:W-:Y:S01]  /*7a80*/  HMMA.16816.F32 R136, R12, R34, R136 ;  /* 0x000000220c88723c */ /* 0x000fe20000001888 */
[----:B------:R-:W-:Y:S04]  /*7a90*/  LDSM.16.M88.4 R32, [R194+0x4000] ;  /* 0x00400000c220783b */ /* 0x000fe80000000200 */
[----:B------:R-:W3:Y:S03]  /*7aa0*/  LDSM.16.M88.4 R12, [R196+0xa000] ;  /* 0x00a00000c40c783b */ /* 0x000ee60000000200 */
[C---:B----4-:R-:W-:Y:S08]  /*7ab0*/  HMMA.16816.F32 R4, R164.reuse, R16, R4 ;  /* 0x00000010a404723c */ /* 0x050ff00000001804 */
[C---:B------:R-:W-:Y:S01]  /*7ac0*/  HMMA.16816.F32 R8, R164.reuse, R18, R8 ;  /* 0x00000012a408723c */ /* 0x040fe20000001808 */
[----:B------:R-:W4:Y:S04]  /*7ad0*/  LDSM.16.M88.4 R16, [R195+0x4000] ;  /* 0x00400000c310783b */ /* 0x000f280000000200 */
[----:B------:R-:W-:Y:S03]  /*7ae0*/  LDSM.16.M88.4 R192, [R193+0xb000] ;  /* 0x00b00000c1c0783b */ /* 0x000fe60000000200 */
[----:B------:R-:W-:Y:S08]  /*7af0*/  HMMA.16816.F32 R136, R164, R178, R136 ;  /* 0x000000b2a488723c */ /* 0x000ff00000001888 */
[C---:B-1----:R-:W-:Y:S08]  /*7b00*/  HMMA.16816.F32 R4, R152.reuse, R28, R4 ;  /* 0x0000001c9804723c */ /* 0x042ff00000001804 */
[----:B------:R-:W-:Y:S01]  /*7b10*/  HMMA.16816.F32 R8, R152, R30, R8 ;  /* 0x0000001e9808723c */ /* 0x000fe20000001808 */
[----:B------:R-:W1:Y:S07]  /*7b20*/  LDSM.16.M88.4 R28, [R196+0xa800] ;  /* 0x00a80000c41c783b */ /* 0x000e6e0000000200 */
[----:B--2---:R-:W-:Y:S08]  /*7b30*/  HMMA.16816.F32 R20, R164, R24, R20 ;  /* 0x00000018a414723c */ /* 0x004ff00000001814 */
[----:B---3--:R-:W-:Y:S08]  /*7b40*/  HMMA.16816.F32 R4, R32, R12, R4 ;  /* 0x0000000c2004723c */ /* 0x008ff00000001804 */
[----:B------:R-:W-:Y:S01]  /*7b50*/  HMMA.16816.F32 R144, R164, R26, R144 ;  /* 0x0000001aa490723c */ /* 0x000fe20000001890 */
[----:B------:R-:W2:Y:S07]  /*7b60*/  LDSM.16.M88.4 R24, [R196+0xb800] ;  /* 0x00b80000c418783b */ /* 0x000eae0000000200 */
[----:B------:R-:W-:Y:S01]  /*7b70*/  HMMA.16816.F32 R8, R32, R14, R8 ;  /* 0x0000000e2008723c */ /* 0x000fe20000001808 */
[----:B------:R-:W3:Y:S07]  /*7b80*/  LDSM.16.M88.4 R12, [R197+0xa800] ;  /* 0x00a80000c50c783b */ /* 0x000eee0000000200 */
[----:B----4-:R-:W-:Y:S08]  /*7b90*/  HMMA.16816.F32 R4, R16, R172, R4 ;  /* 0x000000ac1004723c */ /* 0x010ff00000001804 */
[----:B------:R-:W-:Y:S08]  /*7ba0*/  HMMA.16816.F32 R20, R152, R168, R20 ;  /* 0x000000a89814723c */ /* 0x000ff00000001814 */
[----:B------:R-:W-:Y:S01]  /*7bb0*/  HMMA.16816.F32 R8, R16, R174, R8 ;  /* 0x000000ae1008723c */ /* 0x000fe20000001808 */
[----:B------:R-:W4:Y:S02]  /*7bc0*/  LDSM.16.M88.4 R172, [R197+0xb800] ;  /* 0x00b80000c5ac783b */ /* 0x000f240000000200 */
[----:B------:R-:W-:Y:S01]  /*7bd0*/  FMUL.FTZ R4, R4, UR4 ;  /* 0x0000000404047c20 */ /* 0x000fe20008410000 */
[----:B------:R-:W-:Y:S01]  /*7be0*/  FMUL.FTZ R5, R5, UR4 ;  /* 0x0000000405057c20 */ /* 0x000fe20008410000 */
[----:B------:R-:W-:-:S02]  /*7bf0*/  FMUL.FTZ R6, R6, UR4 ;  /* 0x0000000406067c20 */ /* 0x000fc40008410000 */
[----:B------:R-:W5:Y:S01]  /*7c00*/  MUFU.TANH R179, R4 ;  /* 0x0000000400b37308 */ /* 0x000f620000002400 */
[----:B------:R-:W-:Y:S01]  /*7c10*/  HMMA.16816.F32 R136, R152, R150, R136 ;  /* 0x000000969888723c */ /* 0x000fe20000001888 */
[----:B------:R-:W-:-:S05]  /*7c20*/  IMAD.SHL.U32 R151, R188, 0x2, RZ ;  /* 0x00000002bc977824 */ /* 0x000fca00078e00ff */
[----:B------:R-:W-:Y:S01]  /*7c30*/  LOP3.LUT R151, R151, 0x6, RZ, 0xc0, !PT ;  /* 0x0000000697977812 */ /* 0x000fe200078ec0ff */
[----:B------:R-:W-:Y:S01]  /*7c40*/  MUFU.TANH R169, R5 ;  /* 0x0000000500a97308 */ /* 0x000fe20000002400 */
[----:B------:R-:W-:Y:S03]  /*7c50*/  HMMA.16816.F32 R140, R164, R180, R140 ;  /* 0x000000b4a48c723c */ /* 0x000fe6000000188c */
[----:B------:R-:W-:Y:S01]  /*7c60*/  FMUL.FTZ R8, R8, UR4 ;  /* 0x0000000408087c20 */ /* 0x000fe20008410000 */
[----:B------:R-:W-:-:S03]  /*7c70*/  FMUL.FTZ R9, R9, UR4 ;  /* 0x0000000409097c20 */ /* 0x000fc60008410000 */
[----:B------:R2:W5:Y:S01]  /*7c80*/  MUFU.TANH R181, R6 ;  /* 0x0000000600b57308 */ /* 0x0005620000002400 */
[----:B-1----:R-:W-:Y:S01]  /*7c90*/  HMMA.16816.F32 R20, R32, R28, R20 ;  /* 0x0000001c2014723c */ /* 0x002fe20000001814 */
[----:B------:R-:W-:-:S06]  /*7ca0*/  FMUL.FTZ R29, R7, UR4 ;  /* 0x00000004071d7c20 */ /* 0x000fcc0008410000 */
[----:B------:R-:W-:Y:S01]  /*7cb0*/  MUFU.TANH R29, R29 ;  /* 0x0000001d001d7308 */ /* 0x000fe20000002400 */
[----:B------:R-:W-:Y:S01]  /*7cc0*/  HMMA.16816.F32 R144, R152, R170, R144 ;  /* 0x000000aa9890723c */ /* 0x000fe20000001890 */
[----:B------:R-:W-:-:S06]  /*7cd0*/  FMUL.FTZ R171, R10, UR4 ;  /* 0x000000040aab7c20 */ /* 0x000fcc0008410000 */
[----:B------:R-:W-:Y:S01]  /*7ce0*/  MUFU.TANH R171, R171 ;  /* 0x000000ab00ab7308 */ /* 0x000fe20000002400 */
[----:B--2---:R-:W1:Y:S01]  /*7cf0*/  LDSM.16.M88.4 R4, [R196+0xb000] ;  /* 0x00b00000c404783b */ /* 0x004e620000000200 */
[----:B------:R-:W-:Y:S06]  /*7d00*/  HMMA.16816.F32 R136, R32, R26, R136 ;  /* 0x0000001a2088723c */ /* 0x000fec0000001888 */
[----:B------:R-:W-:Y:S02]  /*7d10*/  MUFU.TANH R27, R8 ;  /* 0x00000008001b7308 */ /* 0x000fe40000002400 */
[----:B---3--:R-:W-:Y:S01]  /*7d20*/  HMMA.16816.F32 R20, R16, R12, R20 ;  /* 0x0000000c1014723c */ /* 0x008fe20000001814 */
[----:B------:R-:W-:-:S05]  /*7d30*/  IMAD R12, R134, 0x40, R151 ;  /* 0x00000040860c7824 */ /* 0x000fca00078e0297 */
[----:B------:R2:W-:Y:S02]  /*7d40*/  MUFU.TANH R13, R9 ;  /* 0x00000009000d7308 */ /* 0x0005e40000002400 */
[----:B------:R-:W-:Y:S01]  /*7d50*/  HMMA.16816.F32 R144, R32, R30, R144 ;  /* 0x0000001e2090723c */ /* 0x000fe20000001890 */
[----:B------:R-:W-:-:S06]  /*7d60*/  FMUL.FTZ R31, R11, UR4 ;  /* 0x000000040b1f7c20 */ /* 0x000fcc0008410000 */
[----:B------:R-:W-:Y:S01]  /*7d70*/  MUFU.TANH R31, R31 ;  /* 0x0000001f001f7308 */ /* 0x000fe20000002400 */
[----:B------:R-:W-:Y:S03]  /*7d80*/  HMMA.16816.F32 R140, R152, R192, R140 ;  /* 0x000000c0988c723c */ /* 0x000fe6000000188c */
[----:B------:R-:W-:Y:S01]  /*7d90*/  FMUL.FTZ R20, R20, UR4 ;  /* 0x0000000414147c20 */ /* 0x000fe20008410000 */
[----:B------:R-:W-:Y:S01]  /*7da0*/  FMUL.FTZ R22, R22, UR4 ;  /* 0x0000000416167c20 */ /* 0x000fe20008410000 */
[----:B------:R-:W-:Y:S01]  /*7db0*/  FMUL.FTZ R21, R21, UR4 ;  /* 0x0000000415157c20 */ /* 0x000fe20008410000 */
[----:B------:R-:W-:Y:S01]  /*7dc0*/  FMUL.FTZ R23, R23, UR4 ;  /* 0x0000000417177c20 */ /* 0x000fe20008410000 */
[----:B--2---:R-:W2:Y:S01]  /*7dd0*/  LDSM.16.M88.4 R8, [R197+0xb000] ;  /* 0x00b00000c508783b */ /* 0x004ea20000000200 */
[----:B----4-:R-:W-:Y:S01]  /*7de0*/  HMMA.16816.F32 R136, R16, R174, R136 ;  /* 0x000000ae1088723c */ /* 0x010fe20000001888 */
[----:B------:R3:W-:Y:S01]  /*7df0*/  MUFU.TANH R175, R20 ;  /* 0x0000001400af7308 */ /* 0x0007e20000002400 */
[----:B------:R-:W-:-:S06]  /*7e00*/  DEPBAR.LE SB0, 0x0 ;  /* 0x000080000000791a */ /* 0x000fcc0000000000 */
[----:B------:R-:W-:Y:S01]  /*7e10*/  HMMA.16816.F32 R160, R164, R182, R160 ;  /* 0x000000b6a4a0723c */ /* 0x000fe200000018a0 */
[----:B------:R-:W-:Y:S07]  /*7e20*/  MUFU.TANH R21, R21 ;  /* 0x0000001500157308 */ /* 0x000fee0000002400 */
[----:B-1----:R-:W-:Y:S01]  /*7e30*/  HMMA.16816.F32 R140, R32, R4, R140 ;  /* 0x00000004208c723c */ /* 0x002fe2000000188c */
[----:B------:R-:W-:Y:S01]  /*7e40*/  VIADD R5, R12, 0xffffff80 ;  /* 0xffffff800c057836 */ /* 0x000fe20000000000 */
[----:B------:R-:W-:Y:S01]  /*7e50*/  MUFU.TANH R23, R23 ;  /* 0x0000001700177308 */ /* 0x000fe20000002400 */
[----:B------:R-:W-:Y:S01]  /*7e60*/  FMUL.FTZ R136, R136, UR4 ;  /* 0x0000000488887c20 */ /* 0x000fe20008410000 */
[----:B------:R-:W-:Y:S01]  /*7e70*/  FMUL.FTZ R138, R138, UR4 ;  /* 0x000000048a8a7c20 */ /* 0x000fe20008410000 */
[----:B---3--:R-:W-:Y:S01]  /*7e80*/  VIADD R20, R12, 0xffffff89 ;  /* 0xffffff890c147836 */ /* 0x008fe20000000000 */
[----:B------:R-:W-:Y:S01]  /*7e90*/  I2FP.F32.U32 R4, R5 ;  /* 0x0000000500047245 */ /* 0x000fe20000201000 */
[----:B------:R-:W-:Y:S01]  /*7ea0*/  FMUL.FTZ R139, R139, UR4 ;  /* 0x000000048b8b7c20 */ /* 0x000fe20008410000 */
[----:B------:R-:W-:Y:S01]  /*7eb0*/  HMMA.16816.F32 R156, R164, R176, R156 ;  /* 0x000000b0a49c723c */ /* 0x000fe2000000189c */
[C---:B------:R-:W-:Y:S01]  /*7ec0*/  ISETP.GE.AND P2, PT, R5.reuse, R184, PT ;  /* 0x000000b80500720c */ /* 0x040fe20003f46270 */
[----:B------:R-:W1:Y:S01]  /*7ed0*/  MUFU.TANH R165, R136 ;  /* 0x0000008800a57308 */ /* 0x000e620000002400 */
[----:B------:R-:W-:Y:S01]  /*7ee0*/  ISETP.GE.AND P6, PT, R5, R135, PT ;  /* 0x000000870500720c */ /* 0x000fe20003fc6270 */
[CC--:B-----5:R-:W-:Y:S01]  /*7ef0*/  FFMA.FTZ R179, R0.reuse, R4.reuse, R179 ;  /* 0x0000000400b37223 */ /* 0x0e0fe200000100b3 */
[----:B------:R-:W-:-:S03]  /*7f00*/  FFMA.FTZ R5, R0, R4, R181 ;  /* 0x0000000400057223 */ /* 0x000fc600000100b5 */
[----:B------:R-:W-:Y:S01]  /*7f10*/  HMMA.16816.F32 R160, R152, R194, R160 ;  /* 0x000000c298a0723c */ /* 0x000fe200000018a0 */
[----:B------:R-:W-:Y:S01]  /*7f20*/  FSEL R4, R179, -INF , !P2 ;  /* 0xff800000b3047808 */ /* 0x000fe20005000000 */
[----:B------:R-:W3:Y:S01]  /*7f30*/  MUFU.TANH R177, R138 ;  /* 0x0000008a00b17308 */ /* 0x000ee20000002400 */
[----:B------:R-:W-:-:S05]  /*7f40*/  FSEL R5, R5, -INF , !P6 ;  /* 0xff80000005057808 */ /* 0x000fca0007000000 */
[C---:B------:R-:W-:Y:S01]  /*7f50*/  HMMA.16816.F32 R144, R16.reuse, R14, R144 ;  /* 0x0000000e1090723c */ /* 0x040fe20000001890 */
[C---:B------:R-:W-:Y:S01]  /*7f60*/  VIADD R15, R12.reuse, 0xffffffb8 ;  /* 0xffffffb80c0f7836 */ /* 0x040fe20000000000 */
[----:B------:R4:W5:Y:S04]  /*7f70*/  MUFU.TANH R167, R22 ;  /* 0x0000001600a77308 */ /* 0x0009680000002400 */
[----:B------:R-:W-:Y:S02]  /*7f80*/  I2FP.F32.U32 R14, R15 ;  /* 0x0000000f000e7245 */ /* 0x000fe40000201000 */
[----:B--2---:R-:W-:Y:S01]  /*7f90*/  HMMA.16816.F32 R140, R16, R8, R140 ;  /* 0x00000008108c723c */ /* 0x004fe2000000188c */
[----:B------:R-:W-:Y:S01]  /*7fa0*/  VIADD R9, R12, 0xffffff81 ;  /* 0xffffff810c097836 */ /* 0x000fe20000000000 */
[C---:B------:R-:W-:Y:S01]  /*7fb0*/  ISETP.GE.AND P2, PT, R15.reuse, R184, PT ;  /* 0x000000b80f00720c */ /* 0x040fe20003f46270 */
[CC--:B-1----:R-:W-:Y:S01]  /*7fc0*/  FFMA.FTZ R165, R0.reuse, R14.reuse, R165 ;  /* 0x0000000e00a57223 */ /* 0x0c2fe200000100a5 */
[----:B---3--:R-:W-:Y:S01]  /*7fd0*/  FFMA.FTZ R164, R0, R14, R177 ;  /* 0x0000000e00a47223 */ /* 0x008fe200000100b1 */
[----:B------:R-:W-:-:S02]  /*7fe0*/  ISETP.GE.AND P6, PT, R15, R135, PT ;  /* 0x000000870f00720c */ /* 0x000fc40003fc6270 */
[----:B------:R-:W-:Y:S01]  /*7ff0*/  I2FP.F32.U32 R8, R9 ;  /* 0x0000000900087245 */ /* 0x000fe20000201000 */
[----:B------:R-:W-:Y:S01]  /*8000*/  HMMA.16816.F32 R160, R32, R6, R160 ;  /* 0x0000000620a0723c */ /* 0x000fe200000018a0 */
[----:B------:R-:W-:Y:S02]  /*8010*/  FSEL R165, R165, -INF , !P2 ;  /* 0xff800000a5a57808 */ /* 0x000fe40005000000 */
[----:B------:R-:W-:Y:S01]  /*8020*/  FSEL R164, R164, -INF , !P6 ;  /* 0xff800000a4a47808 */ /* 0x000fe20007000000 */
[C---:B------:R-:W-:Y:S01]  /*8030*/  FFMA.FTZ R6, R0.reuse, R8, R169 ;  /* 0x0000000800067223 */ /* 0x040fe200000100a9 */
[C---:B------:R-:W-:Y:S01]  /*8040*/  ISETP.GE.AND P2, PT, R9.reuse, R184, PT ;  /* 0x000000b80900720c */ /* 0x040fe20003f46270 */
[----:B------:R-:W-:Y:S01]  /*8050*/  FFMA.FTZ R7, R0, R8, R29 ;  /* 0x0000000800077223 */ /* 0x000fe2000001001d */
[----:B------:R-:W-:Y:S01]  /*8060*/  ISETP.GE.AND P6, PT, R9, R135, PT ;  /* 0x000000870900720c */ /* 0x000fe20003fc6270 */
[----:B------:R-:W-:Y:S01]  /*8070*/  VIADD R9, R12, 0xffffff88 ;  /* 0xffffff880c097836 */ /* 0x000fe20000000000 */
[----:B------:R-:W-:Y:S01]  /*8080*/  FSEL R6, R6, -INF , !P2 ;  /* 0xff80000006067808 */ /* 0x000fe20005000000 */
[----:B------:R-:W-:Y:S01]  /*8090*/  HMMA.16816.F32 R156, R152, R148, R156 ;  /* 0x00000094989c723c */ /* 0x000fe2000000189c */
[----:B------:R-:W-:Y:S01]  /*80a0*/  FSEL R7, R7, -INF , !P6 ;  /* 0xff80000007077808 */ /* 0x000fe20007000000 */
[----:B----4-:R-:W-:Y:S01]  /*80b0*/  VIADD R22, R12, 0xffffff90 ;  /* 0xffffff900c167836 */ /* 0x010fe20000000000 */
[----:B------:R-:W-:Y:S01]  /*80c0*/  I2FP.F32.U32 R8, R9 ;  /* 0x0000000900087245 */ /* 0x000fe20000201000 */
[----:B------:R-:W-:Y:S01]  /*80d0*/  FMUL.FTZ R146, R146, UR4 ;  /* 0x0000000492927c20 */ /* 0x000fe20008410000 */
[C---:B------:R-:W-:Y:S01]  /*80e0*/  ISETP.GE.AND P2, PT, R9.reuse, R184, PT ;  /* 0x000000b80900720c */ /* 0x040fe20003f46270 */
[----:B------:R-:W-:Y:S01]  /*80f0*/  FMUL.FTZ R144, R144, UR4 ;  /* 0x0000000490907c20 */ /* 0x000fe20008410000 */
[-C--:B------:R-:W-:Y:S01]  /*8100*/  ISETP.GE.AND P6, PT, R9, R135.reuse, PT ;  /* 0x000000870900720c */ /* 0x080fe20003fc6270 */
[CC--:B------:R-:W-:Y:S01]  /*8110*/  FFMA.FTZ R27, R0.reuse, R8.reuse, R27 ;  /* 0x00000008001b7223 */ /* 0x0c0fe2000001001b */
[C---:B------:R-:W-:Y:S01]  /*8120*/  FFMA.FTZ R9, R0.reuse, R8, R171 ;  /* 0x0000000800097223 */ /* 0x040fe200000100ab */
[----:B------:R-:W-:Y:S01]  /*8130*/  I2FP.F32.U32 R14, R20 ;  /* 0x00000014000e7245 */ /* 0x000fe20000201000 */
[----:B------:R-:W-:Y:S01]  /*8140*/  HMMA.16816.F32 R160, R16, R10, R160 ;  /* 0x0000000a10a0723c */ /* 0x000fe200000018a0 */
[----:B------:R1:W-:Y:S01]  /*8150*/  MUFU.TANH R169, R146 ;  /* 0x0000009200a97308 */ /* 0x0003e20000002400 */
[----:B------:R-:W-:Y:S01]  /*8160*/  FSEL R8, R27, -INF , !P2 ;  /* 0xff8000001b087808 */ /* 0x000fe20005000000 */
[----:B------:R-:W-:Y:S01]  /*8170*/  FMUL.FTZ R145, R145, UR4 ;  /* 0x0000000491917c20 */ /* 0x000fe20008410000 */
[----:B------:R-:W-:Y:S01]  /*8180*/  FSEL R9, R9, -INF , !P6 ;  /* 0xff80000009097808 */ /* 0x000fe20007000000 */
[----:B------:R-:W-:Y:S01]  /*8190*/  FFMA.FTZ R11, R0, R14, R31 ;  /* 0x0000000e000b7223 */ /* 0x000fe2000001001f */
[C---:B------:R-:W-:Y:S01]  /*81a0*/  ISETP.GE.AND P2, PT, R20.reuse, R184, PT ;  /* 0x000000b81400720c */ /* 0x040fe20003f46270 */
[----:B------:R-:W-:Y:S01]  /*81b0*/  FMUL.FTZ R29, R147, UR4 ;  /* 0x00000004931d7c20 */ /* 0x000fe20008410000 */
[-C--:B------:R-:W-:Y:S01]  /*81c0*/  ISETP.GE.AND P6, PT, R20, R135.reuse, PT ;  /* 0x000000871400720c */ /* 0x080fe20003fc6270 */
[----:B------:R-:W-:Y:S01]  /*81d0*/  FFMA.FTZ R20, R0, R14, R13 ;  /* 0x0000000e00147223 */ /* 0x000fe2000001000d */
[----:B------:R-:W2:Y:S01]  /*81e0*/  MUFU.TANH R15, R144 ;  /* 0x00000090000f7308 */ /* 0x000ea20000002400 */
[----:B------:R-:W-:Y:S01]  /*81f0*/  VIADD R14, R12, 0xffffff91 ;  /* 0xffffff910c0e7836 */ /* 0x000fe20000000000 */
[----:B------:R-:W-:Y:S01]  /*8200*/  FSEL R11, R11, -INF , !P6 ;  /* 0xff8000000b0b7808 */ /* 0x000fe20007000000 */
[----:B------:R-:W-:Y:S01]  /*8210*/  HMMA.16816.F32 R156, R32, R24, R156 ;  /* 0x00000018209c723c */ /* 0x000fe2000000189c */
[----:B------:R-:W-:Y:S01]  /*8220*/  FSEL R10, R20, -INF , !P2 ;  /* 0xff800000140a7808 */ /* 0x000fe20005000000 */
[----:B------:R-:W-:Y:S01]  /*8230*/  FMUL.FTZ R31, R142, UR4 ;  /* 0x000000048e1f7c20 */ /* 0x000fe20008410000 */
[----:B------:R-:W-:Y:S01]  /*8240*/  I2FP.F32.U32 R20, R22 ;  /* 0x0000001600147245 */ /* 0x000fe20000201000 */
[----:B------:R-:W-:Y:S01]  /*8250*/  FMUL.FTZ R140, R140, UR4 ;  /* 0x000000048c8c7c20 */ /* 0x000fe20008410000 */
[C---:B------:R-:W-:Y:S01]  /*8260*/  ISETP.GE.AND P2, PT, R22.reuse, R184, PT ;  /* 0x000000b81600720c */ /* 0x040fe20003f46270 */
[----:B------:R-:W3:Y:S01]  /*8270*/  MUFU.TANH R145, R145 ;  /* 0x0000009100917308 */ /* 0x000ee20000002400 */
[-C--:B------:R-:W-:Y:S01]  /*8280*/  ISETP.GE.AND P6, PT, R22, R135.reuse, PT ;  /* 0x000000871600720c */ /* 0x080fe20003fc6270 */
[CC--:B-1----:R-:W-:Y:S01]  /*8290*/  FFMA.FTZ R146, R0.reuse, R20.reuse, R175 ;  /* 0x0000001400927223 */ /* 0x0c2fe200000100af */
[----:B-----5:R-:W-:Y:S01]  /*82a0*/  FFMA.FTZ R167, R0, R20, R167 ;  /* 0x0000001400a77223 */ /* 0x020fe200000100a7 */
[----:B------:R-:W-:Y:S01]  /*82b0*/  I2FP.F32.U32 R22, R14 ;  /* 0x0000000e00167245 */ /* 0x000fe20000201000 */
[----:B------:R-:W-:Y:S01]  /*82c0*/  FMUL.FTZ R25, R143, UR4 ;  /* 0x000000048f197c20 */ /* 0x000fe20008410000 */
[----:B------:R-:W-:Y:S01]  /*82d0*/  FMUL.FTZ R141, R141, UR4 ;  /* 0x000000048d8d7c20 */ /* 0x000fe20008410000 */
[----:B------:R-:W-:Y:S01]  /*82e0*/  FSEL R146, R146, -INF , !P2 ;  /* 0xff80000092927808 */ /* 0x000fe20005000000 */
[----:B------:R-:W1:Y:S01]  /*82f0*/  MUFU.TANH R29, R29 ;  /* 0x0000001d001d7308 */ /* 0x000e620000002400 */
[----:B------:R-:W-:Y:S01]  /*8300*/  FSEL R181, R167, -INF , !P6 ;  /* 0xff800000a7b57808 */ /* 0x000fe20007000000 */
[----:B------:R-:W-:Y:S01]  /*8310*/  FFMA.FTZ R21, R0, R22, R21 ;  /* 0x0000001600157223 */ /* 0x000fe20000010015 */
[----:B------:R-:W-:Y:S01]  /*8320*/  ISETP.GE.AND P2, PT, R14, R184, PT ;  /* 0x000000b80e00720c */ /* 0x000fe20003f46270 */
[----:B------:R-:W-:Y:S01]  /*8330*/  FFMA.FTZ R23, R0, R22, R23 ;  /* 0x0000001600177223 */ /* 0x000fe20000010017 */
[-C--:B------:R-:W-:Y:S01]  /*8340*/  ISETP.GE.AND P6, PT, R14, R135.reuse, PT ;  /* 0x000000870e00720c */ /* 0x080fe20003fc6270 */
[----:B------:R-:W-:Y:S01]  /*8350*/  VIADD R14, R12, 0xffffff98 ;  /* 0xffffff980c0e7836 */ /* 0x000fe20000000000 */
[----:B------:R-:W-:Y:S01]  /*8360*/  FSEL R138, R21, -INF , !P2 ;  /* 0xff800000158a7808 */ /* 0x000fe20005000000 */
[----:B------:R-:W4:Y:S01]  /*8370*/  MUFU.TANH R27, R140 ;  /* 0x0000008c001b7308 */ /* 0x000f220000002400 */
[----:B------:R-:W-:Y:S01]  /*8380*/  FSEL R147, R23, -INF , !P6 ;  /* 0xff80000017937808 */ /* 0x000fe20007000000 */
[----:B------:R-:W-:Y:S01]  /*8390*/  HMMA.16816.F32 R156, R16, R172, R156 ;  /* 0x000000ac109c723c */ /* 0x000fe2000000189c */
[----:B------:R-:W-:Y:S01]  /*83a0*/  I2FP.F32.U32 R20, R14 ;  /* 0x0000000e00147245 */ /* 0x000fe20000201000 */
[----:B------:R-:W-:Y:S01]  /*83b0*/  FMUL.FTZ R19, R162, UR4 ;  /* 0x00000004a2137c20 */ /* 0x000fe20008410000 */
[----:B------:R-:W-:Y:S01]  /*83c0*/  ISETP.GE.AND P2, PT, R14, R184, PT ;  /* 0x000000b80e00720c */ /* 0x000fe20003f46270 */
[----:B------:R-:W-:Y:S01]  /*83d0*/  FMUL.FTZ R160, R160, UR4 ;  /* 0x00000004a0a07c20 */ /* 0x000fe20008410000 */
[----:B------:R-:W-:Y:S01]  /*83e0*/  ISETP.GE.AND P6, PT, R14, R135, PT ;  /* 0x000000870e00720c */ /* 0x000fe20003fc6270 */
[----:B------:R-:W5:Y:S01]  /*83f0*/  MUFU.TANH R31, R31 ;  /* 0x0000001f001f7308 */ /* 0x000f620000002400 */
[----:B------:R-:W-:-:S02]  /*8400*/  VIADD R14, R12, 0xffffff99 ;  /* 0xffffff990c0e7836 */ /* 0x000fc40000000000 */
[CC--:B--2---:R-:W-:Y:S01]  /*8410*/  FFMA.FTZ R15, R0.reuse, R20.reuse, R15 ;  /* 0x00000014000f7223 */ /* 0x0c4fe2000001000f */
[----:B------:R-:W-:Y:S01]  /*8420*/  FFMA.FTZ R169, R0, R20, R169 ;  /* 0x0000001400a97223 */ /* 0x000fe200000100a9 */
[----:B------:R-:W-:Y:S01]  /*8430*/  FMUL.FTZ R161, R161, UR4 ;  /* 0x00000004a1a17c20 */ /* 0x000fe20008410000 */
[----:B------:R-:W-:Y:S01]  /*8440*/  FMUL.FTZ R163, R163, UR4 ;  /* 0x00000004a3a37c20 */ /* 0x000fe20008410000 */
[----:B------:R-:W-:Y:S01]  /*8450*/  I2FP.F32.U32 R16, R14 ;  /* 0x0000000e00107245 */ /* 0x000fe20000201000 */
[----:B------:R-:W2:Y:S01]  /*8460*/  MUFU.TANH R13, R141 ;  /* 0x0000008d000d7308 */ /* 0x000ea20000002400 */
[----:B------:R-:W-:Y:S01]  /*8470*/  FSEL R144, R15, -INF , !P2 ;  /* 0xff8000000f907808 */ /* 0x000fe20005000000 */
[----:B------:R-:W-:Y:S01]  /*8480*/  VIADD R15, R12, 0xffffffa0 ;  /* 0xffffffa00c0f7836 */ /* 0x000fe20000000000 */
[----:B------:R-:W-:Y:S01]  /*8490*/  FSEL R175, R169, -INF , !P6 ;  /* 0xff800000a9af7808 */ /* 0x000fe20007000000 */
[----:B---3--:R-:W-:Y:S01]  /*84a0*/  FFMA.FTZ R136, R0, R16, R145 ;  /* 0x0000001000887223 */ /* 0x008fe20000010091 */
[----:B------:R-:W-:Y:S01]  /*84b0*/  ISETP.GE.AND P2, PT, R14, R184, PT ;  /* 0x000000b80e00720c */ /* 0x000fe20003f46270 */
[----:B-1----:R-:W-:Y:S01]  /*84c0*/  FFMA.FTZ R29, R0, R16, R29 ;  /* 0x00000010001d7223 */ /* 0x002fe2000001001d */
[----:B------:R-:W-:Y:S01]  /*84d0*/  ISETP.GE.AND P6, PT, R14, R135, PT ;  /* 0x000000870e00720c */ /* 0x000fe20003fc6270 */
[----:B------:R-:W1:Y:S01]  /*84e0*/  MUFU.TANH R25, R25 ;  /* 0x0000001900197308 */ /* 0x000e620000002400 */
[----:B------:R-:W-:Y:S01]  /*84f0*/  I2FP.F32.U32 R14, R15 ;  /* 0x0000000f000e7245 */ /* 0x000fe20000201000 */
[----:B------:R-:W-:Y:S01]  /*8500*/  VIADD R16, R12, 0xffffffa1 ;  /* 0xffffffa10c107836 */ /* 0x000fe20000000000 */
[----:B------:R-:W-:Y:S01]  /*8510*/  FSEL R136, R136, -INF , !P2 ;  /* 0xff80000088887808 */ /* 0x000fe20005000000 */
[----:B------:R-:W-:Y:S01]  /*8520*/  FMUL.FTZ R17, R156, UR4 ;  /* 0x000000049c117c20 */ /* 0x000fe20008410000 */
[----:B------:R-:W-:Y:S01]  /*8530*/  FSEL R145, R29, -INF , !P6 ;  /* 0xff8000001d917808 */ /* 0x000fe20007000000 */
[CC--:B----4-:R-:W-:Y:S01]  /*8540*/  FFMA.FTZ R27, R0.reuse, R14.reuse, R27 ;  /* 0x0000000e001b7223 */ /* 0x0d0fe2000001001b */
[----:B-----5:R-:W-:Y:S01]  /*8550*/  FFMA.FTZ R31, R0, R14, R31 ;  /* 0x0000000e001f7223 */ /* 0x020fe2000001001f */
[----:B------:R-:W3:Y:S01]  /*8560*/  MUFU.TANH R21, R160 ;  /* 0x000000a000157308 */ /* 0x000ee20000002400 */
[----:B------:R-:W-:Y:S01]  /*8570*/  I2FP.F32.U32 R18, R16 ;  /* 0x0000001000127245 */ /* 0x000fe20000201000 */
[----:B------:R-:W-:Y:S01]  /*8580*/  VIADD R14, R12, 0xffffffa8 ;  /* 0xffffffa80c0e7836 */ /* 0x000fe20000000000 */
[----:B------:R-:W-:Y:S01]  /*8590*/  ISETP.GE.AND P2, PT, R15, R184, PT ;  /* 0x000000b80f00720c */ /* 0x000fe20003f46270 */
[----:B------:R-:W-:Y:S01]  /*85a0*/  FMUL.FTZ R157, R157, UR4 ;  /* 0x000000049d9d7c20 */ /* 0x000fe20008410000 */
[-C--:B------:R-:W-:Y:S01]  /*85b0*/  ISETP.GE.AND P6, PT, R15, R135.reuse, PT ;  /* 0x000000870f00720c */ /* 0x080fe20003fc6270 */
[CC--:B--2---:R-:W-:Y:S01]  /*85c0*/  FFMA.FTZ R13, R0.reuse, R18.reuse, R13 ;  /* 0x00000012000d7223 */ /* 0x0c4fe2000001000d */
[----:B------:R-:W-:Y:S01]  /*85d0*/  FSEL R180, R27, -INF , !P2 ;  /* 0xff8000001bb47808 */ /* 0x000fe20005000000 */
[----:B------:R-:W2:Y:S01]  /*85e0*/  MUFU.TANH R19, R19 ;  /* 0x0000001300137308 */ /* 0x000ea20000002400 */
[----:B------:R-:W-:Y:S01]  /*85f0*/  FSEL R143, R31, -INF , !P6 ;  /* 0xff8000001f8f7808 */ /* 0x000fe20007000000 */
[----:B-1----:R-:W-:Y:S01]  /*8600*/  FFMA.FTZ R25, R0, R18, R25 ;  /* 0x0000001200197223 */ /* 0x002fe20000010019 */
[----:B------:R-:W-:Y:S01]  /*8610*/  BAR.SYNC.DEFER_BLOCKING 0x0 ;  /* 0x0000000000007b1d */ /* 0x000fe20000010000 */
[C---:B------:R-:W-:Y:S01]  /*8620*/  ISETP.GE.AND P2, PT, R16.reuse, R184, PT ;  /* 0x000000b81000720c */ /* 0x040fe20003f46270 */
[----:B------:R-:W-:Y:S01]  /*8630*/  FMUL.FTZ R159, R159, UR4 ;  /* 0x000000049f9f7c20 */ /* 0x000fe20008410000 */
[----:B------:R-:W-:-:S02]  /*8640*/  ISETP.GE.AND P6, PT, R16, R135, PT ;  /* 0x000000871000720c */ /* 0x000fc40003fc6270 */
[----:B------:R-:W-:Y:S01]  /*8650*/  FSEL R178, R13, -INF , !P2 ;  /* 0xff8000000db27808 */ /* 0x000fe20005000000 */
[----:B------:R-:W1:Y:S01]  /*8660*/  MUFU.TANH R161, R161 ;  /* 0x000000a100a17308 */ /* 0x000e620000002400 */
[----:B------:R-:W-:Y:S02]  /*8670*/  FSEL R141, R25, -INF , !P6 ;  /* 0xff800000198d7808 */ /* 0x000fe40007000000 */
[----:B------:R-:W-:Y:S02]  /*8680*/  I2FP.F32.U32 R16, R14 ;  /* 0x0000000e00107245 */ /* 0x000fe40000201000 */
[C---:B------:R-:W-:Y:S02]  /*8690*/  ISETP.GE.AND P2, PT, R14.reuse, R184, PT ;  /* 0x000000b80e00720c */ /* 0x040fe40003f46270 */
[----:B------:R-:W-:Y:S01]  /*86a0*/  ISETP.GE.AND P6, PT, R14, R135, PT ;  /* 0x000000870e00720c */ /* 0x000fe20003fc6270 */
[----:B------:R-:W4:Y:S01]  /*86b0*/  MUFU.TANH R15, R163 ;  /* 0x000000a3000f7308 */ /* 0x000f220000002400 */
[----:B------:R-:W-:-:S02]  /*86c0*/  VIADD R14, R12, 0xffffffa9 ;  /* 0xffffffa90c0e7836 */ /* 0x000fc40000000000 */
[CC--:B---3--:R-:W-:Y:S01]  /*86d0*/  FFMA.FTZ R21, R0.reuse, R16.reuse, R21 ;  /* 0x0000001000157223 */ /* 0x0c8fe20000010015 */
[----:B--2---:R-:W-:Y:S01]  /*86e0*/  FFMA.FTZ R179, R0, R16, R19 ;  /* 0x0000001000b37223 */ /* 0x004fe20000010013 */
[----:B------:R-:W-:Y:S01]  /*86f0*/  FMUL.FTZ R19, R158, UR4 ;  /* 0x000000049e137c20 */ /* 0x000fe20008410000 */
[----:B------:R-:W-:Y:S02]  /*8700*/  I2FP.F32.U32 R16, R14 ;  /* 0x0000000e00107245 */ /* 0x000fe40000201000 */
[----:B------:R-:W2:Y:S01]  /*8710*/  MUFU.TANH R17, R17 ;  /* 0x0000001100117308 */ /* 0x000ea20000002400 */
[----:B------:R-:W-:Y:S02]  /*8720*/  FSEL R142, R21, -INF , !P2 ;  /* 0xff800000158e7808 */ /* 0x000fe40005000000 */
[----:B-1----:R-:W-:Y:S01]  /*8730*/  FFMA.FTZ R140, R0, R16, R161 ;  /* 0x00000010008c7223 */ /* 0x002fe200000100a1 */
[----:B------:R-:W-:Y:S02]  /*8740*/  FSEL R179, R179, -INF , !P6 ;  /* 0xff800000b3b37808 */ /* 0x000fe40007000000 */
[----:B------:R-:W-:-:S02]  /*8750*/  ISETP.GE.AND P2, PT, R14, R184, PT ;  /* 0x000000b80e00720c */ /* 0x000fc40003f46270 */
[----:B------:R-:W1:Y:S01]  /*8760*/  MUFU.TANH R13, R157 ;  /* 0x0000009d000d7308 */ /* 0x000e620000002400 */
[----:B----4-:R-:W-:Y:S01]  /*8770*/  FFMA.FTZ R177, R0, R16, R15 ;  /* 0x0000001000b17223 */ /* 0x010fe2000001000f */
[----:B------:R-:W-:Y:S01]  /*8780*/  FMUL.FTZ R16, R137, UR4 ;  /* 0x0000000489107c20 */ /* 0x000fe20008410000 */
[----:B------:R-:W-:Y:S01]  /*8790*/  ISETP.GE.AND P6, PT, R14, R135, PT ;  /* 0x000000870e00720c */ /* 0x000fe20003fc6270 */
[----:B------:R-:W-:Y:S01]  /*87a0*/  VIADD R14, R12, 0xffffffb0 ;  /* 0xffffffb00c0e7836 */ /* 0x000fe20000000000 */
[----:B------:R-:W-:Y:S02]  /*87b0*/  FSEL R140, R140, -INF , !P2 ;  /* 0xff8000008c8c7808 */ /* 0x000fe40005000000 */
[----:B------:R-:W-:Y:S01]  /*87c0*/  FSEL R177, R177, -INF , !P6 ;  /* 0xff800000b1b17808 */ /* 0x000fe20007000000 */
[----:B------:R-:W3:Y:S01]  /*87d0*/  MUFU.TANH R19, R19 ;  /* 0x0000001300137308 */ /* 0x000ee20000002400 */
[----:B------:R-:W-:Y:S02]  /*87e0*/  ISETP.GE.AND P2, PT, R14, R184, PT ;  /* 0x000000b80e00720c */ /* 0x000fe40003f46270 */
[----:B------:R-:W-:-:S02]  /*87f0*/  I2FP.F32.U32 R161, R14 ;  /* 0x0000000e00a17245 */ /* 0x000fc40000201000 */
[----:B------:R-:W-:Y:S01]  /*8800*/  ISETP.GE.AND P6, PT, R14, R135, PT ;  /* 0x000000870e00720c */ /* 0x000fe20003fc6270 */
[----:B------:R-:W-:Y:S02]  /*8810*/  VIADD R14, R12, 0xffffffb1 ;  /* 0xffffffb10c0e7836 */ /* 0x000fe40000000000 */
[----:B------:R-:W4:Y:S01]  /*8820*/  MUFU.TANH R16, R16 ;  /* 0x0000001000107308 */ /* 0x000f220000002400 */
[----:B--2---:R-:W-:Y:S01]  /*8830*/  FFMA.FTZ R17, R0, R161, R17 ;  /* 0x000000a100117223 */ /* 0x004fe20000010011 */
[----:B------:R-:W-:Y:S01]  /*8840*/  VIADD R12, R12, 0xffffffb9 ;  /* 0xffffffb90c0c7836 */ /* 0x000fe20000000000 */
[----:B------:R-:W-:-:S03]  /*8850*/  I2FP.F32.U32 R18, R14 ;  /* 0x0000000e00127245 */ /* 0x000fc60000201000 */
[----:B------:R-:W-:Y:S02]  /*8860*/  FSEL R170, R17, -INF , !P2 ;  /* 0xff80000011aa7808 */ /* 0x000fe40005000000 */
[----:B------:R-:W2:Y:S01]  /*8870*/  MUFU.TANH R15, R159 ;  /* 0x0000009f000f7308 */ /* 0x000ea20000002400 */
[----:B------:R-:W-:Y:S01]  /*8880*/  I2FP.F32.U32 R17, R12 ;  /* 0x0000000c00117245 */ /* 0x000fe20000201000 */
[----:B-1----:R-:W-:Y:S01]  /*8890*/  FFMA.FTZ R13, R0, R18, R13 ;  /* 0x00000012000d7223 */ /* 0x002fe2000001000d */
[----:B------:R-:W-:Y:S01]  /*88a0*/  ISETP.GE.AND P2, PT, R14, R184, PT ;  /* 0x000000b80e00720c */ /* 0x000fe20003f46270 */
[----:B---3--:R-:W-:-:S03]  /*88b0*/  FFMA.FTZ R161, R0, R161, R19 ;  /* 0x000000a100a17223 */ /* 0x008fc60000010013 */
[----:B------:R-:W-:Y:S01]  /*88c0*/  FSEL R168, R13, -INF , !P2 ;  /* 0xff8000000da87808 */ /* 0x000fe20005000000 */
[----:B------:R-:W1:Y:S01]  /*88d0*/  MUFU.TANH R19, R139 ;  /* 0x0000008b00137308 */ /* 0x000e620000002400 */
[----:B----4-:R-:W-:Y:S01]  /*88e0*/  FFMA.FTZ R16, R0, R17, R16 ;  /* 0x0000001100107223 */ /* 0x010fe20000010010 */
[----:B------:R-:W-:Y:S02]  /*88f0*/  ISETP.GE.AND P2, PT, R12, R184, PT ;  /* 0x000000b80c00720c */ /* 0x000fe40003f46270 */
[----:B------:R-:W-:Y:S02]  /*8900*/  FSEL R161, R161, -INF , !P6 ;  /* 0xff800000a1a17808 */ /* 0x000fe40007000000 */
[----:B------:R-:W-:Y:S02]  /*8910*/  FSEL R162, R16, -INF , !P2 ;  /* 0xff80000010a27808 */ /* 0x000fe40005000000 */
[----:B------:R-:W-:Y:S01]  /*8920*/  ISETP.GE.U32.AND P2, PT, R134, 0x3, PT ;  /* 0x000000038600780c */ /* 0x000fe20003f46070 */
[----:B--2---:R-:W-:Y:S01]  /*8930*/  FFMA.FTZ R15, R0, R18, R15 ;  /* 0x00000012000f7223 */ /* 0x004fe2000001000f */
[----:B------:R-:W-:-:S04]  /*8940*/  ISETP.GE.AND P6, PT, R14, R135, PT ;  /* 0x000000870e00720c */ /* 0x000fc80003fc6270 */
[----:B------:R-:W-:Y:S02]  /*8950*/  FSEL R163, R15, -INF , !P6 ;  /* 0xff8000000fa37808 */ /* 0x000fe40007000000 */
[----:B------:R-:W-:Y:S01]  /*8960*/  ISETP.GE.AND P6, PT, R12, R135, PT ;  /* 0x000000870c00720c */ /* 0x000fe20003fc6270 */
[----:B-1----:R-:W-:-:S05]  /*8970*/  FFMA.FTZ R19, R0, R17, R19 ;  /* 0x0000001100137223 */ /* 0x002fca0000010013 */
[----:B------:R-:W-:Y:S01]  /*8980*/  FSEL R159, R19, -INF , !P6 ;  /* 0xff800000139f7808 */ /* 0x000fe20007000000 */
[----:B------:R-:W-:Y:S06]  /*8990*/  @!P2 BRA `(.L_x_1980) ;  /* 0x000000080034a947 */ /* 0x000fec0003800000 */
        /* <DEDUP_REMOVED lines=24> */
[----:B------:R-:W-:-:S06]  /*8b20*/  IMAD R16, R15, R13, R16 ;  /* 0x0000000d0f107224 */ /* 0x000fcc00078e0210 */
[----:B------:R-:W-:Y:S01]  /*8b30*/  @!P2 VIADD R19, R19, 0x1 ;  /* 0x000000011313a836 */ /* 0x000fe20000000000 */
[-C--:B------:R-:W-:Y:S02]  /*8b40*/  @!P2 IADD3 R12, PT, PT, R12, -R15.reuse, RZ ;  /* 0x8000000f0c0ca210 */ /* 0x080fe40007ffe0ff */
[----:B------:R-:W-:Y:S02]  /*8b50*/  ISETP.GT.U32.AND P2, PT, R15, R16, PT ;  /* 0x000000100f00720c */ /* 0x000fe40003f44070 */
[----:B------:R-:W-:Y:S02]  /*8b60*/  ISETP.GE.U32.AND P6, PT, R12, R15, PT ;  /* 0x0000000f0c00720c */ /* 0x000fe40003fc6070 */
[----:B------:R-:W-:-:S09]  /*8b70*/  LOP3.LUT R12, RZ, R14, RZ, 0x33, !PT ;  /* 0x0000000eff0c7212 */ /* 0x000fd200078e33ff */
        /* <DEDUP_REMOVED lines=8> */
[----:B------:R-:W-:Y:S02]  /*8c00*/  ISETP.GE.AND P6, PT, R191, RZ, PT ;  /* 0x000000ffbf00720c */ /* 0x000fe40003fc6270 */
[----:B------:R-:W-:-:S11]  /*8c10*/  SEL R13, R12, R19, !P2 ;  /* 0x000000130c0d7207 */ /* 0x000fd60005000000 */
[----:B------:R-:W-:-:S04]  /*8c20*/  @!P6 IADD3 R18, PT, PT, -R18, RZ, RZ ;  /* 0x000000ff1212e210 */ /* 0x000fc80007ffe1ff */
[----:B------:R-:W-:Y:S01]  /*8c30*/  SEL R16, R12, R18, !P2 ;  /* 0x000000120c107207 */ /* 0x000fe20005000000 */
[----:B------:R-:W-:-:S04]  /*8c40*/  IMAD.WIDE R18, R13, 0x4, R210 ;  /* 0x000000040d127825 */ /* 0x000fc800078e02d2 */
[----:B------:R-:W-:Y:S01]  /*8c50*/  IMAD.WIDE R20, R16, 0x4, R210 ;  /* 0x0000000410147825 */ /* 0x000fe200078e02d2 */
        /* <DEDUP_REMOVED lines=12> */
[----:B------:R-:W-:-:S04]  /*8d20*/  IMAD R13, R13, UR6, RZ ;  /* 0x000000060d0d7c24 */ /* 0x000fc8000f8e02ff */
[----:B------:R-:W-:Y:S01]  /*8d30*/  IMAD R13, R12, UR7, R13 ;  /* 0x000000070c0d7c24 */ /* 0x000fe2000f8e020d */
[----:B------:R-:W-:-:S04]  /*8d40*/  LEA R202, P2, R16, R202, 0x1 ;  /* 0x000000ca10ca7211 */ /* 0x000fc800078408ff */
[----:B------:R-:W-:-:S04]  /*8d50*/  IADD3 R13, PT, PT, R17, R13, RZ ;  /* 0x0000000d110d7210 */ /* 0x000fc80007ffe0ff */
[----:B------:R-:W-:Y:S01]  /*8d60*/  LEA.HI.X R201, R16, R201, R13, 0x1, P2 ;  /* 0x000000c910c97211 */ /* 0x000fe200010f0c0d */
[----:B------:R-:W-:Y:S06]  /*8d70*/  BRA `(.L_x_1982) ;  /* 0x00000000001c7947 */ /* 0x000fec0003800000 */
.L_x_1981:
[----:B------:R-:W-:Y:S01]  /*8d80*/  UMOV UR4, URZ ;  /* 0x000000ff00047c82 */ /* 0x000fe20008000000 */
[----:B------:R-:W-:Y:S01]  /*8d90*/  IMAD.SHL.U32 R12, R2, 0x40, RZ ;  /* 0x00000040020c7824 */ /* 0x000fe200078e00ff */
[----:B------:R-:W-:-:S05]  /*8da0*/  IADD3 R13, P2, PT, RZ, -UR4, RZ ;  /* 0x80000004ff0d7c10 */ /* 0x000fca000ff5e0ff */
[----:B------:R-:W-:-:S05]  /*8db0*/  IMAD.X R12, RZ, RZ, ~R12, P2 ;  /* 0x000000ffff0c7224 */ /* 0x000fca00010e0e0c */
[----:B------:R-:W-:-:S04]  /*8dc0*/  SHF.R.S64 R13, R13, 0x1f, R12 ;  /* 0x0000001f0d0d7819 */ /* 0x000fc8000000100c */
[----:B------:R-:W-:-:S04]  /*8dd0*/  IADD3 R202, P2, PT, R13, R202, RZ ;  /* 0x000000ca0dca7210 */ /* 0x000fc80007f5e0ff */
[----:B------:R-:W-:-:S09]  /*8de0*/  LEA.HI.X.SX32 R201, R12, R201, 0x1, P2 ;  /* 0x000000c90cc97211 */ /* 0x000fd200010f0eff */
.L_x_1982:
        /* <DEDUP_REMOVED lines=72> */
.L_x_1980:
        /* <DEDUP_REMOVED lines=23> */
[----:B------:R-:W-:Y:S01]  /*93e0*/  IADD3 R213, PT, PT, R134, -0x3, RZ ;  /* 0xfffffffd86d57810 */ /* 0x000fe20007ffe0ff */
[----:B------:R-:W-:Y:S01]  /*93f0*/  LDSM.16.MT88.4 R28, [R157] ;  /* 0x000000009d1c783b */ /* 0x000fe20000004200 */
[C---:B------:R-:W-:Y:S02]  /*9400*/  IADD3 R160, PT, PT, R156.reuse, R189, RZ ;  /* 0x000000bd9ca07210 */ /* 0x040fe40007ffe0ff */
[----:B------:R-:W-:-:S03]  /*9410*/  IADD3 R156, PT, PT, R156, R157, RZ ;  /* 0x0000009d9c9c7210 */ /* 0x000fc60007ffe0ff */
[----:B------:R-:W-:Y:S01]  /*9420*/  LDSM.16.MT88.4 R20, [R160+0xc000] ;  /* 0x00c00000a014783b */ /* 0x000fe20000004200 */
[----:B--2---:R-:W-:Y:S02]  /*9430*/  FMNMX.FTZ R13, R12, R13, !PT ;  /* 0x0000000d0c0d7209 */ /* 0x004fe40007810000 */
[----:B---3--:R-:W-:-:S03]  /*9440*/  FMNMX.FTZ R3, R2, R3, !PT ;  /* 0x0000000302037209 */ /* 0x008fc60007810000 */
[----:B------:R-:W2:Y:S04]  /*9450*/  SHFL.BFLY PT, R152, R13, 0x1, 0x1f ;  /* 0x0c201f000d987f89 */ /* 0x000ea800000e0000 */
[----:B------:R-:W3:Y:S01]  /*9460*/  SHFL.BFLY PT, R150, R3, 0x1, 0x1f ;  /* 0x0c201f0003967f89 */ /* 0x000ee200000e0000 */
[----:B--2---:R-:W-:-:S03]  /*9470*/  FMNMX.FTZ R152, R13, R152, !PT ;  /* 0x000000980d987209 */ /* 0x004fc60007810000 */
[----:B------:R-:W-:Y:S01]  /*9480*/  LDSM.16.MT88.4 R12, [R189+0xc000] ;  /* 0x00c00000bd0c783b */ /* 0x000fe20000004200 */
[----:B---3--:R-:W-:Y:S01]  /*9490*/  FMNMX.FTZ R150, R3, R150, !PT ;  /* 0x0000009603967209 */ /* 0x008fe20007810000 */
[C---:B-1----:R-:W-:Y:S01]  /*94a0*/  FMUL.FTZ R167, R152.reuse, UR4 ;  /* 0x0000000498a77c20 */ /* 0x042fe20008410000 */
[----:B------:R-:W-:Y:S02]  /*94b0*/  FSETP.NEU.FTZ.AND P3, PT, R152, -INF , PT ;  /* 0xff8000009800780b */ /* 0x000fe40003f7d000 */
[C---:B------:R-:W-:Y:S01]  /*94c0*/  FSETP.NEU.FTZ.AND P2, PT, R150.reuse, -INF , PT ;  /* 0xff8000009600780b */ /* 0x040fe20003f5d000 */
[----:B------:R-:W-:Y:S01]  /*94d0*/  FMUL.FTZ R158, R150, UR4 ;  /* 0x00000004969e7c20 */ /* 0x000fe20008410000 */
[----:B------:R-:W-:-:S04]  /*94e0*/  FSEL R167, R167, RZ, P3 ;  /* 0x000000ffa7a77208 */ /* 0x000fc80001800000 */
[----:B------:R-:W-:Y:S01]  /*94f0*/  FSEL R158, R158, RZ, P2 ;  /* 0x000000ff9e9e7208 */ /* 0x000fe20001000000 */
[--C-:B------:R-:W-:Y:S01]  /*9500*/  FFMA.FTZ R153, R4, UR4, -R167.reuse ;  /* 0x0000000404997c23 */ /* 0x100fe200080108a7 */
[----:B------:R-:W-:Y:S01]  /*9510*/  FSEL R4, R152, RZ, P3 ;  /* 0x000000ff98047208 */ /* 0x000fe20001800000 */
[--C-:B------:R-:W-:Y:S01]  /*9520*/  FFMA.FTZ R149, R6, UR4, -R167.reuse ;  /* 0x0000000406957c23 */ /* 0x100fe200080108a7 */
[--C-:B------:R-:W-:Y:S01]  /*9530*/  FFMA.FTZ R148, R8, UR4, -R167.reuse ;  /* 0x0000000408947c23 */ /* 0x100fe200080108a7 */
[----:B------:R-:W-:Y:S01]  /*9540*/  FFMA.FTZ R154, R5, UR4, -R158 ;  /* 0x00000004059a7c23 */ /* 0x000fe2000801089e */
[----:B------:R-:W-:Y:S01]  /*9550*/  FSEL R5, R150, RZ, P2 ;  /* 0x000000ff96057208 */ /* 0x000fe20001000000 */
[----:B------:R-:W-:Y:S01]  /*9560*/  FADD.FTZ R4, R133, -R4 ;  /* 0x8000000485047221 */ /* 0x000fe20000010000 */
[----:B------:R-:W-:Y:S01]  /*9570*/  FFMA.FTZ R135, R10, UR4, -R167 ;  /* 0x000000040a877c23 */ /* 0x000fe200080108a7 */
[--C-:B------:R-:W-:Y:S01]  /*9580*/  FFMA.FTZ R3, R7, UR4, -R158.reuse ;  /* 0x0000000407037c23 */ /* 0x100fe2000801089e */
[--C-:B------:R-:W-:Y:S01]  /*9590*/  FFMA.FTZ R2, R9, UR4, -R158.reuse ;  /* 0x0000000409027c23 */ /* 0x100fe2000801089e */
[----:B------:R-:W-:Y:S01]  /*95a0*/  FADD.FTZ R5, R132, -R5 ;  /* 0x8000000584057221 */ /* 0x000fe20000010000 */
[----:B------:R-:W-:Y:S01]  /*95b0*/  FMUL.FTZ R155, R4, UR4 ;  /* 0x00000004049b7c20 */ /* 0x000fe20008410000 */
[--C-:B------:R-:W-:Y:S01]  /*95c0*/  FFMA.FTZ R133, R11, UR4, -R158.reuse ;  /* 0x000000040b857c23 */ /* 0x100fe2000801089e */
[----:B------:R-:W-:Y:S01]  /*95d0*/  MUFU.EX2 R153, R153 ;  /* 0x0000009900997308 */ /* 0x000fe20000000800 */
[----:B------:R-:W-:Y:S01]  /*95e0*/  FMUL.FTZ R132, R5, UR4 ;  /* 0x0000000405847c20 */ /* 0x000fe20008410000 */
        /* <DEDUP_REMOVED lines=18> */
[--C-:B------:R-:W-:Y:S01]  /*9710*/  FFMA.FTZ R179, R179, UR4, -R158.reuse ;  /* 0x00000004b3b37c23 */ /* 0x100fe2000801089e */
[--C-:B------:R-:W-:Y:S01]  /*9720*/  FFMA.FTZ R184, R177, UR4, -R158.reuse ;  /* 0x00000004b1b87c23 */ /* 0x100fe2000801089e */
[----:B------:R-:W-:Y:S01]  /*9730*/  LDSM.16.MT88.4 R140, [R189+0xd000] ;  /* 0x00d00000bd8c783b */ /* 0x000fe20000004200 */
[--C-:B------:R-:W-:Y:S01]  /*9740*/  FFMA.FTZ R177, R168, UR4, -R167.reuse ;  /* 0x00000004a8b17c23 */ /* 0x100fe200080108a7 */
[----:B------:R-:W3:Y:S01]  /*9750*/  MUFU.EX2 R149, R149 ;  /* 0x0000009500957308 */ /* 0x000ee20000000800 */
[-C--:B-1----:R-:W-:Y:S01]  /*9760*/  FMUL.FTZ R32, R104, R155.reuse ;  /* 0x0000009b68207220 */ /* 0x082fe20000410000 */
[-C--:B------:R-:W-:Y:S01]  /*9770*/  FMUL.FTZ R33, R105, R155.reuse ;  /* 0x0000009b69217220 */ /* 0x080fe20000410000 */
[-C--:B------:R-:W-:Y:S01]  /*9780*/  FMUL.FTZ R24, R112, R155.reuse ;  /* 0x0000009b70187220 */ /* 0x080fe20000410000 */
[-C--:B------:R-:W-:Y:S01]  /*9790*/  FMUL.FTZ R25, R113, R155.reuse ;  /* 0x0000009b71197220 */ /* 0x080fe20000410000 */
[-C--:B------:R-:W-:Y:S01]  /*97a0*/  FMUL.FTZ R108, R108, R155.reuse ;  /* 0x0000009b6c6c7220 */ /* 0x080fe20000410000 */
[-C--:B------:R-:W-:Y:S01]  /*97b0*/  FMUL.FTZ R109, R109, R155.reuse ;  /* 0x0000009b6d6d7220 */ /* 0x080fe20000410000 */
[----:B------:R-:W-:Y:S01]  /*97c0*/  FMUL.FTZ R44, R44, R155 ;  /* 0x0000009b2c2c7220 */ /* 0x000fe20000410000 */
[----:B------:R-:W-:Y:S01]  /*97d0*/  MUFU.EX2 R148, R148 ;  /* 0x0000009400947308 */ /* 0x000fe20000000800 */
[-C--:B--2---:R-:W-:Y:S01]  /*97e0*/  FMUL.FTZ R34, R106, R132.reuse ;  /* 0x000000846a227220 */ /* 0x084fe20000410000 */
[-C--:B------:R-:W-:Y:S01]  /*97f0*/  FMUL.FTZ R35, R107, R132.reuse ;  /* 0x000000846b237220 */ /* 0x080fe20000410000 */
[-C--:B------:R-:W-:Y:S01]  /*9800*/  FMUL.FTZ R26, R114, R132.reuse ;  /* 0x00000084721a7220 */ /* 0x080fe20000410000 */
[-C--:B------:R-:W-:Y:S01]  /*9810*/  FMUL.FTZ R27, R115, R132.reuse ;  /* 0x00000084731b7220 */ /* 0x080fe20000410000 */
[----:B------:R-:W1:Y:S01]  /*9820*/  LDSM.16.MT88.4 R104, [R160+0xe000] ;  /* 0x00e00000a068783b */ /* 0x000e620000004200 */
[-C--:B------:R-:W-:Y:S01]  /*9830*/  FMUL.FTZ R110, R110, R132.reuse ;  /* 0x000000846e6e7220 */ /* 0x080fe20000410000 */
[-C--:B------:R-:W-:Y:S01]  /*9840*/  FMUL.FTZ R111, R111, R132.reuse ;  /* 0x000000846f6f7220 */ /* 0x080fe20000410000 */
[----:B------:R-:W2:Y:S01]  /*9850*/  MUFU.EX2 R135, R135 ;  /* 0x0000008700877308 */ /* 0x000ea20000000800 */
[----:B---3--:R-:W-:Y:S01]  /*9860*/  F2FP.F16.F32.PACK_AB R4, R149, R153 ;  /* 0x000000999504723e */ /* 0x008fe200000000ff */
[----:B------:R-:W3:Y:S01]  /*9870*/  LDSM.16.MT88.4 R112, [R157+0x2000] ;  /* 0x002000009d70783b */ /* 0x000ee20000004200 */
        /* <DEDUP_REMOVED lines=13> */
[----:B------:R-:W4:Y:S01]  /*9950*/  MUFU.EX2 R3, R3 ;  /* 0x0000000300037308 */ /* 0x000f220000000800 */
[----:B--2---:R-:W-:Y:S01]  /*9960*/  F2FP.F16.F32.PACK_AB R6, R135, R148 ;  /* 0x000000948706723e */ /* 0x004fe200000000ff */
        /* <DEDUP_REMOVED lines=11> */
[----:B------:R-:W-:Y:S01]  /*9a20*/  FMUL.FTZ R67, R67, R132 ;  /* 0x0000008443437220 */ /* 0x000fe20000410000 */
[-C--:B------:R-:W-:Y:S01]  /*9a30*/  FMUL.FTZ R16, R120, R155.reuse ;  /* 0x0000009b78107220 */ /* 0x080fe20000410000 */
[-C--:B------:R-:W-:Y:S01]  /*9a40*/  FMUL.FTZ R17, R121, R155.reuse ;  /* 0x0000009b79117220 */ /* 0x080fe20000410000 */
[----:B------:R-:W2:Y:S01]  /*9a50*/  MUFU.EX2 R133, R133 ;  /* 0x0000008500857308 */ /* 0x000ea20000000800 */
[----:B----4-:R-:W-:Y:S01]  /*9a60*/  F2FP.F16.F32.PACK_AB R5, R3, R154 ;  /* 0x0000009a0305723e */ /* 0x010fe200000000ff */
        /* <DEDUP_REMOVED lines=15> */
[----:B--2---:R-:W-:Y:S01]  /*9b60*/  F2FP.F16.F32.PACK_AB R7, R133, R2 ;  /* 0x000000028507723e */ /* 0x004fe200000000ff */
        /* <DEDUP_REMOVED lines=62> */
[C---:B--2---:R-:W-:Y:S01]  /*9f50*/  HMMA.16816.F32 R60, R4.reuse, R108, R60 ;  /* 0x0000006c043c723c */ /* 0x044fe2000000183c */
[--C-:B------:R-:W-:Y:S01]  /*9f60*/  FFMA.FTZ R170, R170, UR4, -R167.reuse ;  /* 0x00000004aaaa7c23 */ /* 0x100fe200080108a7 */
[--C-:B------:R-:W-:Y:S01]  /*9f70*/  FFMA.FTZ R165, R165, UR4, -R167.reuse ;  /* 0x00000004a5a57c23 */ /* 0x100fe200080108a7 */
[----:B------:R-:W-:Y:S01]  /*9f80*/  FFMA.FTZ R162, R162, UR4, -R167 ;  /* 0x00000004a2a27c23 */ /* 0x000fe200080108a7 */
[----:B------:R-:W-:Y:S01]  /*9f90*/  MUFU.EX2 R173, R173 ;  /* 0x000000ad00ad7308 */ /* 0x000fe20000000800 */
[----:B------:R-:W-:Y:S01]  /*9fa0*/  FFMA.FTZ R158, R159, UR4, -R158 ;  /* 0x000000049f9e7c23 */ /* 0x000fe2000801089e */
[----:B------:R-:W-:Y:S01]  /*9fb0*/  FFMA.FTZ R216, R216, R155, R153 ;  /* 0x0000009bd8d87223 */ /* 0x000fe20000010099 */
[----:B------:R-:W-:Y:S01]  /*9fc0*/  FFMA.FTZ R132, R215, R132, R154 ;  /* 0x00000084d7847223 */ /* 0x000fe2000001009a */
[C---:B------:R-:W-:Y:S01]  /*9fd0*/  HMMA.16816.F32 R64, R4.reuse, R110, R64 ;  /* 0x0000006e0440723c */ /* 0x040fe20000001840 */
[----:B------:R-:W2:Y:S01]  /*9fe0*/  LDSM.16.MT88.4 R108, [R157+0x4000] ;  /* 0x004000009d6c783b */ /* 0x000ea20000004200 */
[----:B------:R-:W-:Y:S01]  /*9ff0*/  FADD.FTZ R149, R149, R216 ;  /* 0x000000d895957221 */ /* 0x000fe20000010000 */
[----:B------:R-:W-:Y:S01]  /*a000*/  FADD.FTZ R3, R3, R132 ;  /* 0x0000008403037221 */ /* 0x000fe20000010000 */
[----:B------:R-:W5:Y:S01]  /*a010*/  MUFU.EX2 R174, R174 ;  /* 0x000000ae00ae7308 */ /* 0x000f620000000800 */
[----:B------:R-:W-:Y:S01]  /*a020*/  MOV R132, R150 ;  /* 0x0000009600847202 */ /* 0x000fe20000000f00 */
[----:B------:R-:W-:Y:S01]  /*a030*/  FADD.FTZ R148, R148, R149 ;  /* 0x0000009594947221 */ /* 0x000fe20000010000 */
[----:B------:R-:W-:Y:S01]  /*a040*/  FADD.FTZ R2, R2, R3 ;  /* 0x0000000302027221 */ /* 0x000fe20000010000 */
[----:B------:R-:W-:Y:S01]  /*a050*/  HMMA.16816.F32 R20, R4, R22, R116 ;  /* 0x000000160414723c */ /* 0x000fe20000001874 */
[----:B------:R-:W3:Y:S01]  /*a060*/  LDSM.16.MT88.4 R116, [R189+0xe000] ;  /* 0x00e00000bd74783b */ /* 0x000ee20000004200 */
[----:B------:R-:W-:Y:S01]  /*a070*/  FADD.FTZ R135, R135, R148 ;  /* 0x0000009487877221 */ /* 0x000fe20000010000 */
[----:B------:R-:W-:Y:S01]  /*a080*/  FADD.FTZ R2, R133, R2 ;  /* 0x0000000285027221 */ /* 0x000fe20000010000 */
[----:B------:R-:W-:Y:S01]  /*a090*/  MUFU.EX2 R176, R176 ;  /* 0x000000b000b07308 */ /* 0x000fe20000000800 */
[----:B------:R-:W-:-:S03]  /*a0a0*/  MOV R133, R152 ;  /* 0x0000009800857202 */ /* 0x000fc60000000f00 */
[C---:B-1----:R-:W-:Y:S04]  /*a0b0*/  HMMA.16816.F32 R68, R4.reuse, R104, R68 ;  /* 0x000000680444723c */ /* 0x042fe80000001844 */
[----:B------:R-:W1:Y:S04]  /*a0c0*/  MUFU.EX2 R175, R175 ;  /* 0x000000af00af7308 */ /* 0x000e680000000800 */
[C---:B------:R-:W-:Y:S01]  /*a0d0*/  HMMA.16816.F32 R72, R4.reuse, R106, R72 ;  /* 0x0000006a0448723c */ /* 0x040fe20000001848 */
[----:B------:R-:W5:Y:S03]  /*a0e0*/  LDSM.16.MT88.4 R104, [R156+0x4000] ;  /* 0x004000009c68783b */ /* 0x000f660000004200 */
[----:B------:R-:W-:Y:S04]  /*a0f0*/  MUFU.EX2 R180, R180 ;  /* 0x000000b400b47308 */ /* 0x000fe80000000800 */
[C---:B------:R-:W-:Y:S04]  /*a100*/  HMMA.16816.F32 R32, R4.reuse, R120, R32 ;  /* 0x000000780420723c */ /* 0x040fe80000001820 */
[----:B------:R-:W1:Y:S04]  /*a110*/  MUFU.EX2 R181, R181 ;  /* 0x000000b500b57308 */ /* 0x000e680000000800 */
        /* <DEDUP_REMOVED lines=8> */
[C---:B--2---:R-:W-:Y:S04]  /*a1a0*/  HMMA.16816.F32 R84, R4.reuse, R108, R84 ;  /* 0x0000006c0454723c */ /* 0x044fe80000001854 */
[----:B------:R-:W2:Y:S04]  /*a1b0*/  MUFU.EX2 R191, R191 ;  /* 0x000000bf00bf7308 */ /* 0x000ea80000000800 */
[C---:B------:R-:W-:Y:S01]  /*a1c0*/  HMMA.16816.F32 R88, R4.reuse, R110, R88 ;  /* 0x0000006e0458723c */ /* 0x040fe20000001858 */
[----:B------:R-:W2:Y:S03]  /*a1d0*/  LDSM.16.MT88.4 R108, [R157+0x2800] ;  /* 0x002800009d6c783b */ /* 0x000ea60000004200 */
        /* <DEDUP_REMOVED lines=20> */
[----:B-1----:R-:W-:Y:S01]  /*a320*/  F2FP.F16.F32.PACK_AB R99, R175, R176 ;  /* 0x000000b0af63723e */ /* 0x002fe200000000ff */
[----:B------:R-:W-:-:S02]  /*a330*/  FADD.FTZ R173, R173, R2 ;  /* 0x00000002adad7221 */ /* 0x000fc40000010000 */
[----:B------:R-:W-:Y:S02]  /*a340*/  FADD.FTZ R166, R169, R166 ;  /* 0x000000a6a9a67221 */ /* 0x000fe40000010000 */
[----:B------:R-:W1:Y:S01]  /*a350*/  MUFU.EX2 R168, R168 ;  /* 0x000000a800a87308 */ /* 0x000e620000000800 */
        /* <DEDUP_REMOVED lines=9> */
[----:B------:R-:W1:Y:S02]  /*a3f0*/  MUFU.EX2 R158, R158 ;  /* 0x0000009e009e7308 */ /* 0x000e640000000800 */
[C---:B------:R-:W-:Y:S08]  /*a400*/  HMMA.16816.F32 R36, R96.reuse, R120, R36 ;  /* 0x000000786024723c */ /* 0x040ff00000001824 */
        /* <DEDUP_REMOVED lines=23> */
[C---:B-1----:R-:W-:Y:S08]  /*a580*/  HMMA.16816.F32 R76, R96.reuse, R120, R76 ;  /* 0x00000078604c723c */ /* 0x042ff0000000184c */
[C---:B------:R-:W-:Y:S01]  /*a590*/  HMMA.16816.F32 R80, R96.reuse, R122, R80 ;  /* 0x0000007a6050723c */ /* 0x040fe20000001850 */
[----:B------:R-:W1:Y:S07]  /*a5a0*/  LDSM.16.MT88.4 R120, [R157+0x3000] ;  /* 0x003000009d78783b */ /* 0x000e6e0000004200 */
[C---:B------:R-:W-:Y:S08]  /*a5b0*/  HMMA.16816.F32 R84, R96.reuse, R144, R84 ;  /* 0x000000906054723c */ /* 0x040ff00000001854 */
[C---:B------:R-:W-:Y:S01]  /*a5c0*/  HMMA.16816.F32 R88, R96.reuse, R146, R88 ;  /* 0x000000926058723c */ /* 0x040fe20000001858 */
[----:B------:R-:W-:Y:S07]  /*a5d0*/  LDSM.16.MT88.4 R144, [R160+0xf800] ;  /* 0x00f80000a090783b */ /* 0x000fee0000004200 */
[C---:B--2---:R-:W-:Y:S08]  /*a5e0*/  HMMA.16816.F32 R92, R96.reuse, R108, R92 ;  /* 0x0000006c605c723c */ /* 0x044ff0000000185c */
        /* <DEDUP_REMOVED lines=16> */
[----:B------:R-:W2:Y:S07]  /*a6f0*/  LDSM.16.MT88.4 R116, [R160+0x11000] ;  /* 0x01100000a074783b */ /* 0x000eae0000004200 */
[C---:B-----5:R-:W-:Y:S08]  /*a700*/  HMMA.16816.F32 R44, R96.reuse, R104, R44 ;  /* 0x00000068602c723c */ /* 0x060ff0000000182c */
[C---:B------:R-:W-:Y:S01]  /*a710*/  HMMA.16816.F32 R48, R96.reuse, R106, R48 ;  /* 0x0000006a6030723c */ /* 0x040fe20000001830 */
[----:B------:R-:W3:Y:S07]  /*a720*/  LDSM.16.MT88.4 R104, [R157+0x5000] ;  /* 0x005000009d68783b */ /* 0x000eee0000004200 */
[C---:B-1----:R-:W-:Y:S08]  /*a730*/  HMMA.16816.F32 R52, R96.reuse, R120, R52 ;  /* 0x000000786034723c */ /* 0x042ff00000001834 */
[C---:B------:R-:W-:Y:S01]  /*a740*/  HMMA.16816.F32 R56, R96.reuse, R122, R56 ;  /* 0x0000007a6038723c */ /* 0x040fe20000001838 */
[----:B------:R-:W1:Y:S07]  /*a750*/  LDSM.16.MT88.4 R120, [R156+0x5000] ;  /* 0x005000009c78783b */ /* 0x000e6e0000004200 */
[C---:B------:R-:W-:Y:S08]  /*a760*/  HMMA.16816.F32 R24, R96.reuse, R128, R24 ;  /* 0x000000806018723c */ /* 0x040ff00000001818 */
[C---:B------:R-:W-:Y:S01]  /*a770*/  HMMA.16816.F32 R28, R96.reuse, R130, R28 ;  /* 0x00000082601c723c */ /* 0x040fe2000000181c */
[----:B------:R-:W-:Y:S07]  /*a780*/  LDSM.16.MT88.4 R128, [R157+0x3800] ;  /* 0x003800009d80783b */ /* 0x000fee0000004200 */
[C---:B--2---:R-:W-:Y:S08]  /*a790*/  HMMA.16816.F32 R76, R96.reuse, R116, R76 ;  /* 0x00000074604c723c */ /* 0x044ff0000000184c */
[C---:B------:R-:W-:Y:S01]  /*a7a0*/  HMMA.16816.F32 R80, R96.reuse, R118, R80 ;  /* 0x000000766050723c */ /* 0x040fe20000001850 */
[----:B------:R-:W2:Y:S07]  /*a7b0*/  LDSM.16.MT88.4 R116, [R160+0xd800] ;  /* 0x00d80000a074783b */ /* 0x000eae0000004200 */
        /* <DEDUP_REMOVED lines=30> */
[----:B--2---:R-:W-:Y:S01]  /*a9a0*/  HMMA.16816.F32 R120, R96, R116, R16 ;  /* 0x000000746078723c */ /* 0x004fe20000001810 */
        /* <DEDUP_REMOVED lines=29> */
.L_x_1977:
        /* <DEDUP_REMOVED lines=21> */
[----:B------:R-:W4:Y:S01]  /*acd0*/  LDCU UR4, c[0x0][0x45c] ;  /* 0x00008b80ff0477ac */ /* 0x000f220008000800 */
[----:B------:R-:W2:Y:S01]  /*ace0*/  LDCU.64 UR6, c[0x0][0x3a0] ;  /* 0x00007400ff0677ac */ /* 0x000ea20008000a00 */
[----:B------:R-:W2:Y:S01]  /*acf0*/  LDCU.64 UR8, c[0x0][0x3a8] ;  /* 0x00007500ff0877ac */ /* 0x000ea20008000a00 */
[----:B-1----:R-:W-:-:S12]  /*ad00*/  ULEA UR5, UR5, UR12, 0x18 ;  /* 0x0000000c05057291 */ /* 0x002fd8000f8ec0ff */
.L_x_1987:
        /* <DEDUP_REMOVED lines=97> */
.L_x_1984:
        /* <DEDUP_REMOVED lines=90> */
[----:B------:R-:W2:Y:S05]  /*b8c0*/  LDSM.16.M88.4 R156, [R198+UR5+0x7800] ;  /* 0x00780005c69c783b */ /* 0x000eaa0008000200 */
[----:B------:R-:W-:Y:S05]  /*b8d0*/  LDSM.16.M88.4 R160, [R197] ;  /* 0x00000000c5a0783b */ /* 0x000fea0000000200 */
[----:B------:R-:W2:Y:S05]  /*b8e0*/  LDSM.16.M88.4 R164, [R195+0x6000] ;  /* 0x00600000c3a4783b */ /* 0x000eaa0000000200 */
[----:B------:R-:W2:Y:S05]  /*b8f0*/  LDSM.16.M88.4 R168, [R195+0x6800] ;  /* 0x00680000c3a8783b */ /* 0x000eaa0000000200 */
[----:B------:R-:W2:Y:S01]  /*b900*/  LDSM.16.M88.4 R172, [R195+0x7000] ;  /* 0x00700000c3ac783b */ /* 0x000ea20000000200 */
[C---:B-----5:R-:W-:Y:S04]  /*b910*/  HMMA.16816.F32 R4, R140.reuse, R144, RZ ;  /* 0x000000908c04723c */ /* 0x060fe800000018ff */
[----:B------:R-:W-:Y:S04]  /*b920*/  LDSM.16.M88.4 R176, [R196] ;  /* 0x00000000c4b0783b */ /* 0x000fe80000000200 */
[C---:B------:R-:W-:Y:S01]  /*b930*/  HMMA.16816.F32 R8, R140.reuse, R146, RZ ;  /* 0x000000928c08723c */ /* 0x040fe200000018ff */
[----:B------:R-:W5:Y:S05]  /*b940*/  LDSM.16.M88.4 R144, [R195+0x7800] ;  /* 0x00780000c390783b */ /* 0x000f6a0000000200 */
[----:B------:R-:W5:Y:S02]  /*b950*/  LDSM.16.M88.4 R180, [R194+0x6000] ;  /* 0x00600000c2b4783b */ /* 0x000f640000000200 */
[C---:B---3--:R-:W-:Y:S03]  /*b960*/  HMMA.16816.F32 R12, R140.reuse, R148, RZ ;  /* 0x000000948c0c723c */ /* 0x048fe600000018ff */
[----:B-1----:R-:W-:Y:S05]  /*b970*/  LDSM.16.M88.4 R132, [R192+0x6800] ;  /* 0x00680000c084783b */ /* 0x002fea0000000200 */
[C---:B------:R-:W-:Y:S01]  /*b980*/  HMMA.16816.F32 R16, R140.reuse, R150, RZ ;  /* 0x000000968c10723c */ /* 0x040fe200000018ff */
[----:B------:R-:W-:Y:S05]  /*b990*/  LDSM.16.M88.4 R148, [R194+0x7000] ;  /* 0x00700000c294783b */ /* 0x000fea0000000200 */
[----:B------:R-:W-:Y:S02]  /*b9a0*/  LDSM.16.M88.4 R136, [R192+0x7000] ;  /* 0x00700000c088783b */ /* 0x000fe40000000200 */
        /* <DEDUP_REMOVED lines=12> */
[----:B------:R-:W-:Y:S07]  /*ba70*/  LDSM.16.M88.4 R168, [R198+UR5+0x8000] ;  /* 0x00800005c6a8783b */ /* 0x000fee0008000200 */
[C---:B------:R-:W-:Y:S08]  /*ba80*/  HMMA.16816.F32 R20, R160.reuse, R172, R20 ;  /* 0x000000aca014723c */ /* 0x040ff00000001814 */
[C---:B------:R-:W-:Y:S01]  /*ba90*/  HMMA.16816.F32 R24, R160.reuse, R174, R24 ;  /* 0x000000aea018723c */ /* 0x040fe20000001818 */
[----:B------:R-:W-:Y:S07]  /*baa0*/  LDSM.16.M88.4 R172, [R197+0x2000] ;  /* 0x00200000c5ac783b */ /* 0x000fee0000000200 */
[C---:B-----5:R-:W-:Y:S08]  /*bab0*/  HMMA.16816.F32 R28, R160.reuse, R144, R28 ;  /* 0x00000090a01c723c */ /* 0x060ff0000000181c */
[----:B------:R-:W-:Y:S01]  /*bac0*/  HMMA.16816.F32 R32, R160, R146, R32 ;  /* 0x00000092a020723c */ /* 0x000fe20000001820 */
[----:B------:R-:W3:Y:S05]  /*bad0*/  LDSM.16.M88.4 R144, [R192+0x7800] ;  /* 0x00780000c090783b */ /* 0x000eea0000000200 */
[----:B------:R-:W4:Y:S02]  /*bae0*/  LDSM.16.M88.4 R160, [R200+0x2000] ;  /* 0x00200000c8a0783b */ /* 0x000f240000000200 */
[C---:B------:R-:W-:Y:S08]  /*baf0*/  HMMA.16816.F32 R4, R176.reuse, R180, R4 ;  /* 0x000000b4b004723c */ /* 0x040ff00000001804 */
[C---:B------:R-:W-:Y:S08]  /*bb00*/  HMMA.16816.F32 R8, R176.reuse, R182, R8 ;  /* 0x000000b6b008723c */ /* 0x040ff00000001808 */
        /* <DEDUP_REMOVED lines=18> */
[----:B------:R-:W2:Y:S07]  /*bc30*/  LDSM.16.M88.4 R136, [R195+0x9000] ;  /* 0x00900000c388783b */ /* 0x000eae0000000200 */
[C---:B---3--:R-:W-:Y:S08]  /*bc40*/  HMMA.16816.F32 R28, R156.reuse, R144, R28 ;  /* 0x000000909c1c723c */ /* 0x048ff0000000181c */
[----:B------:R-:W-:Y:S01]  /*bc50*/  HMMA.16816.F32 R32, R156, R146, R32 ;  /* 0x000000929c20723c */ /* 0x000fe20000001820 */
[----:B------:R-:W3:Y:S05]  /*bc60*/  LDSM.16.M88.4 R144, [R195+0x9800] ;  /* 0x00980000c390783b */ /* 0x000eea0000000200 */
[----:B------:R-:W3:Y:S02]  /*bc70*/  LDSM.16.M88.4 R156, [R196+0x2000] ;  /* 0x00200000c49c783b */ /* 0x000ee40000000200 */
[C---:B----4-:R-:W-:Y:S08]  /*bc80*/  HMMA.16816.F32 R4, R160.reuse, R168, R4 ;  /* 0x000000a8a004723c */ /* 0x050ff00000001804 */
[C---:B------:R-:W-:Y:S01]  /*bc90*/  HMMA.16816.F32 R8, R160.reuse, R170, R8 ;  /* 0x000000aaa008723c */ /* 0x040fe20000001808 */
[----:B------:R-:W-:Y:S07]  /*bca0*/  LDSM.16.M88.4 R168, [R192+0x8000] ;  /* 0x00800000c0a8783b */ /* 0x000fee0000000200 */
[C---:B-1----:R-:W-:Y:S08]  /*bcb0*/  HMMA.16816.F32 R12, R160.reuse, R140, R12 ;  /* 0x0000008ca00c723c */ /* 0x042ff0000000180c */
[C---:B------:R-:W-:Y:S01]  /*bcc0*/  HMMA.16816.F32 R16, R160.reuse, R142, R16 ;  /* 0x0000008ea010723c */ /* 0x040fe20000001810 */
[----:B------:R-:W1:Y:S07]  /*bcd0*/  LDSM.16.M88.4 R140, [R194+0x8800] ;  /* 0x00880000c28c783b */ /* 0x000e6e0000000200 */
[C---:B-----5:R-:W-:Y:S08]  /*bce0*/  HMMA.16816.F32 R20, R160.reuse, R148, R20 ;  /* 0x00000094a014723c */ /* 0x060ff00000001814 */
[C---:B------:R-:W-:Y:S01]  /*bcf0*/  HMMA.16816.F32 R24, R160.reuse, R150, R24 ;  /* 0x00000096a018723c */ /* 0x040fe20000001818 */
[----:B------:R-:W4:Y:S07]  /*bd00*/  LDSM.16.M88.4 R148, [R194+0x9000] ;  /* 0x00900000c294783b */ /* 0x000f2e0000000200 */
        /* <DEDUP_REMOVED lines=16> */
[----:B------:R-:W-:Y:S02]  /*be10*/  LDSM.16.M88.4 R172, [R198+UR5+0xa000] ;  /* 0x00a00005c6ac783b */ /* 0x000fe40008000200 */
[C---:B------:R-:W-:Y:S08]  /*be20*/  HMMA.16816.F32 R4, R156.reuse, R164, R4 ;  /* 0x000000a49c04723c */ /* 0x040ff00000001804 */
[C---:B------:R-:W-:Y:S01]  /*be30*/  HMMA.16816.F32 R8, R156.reuse, R166, R8 ;  /* 0x000000a69c08723c */ /* 0x040fe20000001808 */
[----:B------:R-:W3:Y:S07]  /*be40*/  LDSM.16.M88.4 R164, [R200+0x4000] ;  /* 0x00400000c8a4783b */ /* 0x000eee0000000200 */
[C---:B-1----:R-:W-:Y:S08]  /*be50*/  HMMA.16816.F32 R12, R156.reuse, R140, R12 ;  /* 0x0000008c9c0c723c */ /* 0x042ff0000000180c */
[C---:B------:R-:W-:Y:S01]  /*be60*/  HMMA.16816.F32 R16, R156.reuse, R142, R16 ;  /* 0x0000008e9c10723c */ /* 0x040fe20000001810 */
[----:B------:R-:W1:Y:S07]  /*be70*/  LDSM.16.M88.4 R140, [R198+UR5+0xa800] ;  /* 0x00a80005c68c783b */ /* 0x000e6e0008000200 */
[C---:B----4-:R-:W-:Y:S08]  /*be80*/  HMMA.16816.F32 R20, R156.reuse, R148, R20 ;  /* 0x000000949c14723c */ /* 0x050ff00000001814 */
[C---:B------:R-:W-:Y:S01]  /*be90*/  HMMA.16816.F32 R24, R156.reuse, R150, R24 ;  /* 0x000000969c18723c */ /* 0x040fe20000001818 */
[----:B------:R-:W4:Y:S07]  /*bea0*/  LDSM.16.M88.4 R148, [R198+UR5+0xb000] ;  /* 0x00b00005c694783b */ /* 0x000f2e0008000200 */
[C---:B-----5:R-:W-:Y:S08]  /*beb0*/  HMMA.16816.F32 R28, R156.reuse, R152, R28 ;  /* 0x000000989c1c723c */ /* 0x060ff0000000181c */
        /* <DEDUP_REMOVED lines=15> */
[----:B------:R-:W-:Y:S02]  /*bfb0*/  LDSM.16.M88.4 R160, [R196+0x4000] ;  /* 0x00400000c4a0783b */ /* 0x000fe40000000200 */
[C---:B------:R-:W-:Y:S08]  /*bfc0*/  HMMA.16816.F32 R4, R164.reuse, R172, R4 ;  /* 0x000000aca404723c */ /* 0x040ff00000001804 */
[C---:B------:R-:W-:Y:S01]  /*bfd0*/  HMMA.16816.F32 R8, R164.reuse, R174, R8 ;  /* 0x000000aea408723c */ /* 0x040fe20000001808 */
[----:B------:R-:W3:Y:S07]  /*bfe0*/  LDSM.16.M88.4 R172, [R194+0xa000] ;  /* 0x00a00000c2ac783b */ /* 0x000eee0000000200 */
[C---:B-1----:R-:W-:Y:S08]  /*bff0*/  HMMA.16816.F32 R12, R164.reuse, R140, R12 ;  /* 0x0000008ca40c723c */ /* 0x042ff0000000180c */
[C---:B------:R-:W-:Y:S01]  /*c000*/  HMMA.16816.F32 R16, R164.reuse, R142, R16 ;  /* 0x0000008ea410723c */ /* 0x040fe20000001810 */
[----:B------:R-:W1:Y:S07]  /*c010*/  LDSM.16.M88.4 R140, [R194+0xa800] ;  /* 0x00a80000c28c783b */ /* 0x000e6e0000000200 */
[C---:B----4-:R-:W-:Y:S08]  /*c020*/  HMMA.16816.F32 R20, R164.reuse, R148, R20 ;  /* 0x00000094a414723c */ /* 0x050ff00000001814 */
[C---:B------:R-:W-:Y:S01]  /*c030*/  HMMA.16816.F32 R24, R164.reuse, R150, R24 ;  /* 0x00000096a418723c */ /* 0x040fe20000001818 */
[----:B------:R-:W4:Y:S07]  /*c040*/  LDSM.16.M88.4 R148, [R194+0xb000] ;  /* 0x00b00000c294783b */ /* 0x000f2e0000000200 */
[C---:B-----5:R-:W-:Y:S08]  /*c050*/  HMMA.16816.F32 R28, R164.reuse, R152, R28 ;  /* 0x00000098a41c723c */ /* 0x060ff0000000181c */
        /* <DEDUP_REMOVED lines=8> */
[C---:B------:R-:W-:Y:S08]  /*c0e0*/  HMMA.16816.F32 R20, R156.reuse, R136, R20 ;  /* 0x000000889c14723c */ /* 0x040ff00000001814 */
[C---:B------:R-:W-:Y:S01]  /*c0f0*/  HMMA.16816.F32 R24, R156.reuse, R138, R24 ;  /* 0x0000008a9c18723c */ /* 0x040fe20000001818 */
[----:B------:R-:W2:Y:S07]  /*c100*/  LDSM.16.M88.4 R136, [R192+0xb000] ;  /* 0x00b00000c088783b */ /* 0x000eae0000000200 */
[C---:B---3--:R-:W-:Y:S08]  /*c110*/  HMMA.16816.F32 R28, R156.reuse, R144, R28 ;  /* 0x000000909c1c723c */ /* 0x048ff0000000181c */
[----:B------:R-:W-:Y:S08]  /*c120*/  HMMA.16816.F32 R32, R156, R146, R32 ;  /* 0x000000929c20723c */ /* 0x000ff00000001820 */
[C---:B------:R-:W-:Y:S08]  /*c130*/  HMMA.16816.F32 R4, R160.reuse, R172, R4 ;  /* 0x000000aca004723c */ /* 0x040ff00000001804 */
[C---:B------:R-:W-:Y:S08]  /*c140*/  HMMA.16816.F32 R8, R160.reuse, R174, R8 ;  /* 0x000000aea008723c */ /* 0x040ff00000001808 */
[C---:B-1----:R-:W-:Y:S08]  /*c150*/  HMMA.16816.F32 R12, R160.reuse, R140, R12 ;  /* 0x0000008ca00c723c */ /* 0x042ff0000000180c */
[C---:B------:R-:W-:Y:S08]  /*c160*/  HMMA.16816.F32 R16, R160.reuse, R142, R16 ;  /* 0x0000008ea010723c */ /* 0x040ff00000001810 */
[C---:B----4-:R-:W-:Y:S08]  /*c170*/  HMMA.16816.F32 R20, R160.reuse, R148, R20 ;  /* 0x00000094a014723c */ /* 0x050ff00000001814 */
[C---:B------:R-:W-:Y:S08]  /*c180*/  HMMA.16816.F32 R24, R160.reuse, R150, R24 ;  /* 0x00000096a018723c */ /* 0x040ff00000001818 */
[C---:B-----5:R-:W-:Y:S08]  /*c190*/  HMMA.16816.F32 R28, R160.reuse, R152, R28 ;  /* 0x00000098a01c723c */ /* 0x060ff0000000181c */
        /* <DEDUP_REMOVED lines=9> */
[----:B------:R-:W1:Y:S01]  /*c230*/  MUFU.TANH R205, R205 ;  /* 0x000000cd00cd7308 */ /* 0x000e620000002400 */
[----:B------:R-:W2:Y:S01]  /*c240*/  LDSM.16.M88.4 R132, [R192+0xb800] ;  /* 0x00b80000c084783b */ /* 0x000ea20000000200 */
[----:B------:R-:W-:Y:S04]  /*c250*/  DEPBAR.LE SB0, 0x0 ;  /* 0x000080000000791a */ /* 0x000fe80000000000 */
[----:B------:R-:W-:Y:S01]  /*c260*/  FMUL.FTZ R227, R8, UR11 ;  /* 0x0000000b08e37c20 */ /* 0x000fe20008410000 */
[C---:B------:R-:W-:Y:S03]  /*c270*/  HMMA.16816.F32 R20, R164.reuse, R136, R20 ;  /* 0x00000088a414723c */ /* 0x040fe60000001814 */
[----:B------:R-:W3:Y:S01]  /*c280*/  MUFU.TANH R221, R221 ;  /* 0x000000dd00dd7308 */ /* 0x000ee20000002400 */
[----:B------:R-:W-:Y:S01]  /*c290*/  BAR.SYNC.DEFER_BLOCKING 0x0 ;  /* 0x0000000000007b1d */ /* 0x000fe20000010000 */
[----:B------:R-:W-:Y:S01]  /*c2a0*/  FMUL.FTZ R220, R12, UR11 ;  /* 0x0000000b0cdc7c20 */ /* 0x000fe20008410000 */
[----:B------:R-:W-:Y:S01]  /*c2b0*/  FMUL.FTZ R222, R13, UR11 ;  /* 0x0000000b0dde7c20 */ /* 0x000fe20008410000 */
[----:B------:R-:W-:Y:S01]  /*c2c0*/  FMUL.FTZ R226, R15, UR11 ;  /* 0x0000000b0fe27c20 */ /* 0x000fe20008410000 */
[C---:B------:R-:W-:Y:S05]  /*c2d0*/  HMMA.16816.F32 R24, R164.reuse, R138, R24 ;  /* 0x0000008aa418723c */ /* 0x040fea0000001818 */
[----:B------:R4:W1:Y:S01]  /*c2e0*/  MUFU.TANH R160, R220 ;  /* 0x000000dc00a07308 */ /* 0x0008620000002400 */
[----:B------:R-:W-:Y:S01]  /*c2f0*/  FMUL.FTZ R137, R16, UR11 ;  /* 0x0000000b10897c20 */ /* 0x000fe20008410000 */
[----:B------:R-:W-:Y:S01]  /*c300*/  FMUL.FTZ R229, R9, UR11 ;  /* 0x0000000b09e57c20 */ /* 0x000fe20008410000 */
[----:B------:R-:W-:Y:S01]  /*c310*/  FMUL.FTZ R231, R10, UR11 ;  /* 0x0000000b0ae77c20 */ /* 0x000fe20008410000 */
[----:B------:R-:W-:Y:S01]  /*c320*/  FMUL.FTZ R233, R11, UR11 ;  /* 0x0000000b0be97c20 */ /* 0x000fe20008410000 */
[----:B------:R-:W-:Y:S01]  /*c330*/  FMUL.FTZ R228, R14, UR11 ;  /* 0x0000000b0ee47c20 */ /* 0x000fe20008410000 */
[----:B------:R-:W-:Y:S04]  /*c340*/  FMUL.FTZ R224, R17, UR11 ;  /* 0x0000000b11e07c20 */ /* 0x000fe80008410000 */
[----:B------:R5:W1:Y:S01]  /*c350*/  MUFU.TANH R142, R137 ;  /* 0x00000089008e7308 */ /* 0x000a620000002400 */
[----:B------:R-:W-:Y:S01]  /*c360*/  FMUL.FTZ R136, R20, UR11 ;  /* 0x0000000b14887c20 */ /* 0x000fe20008410000 */
[----:B------:R-:W-:Y:S01]  /*c370*/  FMUL.FTZ R139, R22, UR11 ;  /* 0x0000000b168b7c20 */ /* 0x000fe20008410000 */
[----:B------:R-:W-:Y:S07]  /*c380*/  FMUL.FTZ R138, R23, UR11 ;  /* 0x0000000b178a7c20 */ /* 0x000fee0008410000 */
[----:B------:R3:W1:Y:S01]  /*c390*/  MUFU.TANH R156, R136 ;  /* 0x00000088009c7308 */ /* 0x0006620000002400 */
[----:B----4-:R-:W-:Y:S09]  /*c3a0*/  FMUL.FTZ R220, R19, UR11 ;  /* 0x0000000b13dc7c20 */ /* 0x010ff20008410000 */
[----:B------:R4:W1:Y:S01]  /*c3b0*/  MUFU.TANH R153, R139 ;  /* 0x0000008b00997308 */ /* 0x0008620000002400 */
[C---:B--2---:R-:W-:Y:S03]  /*c3c0*/  HMMA.16816.F32 R28, R164.reuse, R132, R28 ;  /* 0x00000084a41c723c */ /* 0x044fe6000000181c */
[----:B-----5:R-:W-:Y:S06]  /*c3d0*/  FMUL.FTZ R137, R24, UR11 ;  /* 0x0000000b18897c20 */ /* 0x020fec0008410000 */
[----:B------:R2:W1:Y:S01]  /*c3e0*/  MUFU.TANH R158, R222 ;  /* 0x000000de009e7308 */ /* 0x0004620000002400 */
[----:B------:R-:W-:Y:S03]  /*c3f0*/  HMMA.16816.F32 R32, R164, R134, R32 ;  /* 0x00000086a420723c */ /* 0x000fe60000001820 */
[----:B---3--:R-:W-:Y:S06]  /*c400*/  FMUL.FTZ R136, R26, UR11 ;  /* 0x0000000b1a887c20 */ /* 0x008fec0008410000 */
[----:B------:R3:W1:Y:S01]  /*c410*/  MUFU.TANH R152, R137 ;  /* 0x0000008900987308 */ /* 0x0006620000002400 */
[----:B----4-:R-:W-:Y:S01]  /*c420*/  FMUL.FTZ R139, R28, UR11 ;  /* 0x0000000b1c8b7c20 */ /* 0x010fe20008410000 */
[----:B------:R-:W-:Y:S08]  /*c430*/  FMUL.FTZ R134, R29, UR11 ;  /* 0x0000000b1d867c20 */ /* 0x000ff00008410000 */
[----:B------:R4:W1:Y:S01]  /*c440*/  MUFU.TANH R149, R136 ;  /* 0x0000008800957308 */ /* 0x0008620000002400 */
[----:B--2---:R-:W-:Y:S01]  /*c450*/  FMUL.FTZ R222, R18, UR11 ;  /* 0x0000000b12de7c20 */ /* 0x004fe20008410000 */
[----:B------:R-:W-:Y:S08]  /*c460*/  FMUL.FTZ R135, R34, UR11 ;  /* 0x0000000b22877c20 */ /* 0x000ff00008410000 */
[----:B------:R2:W1:Y:S01]  /*c470*/  MUFU.TANH R148, R139 ;  /* 0x0000008b00947308 */ /* 0x0004620000002400 */
[----:B---3--:R-:W-:Y:S09]  /*c480*/  FMUL.FTZ R137, R30, UR11 ;  /* 0x0000000b1e897c20 */ /* 0x008ff20008410000 */
[----:B------:R3:W1:Y:S01]  /*c490*/  MUFU.TANH R146, R134 ;  /* 0x0000008600927308 */ /* 0x0006620000002400 */
[----:B----4-:R-:W-:Y:S09]  /*c4a0*/  FMUL.FTZ R136, R31, UR11 ;  /* 0x0000000b1f887c20 */ /* 0x010ff20008410000 */
[----:B------:R4:W1:Y:S01]  /*c4b0*/  MUFU.TANH R155, R226 ;  /* 0x000000e2009b7308 */ /* 0x0008620000002400 */
[----:B--2---:R-:W-:Y:S09]  /*c4c0*/  FMUL.FTZ R139, R33, UR11 ;  /* 0x0000000b218b7c20 */ /* 0x004ff20008410000 */
[----:B------:R2:W1:Y:S01]  /*c4d0*/  MUFU.TANH R143, R222 ;  /* 0x000000de008f7308 */ /* 0x0004620000002400 */
[----:B---3--:R-:W-:Y:S09]  /*c4e0*/  FMUL.FTZ R134, R35, UR11 ;  /* 0x0000000b23867c20 */ /* 0x008ff20008410000 */
[----:B------:R3:W1:Y:S01]  /*c4f0*/  MUFU.TANH R141, R220 ;  /* 0x000000dc008d7308 */ /* 0x0006620000002400 */
[----:B----4-:R-:W-:Y:S09]  /*c500*/  FMUL.FTZ R226, R21, UR11 ;  /* 0x0000000b15e27c20 */ /* 0x010ff20008410000 */
[----:B------:R4:W1:Y:S01]  /*c510*/  MUFU.TANH R151, R138 ;  /* 0x0000008a00977308 */ /* 0x0008620000002400 */
[----:B--2---:R-:W-:Y:S09]  /*c520*/  FMUL.FTZ R222, R25, UR11 ;  /* 0x0000000b19de7c20 */ /* 0x004ff20008410000 */
[----:B------:R-:W2:Y:S01]  /*c530*/  MUFU.TANH R223, R223 ;  /* 0x000000df00df7308 */ /* 0x000ea20000002400 */
[----:B---3--:R-:W-:Y:S09]  /*c540*/  FMUL.FTZ R220, R27, UR11 ;  /* 0x0000000b1bdc7c20 */ /* 0x008ff20008410000 */
[----:B------:R-:W3:Y:S01]  /*c550*/  MUFU.TANH R225, R225 ;  /* 0x000000e100e17308 */ /* 0x000ee20000002400 */
[----:B----4-:R-:W-:Y:S09]  /*c560*/  FMUL.FTZ R138, R32, UR11 ;  /* 0x0000000b208a7c20 */ /* 0x010ff20008410000 */
[----:B------:R-:W4:Y:S10]  /*c570*/  MUFU.TANH R227, R227 ;  /* 0x000000e300e37308 */ /* 0x000f340000002400 */
[----:B------:R-:W1:Y:S10]  /*c580*/  MUFU.TANH R229, R229 ;  /* 0x000000e500e57308 */ /* 0x000e740000002400 */
[----:B------:R-:W1:Y:S10]  /*c590*/  MUFU.TANH R231, R231 ;  /* 0x000000e700e77308 */ /* 0x000e740000002400 */
[----:B------:R-:W1:Y:S10]  /*c5a0*/  MUFU.TANH R233, R233 ;  /* 0x000000e900e97308 */ /* 0x000e740000002400 */
[----:B------:R1:W1:Y:S10]  /*c5b0*/  MUFU.TANH R157, R228 ;  /* 0x000000e4009d7308 */ /* 0x0002740000002400 */
[----:B------:R1:W1:Y:S10]  /*c5c0*/  MUFU.TANH R140, R224 ;  /* 0x000000e0008c7308 */ /* 0x0002740000002400 */
[----:B------:R1:W1:Y:S10]  /*c5d0*/  MUFU.TANH R154, R226 ;  /* 0x000000e2009a7308 */ /* 0x0002740000002400 */
[----:B------:R1:W1:Y:S10]  /*c5e0*/  MUFU.TANH R150, R222 ;  /* 0x000000de00967308 */ /* 0x0002740000002400 */
[----:B------:R1:W1:Y:S10]  /*c5f0*/  MUFU.TANH R147, R220 ;  /* 0x000000dc00937308 */ /* 0x0002740000002400 */
[----:B------:R-:W1:Y:S10]  /*c600*/  MUFU.TANH R137, R137 ;  /* 0x0000008900897308 */ /* 0x000e740000002400 */
[----:B------:R-:W1:Y:S10]  /*c610*/  MUFU.TANH R136, R136 ;  /* 0x0000008800887308 */ /* 0x000e740000002400 */
[----:B------:R1:W1:Y:S10]  /*c620*/  MUFU.TANH R144, R138 ;  /* 0x0000008a00907308 */ /* 0x0002740000002400 */
[----:B------:R-:W1:Y:S10]  /*c630*/  MUFU.TANH R139, R139 ;  /* 0x0000008b008b7308 */ /* 0x000e740000002400 */
[----:B------:R-:W1:Y:S10]  /*c640*/  MUFU.TANH R135, R135 ;  /* 0x0000008700877308 */ /* 0x000e740000002400 */
[----:B------:R-:W1:Y:S01]  /*c650*/  MUFU.TANH R134, R134 ;  /* 0x0000008600867308 */ /* 0x000e620000002400 */
        /* <DEDUP_REMOVED lines=77> */
.L_x_1986:
        /* <DEDUP_REMOVED lines=72> */
.L_x_1985:
[C---:B---3--:R-:W-:Y:S01]  /*cfb0*/  IADD3 R4, PT, PT, R212.reuse, -0x20, RZ ;  /* 0xffffffe0d4047810 */ /* 0x048fe20007ffe0ff */
[----:B------:R-:W-:Y:S01]  /*cfc0*/  LDSM.16.MT88.4 R12, [R189+0xc000] ;  /* 0x00c00000bd0c783b */ /* 0x000fe20000004200 */
[----:B------:R-:W-:Y:S02]  /*cfd0*/  I2FP.F32.U32 R5, R212 ;  /* 0x000000d400057245 */ /* 0x000fe40000201000 */
[----:B------:R-:W-:Y:S02]  /*cfe0*/  IADD3 R7, PT, PT, R212, -0xf, RZ ;  /* 0xfffffff1d4077810 */ /* 0x000fe40007ffe0ff */
[----:B------:R-:W-:Y:S01]  /*cff0*/  I2FP.F32.U32 R4, R4 ;  /* 0x0000000400047245 */ /* 0x000fe20000201000 */
[CC--:B-1----:R-:W-:Y:S01]  /*d000*/  FFMA.FTZ R156, R0.reuse, R5.reuse, R156 ;  /* 0x00000005009c7223 */ /* 0x0c2fe2000001009c */
[C---:B------:R-:W-:Y:S01]  /*d010*/  FFMA.FTZ R153, R0.reuse, R5, R153 ;  /* 0x0000000500997223 */ /* 0x040fe20000010099 */
[----:B------:R-:W-:Y:S01]  /*d020*/  I2FP.F32.U32 R7, R7 ;  /* 0x0000000700077245 */ /* 0x000fe20000201000 */
[----:B------:R-:W-:Y:S01]  /*d030*/  LDSM.16.MT88.4 R20, [R184+0xc000] ;  /* 0x00c00000b814783b */ /* 0x000fe20000004200 */
[-C--:B------:R-:W-:Y:S01]  /*d040*/  FFMA.FTZ R205, R0, R4.reuse, R205 ;  /* 0x0000000400cd7223 */ /* 0x080fe200000100cd */
[----:B------:R-:W-:Y:S01]  /*d050*/  IADD3 R5, PT, PT, R212, -0x10, RZ ;  /* 0xfffffff0d4057810 */ /* 0x000fe20007ffe0ff */
[----:B------:R-:W-:Y:S01]  /*d060*/  FFMA.FTZ R223, R0, R4, R223 ;  /* 0x0000000400df7223 */ /* 0x000fe200000100df */
[----:B------:R-:W-:Y:S01]  /*d070*/  IADD3 R9, PT, PT, R212, -0x8, RZ ;  /* 0xfffffff8d4097810 */ /* 0x000fe20007ffe0ff */
[-C--:B------:R-:W-:Y:S01]  /*d080*/  FFMA.FTZ R158, R0, R7.reuse, R158 ;  /* 0x00000007009e7223 */ /* 0x080fe2000001009e */
[----:B------:R-:W-:Y:S01]  /*d090*/  IADD3 R4, PT, PT, R212, -0x17, RZ ;  /* 0xffffffe9d4047810 */ /* 0x000fe20007ffe0ff */
[----:B------:R-:W-:Y:S01]  /*d0a0*/  FFMA.FTZ R155, R0, R7, R155 ;  /* 0x00000007009b7223 */ /* 0x000fe2000001009b */
[C---:B------:R-:W-:Y:S02]  /*d0b0*/  IADD3 R8, PT, PT, R212.reuse, -0x1f, RZ ;  /* 0xffffffe1d4087810 */ /* 0x040fe40007ffe0ff */
[----:B------:R-:W-:Y:S02]  /*d0c0*/  I2FP.F32.U32 R5, R5 ;  /* 0x0000000500057245 */ /* 0x000fe40000201000 */
[----:B------:R-:W-:Y:S02]  /*d0d0*/  I2FP.F32.U32 R9, R9 ;  /* 0x0000000900097245 */ /* 0x000fe40000201000 */
[----:B------:R-:W-:Y:S01]  /*d0e0*/  IADD3 R7, PT, PT, R212, 0x1, RZ ;  /* 0x00000001d4077810 */ /* 0x000fe20007ffe0ff */
[CC--:B------:R-:W-:Y:S01]  /*d0f0*/  FFMA.FTZ R160, R0.reuse, R5.reuse, R160 ;  /* 0x0000000500a07223 */ /* 0x0c0fe200000100a0 */
[----:B------:R-:W-:Y:S01]  /*d100*/  I2FP.F32.U32 R4, R4 ;  /* 0x0000000400047245 */ /* 0x000fe20000201000 */
[C---:B------:R-:W-:Y:S01]  /*d110*/  FFMA.FTZ R157, R0.reuse, R5, R157 ;  /* 0x00000005009d7223 */ /* 0x040fe2000001009d */
[----:B------:R-:W-:Y:S01]  /*d120*/  I2FP.F32.U32 R8, R8 ;  /* 0x0000000800087245 */ /* 0x000fe20000201000 */
[-C--:B------:R-:W-:Y:S01]  /*d130*/  FFMA.FTZ R142, R0, R9.reuse, R142 ;  /* 0x00000009008e7223 */ /* 0x080fe2000001008e */
[----:B------:R-:W-:Y:S01]  /*d140*/  IADD3 R6, PT, PT, R212, -0x18, RZ ;  /* 0xffffffe8d4067810 */ /* 0x000fe20007ffe0ff */
[C---:B------:R-:W-:Y:S01]  /*d150*/  FFMA.FTZ R143, R0.reuse, R9, R143 ;  /* 0x00000009008f7223 */ /* 0x040fe2000001008f */
[----:B------:R-:W-:Y:S01]  /*d160*/  I2FP.F32.U32 R7, R7 ;  /* 0x0000000700077245 */ /* 0x000fe20000201000 */
[CC--:B------:R-:W-:Y:S01]  /*d170*/  FFMA.FTZ R229, R0.reuse, R4.reuse, R229 ;  /* 0x0000000400e57223 */ /* 0x0c0fe200000100e5 */
[----:B------:R-:W-:Y:S01]  /*d180*/  FFMA.FTZ R233, R0, R4, R233 ;  /* 0x0000000400e97223 */ /* 0x000fe200000100e9 */
[----:B------:R-:W-:Y:S01]  /*d190*/  IADD3 R5, PT, PT, R212, -0x7, RZ ;  /* 0xfffffff9d4057810 */ /* 0x000fe20007ffe0ff */
[----:B------:R-:W-:Y:S01]  /*d1a0*/  FFMA.FTZ R221, R0, R8, R221 ;  /* 0x0000000800dd7223 */ /* 0x000fe200000100dd */
[----:B------:R-:W-:Y:S01]  /*d1b0*/  IADD3 R9, PT, PT, R212, 0x8, RZ ;  /* 0x00000008d4097810 */ /* 0x000fe20007ffe0ff */
[CC--:B------:R-:W-:Y:S01]  /*d1c0*/  FFMA.FTZ R154, R0.reuse, R7.reuse, R154 ;  /* 0x00000007009a7223 */ /* 0x0c0fe2000001009a */
[----:B------:R-:W-:Y:S01]  /*d1d0*/  I2FP.F32.U32 R6, R6 ;  /* 0x0000000600067245 */ /* 0x000fe20000201000 */
[----:B------:R-:W-:Y:S01]  /*d1e0*/  FFMA.FTZ R151, R0, R7, R151 ;  /* 0x0000000700977223 */ /* 0x000fe20000010097 */
[----:B------:R-:W-:Y:S01]  /*d1f0*/  IADD3 R4, PT, PT, R212, 0x9, RZ ;  /* 0x00000009d4047810 */ /* 0x000fe20007ffe0ff */
[C---:B------:R-:W-:Y:S01]  /*d200*/  FFMA.FTZ R225, R0.reuse, R8, R225 ;  /* 0x0000000800e17223 */ /* 0x040fe200000100e1 */
[----:B------:R-:W-:Y:S01]  /*d210*/  I2FP.F32.U32 R5, R5 ;  /* 0x0000000500057245 */ /* 0x000fe20000201000 */
[CC--:B------:R-:W-:Y:S01]  /*d220*/  FFMA.FTZ R227, R0.reuse, R6.reuse, R227 ;  /* 0x0000000600e37223 */ /* 0x0c0fe200000100e3 */
[----:B------:R-:W-:Y:S01]  /*d230*/  I2FP.F32.U32 R9, R9 ;  /* 0x0000000900097245 */ /* 0x000fe20000201000 */
[C---:B------:R-:W-:Y:S01]  /*d240*/  FFMA.FTZ R231, R0.reuse, R6, R231 ;  /* 0x0000000600e77223 */ /* 0x040fe200000100e7 */
[----:B------:R-:W-:Y:S01]  /*d250*/  I2FP.F32.U32 R7, R4 ;  /* 0x0000000400077245 */ /* 0x000fe20000201000 */
[----:B------:R-:W-:Y:S01]  /*d260*/  FFMA.FTZ R140, R0, R5, R140 ;  /* 0x00000005008c7223 */ /* 0x000fe2000001008c */
[----:B------:R-:W-:Y:S01]  /*d270*/  FMNMX3.FTZ R4, R2, R205, R221, !PT ;  /* 0x000000cd02047276 */ /* 0x000fe200078100dd */
[C---:B------:R-:W-:Y:S01]  /*d280*/  FFMA.FTZ R141, R0.reuse, R5, R141 ;  /* 0x00000005008d7223 */ /* 0x040fe2000001008d */
[CC--:B------:R-:W-:Y:S01]  /*d290*/  FFMA.FTZ R152, R0.reuse, R9.reuse, R152 ;  /* 0x0000000900987223 */ /* 0x0c0fe20000010098 */
[----:B------:R-:W-:Y:S01]  /*d2a0*/  FFMA.FTZ R149, R0, R9, R149 ;  /* 0x0000000900957223 */ /* 0x000fe20000010095 */
[----:B------:R-:W-:Y:S01]  /*d2b0*/  FMNMX3.FTZ R9, R4, R227, R229, !PT ;  /* 0x000000e304097276 */ /* 0x000fe200078100e5 */
[-C--:B------:R-:W-:Y:S01]  /*d2c0*/  FFMA.FTZ R150, R0, R7.reuse, R150 ;  /* 0x0000000700967223 */ /* 0x080fe20000010096 */
[----:B------:R-:W-:Y:S01]  /*d2d0*/  IADD3 R5, PT, PT, R212, 0x10, RZ ;  /* 0x00000010d4057810 */ /* 0x000fe20007ffe0ff */
[----:B------:R-:W-:Y:S01]  /*d2e0*/  FFMA.FTZ R147, R0, R7, R147 ;  /* 0x0000000700937223 */ /* 0x000fe20000010093 */
[----:B------:R-:W-:Y:S02]  /*d2f0*/  FMNMX3.FTZ R4, R3, R223, R225, !PT ;  /* 0x000000df03047276 */ /* 0x000fe400078100e1 */
[----:B------:R-:W-:Y:S02]  /*d300*/  FMNMX3.FTZ R9, R9, R160, R158, !PT ;  /* 0x000000a009097276 */ /* 0x000fe4000781009e */
[----:B------:R-:W-:Y:S02]  /*d310*/  I2FP.F32.U32 R5, R5 ;  /* 0x0000000500057245 */ /* 0x000fe40000201000 */
[----:B------:R-:W-:Y:S02]  /*d320*/  FMNMX3.FTZ R4, R4, R231, R233, !PT ;  /* 0x000000e704047276 */ /* 0x000fe400078100e9 */
[----:B------:R-:W-:Y:S01]  /*d330*/  IADD3 R7, PT, PT, R212, 0x11, RZ ;  /* 0x00000011d4077810 */ /* 0x000fe20007ffe0ff */
[CC--:B------:R-:W-:Y:S01]  /*d340*/  FFMA.FTZ R148, R0.reuse, R5.reuse, R148 ;  /* 0x0000000500947223 */ /* 0x0c0fe20000010094 */
[----:B------:R-:W-:Y:S01]  /*d350*/  FMNMX3.FTZ R9, R9, R142, R140, !PT ;  /* 0x0000008e09097276 */ /* 0x000fe2000781008c */
[----:B------:R-:W-:Y:S01]  /*d360*/  FFMA.FTZ R137, R0, R5, R137 ;  /* 0x0000000500897223 */ /* 0x000fe20000010089 */
[----:B------:R-:W-:Y:S02]  /*d370*/  FMNMX3.FTZ R4, R4, R157, R155, !PT ;  /* 0x0000009d04047276 */ /* 0x000fe4000781009b */
[----:B------:R-:W-:Y:S02]  /*d380*/  I2FP.F32.U32 R7, R7 ;  /* 0x0000000700077245 */ /* 0x000fe40000201000 */
[C---:B------:R-:W-:Y:S02]  /*d390*/  IADD3 R6, PT, PT, R212.reuse, 0x18, RZ ;  /* 0x00000018d4067810 */ /* 0x040fe40007ffe0ff */
[----:B------:R-:W-:Y:S01]  /*d3a0*/  IADD3 R5, PT, PT, R212, 0x19, RZ ;  /* 0x00000019d4057810 */ /* 0x000fe20007ffe0ff */
[CC--:B------:R-:W-:Y:S01]  /*d3b0*/  FFMA.FTZ R146, R0.reuse, R7.reuse, R146 ;  /* 0x0000000700927223 */ /* 0x0c0fe20000010092 */
[----:B------:R-:W-:Y:S01]  /*d3c0*/  FMNMX3.FTZ R9, R9, R156, R154, !PT ;  /* 0x0000009c09097276 */ /* 0x000fe2000781009a */
[----:B------:R-:W-:Y:S01]  /*d3d0*/  FFMA.FTZ R136, R0, R7, R136 ;  /* 0x0000000700887223 */ /* 0x000fe20000010088 */
[----:B------:R-:W-:Y:S02]  /*d3e0*/  FMNMX3.FTZ R4, R4, R143, R141, !PT ;  /* 0x0000008f04047276 */ /* 0x000fe4000781008d */
[----:B------:R-:W-:Y:S02]  /*d3f0*/  I2FP.F32.U32 R6, R6 ;  /* 0x0000000600067245 */ /* 0x000fe40000201000 */
[----:B------:R-:W-:Y:S02]  /*d400*/  I2FP.F32.U32 R5, R5 ;  /* 0x0000000500057245 */ /* 0x000fe40000201000 */
[----:B------:R-:W-:Y:S01]  /*d410*/  FMNMX3.FTZ R9, R9, R152, R150, !PT ;  /* 0x0000009809097276 */ /* 0x000fe20007810096 */
[----:B------:R-:W-:Y:S01]  /*d420*/  FFMA.FTZ R144, R0, R6, R144 ;  /* 0x0000000600907223 */ /* 0x000fe20000010090 */
[----:B------:R-:W-:Y:S01]  /*d430*/  FMNMX3.FTZ R4, R4, R153, R151, !PT ;  /* 0x0000009904047276 */ /* 0x000fe20007810097 */
[C---:B------:R-:W-:Y:S01]  /*d440*/  FFMA.FTZ R139, R0.reuse, R5, R139 ;  /* 0x00000005008b7223 */ /* 0x040fe2000001008b */
[----:B------:R-:W-:Y:S01]  /*d450*/  FMNMX3.FTZ R8, R9, R148, R146, !PT ;  /* 0x0000009409087276 */ /* 0x000fe20007810092 */
[----:B------:R-:W-:Y:S01]  /*d460*/  FFMA.FTZ R135, R0, R6, R135 ;  /* 0x0000000600877223 */ /* 0x000fe20000010087 */
[----:B------:R-:W-:Y:S01]  /*d470*/  FMNMX3.FTZ R4, R4, R149, R147, !PT ;  /* 0x0000009504047276 */ /* 0x000fe20007810093 */
[----:B------:R-:W-:Y:S01]  /*d480*/  FFMA.FTZ R134, R0, R5, R134 ;  /* 0x0000000500867223 */ /* 0x000fe20000010086 */
[----:B------:R-:W-:Y:S02]  /*d490*/  FMNMX3.FTZ R9, R8, R144, R139, !PT ;  /* 0x0000009008097276 */ /* 0x000fe4000781008b */
[----:B------:R-:W-:Y:S02]  /*d4a0*/  FMNMX3.FTZ R4, R4, R137, R136, !PT ;  /* 0x0000008904047276 */ /* 0x000fe40007810088 */
[----:B------:R-:W-:Y:S01]  /*d4b0*/  MOV R164, R207 ;  /* 0x000000cf00a47202 */ /* 0x000fe20000000f00 */
[----:B------:R-:W1:Y:S01]  /*d4c0*/  SHFL.BFLY PT, R8, R9, 0x2, 0x1f ;  /* 0x0c401f0009087f89 */ /* 0x000e6200000e0000 */
[----:B------:R-:W-:Y:S02]  /*d4d0*/  FMNMX3.FTZ R7, R4, R135, R134, !PT ;  /* 0x0000008704077276 */ /* 0x000fe40007810086 */
[----:B------:R-:W-:Y:S02]  /*d4e0*/  @P0 IADD3 R164, PT, PT, R208, -0x40, RZ ;  /* 0xffffffc0d0a40810 */ /* 0x000fe40007ffe0ff */
[----:B------:R-:W-:Y:S03]  /*d4f0*/  IADD3 R213, PT, PT, R213, -0x1, RZ ;  /* 0xffffffffd5d57810 */ /* 0x000fe60007ffe0ff */
[----:B------:R-:W2:Y:S01]  /*d500*/  SHFL.BFLY PT, R4, R7, 0x2, 0x1f ;  /* 0x0c401f0007047f89 */ /* 0x000ea200000e0000 */
[----:B------:R-:W-:Y:S02]  /*d510*/  IADD3 R191, PT, PT, R191, R164, RZ ;  /* 0x000000a4bfbf7210 */ /* 0x000fe40007ffe0ff */
[----:B------:R-:W-:Y:S05]  /*d520*/  IADD3 R214, PT, PT, R214, -0x40, RZ ;  /* 0xffffffc0d6d67810 */ /* 0x000fea0007ffe0ff */
[----:B------:R-:W-:Y:S01]  /*d530*/  LDSM.16.MT88.4 R28, [R164] ;  /* 0x00000000a41c783b */ /* 0x000fe20000004200 */
[----:B------:R-:W-:Y:S02]  /*d540*/  IADD3 R212, PT, PT, R212, -0x40, RZ ;  /* 0xffffffc0d4d47810 */ /* 0x000fe40007ffe0ff */
[----:B-1----:R-:W-:Y:S05]  /*d550*/  FMNMX.FTZ R6, R9, R8, !PT ;  /* 0x0000000809067209 */ /* 0x002fea0007810000 */
[----:B------:R-:W1:Y:S01]  /*d560*/  SHFL.BFLY PT, R133, R6, 0x1, 0x1f ;  /* 0x0c201f0006857f89 */ /* 0x000e6200000e0000 */
[----:B--2---:R-:W-:Y:S07]  /*d570*/  FMNMX.FTZ R5, R7, R4, !PT ;  /* 0x0000000407057209 */ /* 0x004fee0007810000 */
[----:B------:R-:W2:Y:S01]  /*d580*/  SHFL.BFLY PT, R132, R5, 0x1, 0x1f ;  /* 0x0c201f0005847f89 */ /* 0x000ea200000e0000 */
[----:B-1----:R-:W-:Y:S04]  /*d590*/  FMNMX.FTZ R133, R6, R133, !PT ;  /* 0x0000008506857209 */ /* 0x002fe80007810000 */
[C---:B------:R-:W-:Y:S01]  /*d5a0*/  FSETP.NEU.FTZ.AND P1, PT, R133.reuse, -INF , PT ;  /* 0xff8000008500780b */ /* 0x040fe20003f3d000 */
[----:B------:R-:W-:Y:S01]  /*d5b0*/  FMUL.FTZ R145, R133, UR4 ;  /* 0x0000000485917c20 */ /* 0x000fe20008410000 */
[----:B--2---:R-:W-:Y:S01]  /*d5c0*/  FMNMX.FTZ R132, R5, R132, !PT ;  /* 0x0000008405847209 */ /* 0x004fe20007810000 */
[----:B------:R-:W-:Y:S03]  /*d5d0*/  FADD.FTZ R2, -R133, R2 ;  /* 0x0000000285027221 */ /* 0x000fe60000010100 */
[----:B------:R-:W-:Y:S01]  /*d5e0*/  FSEL R145, R145, RZ, P1 ;  /* 0x000000ff91917208 */ /* 0x000fe20000800000 */
[C---:B------:R-:W-:Y:S01]  /*d5f0*/  FMUL.FTZ R138, R132.reuse, UR4 ;  /* 0x00000004848a7c20 */ /* 0x040fe20008410000 */
[----:B------:R-:W-:Y:S01]  /*d600*/  FSETP.NEU.FTZ.AND P1, PT, R132, -INF , PT ;  /* 0xff8000008400780b */ /* 0x000fe20003f3d000 */
[----:B------:R-:W-:Y:S01]  /*d610*/  FMUL.FTZ R4, R2, UR4 ;  /* 0x0000000402047c20 */ /* 0x000fe20008410000 */
[----:B------:R-:W-:Y:S01]  /*d620*/  FADD.FTZ R2, -R132, R3 ;  /* 0x0000000384027221 */ /* 0x000fe20000010100 */
        /* <DEDUP_REMOVED lines=33> */
[----:B------:R-:W-:Y:S03]  /*d840*/  LDSM.16.MT88.4 R156, [R191+0x3800] ;  /* 0x00380000bf9c783b */ /* 0x000fe60000004200 */
[----:B------:R-:W1:Y:S01]  /*d850*/  MUFU.EX2 R170, R170 ;  /* 0x000000aa00aa7308 */ /* 0x000e620000000800 */
[C---:B--2---:R-:W-:Y:S01]  /*d860*/  FMUL.FTZ R6, R2.reuse, R130 ;  /* 0x0000008202067220 */ /* 0x044fe20000410000 */
[C---:B------:R-:W-:Y:S01]  /*d870*/  FMUL.FTZ R7, R2.reuse, R131 ;  /* 0x0000008302077220 */ /* 0x040fe20000410000 */
[C---:B------:R-:W-:Y:S01]  /*d880*/  FMUL.FTZ R10, R2.reuse, R126 ;  /* 0x0000007e020a7220 */ /* 0x040fe20000410000 */
[C---:B------:R-:W-:Y:S01]  /*d890*/  FMUL.FTZ R11, R2.reuse, R127 ;  /* 0x0000007f020b7220 */ /* 0x040fe20000410000 */
[C---:B------:R-:W-:Y:S01]  /*d8a0*/  FMUL.FTZ R18, R2.reuse, R118 ;  /* 0x0000007602127220 */ /* 0x040fe20000410000 */
[C---:B------:R-:W-:Y:S01]  /*d8b0*/  FMUL.FTZ R19, R2.reuse, R119 ;  /* 0x0000007702137220 */ /* 0x040fe20000410000 */
[----:B------:R-:W-:Y:S03]  /*d8c0*/  LDSM.16.MT88.4 R124, [R189+0xe800] ;  /* 0x00e80000bd7c783b */ /* 0x000fe60000004200 */
[----:B------:R-:W-:Y:S01]  /*d8d0*/  MUFU.EX2 R171, R171 ;  /* 0x000000ab00ab7308 */ /* 0x000fe20000000800 */
[C---:B------:R-:W-:Y:S01]  /*d8e0*/  FMUL.FTZ R24, R3.reuse, R108 ;  /* 0x0000006c03187220 */ /* 0x040fe20000410000 */
[C---:B------:R-:W-:Y:S01]  /*d8f0*/  FMUL.FTZ R25, R3.reuse, R109 ;  /* 0x0000006d03197220 */ /* 0x040fe20000410000 */
        /* <DEDUP_REMOVED lines=18> */
[----:B------:R-:W-:Y:S01]  /*da20*/  FFMA.FTZ R145, R139, UR4, -R145 ;  /* 0x000000048b917c23 */ /* 0x000fe20008010891 */
[----:B------:R-:W-:Y:S01]  /*da30*/  FMUL.FTZ R36, R3, R36 ;  /* 0x0000002403247220 */ /* 0x000fe20000410000 */
[----:B------:R-:W-:Y:S03]  /*da40*/  LDSM.16.MT88.4 R116, [R184+0xc800] ;  /* 0x00c80000b874783b */ /* 0x000fe60000004200 */
[----:B------:R-:W1:Y:S01]  /*da50*/  MUFU.EX2 R167, R167 ;  /* 0x000000a700a77308 */ /* 0x000e620000000800 */
[----:B--2---:R-:W-:Y:S01]  /*da60*/  F2FP.F16.F32.PACK_AB R129, R169, R171 ;  /* 0x000000aba981723e */ /* 0x004fe200000000ff */
        /* <DEDUP_REMOVED lines=12> */
[C---:B------:R-:W-:Y:S01]  /*db30*/  FMUL.FTZ R47, R2.reuse, R47 ;  /* 0x0000002f022f7220 */ /* 0x040fe20000410000 */
[----:B------:R-:W-:Y:S03]  /*db40*/  LDSM.16.MT88.4 R152, [R164+0x3800] ;  /* 0x00380000a498783b */ /* 0x000fe60000004200 */
[----:B------:R-:W2:Y:S01]  /*db50*/  MUFU.EX2 R165, R165 ;  /* 0x000000a500a57308 */ /* 0x000ea20000000800 */
[----:B-1----:R-:W-:Y:S01]  /*db60*/  F2FP.F16.F32.PACK_AB R130, R167, R168 ;  /* 0x000000a8a782723e */ /* 0x002fe200000000ff */
[C---:B------:R-:W-:Y:S01]  /*db70*/  FMUL.FTZ R48, R3.reuse, R48 ;  /* 0x0000003003307220 */ /* 0x040fe20000410000 */
[C---:B------:R-:W-:Y:S01]  /*db80*/  FMUL.FTZ R49, R3.reuse, R49 ;  /* 0x0000003103317220 */ /* 0x040fe20000410000 */
[C---:B------:R-:W-:Y:S01]  /*db90*/  FMUL.FTZ R50, R2.reuse, R50 ;  /* 0x0000003202327220 */ /* 0x040fe20000410000 */
[C---:B------:R-:W-:Y:S01]  /*dba0*/  FMUL.FTZ R51, R2.reuse, R51 ;  /* 0x0000003302337220 */ /* 0x040fe20000410000 */
[C---:B------:R-:W-:Y:S01]  /*dbb0*/  FMUL.FTZ R52, R3.reuse, R52 ;  /* 0x0000003403347220 */ /* 0x040fe20000410000 */
[C---:B------:R-:W-:Y:S03]  /*dbc0*/  FMUL.FTZ R53, R3.reuse, R53 ;  /* 0x0000003503357220 */ /* 0x040fe60000410000 */
[----:B------:R1:W-:Y:S01]  /*dbd0*/  MUFU.EX2 R221, R145 ;  /* 0x0000009100dd7308 */ /* 0x0003e20000000800 */
        /* <DEDUP_REMOVED lines=8> */
[----:B--2---:R-:W-:Y:S01]  /*dc60*/  F2FP.F16.F32.PACK_AB R131, R165, R166 ;  /* 0x000000a6a583723e */ /* 0x004fe200000000ff */
[C---:B------:R-:W-:Y:S01]  /*dc70*/  FMUL.FTZ R62, R2.reuse, R62 ;  /* 0x0000003e023e7220 */ /* 0x040fe20000410000 */
[C---:B------:R-:W-:Y:S01]  /*dc80*/  FMUL.FTZ R63, R2.reuse, R63 ;  /* 0x0000003f023f7220 */ /* 0x040fe20000410000 */
[C---:B------:R-:W-:Y:S01]  /*dc90*/  FMUL.FTZ R64, R3.reuse, R64 ;  /* 0x0000004003407220 */ /* 0x040fe20000410000 */
[C---:B------:R-:W-:Y:S01]  /*dca0*/  FMUL.FTZ R65, R3.reuse, R65 ;  /* 0x0000004103417220 */ /* 0x040fe20000410000 */
[C---:B------:R-:W-:Y:S01]  /*dcb0*/  FMUL.FTZ R66, R2.reuse, R66 ;  /* 0x0000004202427220 */ /* 0x040fe20000410000 */
[C---:B------:R-:W-:Y:S01]  /*dcc0*/  FMUL.FTZ R67, R2.reuse, R67 ;  /* 0x0000004302437220 */ /* 0x040fe20000410000 */
[C---:B------:R-:W-:Y:S01]  /*dcd0*/  HMMA.16816.F32 R4, R128.reuse, R12, R4 ;  /* 0x0000000c8004723c */ /* 0x040fe20000001804 */
[----:B-1----:R-:W-:Y:S01]  /*dce0*/  LDSM.16.MT88.4 R144, [R189+0xf800] ;  /* 0x00f80000bd90783b */ /* 0x002fe20000004200 */
[----:B------:R-:W-:Y:S03]  /*dcf0*/  MUFU.EX2 R173, R173 ;  /* 0x000000ad00ad7308 */ /* 0x000fe60000000800 */
[C---:B------:R-:W-:Y:S01]  /*dd00*/  FMUL.FTZ R12, R3.reuse, R120 ;  /* 0x00000078030c7220 */ /* 0x040fe20000410000 */
[C---:B------:R-:W-:Y:S01]  /*dd10*/  FMUL.FTZ R13, R3.reuse, R121 ;  /* 0x00000079030d7220 */ /* 0x040fe20000410000 */
[C---:B------:R-:W-:Y:S01]  /*dd20*/  FMUL.FTZ R68, R3.reuse, R68 ;  /* 0x0000004403447220 */ /* 0x040fe20000410000 */
[C---:B------:R-:W-:Y:S04]  /*dd30*/  HMMA.16816.F32 R8, R128.reuse, R14, R8 ;  /* 0x0000000e8008723c */ /* 0x040fe80000001808 */
[----:B------:R-:W1:Y:S01]  /*dd40*/  MUFU.EX2 R174, R174 ;  /* 0x000000ae00ae7308 */ /* 0x000e620000000800 */
[C---:B------:R-:W-:Y:S01]  /*dd50*/  FMUL.FTZ R14, R2.reuse, R122 ;  /* 0x0000007a020e7220 */ /* 0x040fe20000410000 */
[C---:B------:R-:W-:Y:S01]  /*dd60*/  FMUL.FTZ R15, R2.reuse, R123 ;  /* 0x0000007b020f7220 */ /* 0x040fe20000410000 */
[C---:B------:R-:W-:Y:S01]  /*dd70*/  FMUL.FTZ R69, R3.reuse, R69 ;  /* 0x0000004503457220 */ /* 0x040fe20000410000 */
[----:B------:R-:W2:Y:S01]  /*dd80*/  LDSM.16.MT88.4 R120, [R191] ;  /* 0x00000000bf78783b */ /* 0x000ea20000004200 */
        /* <DEDUP_REMOVED lines=12> */
[----:B------:R-:W3:Y:S01]  /*de50*/  MUFU.EX2 R176, R176 ;  /* 0x000000b000b07308 */ /* 0x000ee20000000800 */
[C---:B------:R-:W-:Y:S01]  /*de60*/  FMUL.FTZ R22, R2.reuse, R114 ;  /* 0x0000007202167220 */ /* 0x040fe20000410000 */
[C---:B------:R-:W-:Y:S01]  /*de70*/  FMUL.FTZ R23, R2.reuse, R115 ;  /* 0x0000007302177220 */ /* 0x040fe20000410000 */
[C---:B------:R-:W-:Y:S01]  /*de80*/  FMUL.FTZ R77, R3.reuse, R77 ;  /* 0x0000004d034d7220 */ /* 0x040fe20000410000 */
[----:B------:R-:W4:Y:S01]  /*de90*/  LDSM.16.MT88.4 R112, [R189+0xe000] ;  /* 0x00e00000bd70783b */ /* 0x000f220000004200 */
        /* <DEDUP_REMOVED lines=16> */
[----:B------:R-:W5:Y:S01]  /*dfa0*/  LDSM.16.MT88.4 R104, [R184+0xe000] ;  /* 0x00e00000b868783b */ /* 0x000f620000004200 */
[C---:B------:R-:W-:Y:S01]  /*dfb0*/  FMUL.FTZ R86, R2.reuse, R86 ;  /* 0x0000005602567220 */ /* 0x040fe20000410000 */
[C---:B------:R-:W-:Y:S01]  /*dfc0*/  FMUL.FTZ R87, R2.reuse, R87 ;  /* 0x0000005702577220 */ /* 0x040fe20000410000 */
[C---:B------:R-:W-:Y:S01]  /*dfd0*/  FMUL.FTZ R88, R3.reuse, R88 ;  /* 0x0000005803587220 */ /* 0x040fe20000410000 */
[C---:B------:R-:W-:Y:S01]  /*dfe0*/  FMUL.FTZ R89, R3.reuse, R89 ;  /* 0x0000005903597220 */ /* 0x040fe20000410000 */
[C---:B--2---:R-:W-:Y:S01]  /*dff0*/  HMMA.16816.F32 R28, R128.reuse, R120, R28 ;  /* 0x00000078801c723c */ /* 0x044fe2000000181c */
[----:B------:R-:W-:Y:S02]  /*e000*/  MUFU.EX2 R179, R179 ;  /* 0x000000b300b37308 */ /* 0x000fe40000000800 */
[C---:B------:R-:W-:Y:S01]  /*e010*/  FMUL.FTZ R90, R2.reuse, R90 ;  /* 0x0000005a025a7220 */ /* 0x040fe20000410000 */
[C---:B------:R-:W-:Y:S01]  /*e020*/  FMUL.FTZ R91, R2.reuse, R91 ;  /* 0x0000005b025b7220 */ /* 0x040fe20000410000 */
[C---:B------:R-:W-:Y:S01]  /*e030*/  FMUL.FTZ R92, R3.reuse, R92 ;  /* 0x0000005c035c7220 */ /* 0x040fe20000410000 */
[C---:B------:R-:W-:Y:S01]  /*e040*/  FMUL.FTZ R93, R3.reuse, R93 ;  /* 0x0000005d035d7220 */ /* 0x040fe20000410000 */
[C---:B------:R-:W-:Y:S01]  /*e050*/  FMUL.FTZ R94, R2.reuse, R94 ;  /* 0x0000005e025e7220 */ /* 0x040fe20000410000 */
[C---:B------:R-:W-:Y:S01]  /*e060*/  HMMA.16816.F32 R32, R128.reuse, R122, R32 ;  /* 0x0000007a8020723c */ /* 0x040fe20000001820 */
[----:B------:R-:W-:Y:S02]  /*e070*/  LDSM.16.MT88.4 R120, [R191+0x800] ;  /* 0x00080000bf78783b */ /* 0x000fe40000004200 */
[----:B------:R-:W-:Y:S01]  /*e080*/  MUFU.EX2 R180, R180 ;  /* 0x000000b400b47308 */ /* 0x000fe20000000800 */
[C---:B------:R-:W-:Y:S01]  /*e090*/  FMUL.FTZ R95, R2.reuse, R95 ;  /* 0x0000005f025f7220 */ /* 0x040fe20000410000 */
[C---:B------:R-:W-:Y:S01]  /*e0a0*/  FMUL.FTZ R96, R3.reuse, R96 ;  /* 0x0000006003607220 */ /* 0x040fe20000410000 */
[----:B------:R-:W-:Y:S01]  /*e0b0*/  FMUL.FTZ R97, R3, R97 ;  /* 0x0000006103617220 */ /* 0x000fe20000410000 */
[C---:B------:R-:W-:Y:S01]  /*e0c0*/  FMUL.FTZ R98, R2.reuse, R98 ;  /* 0x0000006202627220 */ /* 0x040fe20000410000 */
[----:B------:R-:W-:Y:S01]  /*e0d0*/  FMUL.FTZ R99, R2, R99 ;  /* 0x0000006302637220 */ /* 0x000fe20000410000 */
[C---:B----4-:R-:W-:Y:S04]  /*e0e0*/  HMMA.16816.F32 R36, R128.reuse, R112, R36 ;  /* 0x000000708024723c */ /* 0x050fe80000001824 */
[----:B------:R-:W-:Y:S01]  /*e0f0*/  MUFU.EX2 R181, R181 ;  /* 0x000000b500b57308 */ /* 0x000fe20000000800 */
[--C-:B------:R-:W-:Y:S01]  /*e100*/  FFMA.FTZ R200, R137, UR4, -R138.reuse ;  /* 0x0000000489c87c23 */ /* 0x100fe2000801088a */
[--C-:B------:R-:W-:Y:S01]  /*e110*/  FFMA.FTZ R205, R136, UR4, -R138.reuse ;  /* 0x0000000488cd7c23 */ /* 0x100fe2000801088a */
[--C-:B------:R-:W-:Y:S01]  /*e120*/  FFMA.FTZ R135, R135, UR4, -R138.reuse ;  /* 0x0000000487877c23 */ /* 0x100fe2000801088a */
[----:B------:R-:W-:Y:S01]  /*e130*/  FFMA.FTZ R138, R134, UR4, -R138 ;  /* 0x00000004868a7c23 */ /* 0x000fe2000801088a */
[----:B------:R-:W-:Y:S01]  /*e140*/  FFMA.FTZ R172, R3, R216, R172 ;  /* 0x000000d803ac7223 */ /* 0x000fe200000100ac */
[C---:B------:R-:W-:Y:S01]  /*e150*/  HMMA.16816.F32 R40, R128.reuse, R114, R40 ;  /* 0x000000728028723c */ /* 0x040fe20000001828 */
[----:B------:R-:W-:Y:S03]  /*e160*/  LDSM.16.MT88.4 R112, [R189+0xc800] ;  /* 0x00c80000bd70783b */ /* 0x000fe60000004200 */
[----:B------:R-:W-:Y:S01]  /*e170*/  MUFU.EX2 R182, R182 ;  /* 0x000000b600b67308 */ /* 0x000fe20000000800 */
[----:B------:R-:W-:Y:S01]  /*e180*/  ISETP.NE.AND P1, PT, R213, RZ, PT ;  /* 0x000000ffd500720c */ /* 0x000fe20003f25270 */
[----:B------:R-:W-:Y:S01]  /*e190*/  FFMA.FTZ R171, R2, R215, R171 ;  /* 0x000000d702ab7223 */ /* 0x000fe200000100ab */
[----:B------:R-:W-:Y:S03]  /*e1a0*/  FADD.FTZ R3, R170, R172 ;  /* 0x000000acaa037221 */ /* 0x000fe60000010000 */
[----:B------:R-:W-:Y:S01]  /*e1b0*/  FADD.FTZ R171, R169, R171 ;  /* 0x000000aba9ab7221 */ /* 0x000fe20000010000 */
[----:B------:R-:W-:Y:S03]  /*e1c0*/  FADD.FTZ R2, R168, R3 ;  /* 0x00000003a8027221 */ /* 0x000fe60000010000 */
[----:B------:R-:W-:Y:S01]  /*e1d0*/  MUFU.EX2 R183, R183 ;  /* 0x000000b700b77308 */ /* 0x000fe20000000800 */
[C---:B-----5:R-:W-:Y:S03]  /*e1e0*/  HMMA.16816.F32 R44, R128.reuse, R104, R44 ;  /* 0x00000068802c723c */ /* 0x060fe6000000182c */
[----:B------:R-:W-:Y:S06]  /*e1f0*/  FADD.FTZ R2, R167, R2 ;  /* 0x00000002a7027221 */ /* 0x000fec0000010000 */
[----:B------:R-:W-:Y:S01]  /*e200*/  MUFU.EX2 R192, R192 ;  /* 0x000000c000c07308 */ /* 0x000fe20000000800 */
[C---:B------:R-:W-:Y:S01]  /*e210*/  HMMA.16816.F32 R48, R128.reuse, R106, R48 ;  /* 0x0000006a8030723c */ /* 0x040fe20000001830 */
[----:B------:R-:W2:Y:S08]  /*e220*/  LDSM.16.MT88.4 R104, [R189+0x10000] ;  /* 0x01000000bd68783b */ /* 0x000eb00000004200 */
[----:B------:R-:W-:Y:S01]  /*e230*/  MUFU.EX2 R193, R193 ;  /* 0x000000c100c17308 */ /* 0x000fe20000000800 */
[C---:B------:R-:W-:Y:S09]  /*e240*/  HMMA.16816.F32 R52, R128.reuse, R100, R52 ;  /* 0x000000648034723c */ /* 0x040ff20000001834 */
[----:B------:R-:W-:Y:S01]  /*e250*/  MUFU.EX2 R194, R194 ;  /* 0x000000c200c27308 */ /* 0x000fe20000000800 */
[C---:B------:R-:W-:Y:S01]  /*e260*/  HMMA.16816.F32 R56, R128.reuse, R102, R56 ;  /* 0x000000668038723c */ /* 0x040fe20000001838 */
[----:B------:R-:W4:Y:S08]  /*e270*/  LDSM.16.MT88.4 R100, [R184+0x10000] ;  /* 0x01000000b864783b */ /* 0x000f300000004200 */
[----:B------:R-:W-:Y:S01]  /*e280*/  MUFU.EX2 R195, R195 ;  /* 0x000000c300c37308 */ /* 0x000fe20000000800 */
[C---:B------:R-:W-:Y:S09]  /*e290*/  HMMA.16816.F32 R60, R128.reuse, R108, R60 ;  /* 0x0000006c803c723c */ /* 0x040ff2000000183c */
[----:B------:R-:W-:Y:S01]  /*e2a0*/  MUFU.EX2 R196, R196 ;  /* 0x000000c400c47308 */ /* 0x000fe20000000800 */
[C---:B------:R-:W-:Y:S01]  /*e2b0*/  HMMA.16816.F32 R64, R128.reuse, R110, R64 ;  /* 0x0000006e8040723c */ /* 0x040fe20000001840 */
[----:B------:R-:W5:Y:S08]  /*e2c0*/  LDSM.16.MT88.4 R108, [R164+0x4000] ;  /* 0x00400000a46c783b */ /* 0x000f700000004200 */
[----:B------:R-:W-:Y:S01]  /*e2d0*/  MUFU.EX2 R197, R197 ;  /* 0x000000c500c57308 */ /* 0x000fe20000000800 */
[C---:B--2---:R-:W-:Y:S09]  /*e2e0*/  HMMA.16816.F32 R68, R128.reuse, R104, R68 ;  /* 0x000000688044723c */ /* 0x044ff20000001844 */
[----:B------:R-:W2:Y:S01]  /*e2f0*/  MUFU.EX2 R198, R198 ;  /* 0x000000c600c67308 */ /* 0x000ea20000000800 */
[C---:B------:R-:W-:Y:S01]  /*e300*/  HMMA.16816.F32 R72, R128.reuse, R106, R72 ;  /* 0x0000006a8048723c */ /* 0x040fe20000001848 */
[----:B------:R-:W5:Y:S08]  /*e310*/  LDSM.16.MT88.4 R104, [R191+0x4000] ;  /* 0x00400000bf68783b */ /* 0x000f700000004200 */
[----:B------:R-:W-:Y:S01]  /*e320*/  MUFU.EX2 R200, R200 ;  /* 0x000000c800c87308 */ /* 0x000fe20000000800 */
[C---:B----4-:R-:W-:Y:S03]  /*e330*/  HMMA.16816.F32 R76, R128.reuse, R100, R76 ;  /* 0x00000064804c723c */ /* 0x050fe6000000184c */
[----:B-1----:R-:W-:Y:S01]  /*e340*/  F2FP.F16.F32.PACK_AB R100, R174, R173 ;  /* 0x000000adae64723e */ /* 0x002fe200000000ff */
[----:B------:R-:W-:Y:S01]  /*e350*/  FADD.FTZ R173, R173, R2 ;  /* 0x00000002adad7221 */ /* 0x000fe20000010000 */
[----:B---3--:R-:W-:Y:S04]  /*e360*/  F2FP.F16.F32.PACK_AB R101, R176, R175 ;  /* 0x000000afb065723e */ /* 0x008fe800000000ff */
[----:B------:R-:W1:Y:S01]  /*e370*/  MUFU.EX2 R205, R205 ;  /* 0x000000cd00cd7308 */ /* 0x000e620000000800 */
[----:B--2---:R-:W-:Y:S01]  /*e380*/  F2FP.F16.F32.PACK_AB R136, R198, R197 ;  /* 0x000000c5c688723e */ /* 0x004fe200000000ff */
[C---:B------:R-:W-:Y:S03]  /*e390*/  HMMA.16816.F32 R80, R128.reuse, R102, R80 ;  /* 0x000000668050723c */ /* 0x040fe60000001850 */
[----:B------:R-:W-:Y:S01]  /*e3a0*/  F2FP.F16.F32.PACK_AB R102, R178, R177 ;  /* 0x000000b1b266723e */ /* 0x000fe200000000ff */
[----:B------:R-:W-:Y:S01]  /*e3b0*/  FADD.FTZ R174, R174, R173 ;  /* 0x000000adaeae7221 */ /* 0x000fe20000010000 */
[----:B------:R-:W-:Y:S03]  /*e3c0*/  F2FP.F16.F32.PACK_AB R103, R180, R179 ;  /* 0x000000b3b467723e */ /* 0x000fe600000000ff */
[----:B------:R-:W2:Y:S01]  /*e3d0*/  MUFU.EX2 R220, R220 ;  /* 0x000000dc00dc7308 */ /* 0x000ea20000000800 */
[C---:B-----5:R-:W-:Y:S03]  /*e3e0*/  HMMA.16816.F32 R84, R128.reuse, R108, R84 ;  /* 0x0000006c8054723c */ /* 0x060fe60000001854 */
[----:B------:R-:W-:Y:S06]  /*e3f0*/  FADD.FTZ R177, R177, R174 ;  /* 0x000000aeb1b17221 */ /* 0x000fec0000010000 */
[----:B------:R-:W-:Y:S01]  /*e400*/  MUFU.EX2 R135, R135 ;  /* 0x0000008700877308 */ /* 0x000fe20000000800 */
[----:B-1----:R-:W-:Y:S01]  /*e410*/  F2FP.F16.F32.PACK_AB R137, R205, R200 ;  /* 0x000000c8cd89723e */ /* 0x002fe200000000ff */
[C---:B------:R-:W-:Y:S01]  /*e420*/  HMMA.16816.F32 R88, R128.reuse, R110, R88 ;  /* 0x0000006e8058723c */ /* 0x040fe20000001858 */
[----:B------:R-:W1:Y:S02]  /*e430*/  LDSM.16.MT88.4 R108, [R164+0x800] ;  /* 0x00080000a46c783b */ /* 0x000e640000004200 */
[----:B------:R-:W-:Y:S05]  /*e440*/  FADD.FTZ R178, R178, R177 ;  /* 0x000000b1b2b27221 */ /* 0x000fea0000010000 */
[----:B------:R2:W3:Y:S01]  /*e450*/  MUFU.EX2 R134, R138 ;  /* 0x0000008a00867308 */ /* 0x0004e20000000800 */
[C---:B------:R-:W-:Y:S08]  /*e460*/  HMMA.16816.F32 R92, R128.reuse, R104, R92 ;  /* 0x00000068805c723c */ /* 0x040ff0000000185c */
[----:B------:R-:W-:Y:S01]  /*e470*/  HMMA.16816.F32 R96, R128, R106, R96 ;  /* 0x0000006a8060723c */ /* 0x000fe20000001860 */
[----:B------:R-:W4:Y:S02]  /*e480*/  LDSM.16.MT88.4 R104, [R164+0x2800] ;  /* 0x00280000a468783b */ /* 0x000f240000004200 */
[----:B--2---:R-:W-:Y:S05]  /*e490*/  F2FP.F16.F32.PACK_AB R138, R221, R220 ;  /* 0x000000dcdd8a723e */ /* 0x004fea00000000ff */
[C---:B------:R-:W-:Y:S01]  /*e4a0*/  HMMA.16816.F32 R4, R100.reuse, R112, R4 ;  /* 0x000000706404723c */ /* 0x040fe20000001804 */
[----:B------:R-:W2:Y:S04]  /*e4b0*/  LDSM.16.MT88.4 R128, [R191+0x2800] ;  /* 0x00280000bf80783b */ /* 0x000ea80000004200 */
[----:B---3--:R-:W-:Y:S03]  /*e4c0*/  F2FP.F16.F32.PACK_AB R139, R134, R135 ;  /* 0x00000087868b723e */ /* 0x008fe600000000ff */
[C---:B------:R-:W-:Y:S01]  /*e4d0*/  HMMA.16816.F32 R8, R100.reuse, R114, R8 ;  /* 0x000000726408723c */ /* 0x040fe20000001808 */
[----:B------:R-:W3:Y:S07]  /*e4e0*/  LDSM.16.MT88.4 R112, [R189+0x10800] ;  /* 0x01080000bd70783b */ /* 0x000eee0000004200 */
        /* <DEDUP_REMOVED lines=18> */
[C---:B--2---:R-:W-:Y:S08]  /*e610*/  HMMA.16816.F32 R60, R100.reuse, R128, R60 ;  /* 0x00000080643c723c */ /* 0x044ff0000000183c */
[C---:B------:R-:W-:Y:S01]  /*e620*/  HMMA.16816.F32 R64, R100.reuse, R130, R64 ;  /* 0x000000826440723c */ /* 0x040fe20000001840 */
[----:B------:R-:W-:Y:S07]  /*e630*/  LDSM.16.MT88.4 R128, [R164+0x3000] ;  /* 0x00300000a480783b */ /* 0x000fee0000004200 */
[C---:B---3--:R-:W-:Y:S08]  /*e640*/  HMMA.16816.F32 R68, R100.reuse, R112, R68 ;  /* 0x000000706444723c */ /* 0x048ff00000001844 */
[C---:B------:R-:W-:Y:S01]  /*e650*/  HMMA.16816.F32 R72, R100.reuse, R114, R72 ;  /* 0x000000726448723c */ /* 0x040fe20000001848 */
[----:B------:R-:W-:Y:S07]  /*e660*/  LDSM.16.MT88.4 R112, [R184+0xd000] ;  /* 0x00d00000b870783b */ /* 0x000fee0000004200 */
[C---:B-1----:R-:W-:Y:S08]  /*e670*/  HMMA.16816.F32 R76, R100.reuse, R108, R76 ;  /* 0x0000006c644c723c */ /* 0x042ff0000000184c */
[C---:B------:R-:W-:Y:S01]  /*e680*/  HMMA.16816.F32 R80, R100.reuse, R110, R80 ;  /* 0x0000006e6450723c */ /* 0x040fe20000001850 */
[----:B------:R-:W1:Y:S07]  /*e690*/  LDSM.16.MT88.4 R108, [R189+0xd000] ;  /* 0x00d00000bd6c783b */ /* 0x000e6e0000004200 */
[C---:B----4-:R-:W-:Y:S08]  /*e6a0*/  HMMA.16816.F32 R84, R100.reuse, R104, R84 ;  /* 0x000000686454723c */ /* 0x050ff00000001854 */
[C---:B------:R-:W-:Y:S01]  /*e6b0*/  HMMA.16816.F32 R88, R100.reuse, R106, R88 ;  /* 0x0000006a6458723c */ /* 0x040fe20000001858 */
[----:B------:R-:W2:Y:S07]  /*e6c0*/  LDSM.16.MT88.4 R104, [R191+0x1000] ;  /* 0x00100000bf68783b */ /* 0x000eae0000004200 */
[C---:B------:R-:W-:Y:S08]  /*e6d0*/  HMMA.16816.F32 R92, R100.reuse, R116, R92 ;  /* 0x00000074645c723c */ /* 0x040ff0000000185c */
[----:B------:R-:W-:Y:S01]  /*e6e0*/  HMMA.16816.F32 R96, R100, R118, R96 ;  /* 0x000000766460723c */ /* 0x000fe20000001860 */
[----:B------:R-:W3:Y:S02]  /*e6f0*/  LDSM.16.MT88.4 R116, [R184+0xf000] ;  /* 0x00f00000b874783b */ /* 0x000ee40000004200 */
[----:B------:R-:W-:Y:S01]  /*e700*/  F2FP.F16.F32.PACK_AB R100, R182, R181 ;  /* 0x000000b5b664723e */ /* 0x000fe200000000ff */
[----:B------:R-:W-:Y:S01]  /*e710*/  FADD.FTZ R181, R181, R178 ;  /* 0x000000b2b5b57221 */ /* 0x000fe20000010000 */
[----:B------:R-:W-:Y:S02]  /*e720*/  F2FP.F16.F32.PACK_AB R101, R192, R183 ;  /* 0x000000b7c065723e */ /* 0x000fe400000000ff */
[----:B------:R-:W-:Y:S01]  /*e730*/  F2FP.F16.F32.PACK_AB R102, R194, R193 ;  /* 0x000000c1c266723e */ /* 0x000fe200000000ff */
[----:B------:R-:W-:Y:S01]  /*e740*/  FADD.FTZ R182, R182, R181 ;  /* 0x000000b5b6b67221 */ /* 0x000fe20000010000 */
[----:B------:R-:W-:Y:S03]  /*e750*/  F2FP.F16.F32.PACK_AB R103, R196, R195 ;  /* 0x000000c3c467723e */ /* 0x000fe600000000ff */
[----:B------:R-:W-:Y:S04]  /*e760*/  FADD.FTZ R193, R193, R182 ;  /* 0x000000b6c1c17221 */ /* 0x000fe80000010000 */
[C---:B-1----:R-:W-:Y:S03]  /*e770*/  HMMA.16816.F32 R4, R100.reuse, R108, R4 ;  /* 0x0000006c6404723c */ /* 0x042fe60000001804 */
[----:B------:R-:W-:Y:S04]  /*e780*/  FADD.FTZ R194, R194, R193 ;  /* 0x000000c1c2c27221 */ /* 0x000fe80000010000 */
[----:B------:R-:W-:Y:S01]  /*e790*/  FADD.FTZ R197, R197, R194 ;  /* 0x000000c2c5c57221 */ /* 0x000fe20000010000 */
[C---:B------:R-:W-:Y:S01]  /*e7a0*/  HMMA.16816.F32 R8, R100.reuse, R110, R8 ;  /* 0x0000006e6408723c */ /* 0x040fe20000001808 */
[----:B------:R-:W1:Y:S07]  /*e7b0*/  LDSM.16.MT88.4 R108, [R189+0x11000] ;  /* 0x01100000bd6c783b */ /* 0x000e6e0000004200 */
[C---:B------:R-:W-:Y:S08]  /*e7c0*/  HMMA.16816.F32 R12, R100.reuse, R112, R12 ;  /* 0x00000070640c723c */ /* 0x040ff0000000180c */
[C---:B------:R-:W-:Y:S01]  /*e7d0*/  HMMA.16816.F32 R16, R100.reuse, R114, R16 ;  /* 0x000000726410723c */ /* 0x040fe20000001810 */
[----:B------:R-:W-:Y:S07]  /*e7e0*/  LDSM.16.MT88.4 R112, [R164+0x5000] ;  /* 0x00500000a470783b */ /* 0x000fee0000004200 */
[C---:B------:R-:W-:Y:S08]  /*e7f0*/  HMMA.16816.F32 R20, R100.reuse, R120, R20 ;  /* 0x000000786414723c */ /* 0x040ff00000001814 */
[C---:B------:R-:W-:Y:S08]  /*e800*/  HMMA.16816.F32 R24, R100.reuse, R122, R24 ;  /* 0x0000007a6418723c */ /* 0x040ff00000001818 */
[C---:B--2---:R-:W-:Y:S08]  /*e810*/  HMMA.16816.F32 R28, R100.reuse, R104, R28 ;  /* 0x00000068641c723c */ /* 0x044ff0000000181c */
[C---:B------:R-:W-:Y:S01]  /*e820*/  HMMA.16816.F32 R32, R100.reuse, R106, R32 ;  /* 0x0000006a6420723c */ /* 0x040fe20000001820 */
[----:B------:R-:W2:Y:S07]  /*e830*/  LDSM.16.MT88.4 R104, [R184+0x11000] ;  /* 0x01100000b868783b */ /* 0x000eae0000004200 */
[C---:B------:R-:W-:Y:S08]  /*e840*/  HMMA.16816.F32 R36, R100.reuse, R124, R36 ;  /* 0x0000007c6424723c */ /* 0x040ff00000001824 */
[C---:B------:R-:W-:Y:S01]  /*e850*/  HMMA.16816.F32 R40, R100.reuse, R126, R40 ;  /* 0x0000007e6428723c */ /* 0x040fe20000001828 */
[----:B------:R-:W-:Y:S07]  /*e860*/  LDSM.16.MT88.4 R124, [R189+0xd800] ;  /* 0x00d80000bd7c783b */ /* 0x000fee0000004200 */
[C---:B---3--:R-:W-:Y:S08]  /*e870*/  HMMA.16816.F32 R44, R100.reuse, R116, R44 ;  /* 0x00000074642c723c */ /* 0x048ff0000000182c */
[C---:B------:R-:W-:Y:S01]  /*e880*/  HMMA.16816.F32 R48, R100.reuse, R118, R48 ;  /* 0x000000766430723c */ /* 0x040fe20000001830 */
[----:B------:R-:W3:Y:S07]  /*e890*/  LDSM.16.MT88.4 R116, [R191+0x5000] ;  /* 0x00500000bf74783b */ /* 0x000eee0000004200 */
[C---:B------:R-:W-:Y:S08]  /*e8a0*/  HMMA.16816.F32 R52, R100.reuse, R128, R52 ;  /* 0x000000806434723c */ /* 0x040ff00000001834 */
[C---:B------:R-:W-:Y:S08]  /*e8b0*/  HMMA.16816.F32 R56, R100.reuse, R130, R56 ;  /* 0x000000826438723c */ /* 0x040ff00000001838 */
[C---:B------:R-:W-:Y:S08]  /*e8c0*/  HMMA.16816.F32 R60, R100.reuse, R140, R60 ;  /* 0x0000008c643c723c */ /* 0x040ff0000000183c */
[C---:B------:R-:W-:Y:S01]  /*e8d0*/  HMMA.16816.F32 R64, R100.reuse, R142, R64 ;  /* 0x0000008e6440723c */ /* 0x040fe20000001840 */
[----:B------:R-:W-:Y:S07]  /*e8e0*/  LDSM.16.MT88.4 R140, [R191+0x1800] ;  /* 0x00180000bf8c783b */ /* 0x000fee0000004200 */
[C---:B-1----:R-:W-:Y:S08]  /*e8f0*/  HMMA.16816.F32 R68, R100.reuse, R108, R68 ;  /* 0x0000006c6444723c */ /* 0x042ff00000001844 */
[C---:B------:R-:W-:Y:S01]  /*e900*/  HMMA.16816.F32 R72, R100.reuse, R110, R72 ;  /* 0x0000006e6448723c */ /* 0x040fe20000001848 */
[----:B------:R-:W-:Y:S07]  /*e910*/  LDSM.16.MT88.4 R108, [R164+0x1800] ;  /* 0x00180000a46c783b */ /* 0x000fee0000004200 */
[C---:B--2---:R-:W-:Y:S08]  /*e920*/  HMMA.16816.F32 R76, R100.reuse, R104, R76 ;  /* 0x00000068644c723c */ /* 0x044ff0000000184c */
[C---:B------:R-:W-:Y:S01]  /*e930*/  HMMA.16816.F32 R80, R100.reuse, R106, R80 ;  /* 0x0000006a6450723c */ /* 0x040fe20000001850 */
[----:B------:R-:W1:Y:S07]  /*e940*/  LDSM.16.MT88.4 R104, [R184+0xd800] ;  /* 0x00d80000b868783b */ /* 0x000e6e0000004200 */
[C---:B------:R-:W-:Y:S08]  /*e950*/  HMMA.16816.F32 R84, R100.reuse, R112, R84 ;  /* 0x000000706454723c */ /* 0x040ff00000001854 */
[C---:B------:R-:W-:Y:S08]  /*e960*/  HMMA.16816.F32 R88, R100.reuse, R114, R88 ;  /* 0x000000726458723c */ /* 0x040ff00000001858 */
[C---:B---3--:R-:W-:Y:S08]  /*e970*/  HMMA.16816.F32 R92, R100.reuse, R116, R92 ;  /* 0x00000074645c723c */ /* 0x048ff0000000185c */
        /* <DEDUP_REMOVED lines=23> */
[----:B------:R-:W-:Y:S01]  /*eaf0*/  FADD.FTZ R2, R200, R3 ;  /* 0x00000003c8027221 */ /* 0x000fe20000010000 */
[----:B------:R-:W-:Y:S03]  /*eb00*/  FADD.FTZ R3, R198, R197 ;  /* 0x000000c5c6037221 */ /* 0x000fe60000010000 */
[----:B------:R-:W-:Y:S01]  /*eb10*/  FADD.FTZ R2, R205, R2 ;  /* 0x00000002cd027221 */ /* 0x000fe20000010000 */
[C---:B------:R-:W-:Y:S03]  /*eb20*/  HMMA.16816.F32 R40, R136.reuse, R146, R40 ;  /* 0x000000928828723c */ /* 0x040fe60000001828 */
[----:B------:R-:W-:Y:S01]  /*eb30*/  FADD.FTZ R216, R220, R3 ;  /* 0x00000003dcd87221 */ /* 0x000fe20000010000 */
[----:B------:R-:W-:Y:S01]  /*eb40*/  MOV R3, R132 ;  /* 0x0000008400037202 */ /* 0x000fe20000000f00 */
[----:B------:R-:W-:Y:S01]  /*eb50*/  FADD.FTZ R135, R135, R2 ;  /* 0x0000000287877221 */ /* 0x000fe20000010000 */
[----:B------:R-:W-:Y:S01]  /*eb60*/  MOV R2, R133 ;  /* 0x0000008500027202 */ /* 0x000fe20000000f00 */
[----:B------:R-:W-:Y:S01]  /*eb70*/  FADD.FTZ R216, R221, R216 ;  /* 0x000000d8ddd87221 */ /* 0x000fe20000010000 */
[C---:B------:R-:W-:Y:S03]  /*eb80*/  HMMA.16816.F32 R44, R136.reuse, R148, R44 ;  /* 0x00000094882c723c */ /* 0x040fe6000000182c */
[----:B------:R-:W-:Y:S05]  /*eb90*/  FADD.FTZ R215, R134, R135 ;  /* 0x0000008786d77221 */ /* 0x000fea0000010000 */
        /* <DEDUP_REMOVED lines=15> */
.L_x_1983:
        /* <DEDUP_REMOVED lines=277> */
.L_x_1989:
[----:B------:R-:W-:Y:S05]  /*fde0*/  BSYNC.RECONVERGENT B0 ;  /* 0x0000000000007941 */ /* 0x000fea0003800200 */
.L_x_1988:
        /* <DEDUP_REMOVED lines=35> */
.L_x_1991:
[----:B------:R-:W-:Y:S05]  /*10020*/  BSYNC.RECONVERGENT B0 ;  /* 0x0000000000007941 */ /* 0x000fea0003800200 */
.L_x_1990:
        /* <DEDUP_REMOVED lines=23> */
.L_x_1993:
[----:B------:R-:W-:Y:S05]  /*101a0*/  BSYNC.RECONVERGENT B0 ;  /* 0x0000000000007941 */ /* 0x000fea0003800200 */
.L_x_1992:
        /* <DEDUP_REMOVED lines=23> */
.L_x_1995:
[----:B------:R-:W-:Y:S05]  /*10320*/  BSYNC.RECONVERGENT B0 ;  /* 0x0000000000007941 */ /* 0x000fea0003800200 */
.L_x_1994:
        /* <DEDUP_REMOVED lines=22> */
.L_x_1996:
        /* <DEDUP_REMOVED lines=15> */
.L_x_3756:


//--------------------- .text._ZN5flash24flash_fwd_splitkv_kernelI23Flash_fwd_kernel_traitsILi192ELi64ELi64ELi4ELb0ELb0EN7cutlass6half_tE19Flash_kernel_traitsILi192ELi64ELi64ELi4ES3_EELb1ELb0ELb0ELb0ELb1ELb0ELb0ELb1EEEvNS_16Flash_fwd_paramsE --------------------------
	.section	.text._ZN5flash24flash_fwd_splitkv_kernelI23Flash_fwd_kernel_traitsILi192ELi64ELi64ELi4ELb0ELb0EN7cutlass6half_tE19Flash_kernel_traitsILi192ELi64ELi64ELi4ES3_EELb1ELb0ELb0ELb0ELb1ELb0ELb0ELb1EEEvNS_16Flash_fwd_paramsE,"ax",@progbits
	.align	128
        .global         _ZN5flash24flash_fwd_splitkv_kernelI23Flash_fwd_kernel_traitsILi192ELi64ELi64ELi4ELb0ELb0EN7cutlass6half_tE19Flash_kernel_traitsILi192ELi64ELi64ELi4ES3_EELb1ELb0ELb0ELb0ELb1ELb0ELb0ELb1EEEvNS_16Flash_fwd_paramsE
        .type           _ZN5flash24flash_fwd_splitkv_kernelI23Flash_fwd_kernel_traitsILi192ELi64ELi64ELi4ELb0ELb0EN7cutlass6half_tE19Flash_kernel_traitsILi192ELi64ELi64ELi4ES3_EELb1ELb0ELb0ELb0ELb1ELb0ELb0ELb1EEEvNS_16Flash_fwd_paramsE,@function
        .size           _ZN5flash24flash_fwd_splitkv_kernelI23Flash_fwd_kernel_traitsILi192ELi64ELi64ELi4ELb0ELb0EN7cutlass6half_tE19Flash_kernel_traitsILi192ELi64ELi64ELi4ES3_EELb1ELb0ELb0ELb0ELb1ELb0ELb0ELb1EEEvNS_16Flash_fwd_paramsE,(.L_x_3757 - _ZN5flash24flash_fwd_splitkv_kernelI23Flash_fwd_kernel_traitsILi192ELi64ELi64ELi4ELb0ELb0EN7cutlass6half_tE19Flash_kernel_traitsILi192ELi64ELi64ELi4ES3_EELb1ELb0ELb0ELb0ELb1ELb0ELb0ELb1EEEvNS_16Flash_fwd_paramsE)
        .other          _ZN5flash24flash_fwd_splitkv_kernelI23Flash_fwd_kernel_traitsILi192ELi64ELi64ELi4ELb0ELb0EN7cutlass6half_tE19Flash_kernel_traitsILi192ELi64ELi64ELi4ES3_EELb1ELb0ELb0ELb0ELb1ELb0ELb0ELb1EEEvNS_16Flash_fwd_paramsE,@"STO_CUDA_ENTRY STV_DEFAULT"
_ZN5flash24flash_fwd_splitkv_kernelI23Flash_fwd_kernel_traitsILi192ELi64ELi64ELi4ELb0ELb0EN7cutlass6half_tE19Flash_kernel_traitsILi192ELi64ELi64ELi4ES3_EELb1ELb0ELb0ELb0ELb1ELb0ELb0ELb1EEEvNS_16Flash_fwd_paramsE:
.text._ZN5flash24flash_fwd_splitkv_kernelI23Flash_fwd_kernel_traitsILi192ELi64ELi64ELi4ELb0ELb0EN7cutlass6half_tE19Flash_kernel_traitsILi192ELi64ELi64ELi4ES3_EELb1ELb0ELb0ELb0ELb1ELb0ELb0ELb1EEEvNS_16Flash_fwd_paramsE:
        /* <DEDUP_REMOVED lines=51> */
.L_x_1997:
        /* <DEDUP_REMOVED lines=41> */
[----:B------:R-:W-:-:S04]  /*05c0*/  IADD3 R8, PT, PT, R0, 0x10, RZ ;  /* 0x0000001000087810 */ /* 0x000fc80007ffe0ff */
[----:B------:R-:W-:Y:S02]  /*05d0*/  ISETP.GE.AND P3, PT, R8, R199, PT ;  /* 0x000000c70800720c */ /* 0x000fe40003f66270 */
[----:B------:R-:W-:-:S04]  /*05e0*/  IADD3 R8, PT, PT, R0, 0x30, RZ ;  /* 0x0000003000087810 */ /* 0x000fc80007ffe0ff */
[----:B------:R-:W-:Y:S01]  /*05f0*/  ISETP.GE.AND P1, PT, R8, R199, PT ;  /* 0x000000c70800720c */ /* 0x000fe20003f26270 */
[----:B-1----:R-:W-:-:S04]  /*0600*/  @P0 IMAD.WIDE.U32 R12, R198, R2, RZ ;  /* 0x00000002c60c0225 */ /* 0x002fc800078e00ff */
[----:B------:R-:W-:-:S04]  /*0610*/  IMAD.WIDE.U32 R14, R76, R2, R14 ;  /* 0x000000024c0e7225 */ /* 0x000fc800078e000e */
[----:B-----5:R-:W-:Y:S01]  /*0620*/  @!P0 IMAD.WIDE.U32 R10, R5, R6, RZ ;  /* 0x00000006050a8225 */ /* 0x020fe200078e00ff */
[----:B------:R-:W-:-:S03]  /*0630*/  @P0 MOV R10, R12 ;  /* 0x0000000c000a0202 */ /* 0x000fc60000000f00 */
[----:B------:R-:W-:Y:S02]  /*0640*/  @!P0 IMAD R7, R5, R7, R11 ;  /* 0x0000000705078224 */ /* 0x000fe400078e020b */
[-C--:B------:R-:W-:Y:S01]  /*0650*/  @P0 IMAD R7, R198, R3.reuse, R13 ;  /* 0x00000003c6070224 */ /* 0x080fe200078e020d */
[----:B------:R-:W-:Y:S01]  /*0660*/  IADD3 R14, P0, PT, R10, R14, RZ ;  /* 0x0000000e0a0e7210 */ /* 0x000fe20007f1e0ff */
[----:B------:R-:W-:Y:S02]  /*0670*/  IMAD R6, R76, R3, R15 ;  /* 0x000000034c067224 */ /* 0x000fe400078e020f */
[----:B--2---:R-:W-:Y:S02]  /*0680*/  IMAD R5, R4, UR9, R9 ;  /* 0x0000000904057c24 */ /* 0x004fe4000f8e0209 */
[C---:B------:R-:W-:Y:S01]  /*0690*/  VIADD R10, R0.reuse, 0x20 ;  /* 0x00000020000a7836 */ /* 0x040fe20000000000 */
[----:B------:R-:W-:Y:S01]  /*06a0*/  IADD3.X R15, PT, PT, R7, R6, RZ, P0, !PT ;  /* 0x00000006070f7210 */ /* 0x000fe200007fe4ff */
[----:B----4-:R-:W-:Y:S01]  /*06b0*/  IMAD R5, R5, UR8, R76 ;  /* 0x0000000805057c24 */ /* 0x010fe2000f8e024c */
[----:B------:R-:W-:-:S02]  /*06c0*/  ISETP.GE.AND P0, PT, R0, R199, PT ;  /* 0x000000c70000720c */ /* 0x000fc40003f06270 */
[----:B------:R-:W-:Y:S01]  /*06d0*/  ISETP.GE.AND P2, PT, R10, R199, PT ;  /* 0x000000c70a00720c */ /* 0x000fe20003f46270 */
[----:B---3--:R-:W-:-:S04]  /*06e0*/  IMAD.WIDE.U32 R14, R9, UR4, R14 ;  /* 0x00000004090e7c25 */ /* 0x008fc8000f8e000e */
[----:B------:R-:W-:-:S06]  /*06f0*/  IMAD R11, R9, UR5, R15 ;  /* 0x00000005090b7c24 */ /* 0x000fcc000f8e020f */
[----:B------:R-:W-:Y:S05]  /*0700*/  @P0 BRA `(.L_x_2000) ;  /* 0x0000000000240947 */ /* 0x000fea0003800000 */
        /* <DEDUP_REMOVED lines=9> */
.L_x_2000:
[----:B------:R-:W-:Y:S05]  /*07a0*/  BSYNC.RECONVERGENT B0 ;  /* 0x0000000000007941 */ /* 0x000fea0003800200 */
.L_x_1999:
        /* <DEDUP_REMOVED lines=16> */
.L_x_2002:
[----:B------:R-:W-:Y:S05]  /*08b0*/  BSYNC.RECONVERGENT B0 ;  /* 0x0000000000007941 */ /* 0x000fea0003800200 */
.L_x_2001:
        /* <DEDUP_REMOVED lines=16> */
.L_x_2004:
[----:B------:R-:W-:Y:S05]  /*09c0*/  BSYNC.RECONVERGENT B0 ;  /* 0x0000000000007941 */ /* 0x000fea0003800200 */
.L_x_2003:
        /* <DEDUP_REMOVED lines=15> */
.L_x_2006:
[----:B------:R-:W-:Y:S05]  /*0ac0*/  BSYNC.RECONVERGENT B0 ;  /* 0x0000000000007941 */ /* 0x000fea0003800200 */
.L_x_2005:
[----:B------:R-:W5:Y:S01]  /*0ad0*/  LDCU.64 UR4, c[0x0][0x420] ;  /* 0x00008400ff0477ac */ /* 0x000f620008000a00 */
[----:B------:R-:W-:-:S04]  /*0ae0*/  LOP3.LUT P4, R135, R135, 0x7, RZ, 0xc0, !PT ;  /* 0x0000000787877812 */ /* 0x000fc8000788c0ff */
[----:B------:R-:W-:Y:S02]  /*0af0*/  ISETP.GE.OR P4, PT, R0, R199, P4 ;  /* 0x000000c70000720c */ /* 0x000fe40002786670 */
[C---:B------:R-:W-:Y:S02]  /*0b00*/  ISETP.NE.OR P3, PT, R135.reuse, RZ, P3 ;  /* 0x000000ff8700720c */ /* 0x040fe40001f65670 */
[----:B------:R-:W-:Y:S02]  /*0b10*/  ISETP.NE.OR P2, PT, R135, RZ, P2 ;  /* 0x000000ff8700720c */ /* 0x000fe40001745670 */
[----:B------:R-:W-:Y:S02]  /*0b20*/  IADD3 R0, P0, PT, R5, R0, RZ ;  /* 0x0000000005007210 */ /* 0x000fe40007f1e0ff */
        /* <DEDUP_REMOVED lines=14> */
.L_x_1998:
        /* <DEDUP_REMOVED lines=10> */
.L_x_2007:
        /* <DEDUP_REMOVED lines=104> */
.L_x_2008:
        /* <DEDUP_REMOVED lines=15> */
.L_x_2010:
[----:B------:R-:W2:Y:S01]  /*1420*/  LDC.64 R10, c[0x0][0x3b8] ;  /* 0x0000ee00ff0a7b82 */ /* 0x000ea20000000a00 */
[----:B-1----:R-:W-:-:S05]  /*1430*/  IADD3 R2, PT, PT, R0, R13, RZ ;  /* 0x0000000d00027210 */ /* 0x002fca0007ffe0ff */
[C---:B--2---:R-:W-:Y:S02]  /*1440*/  IMAD R17, R2.reuse, R11, RZ ;  /* 0x0000000b02117224 */ /* 0x044fe400078e02ff */
[----:B------:R-:W-:-:S05]  /*1450*/  IMAD.WIDE.U32 R2, R2, R10, RZ ;  /* 0x0000000a02027225 */ /* 0x000fca00078e00ff */
[----:B------:R-:W-:Y:S02]  /*1460*/  IADD3 R17, PT, PT, R3, R17, RZ ;  /* 0x0000001103117210 */ /* 0x000fe40007ffe0ff */
[----:B------:R-:W-:Y:S02]  /*1470*/  MOV R16, R2 ;  /* 0x0000000200107202 */ /* 0x000fe40000000f00 */
.L_x_2011:
        /* <DEDUP_REMOVED lines=14> */
.L_x_2012:
[----:B------:R-:W1:Y:S01]  /*1560*/  LDC.64 R2, c[0x0][0x3c0] ;  /* 0x0000f000ff027b82 */ /* 0x000e620000000a00 */
[----:B------:R-:W-:-:S05]  /*1570*/  IADD3 R0, PT, PT, R0, R13, RZ ;  /* 0x0000000d00007210 */ /* 0x000fca0007ffe0ff */
[C---:B-1----:R-:W-:Y:S02]  /*1580*/  IMAD R19, R0.reuse, R3, RZ ;  /* 0x0000000300137224 */ /* 0x042fe400078e02ff */
[----:B------:R-:W-:-:S05]  /*1590*/  IMAD.WIDE.U32 R6, R0, R2, RZ ;  /* 0x0000000200067225 */ /* 0x000fca00078e00ff */
[----:B------:R-:W-:Y:S02]  /*15a0*/  IADD3 R19, PT, PT, R7, R19, RZ ;  /* 0x0000001307137210 */ /* 0x000fe40007ffe0ff */
[----:B------:R-:W-:-:S07]  /*15b0*/  MOV R18, R6 ;  /* 0x0000000600127202 */ /* 0x000fce0000000f00 */
.L_x_2013:
[----:B------:R-:W1:Y:S01]  /*15c0*/  LDC R8, c[0x0][0x3e8] ;  /* 0x0000fa00ff087b82 */ /* 0x000e620000000800 */
[----:B------:R-:W-:Y:S02]  /*15d0*/  CS2R R200, SRZ ;  /* 0x0000000000c87805 */ /* 0x000fe4000001ff00 */
        /* <DEDUP_REMOVED lines=35> */
[C---:B------:R-:W-:Y:S01]  /*1810*/  IMAD R4, R17.reuse, R12, RZ ;  /* 0x0000000c11047224 */ /* 0x040fe200078e02ff */
[----:B------:R-:W-:Y:S01]  /*1820*/  MOV R16, R18 ;  /* 0x0000001200107202 */ /* 0x000fe20000000f00 */
[-C--:B--2---:R-:W-:Y:S02]  /*1830*/  IMAD R17, R17, R6.reuse, RZ ;  /* 0x0000000611117224 */ /* 0x084fe400078e02ff */
[C---:B------:R-:W-:Y:S02]  /*1840*/  IMAD R4, R14.reuse, R13, R4 ;  /* 0x0000000d0e047224 */ /* 0x040fe400078e0204 */
[----:B------:R-:W-:-:S04]  /*1850*/  IMAD.WIDE.U32 R20, R14, R6, R20 ;  /* 0x000000060e147225 */ /* 0x000fc800078e0014 */
[----:B------:R-:W-:Y:S01]  /*1860*/  IMAD R7, R14, R7, R17 ;  /* 0x000000070e077224 */ /* 0x000fe200078e0211 */
[----:B------:R-:W-:Y:S01]  /*1870*/  MOV R14, R20 ;  /* 0x00000014000e7202 */ /* 0x000fe20000000f00 */
[----:B------:R-:W-:-:S03]  /*1880*/  IMAD.IADD R6, R19, 0x1, R4 ;  /* 0x0000000113067824 */ /* 0x000fc600078e0204 */
[----:B------:R-:W-:-:S07]  /*1890*/  IADD3 R4, PT, PT, R21, R7, RZ ;  /* 0x0000000715047210 */ /* 0x000fce0007ffe0ff */
.L_x_2009:
[----:B------:R-:W-:Y:S01]  /*18a0*/  IMAD.MOV.U32 R7, RZ, RZ, RZ ;  /* 0x000000ffff077224 */ /* 0x000fe200078e00ff */
[----:B------:R-:W1:Y:S01]  /*18b0*/  LDC.64 R120, c[0x0][0x3b0] ;  /* 0x0000ec00ff787b82 */ /* 0x000e620000000a00 */
[----:B------:R-:W2:Y:S04]  /*18c0*/  LDCU.64 UR4, c[0x0][0x3c8] ;  /* 0x00007900ff0477ac */ /* 0x000ea80008000a00 */
[----:B------:R3:W5:Y:S01]  /*18d0*/  @P2 LDG.E R7, desc[UR6][R124.64] ;  /* 0x000000067c072981 */ /* 0x000762000c1e1900 */
[----:B------:R-:W-:Y:S01]  /*18e0*/  ISETP.NE.AND P2, PT, R198, -0x1, PT ;  /* 0xffffffffc600780c */ /* 0x000fe20003f45270 */
[----:B------:R-:W4:Y:S01]  /*18f0*/  LDCU.64 UR8, c[0x0][0x388] ;  /* 0x00007100ff0877ac */ /* 0x000f220008000a00 */
[C---:B------:R-:W-:Y:S01]  /*1900*/  SHF.L.U32 R90, R135.reuse, 0x3, RZ ;  /* 0x00000003875a7819 */ /* 0x040fe200000006ff */
[C---:B------:R-:W-:Y:S01]  /*1910*/  IMAD.SHL.U32 R84, R135.reuse, 0x4, RZ ;  /* 0x0000000487547824 */ /* 0x040fe200078e00ff */
[----:B------:R-:W-:Y:S01]  /*1920*/  SHF.R.U32.HI R122, RZ, 0x3, R135 ;  /* 0x00000003ff7a7819 */ /* 0x000fe20000011687 */
[----:B------:R-:W-:Y:S01]  /*1930*/  IMAD.MOV.U32 R123, RZ, RZ, RZ ;  /* 0x000000ffff7b7224 */ /* 0x000fe200078e00ff */
[----:B------:R-:W-:Y:S01]  /*1940*/  LOP3.LUT R24, R90, 0x38, RZ, 0xc0, !PT ;  /* 0x000000385a187812 */ /* 0x000fe200078ec0ff */
[----:B------:R-:W-:Y:S01]  /*1950*/  IMAD.SHL.U32 R77, R135, 0x40, RZ ;  /* 0x00000040874d7824 */ /* 0x000fe200078e00ff */
[----:B------:R-:W-:Y:S01]  /*1960*/  SHF.L.U64.HI R80, R2, 0x4, R3 ;  /* 0x0000000402507819 */ /* 0x000fe20000010203 */
[----:B------:R-:W-:Y:S01]  /*1970*/  IMAD.SHL.U32 R73, R10, 0x10, RZ ;  /* 0x000000100a497824 */ /* 0x000fe200078e00ff */
[----:B------:R-:W-:-:S02]  /*1980*/  SHF.L.U32 R81, R2, 0x4, RZ ;  /* 0x0000000402517819 */ /* 0x000fc400000006ff */
[----:B------:R-:W-:Y:S01]  /*1990*/  LOP3.LUT R84, R84, 0x1c, RZ, 0xc0, !PT ;  /* 0x0000001c54547812 */ /* 0x000fe200078ec0ff */
[----:B------:R-:W2:Y:S01]  /*19a0*/  @!P2 LDC.64 R12, c[0x0][0x398] ;  /* 0x0000e600ff0cab82 */ /* 0x000ea20000000a00 */
[----:B------:R-:W-:Y:S02]  /*19b0*/  SHF.L.U32 R133, R134, 0x6, RZ ;  /* 0x0000000686857819 */ /* 0x000fe400000006ff */
[----:B------:R-:W-:Y:S02]  /*19c0*/  SHF.L.U64.HI R74, R10, 0x4, R11 ;  /* 0x000000040a4a7819 */ /* 0x000fe4000001020b */
[----:B------:R-:W-:Y:S01]  /*19d0*/  LOP3.LUT R77, R77, 0x1c0, RZ, 0xc0, !PT ;  /* 0x000001c04d4d7812 */ /* 0x000fe200078ec0ff */
[----:B------:R-:W-:Y:S02]  /*19e0*/  VIADD R72, R133, 0xffffffc0 ;  /* 0xffffffc085487836 */ /* 0x000fe40000000000 */
[----:B--2---:R-:W-:-:S04]  /*19f0*/  @!P2 IMAD.WIDE.U32 R18, R5, R12, RZ ;  /* 0x0000000c0512a225 */ /* 0x004fc800078e00ff */
[----:B------:R-:W-:Y:S02]  /*1a00*/  @!P2 IMAD R13, R5, R13, R19 ;  /* 0x0000000d050da224 */ /* 0x000fe400078e0213 */
[----:B------:R-:W-:Y:S02]  /*1a10*/  @!P2 IMAD.MOV.U32 R12, RZ, RZ, R18 ;  /* 0x000000ffff0ca224 */ /* 0x000fe400078e0012 */
[----:B-1----:R-:W-:-:S04]  /*1a20*/  @P2 IMAD.WIDE.U32 R18, R198, R120, RZ ;  /* 0x00000078c6122225 */ /* 0x002fc800078e00ff */
[----:B------:R-:W-:Y:S01]  /*1a30*/  @P2 IMAD.MOV.U32 R12, RZ, RZ, R18 ;  /* 0x000000ffff0c2224 */ /* 0x000fe200078e0012 */
[----:B------:R-:W-:Y:S01]  /*1a40*/  IADD3 R18, P3, PT, R24, R14, RZ ;  /* 0x0000000e18127210 */ /* 0x000fe20007f7e0ff */
[----:B------:R-:W-:Y:S01]  /*1a50*/  @P2 IMAD R13, R198, R121, R19 ;  /* 0x00000079c60d2224 */ /* 0x000fe200078e0213 */
[C---:B------:R-:W-:Y:S01]  /*1a60*/  IADD3 R16, P2, PT, R24.reuse, R16, RZ ;  /* 0x0000001018107210 */ /* 0x040fe20007f5e0ff */
[----:B------:R-:W-:Y:S01]  /*1a70*/  IMAD.WIDE.U32 R14, R15, 0x40, R122 ;  /* 0x000000400f0e7825 */ /* 0x000fe200078e007a */
[----:B------:R-:W-:Y:S02]  /*1a80*/  IADD3 R12, P4, PT, R24, R12, RZ ;  /* 0x0000000c180c7210 */ /* 0x000fe40007f9e0ff */
[----:B------:R-:W-:Y:S01]  /*1a90*/  IADD3.X R19, PT, PT, RZ, R4, RZ, P3, !PT ;  /* 0x00000004ff137210 */ /* 0x000fe20001ffe4ff */
[----:B------:R-:W-:Y:S01]  /*1aa0*/  IMAD.X R17, RZ, RZ, R6, P2 ;  /* 0x000000ffff117224 */ /* 0x000fe200010e0606 */
[----:B------:R-:W1:Y:S01]  /*1ab0*/  LDC R4, c[0x0][0x450] ;  /* 0x00011400ff047b82 */ /* 0x000e620000000800 */
[----:B------:R-:W-:-:S02]  /*1ac0*/  IMAD.X R13, RZ, RZ, R13, P4 ;  /* 0x000000ffff0d7224 */ /* 0x000fc400020e060d */
[----:B------:R-:W-:-:S04]  /*1ad0*/  IMAD.WIDE.U32 R18, R122, R10, R18 ;  /* 0x0000000a7a127225 */ /* 0x000fc800078e0012 */
[----:B------:R-:W-:Y:S01]  /*1ae0*/  IMAD.WIDE.U32 R12, R9, UR4, R12 ;  /* 0x00000004090c7c25 */ /* 0x000fe2000f8e000c */
[----:B------:R-:W-:-:S03]  /*1af0*/  SHF.L.U32 R94, R18, 0x1, RZ ;  /* 0x00000001125e7819 */ /* 0x000fc600000006ff */
[----:B------:R-:W-:Y:S01]  /*1b00*/  IMAD R13, R9, UR5, R13 ;  /* 0x00000005090d7c24 */ /* 0x000fe2000f8e020d */
[----:B------:R-:W2:Y:S01]  /*1b10*/  LDCU.64 UR4, c[0x0][0x390] ;  /* 0x00007200ff0477ac */ /* 0x000ea20008000a00 */
[----:B------:R-:W-:Y:S01]  /*1b20*/  IMAD R95, R122, R11, R19 ;  /* 0x0000000b7a5f7224 */ /* 0x000fe200078e0213 */
[----:B----4-:R-:W-:Y:S01]  /*1b30*/  IADD3 R94, P2, PT, R94, UR8, RZ ;  /* 0x000000085e5e7c10 */ /* 0x010fe2000ff5e0ff */
[----:B------:R-:W-:Y:S01]  /*1b40*/  IMAD.WIDE.U32 R16, R122, R2, R16 ;  /* 0x000000027a107225 */ /* 0x000fe200078e0010 */
[----:B------:R-:W-:Y:S02]  /*1b50*/  SHF.R.S32.HI R2, RZ, 0x1f, R79 ;  /* 0x0000001fff027819 */ /* 0x000fe4000001144f */
[----:B------:R-:W-:Y:S01]  /*1b60*/  SHF.L.U64.HI R95, R18, 0x1, R95 ;  /* 0x00000001125f7819 */ /* 0x000fe2000001025f */
[----:B------:R-:W-:Y:S01]  /*1b70*/  IMAD R93, R122, R3, R17 ;  /* 0x000000037a5d7224 */ /* 0x000fe200078e0211 */
[----:B------:R-:W-:Y:S01]  /*1b80*/  LEA.HI R91, R2, R79, RZ, 0x6 ;  /* 0x0000004f025b7211 */ /* 0x000fe200078f30ff */
[C---:B------:R-:W-:Y:S01]  /*1b90*/  IMAD.SHL.U32 R92, R16.reuse, 0x2, RZ ;  /* 0x00000002105c7824 */ /* 0x040fe200078e00ff */
[----:B------:R-:W-:Y:S01]  /*1ba0*/  IADD3.X R95, PT, PT, R95, UR9, RZ, P2, !PT ;  /* 0x000000095f5f7c10 */ /* 0x000fe200097fe4ff */
[----:B------:R-:W-:Y:S01]  /*1bb0*/  IMAD R6, R15, R120, RZ ;  /* 0x000000780f067224 */ /* 0x000fe200078e02ff */
[----:B------:R-:W-:-:S02]  /*1bc0*/  SHF.L.U64.HI R93, R16, 0x1, R93 ;  /* 0x00000001105d7819 */ /* 0x000fc4000001025d */
[----:B------:R-:W-:Y:S01]  /*1bd0*/  SHF.R.S32.HI R91, RZ, 0x6, R91 ;  /* 0x00000006ff5b7819 */ /* 0x000fe2000001145b */
[----:B------:R-:W-:Y:S01]  /*1be0*/  IMAD R9, R14, R121, R6 ;  /* 0x000000790e097224 */ /* 0x000fe200078e0206 */
[----:B-1----:R-:W-:Y:S01]  /*1bf0*/  LEA.HI R87, R4, R4, RZ, 0x1 ;  /* 0x0000000404577211 */ /* 0x002fe200078f08ff */
[----:B------:R-:W-:Y:S01]  /*1c00*/  IMAD.WIDE.U32 R120, R14, R120, R12 ;  /* 0x000000780e787225 */ /* 0x000fe200078e000c */
[----:B--2---:R-:W-:Y:S02]  /*1c10*/  IADD3 R92, P2, PT, R92, UR4, RZ ;  /* 0x000000045c5c7c10 */ /* 0x004fe4000ff5e0ff */
[----:B------:R-:W-:Y:S02]  /*1c20*/  SHF.R.S32.HI R87, RZ, 0x1, R87 ;  /* 0x00000001ff577819 */ /* 0x000fe40000011457 */
[----:B------:R-:W-:Y:S01]  /*1c30*/  IADD3.X R93, PT, PT, R93, UR5, RZ, P2, !PT ;  /* 0x000000055d5d7c10 */ /* 0x000fe200097fe4ff */
[----:B------:R-:W-:Y:S01]  /*1c40*/  IMAD.MOV.U32 R196, RZ, RZ, R92 ;  /* 0x000000ffffc47224 */ /* 0x000fe200078e005c */
[----:B------:R-:W-:Y:S01]  /*1c50*/  ISETP.GE.AND P2, PT, R91, R134, PT ;  /* 0x000000865b00720c */ /* 0x000fe20003f46270 */
[----:B------:R-:W-:Y:S01]  /*1c60*/  IMAD R85, R122, R87, R84 ;  /* 0x000000577a557224 */ /* 0x000fe200078e0254 */
[----:B------:R-:W-:Y:S01]  /*1c70*/  MOV R194, R94 ;  /* 0x0000005e00c27202 */ /* 0x000fe20000000f00 */
[----:B------:R-:W-:Y:S01]  /*1c80*/  IMAD.MOV.U32 R197, RZ, RZ, R93 ;  /* 0x000000ffffc57224 */ /* 0x000fe200078e005d */
[----:B------:R-:W-:Y:S01]  /*1c90*/  MOV R195, R95 ;  /* 0x0000005f00c37202 */ /* 0x000fe20000000f00 */
[--C-:B------:R-:W-:Y:S01]  /*1ca0*/  IMAD.IADD R84, R84, 0x1, R85.reuse ;  /* 0x0000000154547824 */ /* 0x100fe200078e0255 */
[----:B------:R-:W-:-:S02]  /*1cb0*/  SHF.R.S32.HI R83, RZ, 0x1f, R85 ;  /* 0x0000001fff537819 */ /* 0x000fc40000011455 */
[----:B------:R-:W-:Y:S02]  /*1cc0*/  IADD3 R78, PT, PT, R121, R9, RZ ;  /* 0x00000009794e7210 */ /* 0x000fe40007ffe0ff */
[----:B------:R-:W-:-:S03]  /*1cd0*/  SHF.R.S32.HI R82, RZ, 0x1f, R84 ;  /* 0x0000001fff527819 */ /* 0x000fc60000011454 */
[----:B---3--:R-:W-:Y:S05]  /*1ce0*/  @P2 BRA `(.L_x_2014) ;  /* 0x0000007c00e02947 */ /* 0x008fea0003800000 */
[----:B------:R-:W1:Y:S01]  /*1cf0*/  LDC.64 R2, c[0x0][0x4a0] ;  /* 0x00012800ff027b82 */ /* 0x000e620000000a00 */
[----:B------:R-:W2:Y:S01]  /*1d00*/  LDCU.128 UR12, c[0x0][0x4c0] ;  /* 0x00009800ff0c77ac */ /* 0x000ea20008000c00 */
[----:B------:R-:W-:Y:S01]  /*1d10*/  IMAD.MOV.U32 R25, RZ, RZ, RZ ;  /* 0x000000ffff197224 */ /* 0x000fe200078e00ff */
[----:B------:R-:W-:Y:S01]  /*1d20*/  SHF.R.S32.HI R27, RZ, 0x1f, R79 ;  /* 0x0000001fff1b7819 */ /* 0x000fe2000001144f */
[----:B------:R-:W-:Y:S01]  /*1d30*/  @!P0 IMAD.MOV R0, RZ, RZ, -R0 ;  /* 0x000000ffff008224 */ /* 0x000fe200078e0a00 */
[----:B------:R-:W3:Y:S01]  /*1d40*/  LDCU.128 UR16, c[0x0][0x4b0] ;  /* 0x00009600ff1077ac */ /* 0x000ee20008000c00 */
[----:B-----5:R-:W-:Y:S01]  /*1d50*/  IMAD.IADD R60, R72, 0x1, R7 ;  /* 0x00000001483c7824 */ /* 0x020fe200078e0207 */
[----:B------:R-:W-:Y:S01]  /*1d60*/  VIMNMX R91, PT, PT, RZ, R91, !PT ;  /* 0x0000005bff5b7248 */ /* 0x000fe20007fe0100 */
[----:B------:R-:W4:Y:S01]  /*1d70*/  LDC.64 R108, c[0x0][0x4a8] ;  /* 0x00012a00ff6c7b82 */ /* 0x000f220000000a00 */
[----:B------:R-:W2:Y:S01]  /*1d80*/  LDCU.128 UR8, c[0x0][0x490] ;  /* 0x00009200ff0877ac */ /* 0x000ea20008000c00 */
[----:B------:R-:W-:Y:S01]  /*1d90*/  SEL R8, R8, R0, !P1 ;  /* 0x0000000008087207 */ /* 0x000fe20004800000 */
[----:B------:R-:W-:Y:S01]  /*1da0*/  IMAD R60, R60, R87, RZ ;  /* 0x000000573c3c7224 */ /* 0x000fe200078e02ff */
[C---:B------:R-:W-:Y:S01]  /*1db0*/  IADD3 R89, PT, PT, R122.reuse, 0x10, RZ ;  /* 0x000000107a597810 */ /* 0x040fe20007ffe0ff */
[----:B------:R-:W2:Y:S01]  /*1dc0*/  LDCU.64 UR4, c[0x0][0x488] ;  /* 0x00009100ff0477ac */ /* 0x000ea20008000a00 */
[C---:B------:R-:W-:Y:S01]  /*1dd0*/  IMAD.SHL.U32 R117, R87.reuse, 0x10, RZ ;  /* 0x0000001057757824 */ /* 0x040fe200078e00ff */
[----:B------:R-:W-:Y:S01]  /*1de0*/  IADD3 R86, PT, PT, R122, 0x30, RZ ;  /* 0x000000307a567810 */ /* 0x000fe20007ffe0ff */
[C---:B------:R-:W-:Y:S01]  /*1df0*/  IMAD R116, R87.reuse, 0x30, RZ ;  /* 0x0000003057747824 */ /* 0x040fe200078e02ff */
[C---:B------:R-:W-:Y:S01]  /*1e00*/  LOP3.LUT R23, R24.reuse, 0x40, RZ, 0xfc, !PT ;  /* 0x0000004018177812 */ /* 0x040fe200078efcff */
[----:B------:R-:W-:Y:S01]  /*1e10*/  IMAD.SHL.U32 R114, R87, 0x20, RZ ;  /* 0x0000002057727824 */ /* 0x000fe200078e00ff */
[----:B------:R-:W-:Y:S01]  /*1e20*/  LOP3.LUT R22, R24, 0x80, RZ, 0xfc, !PT ;  /* 0x0000008018167812 */ /* 0x000fe200078efcff */
[----:B------:R-:W-:Y:S01]  /*1e30*/  VIADD R88, R122, 0x20 ;  /* 0x000000207a587836 */ /* 0x000fe20000000000 */
[----:B------:R-:W-:Y:S01]  /*1e40*/  MOV R112, R72 ;  /* 0x0000004800707202 */ /* 0x000fe20000000f00 */
[----:B------:R-:W-:Y:S01]  /*1e50*/  IMAD R115, R134, -0x40, R79 ;  /* 0xffffffc086737824 */ /* 0x000fe200078e024f */
[----:B------:R-:W-:Y:S01]  /*1e60*/  SHF.R.S32.HI R106, RZ, 0x1f, R114 ;  /* 0x0000001fff6a7819 */ /* 0x000fe20000011472 */
[----:B-1----:R-:W-:Y:S01]  /*1e70*/  IMAD.WIDE.U32 R10, R5, R2, R24 ;  /* 0x00000002050a7225 */ /* 0x002fe200078e0018 */
[----:B------:R-:W-:-:S02]  /*1e80*/  IADD3 R2, P0, PT, -R79, R122, RZ ;  /* 0x0000007a4f027210 */ /* 0x000fc40007f1e1ff */
[----:B------:R-:W-:Y:S01]  /*1e90*/  SHF.R.S32.HI R104, RZ, 0x1f, R116 ;  /* 0x0000001fff687819 */ /* 0x000fe20000011474 */
[----:B------:R-:W-:Y:S01]  /*1ea0*/  IMAD R11, R5, R3, R11 ;  /* 0x00000003050b7224 */ /* 0x000fe200078e020b */
[----:B------:R-:W-:Y:S01]  /*1eb0*/  SHF.R.S32.HI R3, RZ, 0x1f, R8 ;  /* 0x0000001fff037819 */ /* 0x000fe20000011408 */
[----:B------:R-:W-:Y:S01]  /*1ec0*/  IMAD R113, R134, -0x40, R75 ;  /* 0xffffffc086717824 */ /* 0x000fe200078e024b */
[----:B------:R-:W-:Y:S01]  /*1ed0*/  IADD3.X R27, PT, PT, RZ, ~R27, RZ, P0, !PT ;  /* 0x8000001bff1b7210 */ /* 0x000fe200007fe4ff */
[----:B---3--:R-:W-:Y:S01]  /*1ee0*/  IMAD.WIDE.U32 R12, R72, UR16, R10 ;  /* 0x00000010480c7c25 */ /* 0x008fe2000f8e000a */
[----:B------:R-:W-:Y:S02]  /*1ef0*/  IADD3 R98, P0, PT, R60, R84, RZ ;  /* 0x000000543c627210 */ /* 0x000fe40007f1e0ff */
[----:B----4-:R-:W-:Y:S01]  /*1f00*/  SHF.L.U32 R111, R108, 0x4, RZ ;  /* 0x000000046c6f7819 */ /* 0x010fe200000006ff */
[C---:B--2---:R-:W-:Y:S02]  /*1f10*/  IMAD R9, R3.reuse, UR12, RZ ;  /* 0x0000000c03097c24 */ /* 0x044fe4000f8e02ff */
[----:B------:R-:W-:-:S02]  /*1f20*/  IMAD R3, R3, UR18, RZ ;  /* 0x0000001203037c24 */ /* 0x000fc4000f8e02ff */
[----:B------:R-:W-:-:S04]  /*1f30*/  IMAD.WIDE.U32 R10, R5, UR10, R24 ;  /* 0x0000000a050a7c25 */ /* 0x000fc8000f8e0018 */
[----:B------:R-:W-:Y:S01]  /*1f40*/  IMAD R6, R8, UR19, R3 ;  /* 0x0000001308067c24 */ /* 0x000fe2000f8e0203 */
[----:B------:R-:W-:Y:S01]  /*1f50*/  SHF.R.S32.HI R3, RZ, 0x1f, R60 ;  /* 0x0000001fff037819 */ /* 0x000fe2000001143c */
[----:B------:R-:W-:Y:S01]  /*1f60*/  IMAD R11, R5, UR11, R11 ;  /* 0x0000000b050b7c24 */ /* 0x000fe2000f8e020b */
[----:B------:R-:W-:Y:S01]  /*1f70*/  IADD3 R60, P1, PT, R60, R85, RZ ;  /* 0x000000553c3c7210 */ /* 0x000fe20007f3e0ff */
[----:B------:R-:W1:Y:S01]  /*1f80*/  LDCU.64 UR10, c[0x0][0x4d0] ;  /* 0x00009a00ff0a77ac */ /* 0x000e620008000a00 */
[----:B------:R-:W-:Y:S02]  /*1f90*/  IMAD R13, R72, UR17, R13 ;  /* 0x00000011480d7c24 */ /* 0x000fe4000f8e020d */
[C---:B------:R-:W-:Y:S01]  /*1fa0*/  IMAD.X R99, R3.reuse, 0x1, R82, P0 ;  /* 0x0000000103637824 */ /* 0x040fe200000e0652 */
[----:B------:R-:W-:Y:S01]  /*1fb0*/  UMOV UR19, URZ ;  /* 0x000000ff00137c82 */ /* 0x000fe20008000000 */
[----:B------:R-:W-:Y:S02]  /*1fc0*/  IMAD.X R3, R3, 0x1, R83, P1 ;  /* 0x0000000103037824 */ /* 0x000fe400008e0653 */
[----:B------:R-:W-:Y:S01]  /*1fd0*/  IMAD R4, R8, UR13, R9 ;  /* 0x0000000d08047c24 */ /* 0x000fe2000f8e0209 */
[----:B------:R-:W-:Y:S01]  /*1fe0*/  SHF.L.U64.HI R99, R98, 0x1, R99 ;  /* 0x0000000162637819 */ /* 0x000fe20000010263 */
[----:B------:R-:W-:Y:S01]  /*1ff0*/  IMAD.WIDE.U32 R12, R8, UR12, R12 ;  /* 0x0000000c080c7c25 */ /* 0x000fe2000f8e000c */
[----:B------:R-:W-:Y:S01]  /*2000*/  SHF.L.U64.HI R0, R60, 0x1, R3 ;  /* 0x000000013c007819 */ /* 0x000fe20000010203 */
[----:B------:R-:W2:Y:S02]  /*2010*/  LDCU.64 UR12, c[0x0][0x4e0] ;  /* 0x00009c00ff0c77ac */ /* 0x000ea40008000a00 */
[----:B------:R-:W-:Y:S01]  /*2020*/  IMAD.WIDE.U32 R10, R72, R108, R10 ;  /* 0x0000006c480a7225 */ /* 0x000fe200078e000a */
[----:B------:R-:W-:-:S03]  /*2030*/  IADD3 R5, PT, PT, R13, R4, RZ ;  /* 0x000000040d057210 */ /* 0x000fc60007ffe0ff */
[----:B------:R-:W-:Y:S02]  /*2040*/  IMAD.SHL.U32 R60, R60, 0x2, RZ ;  /* 0x000000023c3c7824 */ /* 0x000fe400078e00ff */
[----:B------:R-:W-:Y:S02]  /*2050*/  IMAD R11, R72, R109, R11 ;  /* 0x0000006d480b7224 */ /* 0x000fe400078e020b */
[----:B------:R-:W-:Y:S01]  /*2060*/  IMAD.MOV.U32 R4, RZ, RZ, R12 ;  /* 0x000000ffff047224 */ /* 0x000fe200078e000c */
[----:B------:R-:W-:Y:S01]  /*2070*/  IADD3 R28, P0, PT, R60, UR14, RZ ;  /* 0x0000000e3c1c7c10 */ /* 0x000fe2000ff1e0ff */
[----:B------:R-:W-:Y:S01]  /*2080*/  IMAD.WIDE.U32 R8, R8, UR18, R10 ;  /* 0x0000001208087c25 */ /* 0x000fe2000f8e000a */
[----:B------:R-:W-:Y:S02]  /*2090*/  USHF.L.U32 UR18, UR16, 0x6, URZ ;  /* 0x0000000610127899 */ /* 0x000fe400080006ff */
[----:B------:R-:W-:Y:S01]  /*20a0*/  IADD3.X R29, PT, PT, R0, UR15, RZ, P0, !PT ;  /* 0x0000000f001d7c10 */ /* 0x000fe200087fe4ff */
[----:B------:R-:W-:Y:S01]  /*20b0*/  IMAD R97, R27, UR16, RZ ;  /* 0x000000101b617c24 */ /* 0x000fe2000f8e02ff */
[----:B-1----:R-:W-:Y:S01]  /*20c0*/  IADD3 R60, P0, PT, R60, UR10, RZ ;  /* 0x0000000a3c3c7c10 */ /* 0x002fe2000ff1e0ff */
[----:B------:R-:W-:Y:S01]  /*20d0*/  IMAD.WIDE.U32 R4, R2, UR16, R4 ;  /* 0x0000001002047c25 */ /* 0x000fe2000f8e0004 */
[----:B------:R-:W1:Y:S01]  /*20e0*/  LDCU UR16, c[0x0][0x450] ;  /* 0x00008a00ff1077ac */ /* 0x000e620008000800 */
[----:B------:R-:W-:-:S02]  /*20f0*/  IADD3 R7, PT, PT, R9, R6, RZ ;  /* 0x0000000609077210 */ /* 0x000fc40007ffe0ff */
[----:B------:R-:W-:Y:S01]  /*2100*/  IMAD R97, R2, UR17, R97 ;  /* 0x0000001102617c24 */ /* 0x000fe2000f8e0261 */
[----:B------:R-:W3:Y:S01]  /*2110*/  LDCU.U8 UR17, c[0x0][0x533] ;  /* 0x0000a660ff1177ac */ /* 0x000ee20008000000 */
[----:B------:R-:W-:Y:S01]  /*2120*/  IMAD R27, R27, R108, RZ ;  /* 0x0000006c1b1b7224 */ /* 0x000fe200078e02ff */
[----:B------:R-:W-:Y:S01]  /*2130*/  MOV R6, R8 ;  /* 0x0000000800067202 */ /* 0x000fe20000000f00 */
[----:B------:R-:W-:Y:S01]  /*2140*/  IMAD.SHL.U32 R98, R98, 0x2, RZ ;  /* 0x0000000262627824 */ /* 0x000fe200078e00ff */
[----:B------:R-:W-:Y:S01]  /*2150*/  IADD3.X R61, PT, PT, R0, UR11, RZ, P0, !PT ;  /* 0x0000000b003d7c10 */ /* 0x000fe200087fe4ff */
[----:B------:R-:W-:Y:S01]  /*2160*/  IMAD R27, R2, R109, R27 ;  /* 0x0000006d021b7224 */ /* 0x000fe200078e021b */
[----:B------:R-:W-:Y:S01]  /*2170*/  IADD3 R0, P0, PT, RZ, -UR19, RZ ;  /* 0x80000013ff007c10 */ /* 0x000fe2000ff1e0ff */
[----:B------:R-:W-:Y:S01]  /*2180*/  IMAD.SHL.U32 R105, R108, 0x40, RZ ;  /* 0x000000406c697824 */ /* 0x000fe200078e00ff */
[----:B------:R-:W-:Y:S01]  /*2190*/  IADD3 R100, P1, PT, R98, UR14, RZ ;  /* 0x0000000e62647c10 */ /* 0x000fe2000ff3e0ff */
[----:B------:R-:W-:Y:S01]  /*21a0*/  IMAD.WIDE.U32 R2, R2, R108, R6 ;  /* 0x0000006c02027225 */ /* 0x000fe200078e0006 */
[----:B------:R-:W-:-:S02]  /*21b0*/  LEA R96, P3, R4, UR8, 0x1 ;  /* 0x0000000804607c11 */ /* 0x000fc4000f8608ff */
[----:B------:R-:W-:Y:S01]  /*21c0*/  IADD3.X R101, PT, PT, R99, UR15, RZ, P1, !PT ;  /* 0x0000000f63657c10 */ /* 0x000fe20008ffe4ff */
[----:B------:R-:W-:Y:S01]  /*21d0*/  IMAD.X R105, RZ, RZ, ~R105, P0 ;  /* 0x000000ffff697224 */ /* 0x000fe200000e0e69 */
[----:B------:R-:W-:Y:S01]  /*21e0*/  LEA R26, P2, R2, UR4, 0x1 ;  /* 0x00000004021a7c11 */ /* 0x000fe2000f8408ff */
[----:B------:R-:W-:Y:S01]  /*21f0*/  IMAD.IADD R27, R3, 0x1, R27 ;  /* 0x00000001031b7824 */ /* 0x000fe200078e021b */
[----:B------:R-:W-:Y:S01]  /*2200*/  IADD3.X R3, PT, PT, RZ, ~UR18, RZ, P0, !PT ;  /* 0x80000012ff037c10 */ /* 0x000fe200087fe4ff */
[----:B------:R-:W-:Y:S01]  /*2210*/  IMAD.IADD R97, R5, 0x1, R97 ;  /* 0x0000000105617824 */ /* 0x000fe200078e0261 */
[----:B------:R-:W-:Y:S01]  /*2220*/  IADD3 R98, P1, PT, R98, UR10, RZ ;  /* 0x0000000a62627c10 */ /* 0x000fe2000ff3e0ff */
[----:B------:R-:W-:Y:S01]  /*2230*/  IMAD.MOV.U32 R110, RZ, RZ, R134 ;  /* 0x000000ffff6e7224 */ /* 0x000fe200078e0086 */
[----:B------:R-:W-:Y:S01]  /*2240*/  SHF.L.U64.HI R109, R108, 0x4, R109 ;  /* 0x000000046c6d7819 */ /* 0x000fe2000001026d */
[----:B------:R-:W4:Y:S01]  /*2250*/  LDCU.64 UR14, c[0x0][0x3c0] ;  /* 0x00007800ff0e77ac */ /* 0x000f220008000a00 */
[----:B------:R-:W-:-:S02]  /*2260*/  SHF.R.S64 R107, R0, 0x1f, R105 ;  /* 0x0000001f006b7819 */ /* 0x000fc40000001069 */
[----:B------:R-:W-:Y:S01]  /*2270*/  SHF.R.S32.HI R108, RZ, 0x1f, R117 ;  /* 0x0000001fff6c7819 */ /* 0x000fe20000011475 */
[----:B---3--:R-:W-:Y:S01]  /*2280*/  UISETP.NE.AND UP0, UPT, UR17, URZ, UPT ;  /* 0x000000ff1100728c */ /* 0x008fe2000bf05270 */
[----:B-1----:R-:W-:Y:S02]  /*2290*/  MOV R31, UR16 ;  /* 0x00000010001f7c02 */ /* 0x002fe40008000f00 */
[--C-:B------:R-:W-:Y:S02]  /*22a0*/  SHF.R.S64 R103, R0, 0x1f, R3.reuse ;  /* 0x0000001f00677819 */ /* 0x100fe40000001003 */
[----:B------:R-:W-:Y:S02]  /*22b0*/  SHF.R.S32.HI R102, RZ, 0x1f, R3 ;  /* 0x0000001fff667819 */ /* 0x000fe40000011403 */
[----:B------:R-:W-:Y:S02]  /*22c0*/  SHF.R.S32.HI R105, RZ, 0x1f, R105 ;  /* 0x0000001fff697819 */ /* 0x000fe40000011469 */
[----:B------:R-:W-:-:S02]  /*22d0*/  LEA.HI.X R97, R4, UR9, R97, 0x1, P3 ;  /* 0x0000000904617c11 */ /* 0x000fc400098f0c61 */
[----:B------:R-:W-:Y:S01]  /*22e0*/  LEA.HI.X R27, R2, UR5, R27, 0x1, P2 ;  /* 0x00000005021b7c11 */ /* 0x000fe200090f0c1b */
[----:B------:R-:W1:Y:S01]  /*22f0*/  LDCU.64 UR4, c[0x0][0x3b8] ;  /* 0x00007700ff0477ac */ /* 0x000e620008000a00 */
[----:B------:R-:W-:Y:S01]  /*2300*/  IADD3.X R99, PT, PT, R99, UR11, RZ, P1, !PT ;  /* 0x0000000b63637c10 */ /* 0x000fe20008ffe4ff */
[----:B--2-4-:R-:W3:Y:S06]  /*2310*/  LDCU.128 UR8, c[0x0][0x3a0] ;  /* 0x00007400ff0877ac */ /* 0x014eec0008000c00 */
.L_x_2036:
[----:B------:R-:W-:Y:S01]  /*2320*/  VIADD R113, R113, 0x40 ;  /* 0x0000004071717836 */ /* 0x000fe20000000000 */
[----:B------:R-:W-:Y:S01]  /*2330*/  BSSY.RECONVERGENT B1, `(.L_x_2015) ;  /* 0x0000734000017945 */ /* 0x000fe20003800200 */
[----:B------:R-:W-:Y:S02]  /*2340*/  VIADD R115, R115, 0x40 ;  /* 0x0000004073737836 */ /* 0x000fe40000000000 */
[----:B------:R-:W-:Y:S01]  /*2350*/  VIADD R110, R110, 0xffffffff ;  /* 0xffffffff6e6e7836 */ /* 0x000fe20000000000 */
[-C--:B------:R-:W-:Y:S01]  /*2360*/  ISETP.GE.AND P0, PT, R122, R113.reuse, PT ;  /* 0x000000717a00720c */ /* 0x080fe20003f06270 */
[----:B------:R-:W-:Y:S01]  /*2370*/  IMAD.MOV.U32 R118, RZ, RZ, R112 ;  /* 0x000000ffff767224 */ /* 0x000fe200078e0070 */
[C---:B------:R-:W-:Y:S01]  /*2380*/  ISETP.GE.AND P6, PT, R89.reuse, R113, PT ;  /* 0x000000715900720c */ /* 0x040fe20003fc6270 */
[----:B------:R-:W-:Y:S01]  /*2390*/  VIADD R112, R112, 0xffffffc0 ;  /* 0xffffffc070707836 */ /* 0x000fe20000000000 */
[-C--:B------:R-:W-:Y:S02]  /*23a0*/  ISETP.GE.AND P0, PT, R122, R115.reuse, !P0 ;  /* 0x000000737a00720c */ /* 0x080fe40004706270 */
[----:B------:R-:W-:Y:S02]  /*23b0*/  ISETP.GE.AND P6, PT, R89, R115, !P6 ;  /* 0x000000735900720c */ /* 0x000fe400077c6270 */
[-C--:B------:R-:W-:Y:S02]  /*23c0*/  ISETP.GE.AND P5, PT, R88, R113.reuse, PT ;  /* 0x000000715800720c */ /* 0x080fe40003fa6270 */
[----:B------:R-:W-:Y:S02]  /*23d0*/  ISETP.GE.AND P4, PT, R86, R113, PT ;  /* 0x000000715600720c */ /* 0x000fe40003f86270 */
[-C--:B------:R-:W-:Y:S02]  /*23e0*/  ISETP.GE.AND P5, PT, R88, R115.reuse, !P5 ;  /* 0x000000735800720c */ /* 0x080fe40006fa6270 */
[----:B------:R-:W-:Y:S02]  /*23f0*/  ISETP.GE.AND P4, PT, R86, R115, !P4 ;  /* 0x000000735600720c */ /* 0x000fe40006786270 */
[----:B------:R-:W-:Y:S01]  /*2400*/  ISETP.GT.AND P3, PT, R110, R91, PT ;  /* 0x0000005b6e00720c */ /* 0x000fe20003f64270 */
[----:B------:R-:W2:Y:S02]  /*2410*/  @P0 LDG.E.128 R12, desc[UR6][R96.64] ;  /* 0x00000006600c0981 */ /* 0x000ea4000c1e1d00 */
[----:B------:R-:W4:Y:S02]  /*2420*/  @P6 LDC.64 R2, c[0x0][0x4b0] ;  /* 0x00012c00ff026b82 */ /* 0x000f240000000a00 */
[----:B--2---:R-:W-:Y:S01]  /*2430*/  @P0 STG.E.128 desc[UR6][R92.64], R12 ;  /* 0x0000000c5c000986 */ /* 0x004fe2000c101d06 */
[C---:B-1--4-:R-:W-:Y:S03]  /*2440*/  @P6 LEA R36, P1, R2.reuse, R96, 0x5 ;  /* 0x0000006002246211 */ /* 0x052fe600078228ff */
[----:B------:R-:W2:Y:S01]  /*2450*/  @P0 LDG.E.128 R8, desc[UR6][R96.64+0x80] ;  /* 0x0000800660080981 */ /* 0x000ea2000c1e1d00 */
[----:B------:R-:W-:Y:S02]  /*2460*/  @P6 LEA.HI.X R37, R2, R97, R3, 0x5, P1 ;  /* 0x0000006102256211 */ /* 0x000fe400008f2c03 */
[----:B------:R-:W4:Y:S01]  /*2470*/  @P5 LDC.64 R2, c[0x0][0x4b0] ;  /* 0x00012c00ff025b82 */ /* 0x000f220000000a00 */
[C---:B------:R-:W-:Y:S04]  /*2480*/  @P6 LEA R34, P1, R81.reuse, R92, 0x1 ;  /* 0x0000005c51226211 */ /* 0x040fe800078208ff */
[----:B------:R-:W-:Y:S02]  /*2490*/  @P6 LEA.HI.X R35, R81, R93, R80, 0x1, P1 ;  /* 0x0000005d51236211 */ /* 0x000fe400008f0c50 */
[C---:B----4-:R-:W-:Y:S04]  /*24a0*/  @P5 LEA R32, P1, R2.reuse, R96, 0x6 ;  /* 0x0000006002205211 */ /* 0x050fe800078230ff */
[----:B------:R-:W-:Y:S02]  /*24b0*/  @P5 LEA.HI.X R33, R2, R97, R3, 0x6, P1 ;  /* 0x0000006102215211 */ /* 0x000fe400008f3403 */
[----:B------:R-:W4:Y:S02]  /*24c0*/  @P5 LDC.64 R2, c[0x0][0x3c0] ;  /* 0x0000f000ff025b82 */ /* 0x000f240000000a00 */
[C---:B----4-:R-:W-:Y:S04]  /*24d0*/  @P5 LEA R20, P1, R2.reuse, R92, 0x6 ;  /* 0x0000005c02145211 */ /* 0x050fe800078230ff */
[----:B------:R-:W-:Y:S02]  /*24e0*/  @P5 LEA.HI.X R21, R2, R93, R3, 0x6, P1 ;  /* 0x0000005d02155211 */ /* 0x000fe400008f3403 */
[----:B------:R-:W4:Y:S01]  /*24f0*/  @P4 LDC.64 R2, c[0x0][0x4b0] ;  /* 0x00012c00ff024b82 */ /* 0x000f220000000a00 */
[----:B------:R-:W-:Y:S01]  /*2500*/  ISETP.NE.AND P1, PT, R31, RZ, PT ;  /* 0x000000ff1f00720c */ /* 0x000fe20003f25270 */
[----:B----4-:R-:W-:Y:S01]  /*2510*/  @P4 IMAD R3, R3, 0x60, RZ ;  /* 0x0000006003034824 */ /* 0x010fe200078e02ff */
[----:B--2---:R2:W-:Y:S04]  /*2520*/  @P0 STG.E.128 desc[UR6][R92.64+0x80], R8 ;  /* 0x000080085c000986 */ /* 0x0045e8000c101d06 */
[----:B------:R-:W4:Y:S04]  /*2530*/  @P0 LDG.E.128 R4, desc[UR6][R96.64+0x100] ;  /* 0x0001000660040981 */ /* 0x000f28000c1e1d00 */
[----:B----4-:R4:W-:Y:S04]  /*2540*/  @P0 STG.E.128 desc[UR6][R92.64+0x100], R4 ;  /* 0x000100045c000986 */ /* 0x0109e8000c101d06 */
[----:B------:R-:W5:Y:S04]  /*2550*/  @P6 LDG.E.128 R16, desc[UR6][R36.64] ;  /* 0x0000000624106981 */ /* 0x000f68000c1e1d00 */
[----:B-----5:R-:W-:Y:S04]  /*2560*/  @P6 STG.E.128 desc[UR6][R34.64], R16 ;  /* 0x0000001022006986 */ /* 0x020fe8000c101d06 */
[----:B--2---:R-:W2:Y:S04]  /*2570*/  @P6 LDG.E.128 R8, desc[UR6][R36.64+0x80] ;  /* 0x0000800624086981 */ /* 0x004ea8000c1e1d00 */
[----:B--2---:R-:W-:Y:S04]  /*2580*/  @P6 STG.E.128 desc[UR6][R34.64+0x80], R8 ;  /* 0x0000800822006986 */ /* 0x004fe8000c101d06 */
[----:B------:R-:W2:Y:S04]  /*2590*/  @P6 LDG.E.128 R12, desc[UR6][R36.64+0x100] ;  /* 0x00010006240c6981 */ /* 0x000ea8000c1e1d00 */
[----:B--2---:R2:W-:Y:S04]  /*25a0*/  @P6 STG.E.128 desc[UR6][R34.64+0x100], R12 ;  /* 0x0001000c22006986 */ /* 0x0045e8000c101d06 */
[----:B----4-:R-:W4:Y:S01]  /*25b0*/  @P5 LDG.E.128 R4, desc[UR6][R32.64] ;  /* 0x0000000620045981 */ /* 0x010f22000c1e1d00 */
[----:B--2---:R-:W-:Y:S04]  /*25c0*/  @P4 IMAD.WIDE.U32 R34, R2, 0x60, R96 ;  /* 0x0000006002224825 */ /* 0x004fe800078e0060 */
[----:B------:R-:W-:Y:S02]  /*25d0*/  @P4 IMAD.IADD R35, R35, 0x1, R3 ;  /* 0x0000000123234824 */ /* 0x000fe400078e0203 */
[----:B------:R-:W2:Y:S02]  /*25e0*/  @P4 LDC.64 R2, c[0x0][0x3c0] ;  /* 0x0000f000ff024b82 */ /* 0x000ea40000000a00 */
[----:B--2---:R-:W-:Y:S01]  /*25f0*/  @P4 IMAD R3, R3, 0x60, RZ ;  /* 0x0000006003034824 */ /* 0x004fe200078e02ff */
[----:B----4-:R-:W-:Y:S04]  /*2600*/  @P5 STG.E.128 desc[UR6][R20.64], R4 ;  /* 0x0000000414005986 */ /* 0x010fe8000c101d06 */
[----:B------:R-:W2:Y:S04]  /*2610*/  @P5 LDG.E.128 R16, desc[UR6][R32.64+0x80] ;  /* 0x0000800620105981 */ /* 0x000ea8000c1e1d00 */
[----:B--2---:R2:W-:Y:S04]  /*2620*/  @P5 STG.E.128 desc[UR6][R20.64+0x80], R16 ;  /* 0x0000801014005986 */ /* 0x0045e8000c101d06 */
[----:B------:R-:W4:Y:S01]  /*2630*/  @P5 LDG.E.128 R8, desc[UR6][R32.64+0x100] ;  /* 0x0001000620085981 */ /* 0x000f22000c1e1d00 */
[----:B--2---:R-:W-:Y:S04]  /*2640*/  @P4 IMAD.WIDE.U32 R16, R2, 0x60, R92 ;  /* 0x0000006002104825 */ /* 0x004fe800078e005c */
[----:B------:R-:W-:Y:S01]  /*2650*/  @P4 IMAD.IADD R17, R17, 0x1, R3 ;  /* 0x0000000111114824 */ /* 0x000fe200078e0203 */
[----:B----4-:R2:W-:Y:S04]  /*2660*/  @P5 STG.E.128 desc[UR6][R20.64+0x100], R8 ;  /* 0x0001000814005986 */ /* 0x0105e8000c101d06 */
[----:B------:R-:W4:Y:S04]  /*2670*/  @P4 LDG.E.128 R4, desc[UR6][R34.64] ;  /* 0x0000000622044981 */ /* 0x000f28000c1e1d00 */
[----:B----4-:R4:W-:Y:S04]  /*2680*/  @P4 STG.E.128 desc[UR6][R16.64], R4 ;  /* 0x0000000410004986 */ /* 0x0109e8000c101d06 */
[----:B------:R-:W5:Y:S04]  /*2690*/  @P4 LDG.E.128 R12, desc[UR6][R34.64+0x80] ;  /* 0x00008006220c4981 */ /* 0x000f68000c1e1d00 */
[----:B-----5:R4:W-:Y:S04]  /*26a0*/  @P4 STG.E.128 desc[UR6][R16.64+0x80], R12 ;  /* 0x0000800c10004986 */ /* 0x0209e8000c101d06 */
[----:B--2---:R-:W2:Y:S04]  /*26b0*/  @P4 LDG.E.128 R8, desc[UR6][R34.64+0x100] ;  /* 0x0001000622084981 */ /* 0x004ea8000c1e1d00 */
[----:B--2---:R4:W-:Y:S01]  /*26c0*/  @P4 STG.E.128 desc[UR6][R16.64+0x100], R8 ;  /* 0x0001000810004986 */ /* 0x0049e2000c101d06 */
[----:B------:R-:W-:Y:S05]  /*26d0*/  @P1 BRA `(.L_x_2016) ;  /* 0x0000000000b41947 */ /* 0x000fea0003800000 */
[----:B----4-:R-:W2:Y:S01]  /*26e0*/  @P0 LDG.E.128 R12, desc[UR6][R26.64] ;  /* 0x000000061a0c0981 */ /* 0x010ea2000c1e1d00 */
[----:B------:R-:W4:Y:S01]  /*26f0*/  @P5 LDC.64 R2, c[0x0][0x4a8] ;  /* 0x00012a00ff025b82 */ /* 0x000f220000000a00 */
[C---:B------:R-:W-:Y:S01]  /*2700*/  @P6 LEA R36, P1, R111.reuse, R26, 0x1 ;  /* 0x0000001a6f246211 */ /* 0x040fe200078208ff */
[----:B------:R-:W-:Y:S03]  /*2710*/  IMAD.MOV.U32 R31, RZ, RZ, RZ ;  /* 0x000000ffff1f7224 */ /* 0x000fe600078e00ff */
[----:B------:R-:W-:Y:S01]  /*2720*/  @P6 LEA.HI.X R37, R111, R27, R109, 0x1, P1 ;  /* 0x0000001b6f256211 */ /* 0x000fe200008f0c6d */
[----:B--2---:R2:W-:Y:S04]  /*2730*/  @P0 STG.E.128 desc[UR6][R94.64], R12 ;  /* 0x0000000c5e000986 */ /* 0x0045e8000c101d06 */
[----:B------:R-:W5:Y:S04]  /*2740*/  @P0 LDG.E.128 R8, desc[UR6][R26.64+0x80] ;  /* 0x000080061a080981 */ /* 0x000f68000c1e1d00 */
[----:B-----5:R5:W-:Y:S04]  /*2750*/  @P0 STG.E.128 desc[UR6][R94.64+0x80], R8 ;  /* 0x000080085e000986 */ /* 0x020be8000c101d06 */
[----:B------:R-:W3:Y:S04]  /*2760*/  @P0 LDG.E.128 R4, desc[UR6][R26.64+0x100] ;  /* 0x000100061a040981 */ /* 0x000ee8000c1e1d00 */
[----:B---3--:R3:W-:Y:S01]  /*2770*/  @P0 STG.E.128 desc[UR6][R94.64+0x100], R4 ;  /* 0x000100045e000986 */ /* 0x0087e2000c101d06 */
[C---:B------:R-:W-:Y:S03]  /*2780*/  @P6 LEA R34, P0, R73.reuse, R94, 0x1 ;  /* 0x0000005e49226211 */ /* 0x040fe600078008ff */
[----:B------:R-:W2:Y:S01]  /*2790*/  @P6 LDG.E.128 R16, desc[UR6][R36.64] ;  /* 0x0000000624106981 */ /* 0x000ea2000c1e1d00 */
[----:B------:R-:W-:Y:S02]  /*27a0*/  @P6 LEA.HI.X R35, R73, R95, R74, 0x1, P0 ;  /* 0x0000005f49236211 */ /* 0x000fe400000f0c4a */
[C---:B----4-:R-:W-:Y:S04]  /*27b0*/  @P5 LEA R20, P0, R2.reuse, R26, 0x6 ;  /* 0x0000001a02145211 */ /* 0x050fe800078030ff */
[----:B------:R-:W-:Y:S02]  /*27c0*/  @P5 LEA.HI.X R21, R2, R27, R3, 0x6, P0 ;  /* 0x0000001b02155211 */ /* 0x000fe400000f3403 */
[----:B------:R-:W4:Y:S02]  /*27d0*/  @P5 LDC.64 R2, c[0x0][0x3b8] ;  /* 0x0000ee00ff025b82 */ /* 0x000f240000000a00 */
[C---:B----4-:R-:W-:Y:S04]  /*27e0*/  @P5 LEA R32, P0, R2.reuse, R94, 0x6 ;  /* 0x0000005e02205211 */ /* 0x050fe800078030ff */
[----:B------:R-:W-:Y:S01]  /*27f0*/  @P5 LEA.HI.X R33, R2, R95, R3, 0x6, P0 ;  /* 0x0000005f02215211 */ /* 0x000fe200000f3403 */
[----:B--2---:R2:W-:Y:S04]  /*2800*/  @P6 STG.E.128 desc[UR6][R34.64], R16 ;  /* 0x0000001022006986 */ /* 0x0045e8000c101d06 */
[----:B------:R-:W4:Y:S04]  /*2810*/  @P6 LDG.E.128 R12, desc[UR6][R36.64+0x80] ;  /* 0x00008006240c6981 */ /* 0x000f28000c1e1d00 */
[----:B----4-:R4:W-:Y:S04]  /*2820*/  @P6 STG.E.128 desc[UR6][R34.64+0x80], R12 ;  /* 0x0000800c22006986 */ /* 0x0109e8000c101d06 */
[----:B-----5:R-:W5:Y:S04]  /*2830*/  @P6 LDG.E.128 R8, desc[UR6][R36.64+0x100] ;  /* 0x0001000624086981 */ /* 0x020f68000c1e1d00 */
[----:B-----5:R1:W-:Y:S04]  /*2840*/  @P6 STG.E.128 desc[UR6][R34.64+0x100], R8 ;  /* 0x0001000822006986 */ /* 0x0203e8000c101d06 */
[----:B---3--:R-:W3:Y:S04]  /*2850*/  @P5 LDG.E.128 R4, desc[UR6][R20.64] ;  /* 0x0000000614045981 */ /* 0x008ee8000c1e1d00 */
[----:B---3--:R3:W-:Y:S04]  /*2860*/  @P5 STG.E.128 desc[UR6][R32.64], R4 ;  /* 0x0000000420005986 */ /* 0x0087e8000c101d06 */
[----:B--2---:R-:W2:Y:S04]  /*2870*/  @P5 LDG.E.128 R16, desc[UR6][R20.64+0x80] ;  /* 0x0000800614105981 */ /* 0x004ea8000c1e1d00 */
[----:B--2---:R3:W-:Y:S04]  /*2880*/  @P5 STG.E.128 desc[UR6][R32.64+0x80], R16 ;  /* 0x0000801020005986 */ /* 0x0047e8000c101d06 */
[----:B----4-:R-:W2:Y:S04]  /*2890*/  @P5 LDG.E.128 R12, desc[UR6][R20.64+0x100] ;  /* 0x00010006140c5981 */ /* 0x010ea8000c1e1d00 */
[----:B--2---:R3:W-:Y:S01]  /*28a0*/  @P5 STG.E.128 desc[UR6][R32.64+0x100], R12 ;  /* 0x0001000c20005986 */ /* 0x0047e2000c101d06 */
[----:B-1----:R-:W-:Y:S05]  /*28b0*/  @!P4 BRA `(.L_x_2017) ;  /* 0x0000006c006cc947 */ /* 0x002fea0003800000 */
[----:B------:R-:W1:Y:S02]  /*28c0*/  LDC.64 R2, c[0x0][0x4a8] ;  /* 0x00012a00ff027b82 */ /* 0x000e640000000a00 */
[----:B-1----:R-:W-:Y:S02]  /*28d0*/  IMAD R3, R3, 0x60, RZ ;  /* 0x0000006003037824 */ /* 0x002fe400078e02ff */
[----:B---3--:R-:W-:Y:S05]  /*28e0*/  IMAD.WIDE.U32 R16, R2, 0x60, R26 ;  /* 0x0000006002107825 */ /* 0x008fea00078e001a */
[----:B------:R-:W-:Y:S02]  /*28f0*/  IADD3 R17, PT, PT, R17, R3, RZ ;  /* 0x0000000311117210 */ /* 0x000fe40007ffe0ff */
[----:B------:R-:W1:Y:S03]  /*2900*/  LDC.64 R2, c[0x0][0x3b8] ;  /* 0x0000ee00ff027b82 */ /* 0x000e660000000a00 */
[----:B------:R-:W2:Y:S01]  /*2910*/  LDG.E.128 R4, desc[UR6][R16.64] ;  /* 0x0000000610047981 */ /* 0x000ea2000c1e1d00 */
[----:B-1----:R-:W-:Y:S04]  /*2920*/  IMAD.WIDE.U32 R18, R2, 0x60, R94 ;  /* 0x0000006002127825 */ /* 0x002fe800078e005e */
[----:B------:R-:W-:Y:S05]  /*2930*/  IMAD R3, R3, 0x60, RZ ;  /* 0x0000006003037824 */ /* 0x000fea00078e02ff */
[----:B------:R-:W-:Y:S05]  /*2940*/  IADD3 R19, PT, PT, R19, R3, RZ ;  /* 0x0000000313137210 */ /* 0x000fea0007ffe0ff */
[----:B--2---:R2:W-:Y:S04]  /*2950*/  STG.E.128 desc[UR6][R18.64], R4 ;  /* 0x0000000412007986 */ /* 0x0045e8000c101d06 */
[----:B------:R-:W3:Y:S04]  /*2960*/  LDG.E.128 R12, desc[UR6][R16.64+0x80] ;  /* 0x00008006100c7981 */ /* 0x000ee8000c1e1d00 */
[----:B---3--:R2:W-:Y:S04]  /*2970*/  STG.E.128 desc[UR6][R18.64+0x80], R12 ;  /* 0x0000800c12007986 */ /* 0x0085e8000c101d06 */
[----:B------:R-:W3:Y:S04]  /*2980*/  LDG.E.128 R8, desc[UR6][R16.64+0x100] ;  /* 0x0001000610087981 */ /* 0x000ee8000c1e1d00 */
[----:B---3--:R2:W-:Y:S01]  /*2990*/  STG.E.128 desc[UR6][R18.64+0x100], R8 ;  /* 0x0001000812007986 */ /* 0x0085e2000c101d06 */
[----:B------:R-:W-:Y:S05]  /*29a0*/  BRA `(.L_x_2017) ;  /* 0x0000006c00307947 */ /* 0x000fea0003800000 */
.L_x_2016:
[----:B------:R-:W-:Y:S05]  /*29b0*/  BRA.U !UP0, `(.L_x_2018) ;  /* 0x0000002908047547 */ /* 0x000fea000b800000 */
[C---:B------:R-:W-:Y:S01]  /*29c0*/  SHF.L.U64.HI R3, R117.reuse, 0x1, R108 ;  /* 0x0000000175037819 */ /* 0x040fe2000001026c */
[----:B----4-:R-:W-:Y:S01]  /*29d0*/  IMAD.SHL.U32 R5, R117, 0x2, RZ ;  /* 0x0000000275057824 */ /* 0x010fe200078e00ff */
[----:B------:R-:W2:Y:S01]  /*29e0*/  LDC R52, c[0x0][0x450] ;  /* 0x00011400ff347b82 */ /* 0x000ea20000000800 */
[----:B------:R-:W-:Y:S03]  /*29f0*/  BSSY.RECONVERGENT B0, `(.L_x_2019) ;  /* 0x0000099000007945 */ /* 0x000fe60003800200 */
[-C--:B------:R-:W-:Y:S02]  /*2a00*/  IADD3 R14, P2, PT, R28, R5.reuse, RZ ;  /* 0x000000051c0e7210 */ /* 0x080fe40007f5e0ff */
[----:B------:R-:W-:Y:S03]  /*2a10*/  IADD3 R48, P1, PT, R60, R5, RZ ;  /* 0x000000053c307210 */ /* 0x000fe60007f3e0ff */
[--C-:B------:R-:W-:Y:S02]  /*2a20*/  IMAD.X R15, R29, 0x1, R3.reuse, P2 ;  /* 0x000000011d0f7824 */ /* 0x100fe400010e0603 */
[----:B------:R-:W-:Y:S01]  /*2a30*/  IMAD.X R49, R61, 0x1, R3, P1 ;  /* 0x000000013d317824 */ /* 0x000fe200008e0603 */
[----:B------:R-:W-:Y:S07]  /*2a40*/  @!P0 BRA `(.L_x_2020) ;  /* 0x00000008004c8947 */ /* 0x000fee0003800000 */
[-C--:B------:R-:W-:Y:S01]  /*2a50*/  ISETP.GE.AND P0, PT, R24, R31.reuse, PT ;  /* 0x0000001f1800720c */ /* 0x080fe20003f06270 */
[----:B------:R-:W4:Y:S01]  /*2a60*/  LDG.E.128 R32, desc[UR6][R26.64] ;  /* 0x000000061a207981 */ /* 0x000f22000c1e1d00 */
[----:B------:R-:W-:Y:S11]  /*2a70*/  ISETP.GE.AND P1, PT, R23, R31, PT ;  /* 0x0000001f1700720c */ /* 0x000ff60003f26270 */
[----:B------:R-:W5:Y:S06]  /*2a80*/  @!P0 LDG.E.64 R44, desc[UR6][R60.64] ;  /* 0x000000063c2c8981 */ /* 0x000f6c000c1e1b00 */
[----:B------:R-:W3:Y:S01]  /*2a90*/  @!P0 LDG.E.64 R16, desc[UR6][R28.64] ;  /* 0x000000061c108981 */ /* 0x000ee2000c1e1b00 */
[--C-:B-----5:R-:W-:Y:S01]  /*2aa0*/  @!P0 HADD2.F32 R41, -RZ, R44.reuse.H0_H0 ;  /* 0x2000002cff298230 */ /* 0x120fe20000004100 */
[----:B----4-:R-:W-:Y:S01]  /*2ab0*/  @!P0 MOV R21, R32 ;  /* 0x0000002000158202 */ /* 0x010fe20000000f00 */
[----:B------:R-:W-:Y:S01]  /*2ac0*/  @!P0 HADD2.F32 R42, -RZ, R45.H0_H0 ;  /* 0x2000002dff2a8230 */ /* 0x000fe20000004100 */
[----:B------:R-:W-:Y:S01]  /*2ad0*/  @!P0 MOV R18, R33 ;  /* 0x0000002100128202 */ /* 0x000fe20000000f00 */
[----:B------:R-:W-:Y:S02]  /*2ae0*/  @!P0 HADD2.F32 R43, -RZ, R44.H1_H1 ;  /* 0x3000002cff2b8230 */ /* 0x000fe40000004100 */
[--C-:B------:R-:W-:Y:S02]  /*2af0*/  @!P0 HADD2.F32 R20, -RZ, R21.reuse.H1_H1 ;  /* 0x30000015ff148230 */ /* 0x100fe40000004100 */
[--C-:B---3--:R-:W-:Y:S02]  /*2b00*/  @!P0 HADD2.F32 R19, -RZ, R16.reuse.H0_H0 ;  /* 0x20000010ff138230 */ /* 0x108fe40000004100 */
[----:B------:R-:W-:Y:S02]  /*2b10*/  @!P0 HADD2.F32 R40, -RZ, R21.H0_H0 ;  /* 0x20000015ff288230 */ /* 0x000fe40000004100 */
[C---:B------:R-:W-:Y:S01]  /*2b20*/  @!P0 FMUL.FTZ R47, R20.reuse, R41 ;  /* 0x00000029142f8220 */ /* 0x040fe20000410000 */
[----:B------:R-:W-:Y:S02]  /*2b30*/  @!P0 HADD2.F32 R16, -RZ, R16.H1_H1 ;  /* 0x30000010ff108230 */ /* 0x000fe40000004100 */
[-C--:B------:R-:W-:Y:S01]  /*2b40*/  @!P0 FMUL.FTZ R0, R20, R19.reuse ;  /* 0x0000001314008220 */ /* 0x080fe20000410000 */
[--C-:B------:R-:W-:Y:S02]  /*2b50*/  @!P0 HADD2.F32 R21, -RZ, R18.reuse.H1_H1 ;  /* 0x30000012ff158230 */ /* 0x100fe40000004100 */
[----:B------:R-:W-:Y:S01]  /*2b60*/  @!P0 FFMA.FTZ R47, R40, R19, -R47 ;  /* 0x00000013282f8223 */ /* 0x000fe2000001082f */
[--C-:B------:R-:W-:Y:S01]  /*2b70*/  @!P0 HADD2.F32 R13, -RZ, R17.reuse.H0_H0 ;  /* 0x20000011ff0d8230 */ /* 0x100fe20000004100 */
[----:B------:R-:W-:Y:S01]  /*2b80*/  @!P0 MOV R20, R34 ;  /* 0x0000002200148202 */ /* 0x000fe20000000f00 */
[----:B------:R-:W-:Y:S01]  /*2b90*/  @!P0 HADD2.F32 R17, -RZ, R17.H1_H1 ;  /* 0x30000011ff118230 */ /* 0x000fe20000004100 */
[----:B------:R-:W-:Y:S01]  /*2ba0*/  @!P0 MOV R19, R35 ;  /* 0x0000002300138202 */ /* 0x000fe20000000f00 */
[----:B------:R-:W-:Y:S02]  /*2bb0*/  @!P0 HADD2.F32 R45, -RZ, R45.H1_H1 ;  /* 0x3000002dff2d8230 */ /* 0x000fe40000004100 */
[----:B------:R-:W-:Y:S01]  /*2bc0*/  @!P0 FFMA.FTZ R0, R41, R40, R0 ;  /* 0x0000002829008223 */ /* 0x000fe20000010000 */
[----:B------:R-:W-:Y:S02]  /*2bd0*/  @!P0 HADD2.F32 R41, -RZ, R18.H0_H0 ;  /* 0x20000012ff298230 */ /* 0x000fe40000004100 */
[C---:B------:R-:W-:Y:S01]  /*2be0*/  @!P0 FMUL.FTZ R2, R21.reuse, R16 ;  /* 0x0000001015028220 */ /* 0x040fe20000410000 */
[--C-:B------:R-:W-:Y:S02]  /*2bf0*/  @!P0 HADD2.F32 R30, -RZ, R20.reuse.H1_H1 ;  /* 0x30000014ff1e8230 */ /* 0x100fe40000004100 */
[----:B------:R-:W-:Y:S01]  /*2c00*/  @!P0 FMUL.FTZ R51, R21, R43 ;  /* 0x0000002b15338220 */ /* 0x000fe20000410000 */
[--C-:B------:R-:W-:Y:S02]  /*2c10*/  @!P0 HADD2.F32 R18, -RZ, R19.reuse.H1_H1 ;  /* 0x30000013ff128230 */ /* 0x100fe40000004100 */
[----:B------:R-:W-:Y:S01]  /*2c20*/  @!P0 FFMA.FTZ R2, R43, R41, R2 ;  /* 0x000000292b028223 */ /* 0x000fe20000010002 */
[----:B------:R-:W-:Y:S01]  /*2c30*/  @!P0 HADD2.F32 R40, -RZ, R20.H0_H0 ;  /* 0x20000014ff288230 */ /* 0x000fe20000004100 */
[----:B------:R-:W-:Y:S01]  /*2c40*/  @!P0 F2FP.F16.F32.PACK_AB R47, R0, R47 ;  /* 0x0000002f002f823e */ /* 0x000fe200000000ff */
[----:B------:R-:W-:Y:S02]  /*2c50*/  @!P0 HADD2.F32 R44, -RZ, R19.H0_H0 ;  /* 0x20000013ff2c8230 */ /* 0x000fe40000004100 */
[----:B------:R-:W-:Y:S01]  /*2c60*/  @!P0 FMUL.FTZ R3, R30, R13 ;  /* 0x0000000d1e038220 */ /* 0x000fe20000410000 */
[C---:B------:R-:W-:Y:S01]  /*2c70*/  @!P0 FMUL.FTZ R53, R18.reuse, R45 ;  /* 0x0000002d12358220 */ /* 0x040fe20000410000 */
[-C--:B------:R-:W-:Y:S01]  /*2c80*/  @!P0 FMUL.FTZ R4, R18, R17.reuse ;  /* 0x0000001112048220 */ /* 0x080fe20000410000 */
[----:B------:R-:W-:Y:S01]  /*2c90*/  @!P0 FMUL.FTZ R46, R30, R42 ;  /* 0x0000002a1e2e8220 */ /* 0x000fe20000410000 */
[----:B------:R-:W-:Y:S01]  /*2ca0*/  @!P0 FFMA.FTZ R3, R42, R40, R3 ;  /* 0x000000282a038223 */ /* 0x000fe20000010003 */
[----:B------:R-:W-:Y:S01]  /*2cb0*/  @!P0 FFMA.FTZ R51, R41, R16, -R51 ;  /* 0x0000001029338223 */ /* 0x000fe20000010833 */
[----:B------:R-:W-:Y:S01]  /*2cc0*/  @!P0 FFMA.FTZ R53, R44, R17, -R53 ;  /* 0x000000112c358223 */ /* 0x000fe20000010835 */
[----:B------:R-:W-:Y:S01]  /*2cd0*/  @!P0 FFMA.FTZ R4, R45, R44, R4 ;  /* 0x0000002c2d048223 */ /* 0x000fe20000010004 */
[----:B------:R-:W-:Y:S01]  /*2ce0*/  @!P0 FFMA.FTZ R46, R40, R13, -R46 ;  /* 0x0000000d282e8223 */ /* 0x000fe2000001082e */
[----:B------:R-:W-:Y:S02]  /*2cf0*/  @!P0 MOV R32, R47 ;  /* 0x0000002f00208202 */ /* 0x000fe40000000f00 */
[----:B------:R-:W-:Y:S02]  /*2d00*/  @!P0 F2FP.F16.F32.PACK_AB R50, R2, R51 ;  /* 0x000000330232823e */ /* 0x000fe400000000ff */
[----:B------:R-:W-:Y:S02]  /*2d10*/  @!P0 F2FP.F16.F32.PACK_AB R46, R3, R46 ;  /* 0x0000002e032e823e */ /* 0x000fe400000000ff */
[----:B------:R-:W-:Y:S02]  /*2d20*/  @!P0 F2FP.F16.F32.PACK_AB R53, R4, R53 ;  /* 0x000000350435823e */ /* 0x000fe400000000ff */
[----:B------:R-:W-:Y:S02]  /*2d30*/  @!P0 MOV R33, R50 ;  /* 0x0000003200218202 */ /* 0x000fe40000000f00 */
[----:B------:R-:W-:Y:S02]  /*2d40*/  @!P0 MOV R34, R46 ;  /* 0x0000002e00228202 */ /* 0x000fe40000000f00 */
[----:B------:R-:W-:Y:S02]  /*2d50*/  @!P0 MOV R35, R53 ;  /* 0x0000003500238202 */ /* 0x000fe40000000f00 */
[----:B------:R-:W-:Y:S03]  /*2d60*/  ISETP.GE.AND P0, PT, R22, R31, PT ;  /* 0x0000001f1600720c */ /* 0x000fe60003f06270 */
[----:B------:R3:W-:Y:S08]  /*2d70*/  STG.E.128 desc[UR6][R94.64], R32 ;  /* 0x000000205e007986 */ /* 0x0007f0000c101d06 */
[----:B------:R-:W4:Y:S08]  /*2d80*/  LDG.E.128 R36, desc[UR6][R26.64+0x80] ;  /* 0x000080061a247981 */ /* 0x000f30000c1e1d00 */
[----:B------:R-:W5:Y:S06]  /*2d90*/  @!P1 LDG.E.64 R44, desc[UR6][R60.64+0x40] ;  /* 0x000040063c2c9981 */ /* 0x000f6c000c1e1b00 */
[----:B------:R-:W2:Y:S01]  /*2da0*/  @!P1 LDG.E.64 R16, desc[UR6][R28.64+0x40] ;  /* 0x000040061c109981 */ /* 0x000ea2000c1e1b00 */
[----:B----4-:R-:W-:Y:S02]  /*2db0*/  @!P1 MOV R20, R36 ;  /* 0x0000002400149202 */ /* 0x010fe40000000f00 */
[----:B------:R-:W-:Y:S03]  /*2dc0*/  @!P1 MOV R18, R37 ;  /* 0x0000002500129202 */ /* 0x000fe60000000f00 */
[--C-:B------:R-:W-:Y:S02]  /*2dd0*/  @!P1 HADD2.F32 R30, -RZ, R20.reuse.H1_H1 ;  /* 0x30000014ff1e9230 */ /* 0x100fe40000004100 */
[----:B------:R-:W-:Y:S01]  /*2de0*/  @!P1 HADD2.F32 R42, -RZ, R20.H0_H0 ;  /* 0x20000014ff2a9230 */ /* 0x000fe20000004100 */
[----:B------:R-:W-:Y:S01]  /*2df0*/  @!P1 MOV R20, R38 ;  /* 0x0000002600149202 */ /* 0x000fe20000000f00 */
[--C-:B-----5:R-:W-:Y:S02]  /*2e00*/  @!P1 HADD2.F32 R40, -RZ, R44.reuse.H0_H0 ;  /* 0x2000002cff289230 */ /* 0x120fe40000004100 */
[----:B------:R-:W-:Y:S02]  /*2e10*/  @!P1 HADD2.F32 R41, -RZ, R44.H1_H1 ;  /* 0x3000002cff299230 */ /* 0x000fe40000004100 */
[----:B------:R-:W-:Y:S02]  /*2e20*/  @!P1 HADD2.F32 R21, -RZ, R18.H1_H1 ;  /* 0x30000012ff159230 */ /* 0x000fe40000004100 */
[C---:B------:R-:W-:Y:S01]  /*2e30*/  @!P1 FMUL.FTZ R46, R30.reuse, R40 ;  /* 0x000000281e2e9220 */ /* 0x040fe20000410000 */
[--C-:B--2---:R-:W-:Y:S02]  /*2e40*/  @!P1 HADD2.F32 R19, -RZ, R16.reuse.H0_H0 ;  /* 0x20000010ff139230 */ /* 0x104fe40000004100 */
[----:B------:R-:W-:Y:S02]  /*2e50*/  @!P1 HADD2.F32 R16, -RZ, R16.H1_H1 ;  /* 0x30000010ff109230 */ /* 0x000fe40000004100 */
[C---:B------:R-:W-:Y:S01]  /*2e60*/  @!P1 FMUL.FTZ R47, R21.reuse, R41 ;  /* 0x00000029152f9220 */ /* 0x040fe20000410000 */
[----:B------:R-:W-:Y:S02]  /*2e70*/  @!P1 HADD2.F32 R13, -RZ, R17.H0_H0 ;  /* 0x20000011ff0d9230 */ /* 0x000fe40000004100 */
[-C--:B------:R-:W-:Y:S01]  /*2e80*/  @!P1 FMUL.FTZ R5, R30, R19.reuse ;  /* 0x000000131e059220 */ /* 0x080fe20000410000 */
[----:B------:R-:W-:Y:S02]  /*2e90*/  @!P1 HADD2.F32 R44, -RZ, R45.H0_H0 ;  /* 0x2000002dff2c9230 */ /* 0x000fe40000004100 */
[----:B------:R-:W-:Y:S01]  /*2ea0*/  @!P1 FFMA.FTZ R46, R42, R19, -R46 ;  /* 0x000000132a2e9223 */ /* 0x000fe2000001082e */
[----:B------:R-:W-:Y:S01]  /*2eb0*/  @!P1 HADD2.F32 R43, -RZ, R18.H0_H0 ;  /* 0x20000012ff2b9230 */ /* 0x000fe20000004100 */
[----:B------:R-:W-:Y:S01]  /*2ec0*/  @!P1 MOV R19, R39 ;  /* 0x0000002700139202 */ /* 0x000fe20000000f00 */
[--C-:B------:R-:W-:Y:S02]  /*2ed0*/  @!P1 HADD2.F32 R30, -RZ, R20.reuse.H1_H1 ;  /* 0x30000014ff1e9230 */ /* 0x100fe40000004100 */
[----:B------:R-:W-:Y:S01]  /*2ee0*/  @!P1 FMUL.FTZ R6, R21, R16 ;  /* 0x0000001015069220 */ /* 0x000fe20000410000 */
[----:B------:R-:W-:Y:S02]  /*2ef0*/  @!P1 HADD2.F32 R17, -RZ, R17.H1_H1 ;  /* 0x30000011ff119230 */ /* 0x000fe40000004100 */
[----:B------:R-:W-:Y:S01]  /*2f00*/  @!P1 FFMA.FTZ R5, R40, R42, R5 ;  /* 0x0000002a28059223 */ /* 0x000fe20000010005 */
[----:B------:R-:W-:Y:S02]  /*2f10*/  @!P1 HADD2.F32 R45, -RZ, R45.H1_H1 ;  /* 0x3000002dff2d9230 */ /* 0x000fe40000004100 */
[C---:B------:R-:W-:Y:S01]  /*2f20*/  @!P1 FMUL.FTZ R7, R30.reuse, R13 ;  /* 0x0000000d1e079220 */ /* 0x040fe20000410000 */
[--C-:B------:R-:W-:Y:S02]  /*2f30*/  @!P1 HADD2.F32 R18, -RZ, R19.reuse.H1_H1 ;  /* 0x30000013ff129230 */ /* 0x100fe40000004100 */
[----:B------:R-:W-:Y:S01]  /*2f40*/  @!P1 FMUL.FTZ R50, R30, R44 ;  /* 0x0000002c1e329220 */ /* 0x000fe20000410000 */
[----:B------:R-:W-:Y:S01]  /*2f50*/  @!P1 F2FP.F16.F32.PACK_AB R46, R5, R46 ;  /* 0x0000002e052e923e */ /* 0x000fe200000000ff */
[----:B------:R-:W-:Y:S02]  /*2f60*/  @!P1 HADD2.F32 R40, -RZ, R20.H0_H0 ;  /* 0x20000014ff289230 */ /* 0x000fe40000004100 */
[----:B------:R-:W-:Y:S01]  /*2f70*/  @!P1 FFMA.FTZ R6, R41, R43, R6 ;  /* 0x0000002b29069223 */ /* 0x000fe20000010006 */
[----:B------:R-:W-:Y:S01]  /*2f80*/  @!P1 HADD2.F32 R42, -RZ, R19.H0_H0 ;  /* 0x20000013ff2a9230 */ /* 0x000fe20000004100 */
[----:B------:R-:W-:Y:S01]  /*2f90*/  @!P1 MOV R36, R46 ;  /* 0x0000002e00249202 */ /* 0x000fe20000000f00 */
[C---:B------:R-:W-:Y:S01]  /*2fa0*/  @!P1 FMUL.FTZ R51, R18.reuse, R45 ;  /* 0x0000002d12339220 */ /* 0x040fe20000410000 */
[-C--:B------:R-:W-:Y:S01]  /*2fb0*/  @!P1 FMUL.FTZ R8, R18, R17.reuse ;  /* 0x0000001112089220 */ /* 0x080fe20000410000 */
[----:B------:R-:W-:Y:S01]  /*2fc0*/  @!P1 FFMA.FTZ R7, R44, R40, R7 ;  /* 0x000000282c079223 */ /* 0x000fe20000010007 */
[----:B------:R-:W-:Y:S01]  /*2fd0*/  @!P1 FFMA.FTZ R47, R43, R16, -R47 ;  /* 0x000000102b2f9223 */ /* 0x000fe2000001082f */
[----:B------:R-:W-:Y:S01]  /*2fe0*/  @!P1 FFMA.FTZ R51, R42, R17, -R51 ;  /* 0x000000112a339223 */ /* 0x000fe20000010833 */
[----:B------:R-:W-:Y:S01]  /*2ff0*/  @!P1 FFMA.FTZ R8, R45, R42, R8 ;  /* 0x0000002a2d089223 */ /* 0x000fe20000010008 */
[----:B------:R-:W-:Y:S02]  /*3000*/  @!P1 FFMA.FTZ R50, R40, R13, -R50 ;  /* 0x0000000d28329223 */ /* 0x000fe40000010832 */
[----:B------:R-:W-:Y:S02]  /*3010*/  @!P1 F2FP.F16.F32.PACK_AB R47, R6, R47 ;  /* 0x0000002f062f923e */ /* 0x000fe400000000ff */
[----:B------:R-:W-:Y:S02]  /*3020*/  @!P1 F2FP.F16.F32.PACK_AB R51, R8, R51 ;  /* 0x000000330833923e */ /* 0x000fe400000000ff */
[----:B------:R-:W-:Y:S02]  /*3030*/  @!P1 F2FP.F16.F32.PACK_AB R50, R7, R50 ;  /* 0x000000320732923e */ /* 0x000fe400000000ff */
[----:B------:R-:W-:Y:S02]  /*3040*/  @!P1 MOV R37, R47 ;  /* 0x0000002f00259202 */ /* 0x000fe40000000f00 */
[----:B------:R-:W-:Y:S02]  /*3050*/  @!P1 MOV R38, R50 ;  /* 0x0000003200269202 */ /* 0x000fe40000000f00 */
[----:B------:R-:W-:Y:S05]  /*3060*/  @!P1 MOV R39, R51 ;  /* 0x0000003300279202 */ /* 0x000fea0000000f00 */
[----:B------:R4:W-:Y:S08]  /*3070*/  STG.E.128 desc[UR6][R94.64+0x80], R36 ;  /* 0x000080245e007986 */ /* 0x0009f0000c101d06 */
[----:B---3--:R-:W2:Y:S08]  /*3080*/  LDG.E.128 R32, desc[UR6][R26.64+0x100] ;  /* 0x000100061a207981 */ /* 0x008eb0000c1e1d00 */
[----:B------:R-:W3:Y:S06]  /*3090*/  @!P0 LDG.E.64 R44, desc[UR6][R60.64+0x80] ;  /* 0x000080063c2c8981 */ /* 0x000eec000c1e1b00 */
[----:B------:R-:W5:Y:S01]  /*30a0*/  @!P0 LDG.E.64 R16, desc[UR6][R28.64+0x80] ;  /* 0x000080061c108981 */ /* 0x000f62000c1e1b00 */
[----:B--2---:R-:W-:Y:S02]  /*30b0*/  @!P0 MOV R20, R32 ;  /* 0x0000002000148202 */ /* 0x004fe40000000f00 */
[----:B------:R-:W-:Y:S03]  /*30c0*/  @!P0 MOV R18, R33 ;  /* 0x0000002100128202 */ /* 0x000fe60000000f00 */
[--C-:B------:R-:W-:Y:S02]  /*30d0*/  @!P0 HADD2.F32 R30, -RZ, R20.reuse.H1_H1 ;  /* 0x30000014ff1e8230 */ /* 0x100fe40000004100 */
[----:B------:R-:W-:Y:S01]  /*30e0*/  @!P0 HADD2.F32 R42, -RZ, R20.H0_H0 ;  /* 0x20000014ff2a8230 */ /* 0x000fe20000004100 */
[----:B------:R-:W-:Y:S01]  /*30f0*/  @!P0 MOV R20, R34 ;  /* 0x0000002200148202 */ /* 0x000fe20000000f00 */
[--C-:B---3--:R-:W-:Y:S02]  /*3100*/  @!P0 HADD2.F32 R40, -RZ, R44.reuse.H0_H0 ;  /* 0x2000002cff288230 */ /* 0x108fe40000004100 */
[----:B------:R-:W-:Y:S02]  /*3110*/  @!P0 HADD2.F32 R41, -RZ, R44.H1_H1 ;  /* 0x3000002cff298230 */ /* 0x000fe40000004100 */
[----:B------:R-:W-:Y:S02]  /*3120*/  @!P0 HADD2.F32 R21, -RZ, R18.H1_H1 ;  /* 0x30000012ff158230 */ /* 0x000fe40000004100 */
[C---:B------:R-:W-:Y:S01]  /*3130*/  @!P0 FMUL.FTZ R46, R30.reuse, R40 ;  /* 0x000000281e2e8220 */ /* 0x040fe20000410000 */
[--C-:B-----5:R-:W-:Y:S02]  /*3140*/  @!P0 HADD2.F32 R19, -RZ, R16.reuse.H0_H0 ;  /* 0x20000010ff138230 */ /* 0x120fe40000004100 */
[----:B------:R-:W-:Y:S02]  /*3150*/  @!P0 HADD2.F32 R16, -RZ, R16.H1_H1 ;  /* 0x30000010ff108230 */ /* 0x000fe40000004100 */
[C---:B------:R-:W-:Y:S01]  /*3160*/  @!P0 FMUL.FTZ R47, R21.reuse, R41 ;  /* 0x00000029152f8220 */ /* 0x040fe20000410000 */
[----:B------:R-:W-:Y:S02]  /*3170*/  @!P0 HADD2.F32 R13, -RZ, R17.H0_H0 ;  /* 0x20000011ff0d8230 */ /* 0x000fe40000004100 */
[-C--:B------:R-:W-:Y:S01]  /*3180*/  @!P0 FMUL.FTZ R9, R30, R19.reuse ;  /* 0x000000131e098220 */ /* 0x080fe20000410000 */
[----:B------:R-:W-:Y:S01]  /*3190*/  @!P0 FFMA.FTZ R46, R42, R19, -R46 ;  /* 0x000000132a2e8223 */ /* 0x000fe2000001082e */
[----:B------:R-:W-:Y:S01]  /*31a0*/  @!P0 MOV R19, R35 ;  /* 0x0000002300138202 */ /* 0x000fe20000000f00 */
[----:B------:R-:W-:Y:S02]  /*31b0*/  @!P0 HADD2.F32 R44, -RZ, R45.H0_H0 ;  /* 0x2000002dff2c8230 */ /* 0x000fe40000004100 */
[----:B------:R-:W-:Y:S01]  /*31c0*/  @!P0 FFMA.FTZ R9, R40, R42, R9 ;  /* 0x0000002a28098223 */ /* 0x000fe20000010009 */
[----:B------:R-:W-:Y:S02]  /*31d0*/  @!P0 HADD2.F32 R43, -RZ, R18.H0_H0 ;  /* 0x20000012ff2b8230 */ /* 0x000fe40000004100 */
[----:B------:R-:W-:Y:S01]  /*31e0*/  @!P0 FMUL.FTZ R10, R21, R16 ;  /* 0x00000010150a8220 */ /* 0x000fe20000410000 */
[--C-:B------:R-:W-:Y:S01]  /*31f0*/  @!P0 HADD2.F32 R30, -RZ, R20.reuse.H1_H1 ;  /* 0x30000014ff1e8230 */ /* 0x100fe20000004100 */
[----:B------:R-:W-:Y:S01]  /*3200*/  @!P0 F2FP.F16.F32.PACK_AB R46, R9, R46 ;  /* 0x0000002e092e823e */ /* 0x000fe200000000ff */
[----:B------:R-:W-:Y:S02]  /*3210*/  @!P0 HADD2.F32 R17, -RZ, R17.H1_H1 ;  /* 0x30000011ff118230 */ /* 0x000fe40000004100 */
[----:B------:R-:W-:Y:S01]  /*3220*/  @!P0 FFMA.FTZ R10, R41, R43, R10 ;  /* 0x0000002b290a8223 */ /* 0x000fe2000001000a */
[----:B------:R-:W-:Y:S01]  /*3230*/  @!P0 HADD2.F32 R45, -RZ, R45.H1_H1 ;  /* 0x3000002dff2d8230 */ /* 0x000fe20000004100 */
[----:B------:R-:W-:Y:S01]  /*3240*/  @!P0 MOV R32, R46 ;  /* 0x0000002e00208202 */ /* 0x000fe20000000f00 */
[--C-:B------:R-:W-:Y:S02]  /*3250*/  @!P0 HADD2.F32 R18, -RZ, R19.reuse.H1_H1 ;  /* 0x30000013ff128230 */ /* 0x100fe40000004100 */
[C---:B------:R-:W-:Y:S01]  /*3260*/  @!P0 FMUL.FTZ R11, R30.reuse, R13 ;  /* 0x0000000d1e0b8220 */ /* 0x040fe20000410000 */
[----:B------:R-:W-:Y:S02]  /*3270*/  @!P0 HADD2.F32 R40, -RZ, R20.H0_H0 ;  /* 0x20000014ff288230 */ /* 0x000fe40000004100 */
[----:B------:R-:W-:Y:S01]  /*3280*/  @!P0 FMUL.FTZ R50, R30, R44 ;  /* 0x0000002c1e328220 */ /* 0x000fe20000410000 */
        /* <DEDUP_REMOVED lines=15> */
.L_x_2020:
[----:B-1-3--:R-:W-:Y:S05]  /*3380*/  BSYNC.RECONVERGENT B0 ;  /* 0x0000000000007941 */ /* 0x00afea0003800200 */
.L_x_2019:
[----:B------:R-:W-:Y:S04]  /*3390*/  BSSY.RECONVERGENT B0, `(.L_x_2021) ;  /* 0x0000099000007945 */ /* 0x000fe80003800200 */
[----:B------:R-:W-:Y:S05]  /*33a0*/  @!P6 BRA `(.L_x_2022) ;  /* 0x00000008005ce947 */ /* 0x000fea0003800000 */
[C---:B------:R-:W-:Y:S02]  /*33b0*/  LEA R50, P1, R111.reuse, R26, 0x1 ;  /* 0x0000001a6f327211 */ /* 0x040fe400078208ff */
[----:B------:R-:W-:Y:S02]  /*33c0*/  ISETP.GE.AND P0, PT, R24, R31, PT ;  /* 0x0000001f1800720c */ /* 0x000fe40003f06270 */
[----:B------:R-:W-:Y:S02]  /*33d0*/  LEA.HI.X R51, R111, R27, R109, 0x1, P1 ;  /* 0x0000001b6f337211 */ /* 0x000fe400008f0c6d */
[----:B------:R-:W-:Y:S02]  /*33e0*/  LEA R46, P2, R73, R94, 0x1 ;  /* 0x0000005e492e7211 */ /* 0x000fe400078408ff */
[----:B------:R-:W-:Y:S01]  /*33f0*/  ISETP.GE.AND P1, PT, R23, R31, PT ;  /* 0x0000001f1700720c */ /* 0x000fe20003f26270 */
[----:B----4-:R-:W3:Y:S08]  /*3400*/  LDG.E.128 R32, desc[UR6][R50.64] ;  /* 0x0000000632207981 */ /* 0x010ef0000c1e1d00 */
[----:B------:R-:W4:Y:S06]  /*3410*/  @!P0 LDG.E.64 R44, desc[UR6][R48.64] ;  /* 0x00000006302c8981 */ /* 0x000f2c000c1e1b00 */
[----:B------:R-:W5:Y:S01]  /*3420*/  @!P0 LDG.E.64 R16, desc[UR6][R14.64] ;  /* 0x000000060e108981 */ /* 0x000f62000c1e1b00 */
[--C-:B----4-:R-:W-:Y:S01]  /*3430*/  @!P0 HADD2.F32 R41, -RZ, R44.reuse.H0_H0 ;  /* 0x2000002cff298230 */ /* 0x110fe20000004100 */
[----:B---3--:R-:W-:Y:S01]  /*3440*/  @!P0 MOV R20, R32 ;  /* 0x0000002000148202 */ /* 0x008fe20000000f00 */
[----:B------:R-:W-:Y:S01]  /*3450*/  @!P0 HADD2.F32 R42, -RZ, R45.H0_H0 ;  /* 0x2000002dff2a8230 */ /* 0x000fe20000004100 */
[----:B------:R-:W-:Y:S01]  /*3460*/  @!P0 MOV R18, R33 ;  /* 0x0000002100128202 */ /* 0x000fe20000000f00 */
[----:B------:R-:W-:Y:S02]  /*3470*/  @!P0 HADD2.F32 R43, -RZ, R44.H1_H1 ;  /* 0x3000002cff2b8230 */ /* 0x000fe40000004100 */
[----:B------:R-:W-:Y:S02]  /*3480*/  @!P0 HADD2.F32 R30, -RZ, R20.H1_H1 ;  /* 0x30000014ff1e8230 */ /* 0x000fe40000004100 */
[----:B-----5:R-:W-:Y:S02]  /*3490*/  @!P0 HADD2.F32 R19, -RZ, R16.H0_H0 ;  /* 0x20000010ff138230 */ /* 0x020fe40000004100 */
        /* <DEDUP_REMOVED lines=16> */
[--C-:B------:R-:W-:Y:S01]  /*35a0*/  @!P0 HADD2.F32 R18, -RZ, R19.reuse.H1_H1 ;  /* 0x30000013ff128230 */ /* 0x100fe20000004100 */
[----:B------:R-:W-:Y:S01]  /*35b0*/  @!P0 F2FP.F16.F32.PACK_AB R56, R0, R47 ;  /* 0x0000002f0038823e */ /* 0x000fe200000000ff */
[----:B------:R-:W-:Y:S01]  /*35c0*/  @!P0 HADD2.F32 R40, -RZ, R20.H0_H0 ;  /* 0x20000014ff288230 */ /* 0x000fe20000004100 */
[----:B------:R-:W-:Y:S01]  /*35d0*/  LEA.HI.X R47, R73, R95, R74, 0x1, P2 ;  /* 0x0000005f492f7211 */ /* 0x000fe200010f0c4a */
[----:B------:R-:W-:Y:S02]  /*35e0*/  @!P0 HADD2.F32 R44, -RZ, R19.H0_H0 ;  /* 0x20000013ff2c8230 */ /* 0x000fe40000004100 */
[----:B------:R-:W-:Y:S01]  /*35f0*/  @!P0 FMUL.FTZ R3, R30, R13 ;  /* 0x0000000d1e038220 */ /* 0x000fe20000410000 */
[C---:B------:R-:W-:Y:S01]  /*3600*/  @!P0 FMUL.FTZ R55, R18.reuse, R45 ;  /* 0x0000002d12378220 */ /* 0x040fe20000410000 */
[----:B------:R-:W-:Y:S01]  /*3610*/  @!P0 FMUL.FTZ R4, R18, R17 ;  /* 0x0000001112048220 */ /* 0x000fe20000410000 */
[----:B------:R-:W-:Y:S01]  /*3620*/  @!P0 FMUL.FTZ R54, R30, R42 ;  /* 0x0000002a1e368220 */ /* 0x000fe20000410000 */
[----:B------:R-:W-:Y:S01]  /*3630*/  @!P0 FFMA.FTZ R2, R43, R41, R2 ;  /* 0x000000292b028223 */ /* 0x000fe20000010002 */
        /* <DEDUP_REMOVED lines=14> */
[----:B------:R-:W3:Y:S08]  /*3720*/  LDG.E.128 R36, desc[UR6][R50.64+0x80] ;  /* 0x0000800632247981 */ /* 0x000ef0000c1e1d00 */
[----:B------:R-:W4:Y:S06]  /*3730*/  @!P1 LDG.E.64 R44, desc[UR6][R48.64+0x40] ;  /* 0x00004006302c9981 */ /* 0x000f2c000c1e1b00 */
[----:B------:R-:W5:Y:S01]  /*3740*/  @!P1 LDG.E.64 R16, desc[UR6][R14.64+0x40] ;  /* 0x000040060e109981 */ /* 0x000f62000c1e1b00 */
[----:B---3--:R-:W-:Y:S02]  /*3750*/  @!P1 MOV R20, R36 ;  /* 0x0000002400149202 */ /* 0x008fe40000000f00 */
[----:B------:R-:W-:Y:S03]  /*3760*/  @!P1 MOV R18, R37 ;  /* 0x0000002500129202 */ /* 0x000fe60000000f00 */
[--C-:B------:R-:W-:Y:S02]  /*3770*/  @!P1 HADD2.F32 R30, -RZ, R20.reuse.H1_H1 ;  /* 0x30000014ff1e9230 */ /* 0x100fe40000004100 */
[----:B------:R-:W-:Y:S01]  /*3780*/  @!P1 HADD2.F32 R42, -RZ, R20.H0_H0 ;  /* 0x20000014ff2a9230 */ /* 0x000fe20000004100 */
[----:B------:R-:W-:Y:S01]  /*3790*/  @!P1 MOV R20, R38 ;  /* 0x0000002600149202 */ /* 0x000fe20000000f00 */
[--C-:B----4-:R-:W-:Y:S02]  /*37a0*/  @!P1 HADD2.F32 R40, -RZ, R44.reuse.H0_H0 ;  /* 0x2000002cff289230 */ /* 0x110fe40000004100 */
        /* <DEDUP_REMOVED lines=39> */
[----:B-1----:R-:W4:Y:S08]  /*3a20*/  LDG.E.128 R32, desc[UR6][R50.64+0x100] ;  /* 0x0001000632207981 */ /* 0x002f30000c1e1d00 */
        /* <DEDUP_REMOVED lines=47> */
.L_x_2022:
[----:B------:R-:W-:Y:S05]  /*3d20*/  BSYNC.RECONVERGENT B0 ;  /* 0x0000000000007941 */ /* 0x000fea0003800200 */
.L_x_2021:
[----:B------:R-:W-:Y:S04]  /*3d30*/  BSSY.RECONVERGENT B0, `(.L_x_2023) ;  /* 0x000009f000007945 */ /* 0x000fe80003800200 */
[----:B------:R-:W-:Y:S05]  /*3d40*/  @!P5 BRA `(.L_x_2024) ;  /* 0x000000080074d947 */ /* 0x000fea0003800000 */
[----:B------:R-:W1:Y:S01]  /*3d50*/  LDC.64 R54, c[0x0][0x4a8] ;  /* 0x00012a00ff367b82 */ /* 0x000e620000000a00 */
[----:B------:R-:W-:Y:S02]  /*3d60*/  ISETP.GE.AND P0, PT, R24, R31, PT ;  /* 0x0000001f1800720c */ /* 0x000fe40003f06270 */
[C---:B------:R-:W-:Y:S02]  /*3d70*/  LEA R50, P1, R87.reuse, R48, 0x5 ;  /* 0x0000003057327211 */ /* 0x040fe400078228ff */
[C---:B------:R-:W-:Y:S02]  /*3d80*/  LEA R18, P2, R87.reuse, R14, 0x5 ;  /* 0x0000000e57127211 */ /* 0x040fe400078428ff */
[C---:B------:R-:W-:Y:S02]  /*3d90*/  LEA.HI.X.SX32 R51, R87.reuse, R49, 0x5, P1 ;  /* 0x0000003157337211 */ /* 0x040fe400008f2eff */
[----:B------:R-:W-:Y:S02]  /*3da0*/  LEA.HI.X.SX32 R19, R87, R15, 0x5, P2 ;  /* 0x0000000f57137211 */ /* 0x000fe400010f2eff */
[----:B------:R-:W-:Y:S03]  /*3db0*/  ISETP.GE.AND P1, PT, R23, R31, PT ;  /* 0x0000001f1700720c */ /* 0x000fe60003f26270 */
[----:B---3--:R-:W3:Y:S06]  /*3dc0*/  @!P0 LDG.E.64 R46, desc[UR6][R50.64] ;  /* 0x00000006322e8981 */ /* 0x008eec000c1e1b00 */
[----:B------:R-:W5:Y:S01]  /*3dd0*/  @!P0 LDG.E.64 R16, desc[UR6][R18.64] ;  /* 0x0000000612108981 */ /* 0x000f62000c1e1b00 */
[--C-:B---3--:R-:W-:Y:S01]  /*3de0*/  @!P0 HADD2.F32 R43, -RZ, R46.reuse.H0_H0 ;  /* 0x2000002eff2b8230 */ /* 0x108fe20000004100 */
[C---:B-1----:R-:W-:Y:S01]  /*3df0*/  LEA R58, P5, R54.reuse, R26, 0x6 ;  /* 0x0000001a363a7211 */ /* 0x042fe200078a30ff */
[----:B------:R-:W-:Y:S02]  /*3e00*/  @!P0 HADD2.F32 R44, -RZ, R47.H0_H0 ;  /* 0x2000002fff2c8230 */ /* 0x000fe40000004100 */
[----:B------:R-:W-:Y:S01]  /*3e10*/  @!P0 HADD2.F32 R45, -RZ, R46.H1_H1 ;  /* 0x3000002eff2d8230 */ /* 0x000fe20000004100 */
[----:B------:R-:W-:Y:S01]  /*3e20*/  LEA.HI.X R59, R54, R27, R55, 0x6, P5 ;  /* 0x0000001b363b7211 */ /* 0x000fe200028f3437 */
[--C-:B-----5:R-:W-:Y:S01]  /*3e30*/  @!P0 HADD2.F32 R21, -RZ, R16.reuse.H0_H0 ;  /* 0x20000010ff158230 */ /* 0x120fe20000004100 */
[----:B------:R-:W1:Y:S01]  /*3e40*/  LDC.64 R54, c[0x0][0x3b8] ;  /* 0x0000ee00ff367b82 */ /* 0x000e620000000a00 */
[----:B------:R-:W-:Y:S02]  /*3e50*/  @!P0 HADD2.F32 R16, -RZ, R16.H1_H1 ;  /* 0x30000010ff108230 */ /* 0x000fe40000004100 */
[--C-:B------:R-:W-:Y:S01]  /*3e60*/  @!P0 HADD2.F32 R13, -RZ, R17.reuse.H0_H0 ;  /* 0x20000011ff0d8230 */ /* 0x100fe20000004100 */
[----:B----4-:R-:W3:Y:S01]  /*3e70*/  LDG.E.128 R32, desc[UR6][R58.64] ;  /* 0x000000063a207981 */ /* 0x010ee2000c1e1d00 */
[----:B------:R-:W-:Y:S02]  /*3e80*/  @!P0 HADD2.F32 R17, -RZ, R17.H1_H1 ;  /* 0x30000011ff118230 */ /* 0x000fe40000004100 */
[----:B------:R-:W-:Y:S01]  /*3e90*/  @!P0 HADD2.F32 R47, -RZ, R47.H1_H1 ;  /* 0x3000002fff2f8230 */ /* 0x000fe20000004100 */
[----:B-1----:R-:W-:Y:S02]  /*3ea0*/  LEA R56, P2, R54, R94, 0x6 ;  /* 0x0000005e36387211 */ /* 0x002fe400078430ff */
[----:B---3--:R-:W-:Y:S05]  /*3eb0*/  @!P0 MOV R20, R32 ;  /* 0x0000002000148202 */ /* 0x008fea0000000f00 */
[--C-:B------:R-:W-:Y:S02]  /*3ec0*/  @!P0 HADD2.F32 R30, -RZ, R20.reuse.H1_H1 ;  /* 0x30000014ff1e8230 */ /* 0x100fe40000004100 */
[----:B------:R-:W-:Y:S01]  /*3ed0*/  @!P0 HADD2.F32 R42, -RZ, R20.H0_H0 ;  /* 0x20000014ff2a8230 */ /* 0x000fe20000004100 */
[----:B------:R-:W-:Y:S02]  /*3ee0*/  @!P0 MOV R20, R33 ;  /* 0x0000002100148202 */ /* 0x000fe40000000f00 */
[C---:B------:R-:W-:Y:S01]  /*3ef0*/  @!P0 FMUL.FTZ R53, R30.reuse, R43 ;  /* 0x0000002b1e358220 */ /* 0x040fe20000410000 */
[-C--:B------:R-:W-:Y:S01]  /*3f00*/  @!P0 FMUL.FTZ R0, R30, R21.reuse ;  /* 0x000000151e008220 */ /* 0x080fe20000410000 */
[----:B------:R-:W-:Y:S01]  /*3f10*/  @!P0 MOV R30, R34 ;  /* 0x00000022001e8202 */ /* 0x000fe20000000f00 */
[--C-:B------:R-:W-:Y:S02]  /*3f20*/  @!P0 HADD2.F32 R37, -RZ, R20.reuse.H1_H1 ;  /* 0x30000014ff258230 */ /* 0x100fe40000004100 */
[----:B------:R-:W-:Y:S01]  /*3f30*/  @!P0 FFMA.FTZ R53, R42, R21, -R53 ;  /* 0x000000152a358223 */ /* 0x000fe20000010835 */
[----:B------:R-:W-:Y:S01]  /*3f40*/  @!P0 MOV R21, R35 ;  /* 0x0000002300158202 */ /* 0x000fe20000000f00 */
[----:B------:R-:W-:Y:S01]  /*3f50*/  @!P0 FFMA.FTZ R0, R43, R42, R0 ;  /* 0x0000002a2b008223 */ /* 0x000fe20000010000 */
[----:B------:R-:W-:Y:S02]  /*3f60*/  @!P0 HADD2.F32 R43, -RZ, R20.H0_H0 ;  /* 0x20000014ff2b8230 */ /* 0x000fe40000004100 */
[C---:B------:R-:W-:Y:S01]  /*3f70*/  @!P0 FMUL.FTZ R2, R37.reuse, R16 ;  /* 0x0000001025028220 */ /* 0x040fe20000410000 */
[--C-:B------:R-:W-:Y:S02]  /*3f80*/  @!P0 HADD2.F32 R36, -RZ, R30.reuse.H1_H1 ;  /* 0x3000001eff248230 */ /* 0x100fe40000004100 */
[----:B------:R-:W-:Y:S01]  /*3f90*/  @!P0 FMUL.FTZ R57, R37, R45 ;  /* 0x0000002d25398220 */ /* 0x000fe20000410000 */
[--C-:B------:R-:W-:Y:S01]  /*3fa0*/  @!P0 HADD2.F32 R20, -RZ, R21.reuse.H1_H1 ;  /* 0x30000015ff148230 */ /* 0x100fe20000004100 */
[----:B------:R-:W-:Y:S01]  /*3fb0*/  @!P0 F2FP.F16.F32.PACK_AB R53, R0, R53 ;  /* 0x000000350035823e */ /* 0x000fe200000000ff */
[----:B------:R-:W-:Y:S02]  /*3fc0*/  @!P0 HADD2.F32 R42, -RZ, R30.H0_H0 ;  /* 0x2000001eff2a8230 */ /* 0x000fe40000004100 */
[C---:B------:R-:W-:Y:S01]  /*3fd0*/  @!P0 FMUL.FTZ R3, R36.reuse, R13 ;  /* 0x0000000d24038220 */ /* 0x040fe20000410000 */
[----:B------:R-:W-:Y:S01]  /*3fe0*/  @!P0 HADD2.F32 R46, -RZ, R21.H0_H0 ;  /* 0x20000015ff2e8230 */ /* 0x000fe20000004100 */
[----:B------:R-:W-:Y:S01]  /*3ff0*/  @!P0 MOV R32, R53 ;  /* 0x0000003500208202 */ /* 0x000fe20000000f00 */
[----:B------:R-:W-:Y:S01]  /*4000*/  @!P0 FMUL.FTZ R62, R36, R44 ;  /* 0x0000002c243e8220 */ /* 0x000fe20000410000 */
[C---:B------:R-:W-:Y:S01]  /*4010*/  @!P0 FMUL.FTZ R63, R20.reuse, R47 ;  /* 0x0000002f143f8220 */ /* 0x040fe20000410000 */
[----:B------:R-:W-:Y:S01]  /*4020*/  @!P0 FMUL.FTZ R4, R20, R17 ;  /* 0x0000001114048220 */ /* 0x000fe20000410000 */
[----:B------:R-:W-:Y:S01]  /*4030*/  @!P0 FFMA.FTZ R2, R45, R43, R2 ;  /* 0x0000002b2d028223 */ /* 0x000fe20000010002 */
        /* <DEDUP_REMOVED lines=8> */
[----:B------:R-:W-:Y:S02]  /*40c0*/  LEA.HI.X R57, R54, R95, R55, 0x6, P2 ;  /* 0x0000005f36397211 */ /* 0x000fe400010f3437 */
        /* <DEDUP_REMOVED lines=15> */
[----:B-1----:R-:W-:Y:S02]  /*41c0*/  @!P1 HADD2.F32 R33, -RZ, R20.H1_H1 ;  /* 0x30000014ff219230 */ /* 0x002fe40000004100 */
        /* <DEDUP_REMOVED lines=16> */
[----:B------:R-:W-:Y:S02]  /*42d0*/  @!P1 HADD2.F32 R47, -RZ, R47.H1_H1 ;  /* 0x3000002fff2f9230 */ /* 0x000fe40000004100 */
[----:B------:R-:W-:Y:S01]  /*42e0*/  @!P1 FMUL.FTZ R62, R32, R46 ;  /* 0x0000002e203e9220 */ /* 0x000fe20000410000 */
[----:B------:R-:W-:Y:S01]  /*42f0*/  @!P1 F2FP.F16.F32.PACK_AB R54, R5, R54 ;  /* 0x000000360536923e */ /* 0x000fe200000000ff */
[----:B------:R-:W-:Y:S02]  /*4300*/  @!P1 HADD2.F32 R42, -RZ, R30.H0_H0 ;  /* 0x2000001eff2a9230 */ /* 0x000fe40000004100 */
[C---:B------:R-:W-:Y:S01]  /*4310*/  @!P1 FMUL.FTZ R8, R20.reuse, R17 ;  /* 0x0000001114089220 */ /* 0x040fe20000410000 */
[----:B------:R-:W-:Y:S01]  /*4320*/  @!P1 HADD2.F32 R44, -RZ, R21.H0_H0 ;  /* 0x20000015ff2c9230 */ /* 0x000fe20000004100 */
[----:B------:R-:W-:Y:S01]  /*4330*/  @!P1 MOV R36, R54 ;  /* 0x0000003600249202 */ /* 0x000fe20000000f00 */
        /* <DEDUP_REMOVED lines=13> */
[----:B------:R1:W-:Y:S08]  /*4410*/  STG.E.128 desc[UR6][R56.64+0x80], R36 ;  /* 0x0000802438007986 */ /* 0x0003f0000c101d06 */
[----:B------:R-:W3:Y:S08]  /*4420*/  LDG.E.128 R32, desc[UR6][R58.64+0x100] ;  /* 0x000100063a207981 */ /* 0x000ef0000c1e1d00 */
[----:B------:R-:W4:Y:S06]  /*4430*/  @!P0 LDG.E.64 R50, desc[UR6][R50.64+0x80] ;  /* 0x0000800632328981 */ /* 0x000f2c000c1e1b00 */
[----:B------:R5:W2:Y:S01]  /*4440*/  @!P0 LDG.E.64 R16, desc[UR6][R18.64+0x80] ;  /* 0x0000800612108981 */ /* 0x000aa2000c1e1b00 */
[----:B---3--:R-:W-:Y:S02]  /*4450*/  @!P0 MOV R21, R32 ;  /* 0x0000002000158202 */ /* 0x008fe40000000f00 */
[----:B------:R-:W-:Y:S02]  /*4460*/  @!P0 MOV R30, R33 ;  /* 0x00000021001e8202 */ /* 0x000fe40000000f00 */
[----:B-----5:R-:W-:Y:S01]  /*4470*/  @!P0 MOV R19, R35 ;  /* 0x0000002300138202 */ /* 0x020fe20000000f00 */
[--C-:B------:R-:W-:Y:S02]  /*4480*/  @!P0 HADD2.F32 R41, -RZ, R21.reuse.H1_H1 ;  /* 0x30000015ff298230 */ /* 0x100fe40000004100 */
[----:B------:R-:W-:Y:S02]  /*4490*/  @!P0 HADD2.F32 R43, -RZ, R21.H0_H0 ;  /* 0x20000015ff2b8230 */ /* 0x000fe40000004100 */
[----:B----4-:R-:W-:Y:S02]  /*44a0*/  @!P0 HADD2.F32 R42, -RZ, R50.H0_H0 ;  /* 0x20000032ff2a8230 */ /* 0x010fe40000004100 */
[----:B------:R-:W-:Y:S02]  /*44b0*/  @!P0 HADD2.F32 R21, -RZ, R30.H1_H1 ;  /* 0x3000001eff158230 */ /* 0x000fe40000004100 */
[----:B------:R-:W-:Y:S02]  /*44c0*/  @!P0 HADD2.F32 R45, -RZ, R50.H1_H1 ;  /* 0x30000032ff2d8230 */ /* 0x000fe40000004100 */
[----:B------:R-:W-:Y:S01]  /*44d0*/  @!P0 FMUL.FTZ R54, R41, R42 ;  /* 0x0000002a29368220 */ /* 0x000fe20000410000 */
[--C-:B--2---:R-:W-:Y:S02]  /*44e0*/  @!P0 HADD2.F32 R20, -RZ, R16.reuse.H0_H0 ;  /* 0x20000010ff148230 */ /* 0x104fe40000004100 */
[----:B------:R-:W-:Y:S02]  /*44f0*/  @!P0 HADD2.F32 R16, -RZ, R16.H1_H1 ;  /* 0x30000010ff108230 */ /* 0x000fe40000004100 */
[----:B------:R-:W-:Y:S01]  /*4500*/  @!P0 FMUL.FTZ R53, R21, R45 ;  /* 0x0000002d15358220 */ /* 0x000fe20000410000 */
[--C-:B------:R-:W-:Y:S02]  /*4510*/  @!P0 HADD2.F32 R13, -RZ, R17.reuse.H0_H0 ;  /* 0x20000011ff0d8230 */ /* 0x100fe40000004100 */
[-C--:B------:R-:W-:Y:S01]  /*4520*/  @!P0 FMUL.FTZ R9, R41, R20.reuse ;  /* 0x0000001429098220 */ /* 0x080fe20000410000 */
[----:B------:R-:W-:Y:S01]  /*4530*/  @!P0 FFMA.FTZ R54, R43, R20, -R54 ;  /* 0x000000142b368223 */ /* 0x000fe20000010836 */
[----:B------:R-:W-:Y:S01]  /*4540*/  @!P0 MOV R20, R34 ;  /* 0x0000002200148202 */ /* 0x000fe20000000f00 */
[----:B------:R-:W-:Y:S02]  /*4550*/  @!P0 HADD2.F32 R17, -RZ, R17.H1_H1 ;  /* 0x30000011ff118230 */ /* 0x000fe40000004100 */
[----:B------:R-:W-:Y:S01]  /*4560*/  @!P0 FFMA.FTZ R9, R42, R43, R9 ;  /* 0x0000002b2a098223 */ /* 0x000fe20000010009 */
[----:B------:R-:W-:Y:S02]  /*4570*/  @!P0 HADD2.F32 R43, -RZ, R30.H0_H0 ;  /* 0x2000001eff2b8230 */ /* 0x000fe40000004100 */
[----:B------:R-:W-:Y:S01]  /*4580*/  @!P0 FMUL.FTZ R10, R21, R16 ;  /* 0x00000010150a8220 */ /* 0x000fe20000410000 */
[--C-:B------:R-:W-:Y:S01]  /*4590*/  @!P0 HADD2.F32 R30, -RZ, R20.reuse.H1_H1 ;  /* 0x30000014ff1e8230 */ /* 0x100fe20000004100 */
[----:B------:R-:W-:Y:S01]  /*45a0*/  @!P0 F2FP.F16.F32.PACK_AB R54, R9, R54 ;  /* 0x000000360936823e */ /* 0x000fe200000000ff */
[--C-:B------:R-:W-:Y:S02]  /*45b0*/  @!P0 HADD2.F32 R44, -RZ, R51.reuse.H0_H0 ;  /* 0x20000033ff2c8230 */ /* 0x100fe40000004100 */
        /* <DEDUP_REMOVED lines=22> */
.L_x_2024:
[----:B------:R-:W-:Y:S05]  /*4720*/  BSYNC.RECONVERGENT B0 ;  /* 0x0000000000007941 */ /* 0x000fea0003800200 */
.L_x_2023:
[----:B------:R-:W-:Y:S04]  /*4730*/  BSSY.RECONVERGENT B0, `(.L_x_2025) ;  /* 0x00000a2000007945 */ /* 0x000fe80003800200 */
[----:B------:R-:W-:Y:S05]  /*4740*/  @!P4 BRA `(.L_x_2026) ;  /* 0x000000080080c947 */ /* 0x000fea0003800000 */
[----:B------:R-:W5:Y:S01]  /*4750*/  LDC.64 R50, c[0x0][0x4a8] ;  /* 0x00012a00ff327b82 */ /* 0x000f620000000a00 */
[----:B------:R-:W-:Y:S02]  /*4760*/  ISETP.GE.AND P0, PT, R24, R31, PT ;  /* 0x0000001f1800720c */ /* 0x000fe40003f06270 */
[C---:B---3--:R-:W-:Y:S02]  /*4770*/  LEA R46, P1, R87.reuse, R48, 0x6 ;  /* 0x00000030572e7211 */ /* 0x048fe400078230ff */
[C---:B------:R-:W-:Y:S02]  /*4780*/  LEA R20, P2, R87.reuse, R14, 0x6 ;  /* 0x0000000e57147211 */ /* 0x040fe400078430ff */
[C---:B------:R-:W-:Y:S02]  /*4790*/  LEA.HI.X.SX32 R47, R87.reuse, R49, 0x6, P1 ;  /* 0x00000031572f7211 */ /* 0x040fe400008f36ff */
[----:B------:R-:W-:Y:S02]  /*47a0*/  LEA.HI.X.SX32 R21, R87, R15, 0x6, P2 ;  /* 0x0000000f57157211 */ /* 0x000fe400010f36ff */
[----:B------:R-:W-:Y:S03]  /*47b0*/  ISETP.GE.AND P1, PT, R23, R31, PT ;  /* 0x0000001f1700720c */ /* 0x000fe60003f26270 */
[----:B------:R-:W3:Y:S06]  /*47c0*/  @!P0 LDG.E.64 R42, desc[UR6][R46.64] ;  /* 0x000000062e2a8981 */ /* 0x000eec000c1e1b00 */
[----:B------:R-:W2:Y:S01]  /*47d0*/  @!P0 LDG.E.64 R14, desc[UR6][R20.64] ;  /* 0x00000006140e8981 */ /* 0x000ea2000c1e1b00 */
[----:B-----5:R-:W-:Y:S02]  /*47e0*/  IMAD R51, R51, 0x60, RZ ;  /* 0x0000006033337824 */ /* 0x020fe400078e02ff */
[----:B------:R-:W-:Y:S05]  /*47f0*/  IMAD.WIDE.U32 R54, R50, 0x60, R26 ;  /* 0x0000006032367825 */ /* 0x000fea00078e001a */
[----:B------:R-:W-:Y:S02]  /*4800*/  IADD3 R55, PT, PT, R55, R51, RZ ;  /* 0x0000003337377210 */ /* 0x000fe40007ffe0ff */
[----:B------:R-:W5:Y:S03]  /*4810*/  LDC.64 R50, c[0x0][0x3b8] ;  /* 0x0000ee00ff327b82 */ /* 0x000f660000000a00 */
[----:B-1--4-:R-:W4:Y:S01]  /*4820*/  LDG.E.128 R32, desc[UR6][R54.64] ;  /* 0x0000000636207981 */ /* 0x012f22000c1e1d00 */
[----:B-----5:R-:W-:Y:S04]  /*4830*/  IMAD.WIDE.U32 R64, R50, 0x60, R94 ;  /* 0x0000006032407825 */ /* 0x020fe800078e005e */
[----:B------:R-:W-:Y:S01]  /*4840*/  IMAD R58, R51, 0x60, RZ ;  /* 0x00000060333a7824 */ /* 0x000fe200078e02ff */
[----:B------:R-:W-:Y:S04]  /*4850*/  MOV R50, R64 ;  /* 0x0000004000327202 */ /* 0x000fe80000000f00 */
[----:B------:R-:W-:Y:S01]  /*4860*/  IADD3 R51, PT, PT, R65, R58, RZ ;  /* 0x0000003a41337210 */ /* 0x000fe20007ffe0ff */
[--C-:B---3--:R-:W-:Y:S02]  /*4870*/  @!P0 HADD2.F32 R39, -RZ, R42.reuse.H0_H0 ;  /* 0x2000002aff278230 */ /* 0x108fe40000004100 */
[----:B------:R-:W-:Y:S02]  /*4880*/  @!P0 HADD2.F32 R41, -RZ, R42.H1_H1 ;  /* 0x3000002aff298230 */ /* 0x000fe40000004100 */
[----:B------:R-:W-:Y:S02]  /*4890*/  @!P0 HADD2.F32 R42, -RZ, R43.H0_H0 ;  /* 0x2000002bff2a8230 */ /* 0x000fe40000004100 */
[--C-:B--2---:R-:W-:Y:S02]  /*48a0*/  @!P0 HADD2.F32 R17, -RZ, R14.reuse.H0_H0 ;  /* 0x2000000eff118230 */ /* 0x104fe40000004100 */
[----:B------:R-:W-:Y:S02]  /*48b0*/  @!P0 HADD2.F32 R14, -RZ, R14.H1_H1 ;  /* 0x3000000eff0e8230 */ /* 0x000fe40000004100 */
[--C-:B------:R-:W-:Y:S02]  /*48c0*/  @!P0 HADD2.F32 R13, -RZ, R15.reuse.H0_H0 ;  /* 0x2000000fff0d8230 */ /* 0x100fe40000004100 */
[----:B------:R-:W-:Y:S02]  /*48d0*/  @!P0 HADD2.F32 R15, -RZ, R15.H1_H1 ;  /* 0x3000000fff0f8230 */ /* 0x000fe40000004100 */
[----:B------:R-:W-:Y:S01]  /*48e0*/  @!P0 HADD2.F32 R43, -RZ, R43.H1_H1 ;  /* 0x3000002bff2b8230 */ /* 0x000fe20000004100 */
[----:B----4-:R-:W-:Y:S02]  /*48f0*/  @!P0 MOV R18, R32 ;  /* 0x0000002000128202 */ /* 0x010fe40000000f00 */
[----:B------:R-:W-:Y:S03]  /*4900*/  @!P0 MOV R16, R33 ;  /* 0x0000002100108202 */ /* 0x000fe60000000f00 */
[--C-:B------:R-:W-:Y:S02]  /*4910*/  @!P0 HADD2.F32 R30, -RZ, R18.reuse.H1_H1 ;  /* 0x30000012ff1e8230 */ /* 0x100fe40000004100 */
[----:B------:R-:W-:Y:S01]  /*4920*/  @!P0 HADD2.F32 R40, -RZ, R18.H0_H0 ;  /* 0x20000012ff288230 */ /* 0x000fe20000004100 */
[----:B------:R-:W-:Y:S01]  /*4930*/  @!P0 MOV R18, R34 ;  /* 0x0000002200128202 */ /* 0x000fe20000000f00 */
[----:B------:R-:W-:Y:S02]  /*4940*/  @!P0 HADD2.F32 R19, -RZ, R16.H1_H1 ;  /* 0x30000010ff138230 */ /* 0x000fe40000004100 */
[C---:B------:R-:W-:Y:S01]  /*4950*/  @!P0 FMUL.FTZ R45, R30.reuse, R39 ;  /* 0x000000271e2d8220 */ /* 0x040fe20000410000 */
[-C--:B------:R-:W-:Y:S01]  /*4960*/  @!P0 FMUL.FTZ R0, R30, R17.reuse ;  /* 0x000000111e008220 */ /* 0x080fe20000410000 */
[----:B------:R-:W-:Y:S02]  /*4970*/  @!P0 HADD2.F32 R30, -RZ, R18.H1_H1 ;  /* 0x30000012ff1e8230 */ /* 0x000fe40000004100 */
[----:B------:R-:W-:Y:S01]  /*4980*/  @!P0 FFMA.FTZ R45, R40, R17, -R45 ;  /* 0x00000011282d8223 */ /* 0x000fe2000001082d */
[----:B------:R-:W-:Y:S01]  /*4990*/  @!P0 MOV R17, R35 ;  /* 0x0000002300118202 */ /* 0x000fe20000000f00 */
[----:B------:R-:W-:Y:S01]  /*49a0*/  @!P0 FFMA.FTZ R0, R39, R40, R0 ;  /* 0x0000002827008223 */ /* 0x000fe20000010000 */
[----:B------:R-:W-:Y:S02]  /*49b0*/  @!P0 HADD2.F32 R39, -RZ, R16.H0_H0 ;  /* 0x20000010ff278230 */ /* 0x000fe40000004100 */
[C---:B------:R-:W-:Y:S01]  /*49c0*/  @!P0 FMUL.FTZ R2, R19.reuse, R14 ;  /* 0x0000000e13028220 */ /* 0x040fe20000410000 */
[----:B------:R-:W-:Y:S02]  /*49d0*/  @!P0 HADD2.F32 R40, -RZ, R18.H0_H0 ;  /* 0x20000012ff288230 */ /* 0x000fe40000004100 */
[----:B------:R-:W-:Y:S01]  /*49e0*/  @!P0 FMUL.FTZ R53, R19, R41 ;  /* 0x0000002913358220 */ /* 0x000fe20000410000 */
[--C-:B------:R-:W-:Y:S01]  /*49f0*/  @!P0 HADD2.F32 R16, -RZ, R17.reuse.H1_H1 ;  /* 0x30000011ff108230 */ /* 0x100fe20000004100 */
[----:B------:R-:W-:Y:S01]  /*4a00*/  @!P0 F2FP.F16.F32.PACK_AB R45, R0, R45 ;  /* 0x0000002d002d823e */ /* 0x000fe200000000ff */
[----:B------:R-:W-:Y:S02]  /*4a10*/  @!P0 HADD2.F32 R44, -RZ, R17.H0_H0 ;  /* 0x20000011ff2c8230 */ /* 0x000fe40000004100 */
[C---:B------:R-:W-:Y:S01]  /*4a20*/  @!P0 FMUL.FTZ R3, R30.reuse, R13 ;  /* 0x0000000d1e038220 */ /* 0x040fe20000410000 */
        /* <DEDUP_REMOVED lines=18> */
[----:B------:R-:W2:Y:S08]  /*4b50*/  LDG.E.128 R16, desc[UR6][R54.64+0x80] ;  /* 0x0000800636107981 */ /* 0x000eb0000c1e1d00 */
[----:B------:R-:W3:Y:S06]  /*4b60*/  @!P1 LDG.E.64 R42, desc[UR6][R46.64+0x40] ;  /* 0x000040062e2a9981 */ /* 0x000eec000c1e1b00 */
[----:B------:R-:W4:Y:S01]  /*4b70*/  @!P1 LDG.E.64 R14, desc[UR6][R20.64+0x40] ;  /* 0x00004006140e9981 */ /* 0x000f22000c1e1b00 */
[----:B--2---:R-:W-:Y:S02]  /*4b80*/  @!P1 MOV R36, R16 ;  /* 0x0000001000249202 */ /* 0x004fe40000000f00 */
[----:B-1----:R-:W-:Y:S02]  /*4b90*/  @!P1 MOV R32, R18 ;  /* 0x0000001200209202 */ /* 0x002fe40000000f00 */
[----:B------:R-:W-:Y:S01]  /*4ba0*/  @!P1 MOV R30, R17 ;  /* 0x00000011001e9202 */ /* 0x000fe20000000f00 */
[----:B------:R-:W-:Y:S02]  /*4bb0*/  @!P1 HADD2.F32 R38, -RZ, R36.H1_H1 ;  /* 0x30000024ff269230 */ /* 0x000fe40000004100 */
[----:B------:R-:W-:Y:S02]  /*4bc0*/  @!P1 HADD2.F32 R34, -RZ, R32.H1_H1 ;  /* 0x30000020ff229230 */ /* 0x000fe40000004100 */
[--C-:B---3--:R-:W-:Y:S02]  /*4bd0*/  @!P1 HADD2.F32 R40, -RZ, R42.reuse.H0_H0 ;  /* 0x2000002aff289230 */ /* 0x108fe40000004100 */
[----:B------:R-:W-:Y:S02]  /*4be0*/  @!P1 HADD2.F32 R39, -RZ, R42.H1_H1 ;  /* 0x3000002aff279230 */ /* 0x000fe40000004100 */
[----:B------:R-:W-:Y:S02]  /*4bf0*/  @!P1 HADD2.F32 R42, -RZ, R36.H0_H0 ;  /* 0x20000024ff2a9230 */ /* 0x000fe40000004100 */
[C---:B------:R-:W-:Y:S01]  /*4c00*/  @!P1 FMUL.FTZ R56, R38.reuse, R40 ;  /* 0x0000002826389220 */ /* 0x040fe20000410000 */
[--C-:B----4-:R-:W-:Y:S02]  /*4c10*/  @!P1 HADD2.F32 R31, -RZ, R14.reuse.H0_H0 ;  /* 0x2000000eff1f9230 */ /* 0x110fe40000004100 */
[----:B------:R-:W-:Y:S02]  /*4c20*/  @!P1 HADD2.F32 R14, -RZ, R14.H1_H1 ;  /* 0x3000000eff0e9230 */ /* 0x000fe40000004100 */
[--C-:B------:R-:W-:Y:S02]  /*4c30*/  @!P1 HADD2.F32 R33, -RZ, R30.reuse.H1_H1 ;  /* 0x3000001eff219230 */ /* 0x100fe40000004100 */
[-C--:B------:R-:W-:Y:S01]  /*4c40*/  @!P1 FMUL.FTZ R5, R38, R31.reuse ;  /* 0x0000001f26059220 */ /* 0x080fe20000410000 */
[----:B------:R-:W-:Y:S02]  /*4c50*/  @!P1 HADD2.F32 R13, -RZ, R15.H0_H0 ;  /* 0x2000000fff0d9230 */ /* 0x000fe40000004100 */
[----:B------:R-:W-:Y:S01]  /*4c60*/  @!P1 FFMA.FTZ R56, R42, R31, -R56 ;  /* 0x0000001f2a389223 */ /* 0x000fe20000010838 */
[----:B------:R-:W-:Y:S01]  /*4c70*/  @!P1 HADD2.F32 R44, -RZ, R43.H0_H0 ;  /* 0x2000002bff2c9230 */ /* 0x000fe20000004100 */
[----:B------:R-:W-:Y:S01]  /*4c80*/  @!P1 MOV R31, R19 ;  /* 0x00000013001f9202 */ /* 0x000fe20000000f00 */
[----:B------:R-:W-:Y:S02]  /*4c90*/  @!P1 HADD2.F32 R41, -RZ, R30.H0_H0 ;  /* 0x2000001eff299230 */ /* 0x000fe40000004100 */
[C---:B------:R-:W-:Y:S01]  /*4ca0*/  @!P1 FMUL.FTZ R6, R33.reuse, R14 ;  /* 0x0000000e21069220 */ /* 0x040fe20000410000 */
        /* <DEDUP_REMOVED lines=8> */
[----:B------:R-:W-:Y:S01]  /*4d30*/  @!P1 FMUL.FTZ R58, R34, R44 ;  /* 0x0000002c223a9220 */ /* 0x000fe20000410000 */
[----:B------:R-:W-:Y:S01]  /*4d40*/  @!P1 HADD2.F32 R42, -RZ, R31.H0_H0 ;  /* 0x2000001fff2a9230 */ /* 0x000fe20000004100 */
[----:B------:R-:W-:Y:S01]  /*4d50*/  @!P1 MOV R16, R56 ;  /* 0x0000003800109202 */ /* 0x000fe20000000f00 */
        /* <DEDUP_REMOVED lines=15> */
[----:B------:R-:W2:Y:S08]  /*4e50*/  LDG.E.128 R32, desc[UR6][R54.64+0x100] ;  /* 0x0001000636207981 */ /* 0x000eb0000c1e1d00 */
[----:B------:R-:W3:Y:S06]  /*4e60*/  @!P0 LDG.E.64 R14, desc[UR6][R20.64+0x80] ;  /* 0x00008006140e8981 */ /* 0x000eec000c1e1b00 */
[----:B------:R-:W4:Y:S01]  /*4e70*/  @!P0 LDG.E.64 R46, desc[UR6][R46.64+0x80] ;  /* 0x000080062e2e8981 */ /* 0x000f22000c1e1b00 */
[----:B--2---:R-:W-:Y:S02]  /*4e80*/  @!P0 MOV R31, R32 ;  /* 0x00000020001f8202 */ /* 0x004fe40000000f00 */
[----:B-1----:R-:W-:Y:S02]  /*4e90*/  @!P0 MOV R16, R33 ;  /* 0x0000002100108202 */ /* 0x002fe40000000f00 */
[----:B------:R-:W-:Y:S01]  /*4ea0*/  @!P0 MOV R18, R34 ;  /* 0x0000002200128202 */ /* 0x000fe20000000f00 */
[--C-:B------:R-:W-:Y:S01]  /*4eb0*/  @!P0 HADD2.F32 R37, -RZ, R31.reuse.H1_H1 ;  /* 0x3000001fff258230 */ /* 0x100fe20000004100 */
[----:B------:R-:W-:Y:S01]  /*4ec0*/  @!P0 MOV R17, R35 ;  /* 0x0000002300118202 */ /* 0x000fe20000000f00 */
[----:B------:R-:W-:Y:S02]  /*4ed0*/  @!P0 HADD2.F32 R39, -RZ, R31.H0_H0 ;  /* 0x2000001fff278230 */ /* 0x000fe40000004100 */
[--C-:B---3--:R-:W-:Y:S02]  /*4ee0*/  @!P0 HADD2.F32 R30, -RZ, R14.reuse.H0_H0 ;  /* 0x2000000eff1e8230 */ /* 0x108fe40000004100 */
[----:B------:R-:W-:Y:S02]  /*4ef0*/  @!P0 HADD2.F32 R14, -RZ, R14.H1_H1 ;  /* 0x3000000eff0e8230 */ /* 0x000fe40000004100 */
[----:B------:R-:W-:Y:S02]  /*4f00*/  @!P0 HADD2.F32 R19, -RZ, R16.H1_H1 ;  /* 0x30000010ff138230 */ /* 0x000fe40000004100 */
[----:B------:R-:W-:Y:S01]  /*4f10*/  @!P0 FMUL.FTZ R9, R37, R30 ;  /* 0x0000001e25098220 */ /* 0x000fe20000410000 */
[----:B----4-:R-:W-:Y:S02]  /*4f20*/  @!P0 HADD2.F32 R40, -RZ, R46.H0_H0 ;  /* 0x2000002eff288230 */ /* 0x010fe40000004100 */
[--C-:B------:R-:W-:Y:S02]  /*4f30*/  @!P0 HADD2.F32 R13, -RZ, R15.reuse.H0_H0 ;  /* 0x2000000fff0d8230 */ /* 0x100fe40000004100 */
[----:B------:R-:W-:Y:S01]  /*4f40*/  @!P0 FMUL.FTZ R10, R19, R14 ;  /* 0x0000000e130a8220 */ /* 0x000fe20000410000 */
[----:B------:R-:W-:Y:S02]  /*4f50*/  @!P0 HADD2.F32 R20, -RZ, R18.H1_H1 ;  /* 0x30000012ff148230 */ /* 0x000fe40000004100 */
[----:B------:R-:W-:Y:S01]  /*4f60*/  @!P0 FMUL.FTZ R54, R37, R40 ;  /* 0x0000002825368220 */ /* 0x000fe20000410000 */
[----:B------:R-:W-:Y:S01]  /*4f70*/  @!P0 FFMA.FTZ R9, R40, R39, R9 ;  /* 0x0000002728098223 */ /* 0x000fe20000010009 */
[----:B------:R-:W-:Y:S02]  /*4f80*/  @!P0 HADD2.F32 R15, -RZ, R15.H1_H1 ;  /* 0x3000000fff0f8230 */ /* 0x000fe40000004100 */
[----:B------:R-:W-:Y:S01]  /*4f90*/  @!P0 FFMA.FTZ R54, R39, R30, -R54 ;  /* 0x0000001e27368223 */ /* 0x000fe20000010836 */
[----:B------:R-:W-:Y:S02]  /*4fa0*/  @!P0 HADD2.F32 R39, -RZ, R16.H0_H0 ;  /* 0x20000010ff278230 */ /* 0x000fe40000004100 */
[C---:B------:R-:W-:Y:S01]  /*4fb0*/  @!P0 FMUL.FTZ R11, R20.reuse, R13 ;  /* 0x0000000d140b8220 */ /* 0x040fe20000410000 */
[----:B------:R-:W-:Y:S01]  /*4fc0*/  @!P0 HADD2.F32 R41, -RZ, R46.H1_H1 ;  /* 0x3000002eff298230 */ /* 0x000fe20000004100 */
[----:B------:R-:W-:Y:S01]  /*4fd0*/  @!P0 F2FP.F16.F32.PACK_AB R54, R9, R54 ;  /* 0x000000360936823e */ /* 0x000fe200000000ff */
[--C-:B------:R-:W-:Y:S02]  /*4fe0*/  @!P0 HADD2.F32 R42, -RZ, R47.reuse.H0_H0 ;  /* 0x2000002fff2a8230 */ /* 0x100fe40000004100 */
[----:B------:R-:W-:Y:S01]  /*4ff0*/  @!P0 HADD2.F32 R43, -RZ, R47.H1_H1 ;  /* 0x3000002fff2b8230 */ /* 0x000fe20000004100 */
[----:B------:R-:W-:Y:S01]  /*5000*/  @!P0 MOV R32, R54 ;  /* 0x0000003600208202 */ /* 0x000fe20000000f00 */
[--C-:B------:R-:W-:Y:S02]  /*5010*/  @!P0 HADD2.F32 R16, -RZ, R17.reuse.H1_H1 ;  /* 0x30000011ff108230 */ /* 0x100fe40000004100 */
[----:B------:R-:W-:Y:S01]  /*5020*/  @!P0 FMUL.FTZ R45, R19, R41 ;  /* 0x00000029132d8220 */ /* 0x000fe20000410000 */
        /* <DEDUP_REMOVED lines=18> */
.L_x_2026:
[----:B------:R-:W-:Y:S05]  /*5150*/  BSYNC.RECONVERGENT B0 ;  /* 0x0000000000007941 */ /* 0x000fea0003800200 */
.L_x_2025:
[----:B------:R-:W1:Y:S01]  /*5160*/  LDC R31, c[0x0][0x450] ;  /* 0x00011400ff1f7b82 */ /* 0x000e620000000800 */
[----:B--2---:R-:W-:Y:S05]  /*5170*/  IMAD.U32 R3, R52, -0x20, RZ ;  /* 0xffffffe034037824 */ /* 0x004fea00078e00ff */
[C---:B------:R-:W-:Y:S02]  /*5180*/  LEA R28, P1, R3.reuse, R28, 0x1 ;  /* 0x0000001c031c7211 */ /* 0x040fe400078208ff */
[C---:B------:R-:W-:Y:S02]  /*5190*/  LEA R60, P0, R3.reuse, R60, 0x1 ;  /* 0x0000003c033c7211 */ /* 0x040fe400078008ff */
[C---:B------:R-:W-:Y:S02]  /*51a0*/  LEA.HI.X.SX32 R29, R3.reuse, R29, 0x1, P1 ;  /* 0x0000001d031d7211 */ /* 0x040fe400008f0eff */
[----:B------:R-:W-:Y:S01]  /*51b0*/  LEA.HI.X.SX32 R61, R3, R61, 0x1, P0 ;  /* 0x0000003d033d7211 */ /* 0x000fe200000f0eff */
[----:B------:R-:W-:Y:S05]  /*51c0*/  BRA `(.L_x_2017) ;  /* 0x0000004400287947 */ /* 0x000fea0003800000 */
.L_x_2018:
[----:B------:R-:W-:Y:S01]  /*51d0*/  LEA.HI R30, R31, R31, RZ, 0x1 ;  /* 0x0000001f1f1e7211 */ /* 0x000fe200078f08ff */
[----:B------:R-:W2:Y:S01]  /*51e0*/  LDC R119, c[0x0][0x450] ;  /* 0x00011400ff777b82 */ /* 0x000ea20000000800 */
[----:B------:R-:W-:Y:S01]  /*51f0*/  SHF.R.U32.HI R33, RZ, 0x1, R31 ;  /* 0x00000001ff217819 */ /* 0x000fe2000001161f */
[----:B------:R-:W-:Y:S01]  /*5200*/  BSSY.RECONVERGENT B0, `(.L_x_2027) ;  /* 0x000010c000007945 */ /* 0x000fe20003800200 */
[----:B------:R-:W-:Y:S05]  /*5210*/  SHF.R.S32.HI R30, RZ, 0x1, R30 ;  /* 0x00000001ff1e7819 */ /* 0x000fea000001141e */
[----:B------:R-:W-:Y:S05]  /*5220*/  IMAD.MOV R30, RZ, RZ, -R30 ;  /* 0x000000ffff1e7224 */ /* 0x000fea00078e0a1e */
[----:B------:R-:W-:Y:S01]  /*5230*/  SHF.R.S32.HI R126, RZ, 0x1f, R30 ;  /* 0x0000001fff7e7819 */ /* 0x000fe2000001141e */
[----:B------:R-:W-:Y:S06]  /*5240*/  @!P0 BRA `(.L_x_2028) ;  /* 0x00000010001c8947 */ /* 0x000fec0003800000 */
[C---:B------:R-:W-:Y:S01]  /*5250*/  ISETP.GE.AND P0, PT, R24.reuse, R31, PT ;  /* 0x0000001f1800720c */ /* 0x040fe20003f06270 */
[----:B------:R-:W5:Y:S11]  /*5260*/  LDG.E.128 R68, desc[UR6][R26.64] ;  /* 0x000000061a447981 */ /* 0x000f76000c1e1d00 */
[----:B------:R-:W-:Y:S01]  /*5270*/  @!UPT UIADD3 URZ, UPT, UPT, URZ, URZ, URZ ;  /* 0x000000fffffff290 */ /* 0x000fe2000fffe0ff */
[----:B------:R-:W-:Y:S04]  /*5280*/  @!P0 ISETP.GE.U32.AND P1, PT, R24, R33, PT ;  /* 0x000000211800820c */ /* 0x000fe80003f26070 */
[----:B------:R-:W-:Y:S02]  /*5290*/  @!P0 SEL R19, R30, RZ, P1 ;  /* 0x000000ff1e138207 */ /* 0x000fe40000800000 */
[----:B------:R-:W-:Y:S02]  /*52a0*/  @!P0 SEL R18, R126, RZ, P1 ;  /* 0x000000ff7e128207 */ /* 0x000fe40000800000 */
[----:B----4-:R-:W-:Y:S02]  /*52b0*/  @!P0 SHF.L.U32 R17, R19, 0x1, RZ ;  /* 0x0000000113118819 */ /* 0x010fe400000006ff */
[----:B------:R-:W-:Y:S02]  /*52c0*/  @!P0 SEL R35, R33, R30, !P1 ;  /* 0x0000001e21238207 */ /* 0x000fe40004800000 */
[----:B------:R-:W-:Y:S02]  /*52d0*/  @!P0 IADD3 R128, P1, PT, R17, R98, RZ ;  /* 0x0000006211808210 */ /* 0x000fe40007f3e0ff */
[----:B------:R-:W-:Y:S01]  /*52e0*/  @!P0 SHF.L.U64.HI R18, R19, 0x1, R18 ;  /* 0x0000000113128819 */ /* 0x000fe20000010212 */
[----:B------:R-:W-:Y:S03]  /*52f0*/  @!P0 IMAD.WIDE R36, R35, 0x2, R26 ;  /* 0x0000000223248825 */ /* 0x000fe600078e021a */
[C---:B------:R-:W-:Y:S02]  /*5300*/  @!P0 IADD3.X R129, PT, PT, R18.reuse, R99, RZ, P1, !PT ;  /* 0x0000006312818210 */ /* 0x040fe40000ffe4ff */
[----:B------:R-:W-:Y:S01]  /*5310*/  @!P0 IADD3 R50, P1, PT, R17, R100, RZ ;  /* 0x0000006411328210 */ /* 0x000fe20007f3e0ff */
[----:B------:R-:W4:Y:S03]  /*5320*/  @!P0 LDG.E.128 R36, desc[UR6][R36.64] ;  /* 0x0000000624248981 */ /* 0x000f26000c1e1d00 */
[----:B------:R-:W-:Y:S02]  /*5330*/  @!P0 IADD3.X R51, PT, PT, R18, R101, RZ, P1, !PT ;  /* 0x0000006512338210 */ /* 0x000fe40000ffe4ff */
[----:B------:R-:W-:Y:S03]  /*5340*/  ISETP.GE.U32.OR P1, PT, R24, R33, P0 ;  /* 0x000000211800720c */ /* 0x000fe60000726470 */
[----:B------:R-:W3:Y:S08]  /*5350*/  @!P0 LDG.E.128 R128, desc[UR6][R128.64] ;  /* 0x0000000680808981 */ /* 0x000ef0000c1e1d00 */
[----:B------:R1:W2:Y:S01]  /*5360*/  @!P0 LDG.E.128 R56, desc[UR6][R50.64] ;  /* 0x0000000632388981 */ /* 0x0002a2000c1e1d00 */
[--C-:B----4-:R-:W-:Y:S01]  /*5370*/  @!P0 HADD2.F32 R44, -RZ, R36.reuse.H0_H0 ;  /* 0x20000024ff2c8230 */ /* 0x110fe20000004100 */
[----:B-----5:R-:W-:Y:S01]  /*5380*/  @!P0 MOV R48, R68 ;  /* 0x0000004400308202 */ /* 0x020fe20000000f00 */
[----:B------:R-:W-:Y:S01]  /*5390*/  @!P0 HADD2.F32 R42, -RZ, R36.H1_H1 ;  /* 0x30000024ff2a8230 */ /* 0x000fe20000004100 */
[----:B------:R-:W-:Y:S01]  /*53a0*/  @!P0 MOV R52, R69 ;  /* 0x0000004500348202 */ /* 0x000fe20000000f00 */
[--C-:B------:R-:W-:Y:S01]  /*53b0*/  @!P0 HADD2.F32 R41, -RZ, R37.reuse.H0_H0 ;  /* 0x20000025ff298230 */ /* 0x100fe20000004100 */
[----:B------:R-:W-:Y:S01]  /*53c0*/  @!P0 MOV R62, R70 ;  /* 0x00000046003e8202 */ /* 0x000fe20000000f00 */
[----:B------:R-:W-:Y:S02]  /*53d0*/  @!P0 HADD2.F32 R40, -RZ, R37.H1_H1 ;  /* 0x30000025ff288230 */ /* 0x000fe40000004100 */
[--C-:B---3--:R-:W-:Y:S02]  /*53e0*/  @!P0 HADD2.F32 R49, -RZ, R128.reuse.H0_H0 ;  /* 0x20000080ff318230 */ /* 0x108fe40000004100 */
[----:B------:R-:W-:Y:S02]  /*53f0*/  @!P0 HADD2.F32 R47, -RZ, R128.H1_H1 ;  /* 0x30000080ff2f8230 */ /* 0x000fe40000004100 */
[--C-:B------:R-:W-:Y:S02]  /*5400*/  @!P0 HADD2.F32 R34, -RZ, R39.reuse.H0_H0 ;  /* 0x20000027ff228230 */ /* 0x100fe40000004100 */
[----:B------:R-:W-:Y:S01]  /*5410*/  @!P1 FADD.FTZ R49, -R49, -RZ ;  /* 0x800000ff31319221 */ /* 0x000fe20000010100 */
[----:B------:R-:W-:Y:S02]  /*5420*/  @!P0 HADD2.F32 R35, -RZ, R39.H1_H1 ;  /* 0x30000027ff238230 */ /* 0x000fe40000004100 */
[----:B------:R-:W-:Y:S01]  /*5430*/  @!P1 FADD.FTZ R47, -R47, -RZ ;  /* 0x800000ff2f2f9221 */ /* 0x000fe20000010100 */
[--C-:B------:R-:W-:Y:S02]  /*5440*/  @!P0 HADD2.F32 R46, -RZ, R129.reuse.H0_H0 ;  /* 0x20000081ff2e8230 */ /* 0x100fe40000004100 */
[----:B------:R-:W-:Y:S01]  /*5450*/  @!P0 FMUL.FTZ R0, R44, R49 ;  /* 0x000000312c008220 */ /* 0x000fe20000410000 */
[--C-:B-1----:R-:W-:Y:S02]  /*5460*/  @!P0 HADD2.F32 R51, -RZ, R48.reuse.H0_H0 ;  /* 0x20000030ff338230 */ /* 0x102fe40000004100 */
[----:B------:R-:W-:Y:S01]  /*5470*/  @!P0 FMUL.FTZ R2, R42, R47 ;  /* 0x0000002f2a028220 */ /* 0x000fe20000410000 */
[----:B------:R-:W-:Y:S02]  /*5480*/  @!P0 HADD2.F32 R53, -RZ, R48.H1_H1 ;  /* 0x30000030ff358230 */ /* 0x000fe40000004100 */
[----:B------:R-:W-:Y:S01]  /*5490*/  @!P1 FADD.FTZ R46, -R46, -RZ ;  /* 0x800000ff2e2e9221 */ /* 0x000fe20000010100 */
[----:B------:R-:W-:Y:S02]  /*54a0*/  @!P0 HADD2.F32 R45, -RZ, R129.H1_H1 ;  /* 0x30000081ff2d8230 */ /* 0x000fe40000004100 */
[--C-:B------:R-:W-:Y:S02]  /*54b0*/  @!P0 HADD2.F32 R43, -RZ, R130.reuse.H0_H0 ;  /* 0x20000082ff2b8230 */ /* 0x100fe40000004100 */
[----:B------:R-:W-:Y:S01]  /*54c0*/  @!P0 FMUL.FTZ R3, R41, R46 ;  /* 0x0000002e29038220 */ /* 0x000fe20000410000 */
[----:B------:R-:W-:Y:S02]  /*54d0*/  @!P0 HADD2.F32 R39, -RZ, R130.H1_H1 ;  /* 0x30000082ff278230 */ /* 0x000fe40000004100 */
[----:B------:R-:W-:Y:S01]  /*54e0*/  @!P1 FADD.FTZ R45, -R45, -RZ ;  /* 0x800000ff2d2d9221 */ /* 0x000fe20000010100 */
[--C-:B------:R-:W-:Y:S02]  /*54f0*/  @!P0 HADD2.F32 R37, -RZ, R131.reuse.H0_H0 ;  /* 0x20000083ff258230 */ /* 0x100fe40000004100 */
[----:B------:R-:W-:Y:S01]  /*5500*/  @!P1 FADD.FTZ R43, -R43, -RZ ;  /* 0x800000ff2b2b9221 */ /* 0x000fe20000010100 */
[----:B------:R-:W-:Y:S02]  /*5510*/  @!P0 HADD2.F32 R32, -RZ, R131.H1_H1 ;  /* 0x30000083ff208230 */ /* 0x000fe40000004100 */
[----:B------:R-:W-:Y:S01]  /*5520*/  @!P1 FADD.FTZ R39, -R39, -RZ ;  /* 0x800000ff27279221 */ /* 0x000fe20000010100 */
[--C-:B--2---:R-:W-:Y:S02]  /*5530*/  @!P0 HADD2.F32 R48, -RZ, R56.reuse.H0_H0 ;  /* 0x20000038ff308230 */ /* 0x104fe40000004100 */
[----:B------:R-:W-:Y:S01]  /*5540*/  @!P1 FADD.FTZ R37, -R37, -RZ ;  /* 0x800000ff25259221 */ /* 0x000fe20000010100 */
[----:B------:R-:W-:Y:S02]  /*5550*/  @!P0 HADD2.F32 R50, -RZ, R56.H1_H1 ;  /* 0x30000038ff328230 */ /* 0x000fe40000004100 */
[----:B------:R-:W-:Y:S01]  /*5560*/  @!P1 FADD.FTZ R32, -R32, -RZ ;  /* 0x800000ff20209221 */ /* 0x000fe20000010100 */
[----:B------:R-:W-:Y:S02]  /*5570*/  @!P0 HADD2.F32 R36, -RZ, R38.H0_H0 ;  /* 0x20000026ff248230 */ /* 0x000fe40000004100 */
[----:B------:R-:W-:Y:S01]  /*5580*/  @!P0 FFMA.FTZ R0, R51, R48, R0 ;  /* 0x0000003033008223 */ /* 0x000fe20000010000 */
[--C-:B------:R-:W-:Y:S01]  /*5590*/  @!P0 HADD2.F32 R48, -RZ, R52.reuse.H0_H0 ;  /* 0x20000034ff308230 */ /* 0x100fe20000004100 */
[----:B------:R-:W-:Y:S01]  /*55a0*/  ISETP.GE.AND P1, PT, R23, R31, PT ;  /* 0x0000001f1700720c */ /* 0x000fe20003f26270 */
[----:B------:R-:W-:Y:S02]  /*55b0*/  @!P0 HADD2.F32 R51, -RZ, R52.H1_H1 ;  /* 0x30000034ff338230 */ /* 0x000fe40000004100 */
[----:B------:R-:W-:Y:S01]  /*55c0*/  @!P0 FFMA.FTZ R2, R53, R50, R2 ;  /* 0x0000003235028223 */ /* 0x000fe20000010002 */
[--C-:B------:R-:W-:Y:S02]  /*55d0*/  @!P0 HADD2.F32 R50, -RZ, R57.reuse.H0_H0 ;  /* 0x20000039ff328230 */ /* 0x100fe40000004100 */
[----:B------:R-:W-:Y:S01]  /*55e0*/  @!P0 FMUL.FTZ R4, R40, R45 ;  /* 0x0000002d28048220 */ /* 0x000fe20000410000 */
[----:B------:R-:W-:Y:S02]  /*55f0*/  @!P0 HADD2.F32 R52, -RZ, R57.H1_H1 ;  /* 0x30000039ff348230 */ /* 0x000fe40000004100 */
[----:B------:R-:W-:Y:S01]  /*5600*/  @!P0 FMUL.FTZ R5, R36, R43 ;  /* 0x0000002b24058220 */ /* 0x000fe20000410000 */
[----:B------:R-:W-:Y:S02]  /*5610*/  @!P0 HADD2.F32 R38, -RZ, R38.H1_H1 ;  /* 0x30000026ff268230 */ /* 0x000fe40000004100 */
[----:B------:R-:W-:Y:S01]  /*5620*/  @!P0 FFMA.FTZ R3, R48, R50, R3 ;  /* 0x0000003230038223 */ /* 0x000fe20000010003 */
[----:B------:R-:W-:Y:S01]  /*5630*/  @!P0 HADD2.F32 R53, -RZ, R58.H0_H0 ;  /* 0x2000003aff358230 */ /* 0x000fe20000004100 */
[----:B------:R-:W-:Y:S01]  /*5640*/  @!P0 MOV R50, R71 ;  /* 0x0000004700328202 */ /* 0x000fe20000000f00 */
[----:B------:R-:W-:Y:S02]  /*5650*/  @!P0 HADD2.F32 R54, -RZ, R62.H0_H0 ;  /* 0x2000003eff368230 */ /* 0x000fe40000004100 */
[----:B------:R-:W-:Y:S01]  /*5660*/  @!P0 FFMA.FTZ R4, R51, R52, R4 ;  /* 0x0000003433048223 */ /* 0x000fe20000010004 */
[----:B------:R-:W-:Y:S02]  /*5670*/  @!P0 HADD2.F32 R55, -RZ, R58.H1_H1 ;  /* 0x3000003aff378230 */ /* 0x000fe40000004100 */
[----:B------:R-:W-:Y:S01]  /*5680*/  @!P0 FMUL.FTZ R6, R38, R39 ;  /* 0x0000002726068220 */ /* 0x000fe20000410000 */
[----:B------:R-:W-:Y:S02]  /*5690*/  @!P0 HADD2.F32 R51, -RZ, R62.H1_H1 ;  /* 0x3000003eff338230 */ /* 0x000fe40000004100 */
[----:B------:R-:W-:Y:S01]  /*56a0*/  @!P0 FFMA.FTZ R5, R54, R53, R5 ;  /* 0x0000003536058223 */ /* 0x000fe20000010005 */
[--C-:B------:R-:W-:Y:S02]  /*56b0*/  @!P0 HADD2.F32 R56, -RZ, R59.reuse.H0_H0 ;  /* 0x2000003bff388230 */ /* 0x100fe40000004100 */
[----:B------:R-:W-:Y:S01]  /*56c0*/  @!P0 FMUL.FTZ R7, R34, R37 ;  /* 0x0000002522078220 */ /* 0x000fe20000410000 */
[--C-:B------:R-:W-:Y:S01]  /*56d0*/  @!P0 HADD2.F32 R48, -RZ, R50.reuse.H0_H0 ;  /* 0x20000032ff308230 */ /* 0x100fe20000004100 */
[----:B------:R-:W-:Y:S01]  /*56e0*/  @!P1 IADD3 R19, P2, PT, R30, 0x40, RZ ;  /* 0x000000401e139810 */ /* 0x000fe20007f5e0ff */
[----:B------:R-:W-:Y:S02]  /*56f0*/  @!P0 HADD2.F32 R57, -RZ, R59.H1_H1 ;  /* 0x3000003bff398230 */ /* 0x000fe40000004100 */
[----:B------:R-:W-:Y:S01]  /*5700*/  @!P0 FMUL.FTZ R8, R35, R32 ;  /* 0x0000002023088220 */ /* 0x000fe20000410000 */
[----:B------:R-:W-:Y:S02]  /*5710*/  @!P0 HADD2.F32 R53, -RZ, R50.H1_H1 ;  /* 0x30000032ff358230 */ /* 0x000fe40000004100 */
[----:B------:R-:W-:Y:S01]  /*5720*/  @!P0 FFMA.FTZ R6, R51, R55, R6 ;  /* 0x0000003733068223 */ /* 0x000fe20000010006 */
[----:B------:R-:W-:Y:S01]  /*5730*/  @!P0 FFMA.FTZ R7, R48, R56, R7 ;  /* 0x0000003830078223 */ /* 0x000fe20000010007 */
[----:B------:R-:W-:Y:S01]  /*5740*/  @!P1 IADD3.X R20, PT, PT, RZ, R126, RZ, P2, !PT ;  /* 0x0000007eff149210 */ /* 0x000fe200017fe4ff */
[----:B------:R-:W-:Y:S01]  /*5750*/  @!P0 FFMA.FTZ R8, R53, R57, R8 ;  /* 0x0000003935088223 */ /* 0x000fe20000010008 */
[----:B------:R-:W-:Y:S02]  /*5760*/  @!P1 ISETP.GE.U32.AND P2, PT, R23, R33, PT ;  /* 0x000000211700920c */ /* 0x000fe40003f46070 */
[----:B------:R-:W-:Y:S02]  /*5770*/  @!P0 F2FP.F16.F32.PACK_AB R17, R2, R0 ;  /* 0x000000000211823e */ /* 0x000fe400000000ff */
[----:B------:R-:W-:Y:S02]  /*5780*/  @!P1 SEL R19, R19, 0x40, P2 ;  /* 0x0000004013139807 */ /* 0x000fe40001000000 */
[----:B------:R-:W-:Y:S02]  /*5790*/  @!P1 SEL R128, R20, RZ, P2 ;  /* 0x000000ff14809207 */ /* 0x000fe40001000000 */
[----:B------:R-:W-:Y:S02]  /*57a0*/  @!P0 F2FP.F16.F32.PACK_AB R18, R4, R3 ;  /* 0x000000030412823e */ /* 0x000fe400000000ff */
[----:B------:R-:W-:Y:S02]  /*57b0*/  @!P0 F2FP.F16.F32.PACK_AB R21, R6, R5 ;  /* 0x000000050615823e */ /* 0x000fe400000000ff */
[----:B------:R-:W-:Y:S02]  /*57c0*/  @!P0 F2FP.F16.F32.PACK_AB R20, R8, R7 ;  /* 0x000000070814823e */ /* 0x000fe400000000ff */
[----:B------:R-:W-:Y:S02]  /*57d0*/  @!P0 MOV R68, R17 ;  /* 0x0000001100448202 */ /* 0x000fe40000000f00 */
[C---:B------:R-:W-:Y:S02]  /*57e0*/  @!P1 SHF.L.U32 R17, R19.reuse, 0x1, RZ ;  /* 0x0000000113119819 */ /* 0x040fe400000006ff */
[----:B------:R-:W-:Y:S02]  /*57f0*/  @!P0 MOV R69, R18 ;  /* 0x0000001200458202 */ /* 0x000fe40000000f00 */
[----:B------:R-:W-:Y:S02]  /*5800*/  @!P0 MOV R70, R21 ;  /* 0x0000001500468202 */ /* 0x000fe40000000f00 */
[----:B------:R-:W-:Y:S02]  /*5810*/  @!P0 MOV R71, R20 ;  /* 0x0000001400478202 */ /* 0x000fe40000000f00 */
[----:B------:R-:W-:Y:S02]  /*5820*/  @!P1 SHF.L.U64.HI R18, R19, 0x1, R128 ;  /* 0x0000000113129819 */ /* 0x000fe40000010280 */
[----:B------:R-:W-:Y:S01]  /*5830*/  @!P1 IADD3 R128, P0, PT, R17, R98, RZ ;  /* 0x0000006211809210 */ /* 0x000fe20007f1e0ff */
[----:B------:R1:W-:Y:S01]  /*5840*/  STG.E.128 desc[UR6][R94.64], R68 ;  /* 0x000000445e007986 */ /* 0x0003e2000c101d06 */
[----:B------:R-:W-:Y:S02]  /*5850*/  @!P1 SEL R35, R33, R30, !P2 ;  /* 0x0000001e21239207 */ /* 0x000fe40005000000 */
[C---:B------:R-:W-:Y:S02]  /*5860*/  @!P1 IADD3.X R129, PT, PT, R18.reuse, R99, RZ, P0, !PT ;  /* 0x0000006312819210 */ /* 0x040fe400007fe4ff */
[----:B------:R-:W-:Y:S01]  /*5870*/  @!P1 IADD3 R50, P0, PT, R17, R100, RZ ;  /* 0x0000006411329210 */ /* 0x000fe20007f1e0ff */
[----:B------:R-:W-:Y:S02]  /*5880*/  @!P1 IMAD.WIDE R36, R35, 0x2, R26 ;  /* 0x0000000223249825 */ /* 0x000fe400078e021a */
[----:B------:R-:W2:Y:S01]  /*5890*/  LDG.E.128 R64, desc[UR6][R26.64+0x80] ;  /* 0x000080061a407981 */ /* 0x000ea2000c1e1d00 */
[----:B------:R-:W-:Y:S02]  /*58a0*/  @!P1 IADD3.X R51, PT, PT, R18, R101, RZ, P0, !PT ;  /* 0x0000006512339210 */ /* 0x000fe400007fe4ff */
[----:B------:R-:W-:Y:S05]  /*58b0*/  ISETP.GE.U32.OR P0, PT, R23, R33, P1 ;  /* 0x000000211700720c */ /* 0x000fea0000f06470 */
[----:B------:R-:W3:Y:S08]  /*58c0*/  @!P1 LDG.E.128 R128, desc[UR6][R128.64] ;  /* 0x0000000680809981 */ /* 0x000ef0000c1e1d00 */
[----:B------:R-:W4:Y:S08]  /*58d0*/  @!P1 LDG.E.128 R36, desc[UR6][R36.64+0x80] ;  /* 0x0000800624249981 */ /* 0x000f30000c1e1d00 */
[----:B------:R2:W5:Y:S02]  /*58e0*/  @!P1 LDG.E.128 R56, desc[UR6][R50.64] ;  /* 0x0000000632389981 */ /* 0x000564000c1e1d00 */
[----:B--2---:R-:W-:Y:S02]  /*58f0*/  @!P1 MOV R51, R64 ;  /* 0x0000004000339202 */ /* 0x004fe40000000f00 */
[----:B------:R-:W-:Y:S02]  /*5900*/  @!P1 MOV R53, R65 ;  /* 0x0000004100359202 */ /* 0x000fe40000000f00 */
[----:B------:R-:W-:Y:S01]  /*5910*/  @!P1 MOV R55, R67 ;  /* 0x0000004300379202 */ /* 0x000fe20000000f00 */
[--C-:B------:R-:W-:Y:S02]  /*5920*/  @!P1 HADD2.F32 R48, -RZ, R51.reuse.H0_H0 ;  /* 0x20000033ff309230 */ /* 0x100fe40000004100 */
[----:B------:R-:W-:Y:S02]  /*5930*/  @!P1 HADD2.F32 R51, -RZ, R51.H1_H1 ;  /* 0x30000033ff339230 */ /* 0x000fe40000004100 */
[--C-:B---3--:R-:W-:Y:S02]  /*5940*/  @!P1 HADD2.F32 R49, -RZ, R128.reuse.H0_H0 ;  /* 0x20000080ff319230 */ /* 0x108fe40000004100 */
[----:B------:R-:W-:Y:S02]  /*5950*/  @!P1 HADD2.F32 R47, -RZ, R128.H1_H1 ;  /* 0x30000080ff2f9230 */ /* 0x000fe40000004100 */
[--C-:B------:R-:W-:Y:S02]  /*5960*/  @!P1 HADD2.F32 R46, -RZ, R129.reuse.H0_H0 ;  /* 0x20000081ff2e9230 */ /* 0x100fe40000004100 */
[----:B------:R-:W-:Y:S01]  /*5970*/  @!P0 FADD.FTZ R49, -R49, -RZ ;  /* 0x800000ff31318221 */ /* 0x000fe20000010100 */
[----:B------:R-:W-:Y:S02]  /*5980*/  @!P1 HADD2.F32 R45, -RZ, R129.H1_H1 ;  /* 0x30000081ff2d9230 */ /* 0x000fe40000004100 */
[----:B------:R-:W-:Y:S01]  /*5990*/  @!P0 FADD.FTZ R47, -R47, -RZ ;  /* 0x800000ff2f2f8221 */ /* 0x000fe20000010100 */
[----:B----4-:R-:W-:Y:S02]  /*59a0*/  @!P1 HADD2.F32 R44, -RZ, R36.H0_H0 ;  /* 0x20000024ff2c9230 */ /* 0x010fe40000004100 */
[----:B------:R-:W-:Y:S01]  /*59b0*/  @!P0 FADD.FTZ R46, -R46, -RZ ;  /* 0x800000ff2e2e8221 */ /* 0x000fe20000010100 */
[--C-:B------:R-:W-:Y:S02]  /*59c0*/  @!P1 HADD2.F32 R41, -RZ, R37.reuse.H0_H0 ;  /* 0x20000025ff299230 */ /* 0x100fe40000004100 */
[----:B------:R-:W-:Y:S01]  /*59d0*/  @!P0 FADD.FTZ R45, -R45, -RZ ;  /* 0x800000ff2d2d8221 */ /* 0x000fe20000010100 */
[----:B------:R-:W-:Y:S02]  /*59e0*/  @!P1 HADD2.F32 R40, -RZ, R37.H1_H1 ;  /* 0x30000025ff289230 */ /* 0x000fe40000004100 */
[----:B------:R-:W-:Y:S01]  /*59f0*/  @!P1 FMUL.FTZ R9, R44, R49 ;  /* 0x000000312c099220 */ /* 0x000fe20000410000 */
[--C-:B------:R-:W-:Y:S02]  /*5a00*/  @!P1 HADD2.F32 R34, -RZ, R39.reuse.H0_H0 ;  /* 0x20000027ff229230 */ /* 0x100fe40000004100 */
[----:B------:R-:W-:Y:S01]  /*5a10*/  @!P1 FMUL.FTZ R11, R41, R46 ;  /* 0x0000002e290b9220 */ /* 0x000fe20000410000 */
[----:B------:R-:W-:Y:S02]  /*5a20*/  @!P1 HADD2.F32 R35, -RZ, R39.H1_H1 ;  /* 0x30000027ff239230 */ /* 0x000fe40000004100 */
[----:B------:R-:W-:Y:S01]  /*5a30*/  @!P1 FMUL.FTZ R12, R40, R45 ;  /* 0x0000002d280c9220 */ /* 0x000fe20000410000 */
[----:B-----5:R-:W-:Y:S02]  /*5a40*/  @!P1 HADD2.F32 R50, -RZ, R56.H0_H0 ;  /* 0x20000038ff329230 */ /* 0x020fe40000004100 */
[--C-:B------:R-:W-:Y:S02]  /*5a50*/  @!P1 HADD2.F32 R43, -RZ, R130.reuse.H0_H0 ;  /* 0x20000082ff2b9230 */ /* 0x100fe40000004100 */
[----:B------:R-:W-:Y:S02]  /*5a60*/  @!P1 HADD2.F32 R39, -RZ, R130.H1_H1 ;  /* 0x30000082ff279230 */ /* 0x000fe40000004100 */
[----:B------:R-:W-:Y:S01]  /*5a70*/  @!P1 FFMA.FTZ R9, R48, R50, R9 ;  /* 0x0000003230099223 */ /* 0x000fe20000010009 */
[--C-:B------:R-:W-:Y:S02]  /*5a80*/  @!P1 HADD2.F32 R37, -RZ, R131.reuse.H0_H0 ;  /* 0x20000083ff259230 */ /* 0x100fe40000004100 */
[----:B------:R-:W-:Y:S01]  /*5a90*/  @!P0 FADD.FTZ R43, -R43, -RZ ;  /* 0x800000ff2b2b8221 */ /* 0x000fe20000010100 */
[----:B------:R-:W-:Y:S02]  /*5aa0*/  @!P1 HADD2.F32 R32, -RZ, R131.H1_H1 ;  /* 0x30000083ff209230 */ /* 0x000fe40000004100 */
[----:B------:R-:W-:Y:S01]  /*5ab0*/  @!P0 FADD.FTZ R39, -R39, -RZ ;  /* 0x800000ff27278221 */ /* 0x000fe20000010100 */
[----:B------:R-:W-:Y:S02]  /*5ac0*/  @!P1 HADD2.F32 R42, -RZ, R36.H1_H1 ;  /* 0x30000024ff2a9230 */ /* 0x000fe40000004100 */
[----:B------:R-:W-:Y:S01]  /*5ad0*/  @!P0 FADD.FTZ R37, -R37, -RZ ;  /* 0x800000ff25258221 */ /* 0x000fe20000010100 */
[----:B------:R-:W-:Y:S02]  /*5ae0*/  @!P1 HADD2.F32 R48, -RZ, R56.H1_H1 ;  /* 0x30000038ff309230 */ /* 0x000fe40000004100 */
[----:B------:R-:W-:Y:S01]  /*5af0*/  @!P0 FADD.FTZ R32, -R32, -RZ ;  /* 0x800000ff20208221 */ /* 0x000fe20000010100 */
[----:B------:R-:W-:Y:S01]  /*5b00*/  @!P1 HADD2.F32 R52, -RZ, R57.H0_H0 ;  /* 0x20000039ff349230 */ /* 0x000fe20000004100 */
[----:B------:R-:W-:Y:S01]  /*5b10*/  ISETP.GE.AND P0, PT, R22, R31, PT ;  /* 0x0000001f1600720c */ /* 0x000fe20003f06270 */
[----:B------:R-:W-:Y:S02]  /*5b20*/  @!P1 HADD2.F32 R50, -RZ, R53.H0_H0 ;  /* 0x20000035ff329230 */ /* 0x000fe40000004100 */
[----:B------:R-:W-:Y:S01]  /*5b30*/  @!P1 FMUL.FTZ R10, R42, R47 ;  /* 0x0000002f2a0a9220 */ /* 0x000fe20000410000 */
[--C-:B------:R-:W-:Y:S02]  /*5b40*/  @!P1 HADD2.F32 R36, -RZ, R38.reuse.H0_H0 ;  /* 0x20000026ff249230 */ /* 0x100fe40000004100 */
[----:B------:R-:W-:Y:S01]  /*5b50*/  @!P1 FMUL.FTZ R15, R34, R37 ;  /* 0x00000025220f9220 */ /* 0x000fe20000410000 */
[----:B------:R-:W-:Y:S02]  /*5b60*/  @!P1 HADD2.F32 R54, -RZ, R57.H1_H1 ;  /* 0x30000039ff369230 */ /* 0x000fe40000004100 */
[----:B------:R-:W-:Y:S01]  /*5b70*/  @!P1 FFMA.FTZ R10, R51, R48, R10 ;  /* 0x00000030330a9223 */ /* 0x000fe2000001000a */
[----:B------:R-:W-:Y:S01]  /*5b80*/  @!P1 HADD2.F32 R53, -RZ, R53.H1_H1 ;  /* 0x30000035ff359230 */ /* 0x000fe20000004100 */
[----:B------:R-:W-:Y:S01]  /*5b90*/  @!P1 MOV R51, R66 ;  /* 0x0000004200339202 */ /* 0x000fe20000000f00 */
[----:B------:R-:W-:Y:S02]  /*5ba0*/  @!P1 HADD2.F32 R38, -RZ, R38.H1_H1 ;  /* 0x30000026ff269230 */ /* 0x000fe40000004100 */
[----:B------:R-:W-:Y:S01]  /*5bb0*/  @!P1 FFMA.FTZ R11, R50, R52, R11 ;  /* 0x00000034320b9223 */ /* 0x000fe2000001000b */
[--C-:B------:R-:W-:Y:S02]  /*5bc0*/  @!P1 HADD2.F32 R50, -RZ, R58.reuse.H0_H0 ;  /* 0x2000003aff329230 */ /* 0x100fe40000004100 */
[----:B------:R-:W-:Y:S01]  /*5bd0*/  @!P1 FMUL.FTZ R13, R36, R43 ;  /* 0x0000002b240d9220 */ /* 0x000fe20000410000 */
[--C-:B------:R-:W-:Y:S02]  /*5be0*/  @!P1 HADD2.F32 R48, -RZ, R51.reuse.H0_H0 ;  /* 0x20000033ff309230 */ /* 0x100fe40000004100 */
[----:B------:R-:W-:Y:S01]  /*5bf0*/  @!P1 FFMA.FTZ R12, R53, R54, R12 ;  /* 0x00000036350c9223 */ /* 0x000fe2000001000c */
[----:B------:R-:W-:Y:S02]  /*5c00*/  @!P1 HADD2.F32 R52, -RZ, R58.H1_H1 ;  /* 0x3000003aff349230 */ /* 0x000fe40000004100 */
[----:B------:R-:W-:Y:S01]  /*5c10*/  @!P1 FMUL.FTZ R14, R38, R39 ;  /* 0x00000027260e9220 */ /* 0x000fe20000410000 */
[----:B------:R-:W-:Y:S02]  /*5c20*/  @!P1 HADD2.F32 R51, -RZ, R51.H1_H1 ;  /* 0x30000033ff339230 */ /* 0x000fe40000004100 */
[----:B------:R-:W-:Y:S01]  /*5c30*/  @!P1 FMUL.FTZ R16, R35, R32 ;  /* 0x0000002023109220 */ /* 0x000fe20000410000 */
[----:B------:R-:W-:Y:S02]  /*5c40*/  @!P1 HADD2.F32 R53, -RZ, R59.H0_H0 ;  /* 0x2000003bff359230 */ /* 0x000fe40000004100 */
[----:B------:R-:W-:Y:S01]  /*5c50*/  @!P1 FFMA.FTZ R13, R48, R50, R13 ;  /* 0x00000032300d9223 */ /* 0x000fe2000001000d */
[----:B------:R-:W-:Y:S02]  /*5c60*/  @!P1 HADD2.F32 R18, -RZ, R55.H0_H0 ;  /* 0x20000037ff129230 */ /* 0x000fe40000004100 */
[----:B------:R-:W-:Y:S01]  /*5c70*/  @!P1 FFMA.FTZ R14, R51, R52, R14 ;  /* 0x00000034330e9223 */ /* 0x000fe2000001000e */
[----:B------:R-:W-:Y:S01]  /*5c80*/  @!P1 HADD2.F32 R54, -RZ, R59.H1_H1 ;  /* 0x3000003bff369230 */ /* 0x000fe20000004100 */
[----:B------:R-:W-:Y:S01]  /*5c90*/  @!P1 F2FP.F16.F32.PACK_AB R20, R10, R9 ;  /* 0x000000090a14923e */ /* 0x000fe200000000ff */
[----:B------:R-:W-:Y:S01]  /*5ca0*/  @!P1 HADD2.F32 R17, -RZ, R55.H1_H1 ;  /* 0x30000037ff119230 */ /* 0x000fe20000004100 */
[----:B------:R-:W-:Y:S01]  /*5cb0*/  @!P0 IADD3 R19, P2, PT, R30, 0x80, RZ ;  /* 0x000000801e138810 */ /* 0x000fe20007f5e0ff */
[----:B------:R-:W-:Y:S01]  /*5cc0*/  @!P1 FFMA.FTZ R15, R18, R53, R15 ;  /* 0x00000035120f9223 */ /* 0x000fe2000001000f */
[----:B------:R-:W-:Y:S02]  /*5cd0*/  @!P1 F2FP.F16.F32.PACK_AB R21, R12, R11 ;  /* 0x0000000b0c15923e */ /* 0x000fe400000000ff */
[----:B------:R-:W-:Y:S01]  /*5ce0*/  @!P0 IADD3.X R63, PT, PT, RZ, R126, RZ, P2, !PT ;  /* 0x0000007eff3f8210 */ /* 0x000fe200017fe4ff */
[----:B------:R-:W-:Y:S01]  /*5cf0*/  @!P1 FFMA.FTZ R16, R17, R54, R16 ;  /* 0x0000003611109223 */ /* 0x000fe20000010010 */
[----:B------:R-:W-:Y:S02]  /*5d00*/  @!P0 ISETP.GE.U32.AND P2, PT, R22, R33, PT ;  /* 0x000000211600820c */ /* 0x000fe40003f46070 */
[----:B------:R-:W-:Y:S02]  /*5d10*/  @!P1 F2FP.F16.F32.PACK_AB R127, R14, R13 ;  /* 0x0000000d0e7f923e */ /* 0x000fe400000000ff */
[----:B------:R-:W-:Y:S02]  /*5d20*/  @!P0 SEL R19, R19, 0x80, P2 ;  /* 0x0000008013138807 */ /* 0x000fe40001000000 */
[----:B------:R-:W-:Y:S02]  /*5d30*/  @!P1 F2FP.F16.F32.PACK_AB R128, R16, R15 ;  /* 0x0000000f1080923e */ /* 0x000fe400000000ff */
[----:B------:R-:W-:Y:S02]  /*5d40*/  @!P0 SEL R132, R63, RZ, P2 ;  /* 0x000000ff3f848207 */ /* 0x000fe40001000000 */
[----:B------:R-:W-:Y:S02]  /*5d50*/  @!P0 SHF.L.U32 R63, R19, 0x1, RZ ;  /* 0x00000001133f8819 */ /* 0x000fe400000006ff */
[----:B------:R-:W-:Y:S02]  /*5d60*/  @!P1 MOV R64, R20 ;  /* 0x0000001400409202 */ /* 0x000fe40000000f00 */
[----:B------:R-:W-:Y:S02]  /*5d70*/  @!P1 MOV R65, R21 ;  /* 0x0000001500419202 */ /* 0x000fe40000000f00 */
[----:B------:R-:W-:Y:S02]  /*5d80*/  @!P1 MOV R66, R127 ;  /* 0x0000007f00429202 */ /* 0x000fe40000000f00 */
[----:B------:R-:W-:Y:S02]  /*5d90*/  @!P1 MOV R67, R128 ;  /* 0x0000008000439202 */ /* 0x000fe40000000f00 */
[----:B------:R-:W-:Y:S02]  /*5da0*/  @!P0 IADD3 R130, P1, PT, R63, R98, RZ ;  /* 0x000000623f828210 */ /* 0x000fe40007f3e0ff */
[----:B------:R-:W-:Y:S01]  /*5db0*/  @!P0 SHF.L.U64.HI R132, R19, 0x1, R132 ;  /* 0x0000000113848819 */ /* 0x000fe20000010284 */
[----:B------:R2:W-:Y:S01]  /*5dc0*/  STG.E.128 desc[UR6][R94.64+0x80], R64 ;  /* 0x000080405e007986 */ /* 0x0005e2000c101d06 */
[----:B------:R-:W-:Y:S02]  /*5dd0*/  @!P0 SEL R17, R33, R30, !P2 ;  /* 0x0000001e21118207 */ /* 0x000fe40005000000 */
[C---:B------:R-:W-:Y:S02]  /*5de0*/  @!P0 IADD3.X R131, PT, PT, R132.reuse, R99, RZ, P1, !PT ;  /* 0x0000006384838210 */ /* 0x040fe40000ffe4ff */
[----:B------:R-:W-:Y:S01]  /*5df0*/  @!P0 IADD3 R50, P1, PT, R63, R100, RZ ;  /* 0x000000643f328210 */ /* 0x000fe20007f3e0ff */
[----:B------:R-:W-:Y:S02]  /*5e00*/  @!P0 IMAD.WIDE R18, R17, 0x2, R26 ;  /* 0x0000000211128825 */ /* 0x000fe400078e021a */
[----:B-1----:R-:W3:Y:S01]  /*5e10*/  LDG.E.128 R68, desc[UR6][R26.64+0x100] ;  /* 0x000100061a447981 */ /* 0x002ee2000c1e1d00 */
[----:B------:R-:W-:Y:S02]  /*5e20*/  @!P0 IADD3.X R51, PT, PT, R132, R101, RZ, P1, !PT ;  /* 0x0000006584338210 */ /* 0x000fe40000ffe4ff */
[----:B------:R-:W-:Y:S05]  /*5e30*/  ISETP.GE.U32.OR P1, PT, R22, R33, P0 ;  /* 0x000000211600720c */ /* 0x000fea0000726470 */
[----:B------:R-:W4:Y:S08]  /*5e40*/  @!P0 LDG.E.128 R128, desc[UR6][R130.64] ;  /* 0x0000000682808981 */ /* 0x000f30000c1e1d00 */
[----:B------:R-:W5:Y:S08]  /*5e50*/  @!P0 LDG.E.128 R16, desc[UR6][R18.64+0x100] ;  /* 0x0001000612108981 */ /* 0x000f70000c1e1d00 */
[----:B------:R3:W2:Y:S02]  /*5e60*/  @!P0 LDG.E.128 R56, desc[UR6][R50.64] ;  /* 0x0000000632388981 */ /* 0x0006a4000c1e1d00 */
[----:B---3--:R-:W-:Y:S02]  /*5e70*/  @!P0 MOV R50, R68 ;  /* 0x0000004400328202 */ /* 0x008fe40000000f00 */
[----:B------:R-:W-:Y:S02]  /*5e80*/  @!P0 MOV R62, R69 ;  /* 0x00000045003e8202 */ /* 0x000fe40000000f00 */
[----:B------:R-:W-:Y:S01]  /*5e90*/  @!P0 MOV R63, R70 ;  /* 0x00000046003f8202 */ /* 0x000fe20000000f00 */
[--C-:B------:R-:W-:Y:S02]  /*5ea0*/  @!P0 HADD2.F32 R51, -RZ, R50.reuse.H0_H0 ;  /* 0x20000032ff338230 */ /* 0x100fe40000004100 */
[----:B------:R-:W-:Y:S02]  /*5eb0*/  @!P0 HADD2.F32 R50, -RZ, R50.H1_H1 ;  /* 0x30000032ff328230 */ /* 0x000fe40000004100 */
[--C-:B----4-:R-:W-:Y:S02]  /*5ec0*/  @!P0 HADD2.F32 R41, -RZ, R128.reuse.H0_H0 ;  /* 0x20000080ff298230 */ /* 0x110fe40000004100 */
[----:B------:R-:W-:Y:S02]  /*5ed0*/  @!P0 HADD2.F32 R38, -RZ, R128.H1_H1 ;  /* 0x30000080ff268230 */ /* 0x000fe40000004100 */
[--C-:B------:R-:W-:Y:S02]  /*5ee0*/  @!P0 HADD2.F32 R39, -RZ, R129.reuse.H0_H0 ;  /* 0x20000081ff278230 */ /* 0x100fe40000004100 */
[----:B------:R-:W-:Y:S01]  /*5ef0*/  @!P1 FADD.FTZ R41, -R41, -RZ ;  /* 0x800000ff29299221 */ /* 0x000fe20000010100 */
[----:B------:R-:W-:Y:S02]  /*5f00*/  @!P0 HADD2.F32 R37, -RZ, R130.H0_H0 ;  /* 0x20000082ff258230 */ /* 0x000fe40000004100 */
[----:B------:R-:W-:Y:S01]  /*5f10*/  @!P1 FADD.FTZ R38, -R38, -RZ ;  /* 0x800000ff26269221 */ /* 0x000fe20000010100 */
[--C-:B-----5:R-:W-:Y:S02]  /*5f20*/  @!P0 HADD2.F32 R14, -RZ, R16.reuse.H0_H0 ;  /* 0x20000010ff0e8230 */ /* 0x120fe40000004100 */
[----:B------:R-:W-:Y:S01]  /*5f30*/  @!P1 FADD.FTZ R39, -R39, -RZ ;  /* 0x800000ff27279221 */ /* 0x000fe20000010100 */
[----:B------:R-:W-:Y:S02]  /*5f40*/  @!P0 HADD2.F32 R15, -RZ, R16.H1_H1 ;  /* 0x30000010ff0f8230 */ /* 0x000fe40000004100 */
[----:B------:R-:W-:Y:S01]  /*5f50*/  @!P1 FADD.FTZ R37, -R37, -RZ ;  /* 0x800000ff25259221 */ /* 0x000fe20000010100 */
[--C-:B------:R-:W-:Y:S02]  /*5f60*/  @!P0 HADD2.F32 R36, -RZ, R18.reuse.H0_H0 ;  /* 0x20000012ff248230 */ /* 0x100fe40000004100 */
[----:B------:R-:W-:Y:S01]  /*5f70*/  @!P0 FMUL.FTZ R14, R14, R41 ;  /* 0x000000290e0e8220 */ /* 0x000fe20000410000 */
[----:B------:R-:W-:Y:S02]  /*5f80*/  @!P0 HADD2.F32 R34, -RZ, R18.H1_H1 ;  /* 0x30000012ff228230 */ /* 0x000fe40000004100 */
[----:B------:R-:W-:Y:S01]  /*5f90*/  @!P0 FMUL.FTZ R15, R15, R38 ;  /* 0x000000260f0f8220 */ /* 0x000fe20000410000 */
[--C-:B--2---:R-:W-:Y:S02]  /*5fa0*/  @!P0 HADD2.F32 R48, -RZ, R56.reuse.H0_H0 ;  /* 0x20000038ff308230 */ /* 0x104fe40000004100 */
[----:B------:R-:W-:Y:S02]  /*5fb0*/  @!P0 HADD2.F32 R18, -RZ, R129.H1_H1 ;  /* 0x30000081ff128230 */ /* 0x000fe40000004100 */
[----:B------:R-:W-:Y:S02]  /*5fc0*/  @!P0 HADD2.F32 R52, -RZ, R56.H1_H1 ;  /* 0x30000038ff348230 */ /* 0x000fe40000004100 */
[----:B------:R-:W-:Y:S01]  /*5fd0*/  @!P0 FFMA.FTZ R14, R51, R48, R14 ;  /* 0x00000030330e8223 */ /* 0x000fe2000001000e */
[----:B------:R-:W-:Y:S02]  /*5fe0*/  @!P0 HADD2.F32 R16, -RZ, R17.H0_H0 ;  /* 0x20000011ff108230 */ /* 0x000fe40000004100 */
[----:B------:R-:W-:Y:S01]  /*5ff0*/  @!P1 FADD.FTZ R18, -R18, -RZ ;  /* 0x800000ff12129221 */ /* 0x000fe20000010100 */
[--C-:B------:R-:W-:Y:S02]  /*6000*/  @!P0 HADD2.F32 R20, -RZ, R19.reuse.H0_H0 ;  /* 0x20000013ff148230 */ /* 0x100fe40000004100 */
[----:B------:R-:W-:Y:S01]  /*6010*/  @!P0 FFMA.FTZ R15, R50, R52, R15 ;  /* 0x00000034320f8223 */ /* 0x000fe2000001000f */
[----:B------:R-:W-:Y:S01]  /*6020*/  @!P0 HADD2.F32 R32, -RZ, R19.H1_H1 ;  /* 0x30000013ff208230 */ /* 0x000fe20000004100 */
[----:B------:R-:W-:Y:S01]  /*6030*/  @!P0 MOV R52, R71 ;  /* 0x0000004700348202 */ /* 0x000fe20000000f00 */
[----:B------:R-:W-:Y:S02]  /*6040*/  @!P0 HADD2.F32 R19, -RZ, R130.H1_H1 ;  /* 0x30000082ff138230 */ /* 0x000fe40000004100 */
[----:B------:R-:W-:Y:S01]  /*6050*/  @!P0 FMUL.FTZ R16, R16, R39 ;  /* 0x0000002710108220 */ /* 0x000fe20000410000 */
[----:B------:R-:W-:Y:S02]  /*6060*/  @!P0 HADD2.F32 R35, -RZ, R131.H0_H0 ;  /* 0x20000083ff238230 */ /* 0x000fe40000004100 */
[----:B------:R-:W-:Y:S02]  /*6070*/  @!P0 HADD2.F32 R17, -RZ, R17.H1_H1 ;  /* 0x30000011ff118230 */ /* 0x000fe40000004100 */
[----:B------:R-:W-:Y:S01]  /*6080*/  @!P1 FADD.FTZ R19, -R19, -RZ ;  /* 0x800000ff13139221 */ /* 0x000fe20000010100 */
[----:B------:R-:W-:Y:S02]  /*6090*/  @!P0 HADD2.F32 R21, -RZ, R131.H1_H1 ;  /* 0x30000083ff158230 */ /* 0x000fe40000004100 */
[----:B------:R-:W-:Y:S01]  /*60a0*/  @!P1 FADD.FTZ R35, -R35, -RZ ;  /* 0x800000ff23239221 */ /* 0x000fe20000010100 */
[--C-:B------:R-:W-:Y:S02]  /*60b0*/  @!P0 HADD2.F32 R54, -RZ, R57.reuse.H0_H0 ;  /* 0x20000039ff368230 */ /* 0x100fe40000004100 */
[----:B------:R-:W-:Y:S01]  /*60c0*/  @!P0 FMUL.FTZ R17, R17, R18 ;  /* 0x0000001211118220 */ /* 0x000fe20000410000 */
[--C-:B------:R-:W-:Y:S02]  /*60d0*/  @!P0 HADD2.F32 R53, -RZ, R62.reuse.H0_H0 ;  /* 0x2000003eff358230 */ /* 0x100fe40000004100 */
[----:B------:R-:W-:Y:S01]  /*60e0*/  @!P0 FMUL.FTZ R18, R36, R37 ;  /* 0x0000002524128220 */ /* 0x000fe20000410000 */
[----:B------:R-:W-:Y:S02]  /*60f0*/  @!P0 HADD2.F32 R55, -RZ, R57.H1_H1 ;  /* 0x30000039ff378230 */ /* 0x000fe40000004100 */
[----:B------:R-:W-:Y:S01]  /*6100*/  @!P0 FMUL.FTZ R19, R34, R19 ;  /* 0x0000001322138220 */ /* 0x000fe20000410000 */
[----:B------:R-:W-:Y:S02]  /*6110*/  @!P0 HADD2.F32 R48, -RZ, R62.H1_H1 ;  /* 0x3000003eff308230 */ /* 0x000fe40000004100 */
[----:B------:R-:W-:Y:S01]  /*6120*/  @!P1 FADD.FTZ R21, -R21, -RZ ;  /* 0x800000ff15159221 */ /* 0x000fe20000010100 */
[--C-:B------:R-:W-:Y:S02]  /*6130*/  @!P0 HADD2.F32 R51, -RZ, R63.reuse.H0_H0 ;  /* 0x2000003fff338230 */ /* 0x100fe40000004100 */
[----:B------:R-:W-:Y:S01]  /*6140*/  @!P0 FFMA.FTZ R16, R53, R54, R16 ;  /* 0x0000003635108223 */ /* 0x000fe20000010010 */
        /* <DEDUP_REMOVED lines=9> */
[----:B------:R-:W-:Y:S01]  /*61e0*/  @!P0 FMUL.FTZ R21, R32, R21 ;  /* 0x0000001520158220 */ /* 0x000fe20000410000 */
[----:B------:R-:W-:Y:S01]  /*61f0*/  @!P0 F2FP.F16.F32.PACK_AB R128, R17, R16 ;  /* 0x000000101180823e */ /* 0x000fe200000000ff */
[----:B------:R-:W-:Y:S02]  /*6200*/  @!P0 HADD2.F32 R59, -RZ, R59.H1_H1 ;  /* 0x3000003bff3b8230 */ /* 0x000fe40000004100 */
[----:B------:R-:W-:Y:S01]  /*6210*/  @!P0 FFMA.FTZ R18, R51, R56, R18 ;  /* 0x0000003833128223 */ /* 0x000fe20000010012 */
[----:B------:R-:W-:Y:S01]  /*6220*/  @!P0 HADD2.F32 R52, -RZ, R52.H1_H1 ;  /* 0x30000034ff348230 */ /* 0x000fe20000004100 */
[----:B------:R-:W-:Y:S01]  /*6230*/  @!P0 MOV R69, R128 ;  /* 0x0000008000458202 */ /* 0x000fe20000000f00 */
[----:B------:R-:W-:Y:S01]  /*6240*/  @!P0 FFMA.FTZ R19, R50, R57, R19 ;  /* 0x0000003932138223 */ /* 0x000fe20000010013 */
[----:B------:R-:W-:Y:S02]  /*6250*/  @!P0 FFMA.FTZ R20, R53, R58, R20 ;  /* 0x0000003a35148223 */ /* 0x000fe40000010014 */
[----:B------:R-:W-:Y:S02]  /*6260*/  @!P0 FFMA.FTZ R21, R52, R59, R21 ;  /* 0x0000003b34158223 */ /* 0x000fe40000010015 */
[----:B------:R-:W-:Y:S03]  /*6270*/  @!P0 F2FP.F16.F32.PACK_AB R18, R19, R18 ;  /* 0x000000121312823e */ /* 0x000fe600000000ff */
[----:B------:R-:W-:Y:S02]  /*6280*/  @!P0 F2FP.F16.F32.PACK_AB R21, R21, R20 ;  /* 0x000000141515823e */ /* 0x000fe400000000ff */
[----:B------:R-:W-:Y:S02]  /*6290*/  @!P0 MOV R70, R18 ;  /* 0x0000001200468202 */ /* 0x000fe40000000f00 */
[----:B------:R-:W-:Y:S05]  /*62a0*/  @!P0 MOV R71, R21 ;  /* 0x0000001500478202 */ /* 0x000fea0000000f00 */
[----:B------:R1:W-:Y:S02]  /*62b0*/  STG.E.128 desc[UR6][R94.64+0x100], R68 ;  /* 0x000100445e007986 */ /* 0x0003e4000c101d06 */
.L_x_2028:
[----:B-1-3--:R-:W-:Y:S05]  /*62c0*/  BSYNC.RECONVERGENT B0 ;  /* 0x0000000000007941 */ /* 0x00afea0003800200 */
.L_x_2027:
[----:B------:R-:W-:Y:S04]  /*62d0*/  BSSY.RECONVERGENT B0, `(.L_x_2029) ;  /* 0x000010e000007945 */ /* 0x000fe80003800200 */
[----:B------:R-:W-:Y:S05]  /*62e0*/  @!P6 BRA `(.L_x_2030) ;  /* 0x000000100030e947 */ /* 0x000fea0003800000 */
[C---:B------:R-:W-:Y:S02]  /*62f0*/  ISETP.GE.AND P0, PT, R24.reuse, R31, PT ;  /* 0x0000001f1800720c */ /* 0x040fe40003f06270 */
[C---:B----4-:R-:W-:Y:S04]  /*6300*/  LEA R10, P2, R111.reuse, R26, 0x1 ;  /* 0x0000001a6f0a7211 */ /* 0x050fe800078408ff */
[----:B------:R-:W-:Y:S05]  /*6310*/  LEA.HI.X R11, R111, R27, R109, 0x1, P2 ;  /* 0x0000001b6f0b7211 */ /* 0x000fea00010f0c6d */
[----:B------:R-:W3:Y:S02]  /*6320*/  LDG.E.128 R44, desc[UR6][R10.64] ;  /* 0x000000060a2c7981 */ /* 0x000ee4000c1e1d00 */
        /* <DEDUP_REMOVED lines=16> */
[----:B------:R1:W2:Y:S01]  /*6430*/  @!P0 LDG.E.128 R36, desc[UR6][R14.64] ;  /* 0x000000060e248981 */ /* 0x0002a2000c1e1d00 */
[--C-:B----4-:R-:W-:Y:S02]  /*6440*/  @!P0 HADD2.F32 R2, -RZ, R4.reuse.H1_H1 ;  /* 0x30000004ff028230 */ /* 0x110fe40000004100 */
[----:B------:R-:W-:Y:S02]  /*6450*/  @!P0 HADD2.F32 R0, -RZ, R4.H0_H0 ;  /* 0x20000004ff008230 */ /* 0x000fe40000004100 */
[--C-:B------:R-:W-:Y:S02]  /*6460*/  @!P0 HADD2.F32 R3, -RZ, R5.reuse.H0_H0 ;  /* 0x20000005ff038230 */ /* 0x100fe40000004100 */
[----:B------:R-:W-:Y:S02]  /*6470*/  @!P0 HADD2.F32 R4, -RZ, R5.H1_H1 ;  /* 0x30000005ff048230 */ /* 0x000fe40000004100 */
[----:B-----5:R-:W-:Y:S02]  /*6480*/  @!P0 HADD2.F32 R17, -RZ, R40.H1_H1 ;  /* 0x30000028ff118230 */ /* 0x020fe40000004100 */
[--C-:B-1----:R-:W-:Y:S02]  /*6490*/  @!P0 HADD2.F32 R14, -RZ, R42.reuse.H0_H0 ;  /* 0x2000002aff0e8230 */ /* 0x102fe40000004100 */
[----:B------:R-:W-:Y:S02]  /*64a0*/  @!P0 HADD2.F32 R13, -RZ, R42.H1_H1 ;  /* 0x3000002aff0d8230 */ /* 0x000fe40000004100 */
[----:B------:R-:W-:Y:S01]  /*64b0*/  @!P1 FADD.FTZ R17, -R17, -RZ ;  /* 0x800000ff11119221 */ /* 0x000fe20000010100 */
[----:B------:R-:W-:Y:S02]  /*64c0*/  @!P0 HADD2.F32 R8, -RZ, R43.H1_H1 ;  /* 0x3000002bff088230 */ /* 0x000fe40000004100 */
[----:B------:R-:W-:Y:S01]  /*64d0*/  @!P1 FADD.FTZ R14, -R14, -RZ ;  /* 0x800000ff0e0e9221 */ /* 0x000fe20000010100 */
[----:B------:R-:W-:Y:S02]  /*64e0*/  @!P0 HADD2.F32 R19, -RZ, R40.H0_H0 ;  /* 0x20000028ff138230 */ /* 0x000fe40000004100 */
[----:B------:R-:W-:Y:S01]  /*64f0*/  @!P0 FMUL.FTZ R2, R2, R17 ;  /* 0x0000001102028220 */ /* 0x000fe20000410000 */
[--C-:B------:R-:W-:Y:S01]  /*6500*/  @!P0 HADD2.F32 R5, -RZ, R6.reuse.H0_H0 ;  /* 0x20000006ff058230 */ /* 0x100fe20000004100 */
[----:B---3--:R-:W-:Y:S01]  /*6510*/  @!P0 MOV R17, R44 ;  /* 0x0000002c00118202 */ /* 0x008fe20000000f00 */
[----:B------:R-:W-:Y:S02]  /*6520*/  @!P0 HADD2.F32 R6, -RZ, R6.H1_H1 ;  /* 0x30000006ff068230 */ /* 0x000fe40000004100 */
[----:B------:R-:W-:Y:S01]  /*6530*/  @!P1 FADD.FTZ R13, -R13, -RZ ;  /* 0x800000ff0d0d9221 */ /* 0x000fe20000010100 */
[--C-:B------:R-:W-:Y:S02]  /*6540*/  @!P0 HADD2.F32 R16, -RZ, R41.reuse.H0_H0 ;  /* 0x20000029ff108230 */ /* 0x100fe40000004100 */
[----:B------:R-:W-:Y:S01]  /*6550*/  @!P1 FADD.FTZ R8, -R8, -RZ ;  /* 0x800000ff08089221 */ /* 0x000fe20000010100 */
[----:B------:R-:W-:Y:S02]  /*6560*/  @!P0 HADD2.F32 R15, -RZ, R41.H1_H1 ;  /* 0x30000029ff0f8230 */ /* 0x000fe40000004100 */
[----:B------:R-:W-:Y:S01]  /*6570*/  @!P1 FADD.FTZ R19, -R19, -RZ ;  /* 0x800000ff13139221 */ /* 0x000fe20000010100 */
[--C-:B------:R-:W-:Y:S02]  /*6580*/  @!P0 HADD2.F32 R12, -RZ, R7.reuse.H0_H0 ;  /* 0x20000007ff0c8230 */ /* 0x100fe40000004100 */
[----:B------:R-:W-:Y:S01]  /*6590*/  @!P1 FADD.FTZ R16, -R16, -RZ ;  /* 0x800000ff10109221 */ /* 0x000fe20000010100 */
[----:B------:R-:W-:Y:S02]  /*65a0*/  @!P0 HADD2.F32 R9, -RZ, R7.H1_H1 ;  /* 0x30000007ff098230 */ /* 0x000fe40000004100 */
[----:B------:R-:W-:Y:S01]  /*65b0*/  @!P1 FADD.FTZ R15, -R15, -RZ ;  /* 0x800000ff0f0f9221 */ /* 0x000fe20000010100 */
[----:B------:R-:W-:Y:S02]  /*65c0*/  @!P0 HADD2.F32 R7, -RZ, R43.H0_H0 ;  /* 0x2000002bff078230 */ /* 0x000fe40000004100 */
[----:B------:R-:W-:Y:S01]  /*65d0*/  @!P0 FMUL.FTZ R5, R5, R14 ;  /* 0x0000000e05058220 */ /* 0x000fe20000410000 */
[--C-:B--2---:R-:W-:Y:S02]  /*65e0*/  @!P0 HADD2.F32 R14, -RZ, R36.reuse.H0_H0 ;  /* 0x20000024ff0e8230 */ /* 0x104fe40000004100 */
[----:B------:R-:W-:Y:S01]  /*65f0*/  @!P0 FMUL.FTZ R6, R6, R13 ;  /* 0x0000000d06068220 */ /* 0x000fe20000410000 */
[----:B------:R-:W-:Y:S02]  /*6600*/  @!P0 HADD2.F32 R13, -RZ, R17.H0_H0 ;  /* 0x20000011ff0d8230 */ /* 0x000fe40000004100 */
[----:B------:R-:W-:Y:S01]  /*6610*/  @!P0 FMUL.FTZ R8, R9, R8 ;  /* 0x0000000809088220 */ /* 0x000fe20000410000 */
[----:B------:R-:W-:Y:S02]  /*6620*/  @!P0 HADD2.F32 R18, -RZ, R39.H1_H1 ;  /* 0x30000027ff128230 */ /* 0x000fe40000004100 */
[----:B------:R-:W-:Y:S01]  /*6630*/  @!P0 FMUL.FTZ R0, R0, R19 ;  /* 0x0000001300008220 */ /* 0x000fe20000410000 */
[----:B------:R-:W-:Y:S01]  /*6640*/  @!P1 FADD.FTZ R7, -R7, -RZ ;  /* 0x800000ff07079221 */ /* 0x000fe20000010100 */
[----:B------:R-:W-:Y:S01]  /*6650*/  @!P0 MOV R9, R45 ;  /* 0x0000002d00098202 */ /* 0x000fe20000000f00 */
[----:B------:R-:W-:Y:S01]  /*6660*/  @!P0 FMUL.FTZ R3, R3, R16 ;  /* 0x0000001003038220 */ /* 0x000fe20000410000 */
[----:B------:R-:W-:Y:S02]  /*6670*/  @!P0 HADD2.F32 R16, -RZ, R36.H1_H1 ;  /* 0x30000024ff108230 */ /* 0x000fe40000004100 */
[----:B------:R-:W-:Y:S01]  /*6680*/  @!P0 FMUL.FTZ R4, R4, R15 ;  /* 0x0000000f04048220 */ /* 0x000fe20000410000 */
[----:B------:R-:W-:Y:S01]  /*6690*/  @!P0 HADD2.F32 R15, -RZ, R17.H1_H1 ;  /* 0x30000011ff0f8230 */ /* 0x000fe20000004100 */
[----:B------:R-:W-:Y:S01]  /*66a0*/  ISETP.GE.AND P1, PT, R23, R31, PT ;  /* 0x0000001f1700720c */ /* 0x000fe20003f26270 */
[----:B------:R-:W-:Y:S02]  /*66b0*/  @!P0 HADD2.F32 R17, -RZ, R39.H0_H0 ;  /* 0x20000027ff118230 */ /* 0x000fe40000004100 */
[----:B------:R-:W-:Y:S01]  /*66c0*/  @!P0 FMUL.FTZ R7, R12, R7 ;  /* 0x000000070c078220 */ /* 0x000fe20000410000 */
[--C-:B------:R-:W-:Y:S02]  /*66d0*/  @!P0 HADD2.F32 R12, -RZ, R9.reuse.H0_H0 ;  /* 0x20000009ff0c8230 */ /* 0x100fe40000004100 */
[----:B------:R-:W-:Y:S01]  /*66e0*/  @!P0 FFMA.FTZ R0, R13, R14, R0 ;  /* 0x0000000e0d008223 */ /* 0x000fe20000010000 */
[----:B------:R-:W-:Y:S02]  /*66f0*/  @!P0 HADD2.F32 R13, -RZ, R9.H1_H1 ;  /* 0x30000009ff0d8230 */ /* 0x000fe40000004100 */
[----:B------:R-:W-:Y:S01]  /*6700*/  @!P0 FFMA.FTZ R2, R15, R16, R2 ;  /* 0x000000100f028223 */ /* 0x000fe20000010002 */
[--C-:B------:R-:W-:Y:S01]  /*6710*/  @!P0 HADD2.F32 R9, -RZ, R37.reuse.H0_H0 ;  /* 0x20000025ff098230 */ /* 0x100fe20000004100 */
[----:B------:R-:W-:Y:S01]  /*6720*/  @!P0 MOV R19, R46 ;  /* 0x0000002e00138202 */ /* 0x000fe20000000f00 */
[----:B------:R-:W-:Y:S02]  /*6730*/  @!P0 HADD2.F32 R14, -RZ, R37.H1_H1 ;  /* 0x30000025ff0e8230 */ /* 0x000fe40000004100 */
[--C-:B------:R-:W-:Y:S02]  /*6740*/  @!P0 HADD2.F32 R15, -RZ, R38.reuse.H0_H0 ;  /* 0x20000026ff0f8230 */ /* 0x100fe40000004100 */
[----:B------:R-:W-:Y:S01]  /*6750*/  @!P0 FFMA.FTZ R3, R12, R9, R3 ;  /* 0x000000090c038223 */ /* 0x000fe20000010003 */
[--C-:B------:R-:W-:Y:S02]  /*6760*/  @!P0 HADD2.F32 R12, -RZ, R19.reuse.H0_H0 ;  /* 0x20000013ff0c8230 */ /* 0x100fe40000004100 */
[----:B------:R-:W-:Y:S01]  /*6770*/  @!P0 FFMA.FTZ R4, R13, R14, R4 ;  /* 0x0000000e0d048223 */ /* 0x000fe20000010004 */
[----:B------:R-:W-:Y:S01]  /*6780*/  @!P0 HADD2.F32 R16, -RZ, R38.H1_H1 ;  /* 0x30000026ff108230 */ /* 0x000fe20000004100 */
[----:B------:R-:W-:Y:S02]  /*6790*/  @!P0 F2FP.F16.F32.PACK_AB R13, R2, R0 ;  /* 0x00000000020d823e */ /* 0x000fe400000000ff */
[----:B------:R-:W-:Y:S01]  /*67a0*/  @!P0 MOV R2, R47 ;  /* 0x0000002f00028202 */ /* 0x000fe20000000f00 */
[----:B------:R-:W-:Y:S01]  /*67b0*/  @!P0 FFMA.FTZ R5, R12, R15, R5 ;  /* 0x0000000f0c058223 */ /* 0x000fe20000010005 */
[----:B------:R-:W-:Y:S02]  /*67c0*/  @!P1 ISETP.GE.U32.AND P2, PT, R23, R33, PT ;  /* 0x000000211700920c */ /* 0x000fe40003f46070 */
[----:B------:R-:W-:Y:S01]  /*67d0*/  @!P0 F2FP.F16.F32.PACK_AB R4, R4, R3 ;  /* 0x000000030404823e */ /* 0x000fe200000000ff */
[----:B------:R-:W-:Y:S01]  /*67e0*/  @!P0 HADD2.F32 R3, -RZ, R19.H1_H1 ;  /* 0x30000013ff038230 */ /* 0x000fe20000004100 */
[----:B------:R-:W-:Y:S01]  /*67f0*/  @!P0 MOV R44, R13 ;  /* 0x0000000d002c8202 */ /* 0x000fe20000000f00 */
[--C-:B------:R-:W-:Y:S01]  /*6800*/  @!P0 HADD2.F32 R0, -RZ, R2.reuse.H0_H0 ;  /* 0x20000002ff008230 */ /* 0x100fe20000004100 */
[----:B------:R-:W-:Y:S01]  /*6810*/  @!P0 MOV R45, R4 ;  /* 0x00000004002d8202 */ /* 0x000fe20000000f00 */
[----:B------:R-:W-:Y:S01]  /*6820*/  @!P0 HADD2.F32 R9, -RZ, R2.H1_H1 ;  /* 0x30000002ff098230 */ /* 0x000fe20000004100 */
[----:B------:R-:W-:Y:S01]  /*6830*/  @!P1 SEL R12, R30, RZ, P2 ;  /* 0x000000ff1e0c9207 */ /* 0x000fe20001000000 */
[----:B------:R-:W-:Y:S01]  /*6840*/  @!P0 FFMA.FTZ R6, R3, R16, R6 ;  /* 0x0000001003068223 */ /* 0x000fe20000010006 */
[----:B------:R-:W-:Y:S01]  /*6850*/  @!P0 FFMA.FTZ R7, R0, R17, R7 ;  /* 0x0000001100078223 */ /* 0x000fe20000010007 */
[----:B------:R-:W-:Y:S01]  /*6860*/  @!P1 SEL R15, R126, RZ, P2 ;  /* 0x000000ff7e0f9207 */ /* 0x000fe20001000000 */
[----:B------:R-:W-:Y:S01]  /*6870*/  @!P0 FFMA.FTZ R8, R9, R18, R8 ;  /* 0x0000001209088223 */ /* 0x000fe20000010008 */
[----:B------:R-:W-:Y:S02]  /*6880*/  @!P1 IADD3 R2, P6, PT, R117, R12, RZ ;  /* 0x0000000c75029210 */ /* 0x000fe40007fde0ff */
[----:B------:R-:W-:Y:S02]  /*6890*/  @!P0 F2FP.F16.F32.PACK_AB R6, R6, R5 ;  /* 0x000000050606823e */ /* 0x000fe400000000ff */
[----:B------:R-:W-:Y:S02]  /*68a0*/  @!P1 IADD3.X R15, PT, PT, R108, R15, RZ, P6, !PT ;  /* 0x0000000f6c0f9210 */ /* 0x000fe400037fe4ff */
[C---:B------:R-:W-:Y:S02]  /*68b0*/  LEA R34, P6, R73.reuse, R94, 0x1 ;  /* 0x0000005e49227211 */ /* 0x040fe400078c08ff */
[----:B------:R-:W-:Y:S02]  /*68c0*/  @!P0 F2FP.F16.F32.PACK_AB R7, R8, R7 ;  /* 0x000000070807823e */ /* 0x000fe400000000ff */
[C---:B------:R-:W-:Y:S02]  /*68d0*/  @!P1 SHF.L.U32 R9, R2.reuse, 0x1, RZ ;  /* 0x0000000102099819 */ /* 0x040fe400000006ff */
[----:B------:R-:W-:Y:S02]  /*68e0*/  LEA.HI.X R35, R73, R95, R74, 0x1, P6 ;  /* 0x0000005f49237211 */ /* 0x000fe400030f0c4a */
        /* <DEDUP_REMOVED lines=14> */
[----:B------:R5:W4:Y:S01]  /*69d0*/  @!P1 LDG.E.128 R36, desc[UR6][R14.64+0x80] ;  /* 0x000080060e249981 */ /* 0x000b22000c1e1d00 */
[----:B--2---:R-:W-:Y:S01]  /*69e0*/  @!P1 MOV R18, R42 ;  /* 0x0000002a00129202 */ /* 0x004fe20000000f00 */
[--C-:B---3--:R-:W-:Y:S02]  /*69f0*/  @!P1 HADD2.F32 R17, -RZ, R48.reuse.H1_H1 ;  /* 0x30000030ff119230 */ /* 0x108fe40000004100 */
[----:B------:R-:W-:Y:S02]  /*6a00*/  @!P1 HADD2.F32 R19, -RZ, R48.H0_H0 ;  /* 0x20000030ff139230 */ /* 0x000fe40000004100 */
[--C-:B-----5:R-:W-:Y:S02]  /*6a10*/  @!P1 HADD2.F32 R15, -RZ, R49.reuse.H1_H1 ;  /* 0x30000031ff0f9230 */ /* 0x120fe40000004100 */
[----:B------:R-:W-:Y:S01]  /*6a20*/  @!P0 FADD.FTZ R17, -R17, -RZ ;  /* 0x800000ff11118221 */ /* 0x000fe20000010100 */
[----:B------:R-:W-:Y:S02]  /*6a30*/  @!P1 HADD2.F32 R14, -RZ, R50.H0_H0 ;  /* 0x20000032ff0e9230 */ /* 0x000fe40000004100 */
[----:B------:R-:W-:Y:S01]  /*6a40*/  @!P0 FADD.FTZ R19, -R19, -RZ ;  /* 0x800000ff13138221 */ /* 0x000fe20000010100 */
[--C-:B----4-:R-:W-:Y:S02]  /*6a50*/  @!P1 HADD2.F32 R2, -RZ, R4.reuse.H1_H1 ;  /* 0x30000004ff029230 */ /* 0x110fe40000004100 */
[----:B------:R-:W-:Y:S01]  /*6a60*/  @!P0 FADD.FTZ R15, -R15, -RZ ;  /* 0x800000ff0f0f8221 */ /* 0x000fe20000010100 */
[----:B------:R-:W-:Y:S02]  /*6a70*/  @!P1 HADD2.F32 R16, -RZ, R49.H0_H0 ;  /* 0x20000031ff109230 */ /* 0x000fe40000004100 */
[----:B------:R-:W-:Y:S01]  /*6a80*/  @!P0 FADD.FTZ R14, -R14, -RZ ;  /* 0x800000ff0e0e8221 */ /* 0x000fe20000010100 */
[----:B------:R-:W-:Y:S02]  /*6a90*/  @!P1 HADD2.F32 R0, -RZ, R4.H0_H0 ;  /* 0x20000004ff009230 */ /* 0x000fe40000004100 */
[----:B------:R-:W-:Y:S01]  /*6aa0*/  @!P1 FMUL.FTZ R2, R2, R17 ;  /* 0x0000001102029220 */ /* 0x000fe20000410000 */
[--C-:B------:R-:W-:Y:S01]  /*6ab0*/  @!P1 HADD2.F32 R3, -RZ, R5.reuse.H0_H0 ;  /* 0x20000005ff039230 */ /* 0x100fe20000004100 */
[----:B------:R-:W-:Y:S01]  /*6ac0*/  @!P1 MOV R17, R40 ;  /* 0x0000002800119202 */ /* 0x000fe20000000f00 */
[----:B------:R-:W-:Y:S02]  /*6ad0*/  @!P1 HADD2.F32 R4, -RZ, R5.H1_H1 ;  /* 0x30000005ff049230 */ /* 0x000fe40000004100 */
[----:B------:R-:W-:Y:S01]  /*6ae0*/  @!P0 FADD.FTZ R16, -R16, -RZ ;  /* 0x800000ff10108221 */ /* 0x000fe20000010100 */
[----:B------:R-:W-:Y:S02]  /*6af0*/  @!P1 HADD2.F32 R5, -RZ, R6.H0_H0 ;  /* 0x20000006ff059230 */ /* 0x000fe40000004100 */
[----:B------:R-:W-:Y:S01]  /*6b00*/  @!P1 FMUL.FTZ R0, R0, R19 ;  /* 0x0000001300009220 */ /* 0x000fe20000410000 */
[--C-:B------:R-:W-:Y:S02]  /*6b10*/  @!P1 HADD2.F32 R12, -RZ, R7.reuse.H0_H0 ;  /* 0x20000007ff0c9230 */ /* 0x100fe40000004100 */
[----:B------:R-:W-:Y:S01]  /*6b20*/  @!P1 FMUL.FTZ R4, R4, R15 ;  /* 0x0000000f04049220 */ /* 0x000fe20000410000 */
[----:B------:R-:W-:Y:S02]  /*6b30*/  @!P1 HADD2.F32 R9, -RZ, R7.H1_H1 ;  /* 0x30000007ff099230 */ /* 0x000fe40000004100 */
[----:B------:R-:W-:Y:S01]  /*6b40*/  @!P1 FMUL.FTZ R5, R5, R14 ;  /* 0x0000000e05059220 */ /* 0x000fe20000410000 */
[--C-:B------:R-:W-:Y:S02]  /*6b50*/  @!P1 HADD2.F32 R7, -RZ, R51.reuse.H0_H0 ;  /* 0x20000033ff079230 */ /* 0x100fe40000004100 */
[----:B------:R-:W-:Y:S01]  /*6b60*/  @!P1 FMUL.FTZ R3, R3, R16 ;  /* 0x0000001003039220 */ /* 0x000fe20000410000 */
[----:B------:R-:W-:Y:S01]  /*6b70*/  @!P1 HADD2.F32 R8, -RZ, R51.H1_H1 ;  /* 0x30000033ff089230 */ /* 0x000fe20000004100 */
[----:B------:R-:W-:Y:S01]  /*6b80*/  @!P1 MOV R19, R41 ;  /* 0x0000002900139202 */ /* 0x000fe20000000f00 */
[----:B------:R-:W-:Y:S02]  /*6b90*/  @!P1 HADD2.F32 R14, -RZ, R36.H0_H0 ;  /* 0x20000024ff0e9230 */ /* 0x000fe40000004100 */
[----:B------:R-:W-:Y:S01]  /*6ba0*/  @!P0 FADD.FTZ R7, -R7, -RZ ;  /* 0x800000ff07078221 */ /* 0x000fe20000010100 */
[--C-:B------:R-:W-:Y:S02]  /*6bb0*/  @!P1 HADD2.F32 R15, -RZ, R17.reuse.H0_H0 ;  /* 0x20000011ff0f9230 */ /* 0x100fe40000004100 */
[----:B------:R-:W-:Y:S01]  /*6bc0*/  @!P0 FADD.FTZ R8, -R8, -RZ ;  /* 0x800000ff08088221 */ /* 0x000fe20000010100 */
[----:B------:R-:W-:Y:S02]  /*6bd0*/  @!P1 HADD2.F32 R13, -RZ, R50.H1_H1 ;  /* 0x30000032ff0d9230 */ /* 0x000fe40000004100 */
[----:B------:R-:W-:Y:S01]  /*6be0*/  @!P1 FMUL.FTZ R7, R12, R7 ;  /* 0x000000070c079220 */ /* 0x000fe20000410000 */
[----:B------:R-:W-:Y:S02]  /*6bf0*/  @!P1 HADD2.F32 R16, -RZ, R36.H1_H1 ;  /* 0x30000024ff109230 */ /* 0x000fe40000004100 */
[----:B------:R-:W-:Y:S01]  /*6c00*/  @!P1 FMUL.FTZ R8, R9, R8 ;  /* 0x0000000809089220 */ /* 0x000fe20000410000 */
[----:B------:R-:W-:Y:S02]  /*6c10*/  @!P1 HADD2.F32 R17, -RZ, R17.H1_H1 ;  /* 0x30000011ff119230 */ /* 0x000fe40000004100 */
[----:B------:R-:W-:Y:S01]  /*6c20*/  @!P1 FFMA.FTZ R0, R15, R14, R0 ;  /* 0x0000000e0f009223 */ /* 0x000fe20000010000 */
[----:B------:R-:W-:Y:S02]  /*6c30*/  @!P1 HADD2.F32 R6, -RZ, R6.H1_H1 ;  /* 0x30000006ff069230 */ /* 0x000fe40000004100 */
[----:B------:R-:W-:Y:S01]  /*6c40*/  @!P0 FADD.FTZ R13, -R13, -RZ ;  /* 0x800000ff0d0d8221 */ /* 0x000fe20000010100 */
[----:B------:R-:W-:Y:S01]  /*6c50*/  @!P1 HADD2.F32 R9, -RZ, R37.H0_H0 ;  /* 0x20000025ff099230 */ /* 0x000fe20000004100 */
[----:B------:R-:W-:Y:S01]  /*6c60*/  ISETP.GE.AND P0, PT, R22, R31, PT ;  /* 0x0000001f1600720c */ /* 0x000fe20003f06270 */
[----:B------:R-:W-:Y:S02]  /*6c70*/  @!P1 HADD2.F32 R12, -RZ, R19.H0_H0 ;  /* 0x20000013ff0c9230 */ /* 0x000fe40000004100 */
[----:B------:R-:W-:Y:S01]  /*6c80*/  @!P1 FFMA.FTZ R2, R17, R16, R2 ;  /* 0x0000001011029223 */ /* 0x000fe20000010002 */
[----:B------:R-:W-:Y:S02]  /*6c90*/  @!P1 HADD2.F32 R14, -RZ, R38.H0_H0 ;  /* 0x20000026ff0e9230 */ /* 0x000fe40000004100 */
[----:B------:R-:W-:Y:S01]  /*6ca0*/  @!P1 FMUL.FTZ R6, R6, R13 ;  /* 0x0000000d06069220 */ /* 0x000fe20000410000 */
[----:B------:R-:W-:Y:S02]  /*6cb0*/  @!P1 HADD2.F32 R13, -RZ, R37.H1_H1 ;  /* 0x30000025ff0d9230 */ /* 0x000fe40000004100 */
[----:B------:R-:W-:Y:S01]  /*6cc0*/  @!P1 FFMA.FTZ R3, R12, R9, R3 ;  /* 0x000000090c039223 */ /* 0x000fe20000010003 */
[----:B------:R-:W-:Y:S01]  /*6cd0*/  @!P1 HADD2.F32 R9, -RZ, R19.H1_H1 ;  /* 0x30000013ff099230 */ /* 0x000fe20000004100 */
[----:B------:R-:W-:Y:S01]  /*6ce0*/  @!P1 F2FP.F16.F32.PACK_AB R12, R2, R0 ;  /* 0x00000000020c923e */ /* 0x000fe200000000ff */
[----:B------:R-:W-:Y:S01]  /*6cf0*/  @!P1 HADD2.F32 R0, -RZ, R18.H0_H0 ;  /* 0x20000012ff009230 */ /* 0x000fe20000004100 */
[----:B------:R-:W-:Y:S01]  /*6d00*/  @!P1 MOV R2, R43 ;  /* 0x0000002b00029202 */ /* 0x000fe20000000f00 */
[----:B------:R-:W-:Y:S02]  /*6d10*/  @!P1 HADD2.F32 R15, -RZ, R38.H1_H1 ;  /* 0x30000026ff0f9230 */ /* 0x000fe40000004100 */
[----:B------:R-:W-:Y:S01]  /*6d20*/  @!P1 FFMA.FTZ R4, R9, R13, R4 ;  /* 0x0000000d09049223 */ /* 0x000fe20000010004 */
[----:B------:R-:W-:Y:S02]  /*6d30*/  @!P1 HADD2.F32 R9, -RZ, R18.H1_H1 ;  /* 0x30000012ff099230 */ /* 0x000fe40000004100 */
[----:B------:R-:W-:Y:S01]  /*6d40*/  @!P1 FFMA.FTZ R5, R0, R14, R5 ;  /* 0x0000000e00059223 */ /* 0x000fe20000010005 */
[--C-:B------:R-:W-:Y:S01]  /*6d50*/  @!P1 HADD2.F32 R16, -RZ, R39.reuse.H0_H0 ;  /* 0x20000027ff109230 */ /* 0x100fe20000004100 */
[----:B------:R-:W-:Y:S01]  /*6d60*/  @!P1 MOV R40, R12 ;  /* 0x0000000c00289202 */ /* 0x000fe20000000f00 */
[--C-:B------:R-:W-:Y:S02]  /*6d70*/  @!P1 HADD2.F32 R0, -RZ, R2.reuse.H0_H0 ;  /* 0x20000002ff009230 */ /* 0x100fe40000004100 */
[----:B------:R-:W-:Y:S01]  /*6d80*/  @!P1 FFMA.FTZ R6, R9, R15, R6 ;  /* 0x0000000f09069223 */ /* 0x000fe20000010006 */
[----:B------:R-:W-:Y:S01]  /*6d90*/  @!P1 HADD2.F32 R17, -RZ, R39.H1_H1 ;  /* 0x30000027ff119230 */ /* 0x000fe20000004100 */
[----:B------:R-:W-:Y:S01]  /*6da0*/  @!P0 ISETP.GE.U32.AND P2, PT, R22, R33, PT ;  /* 0x000000211600820c */ /* 0x000fe20003f46070 */
[----:B------:R-:W-:Y:S02]  /*6db0*/  @!P1 HADD2.F32 R13, -RZ, R2.H1_H1 ;  /* 0x30000002ff0d9230 */ /* 0x000fe40000004100 */
[----:B------:R-:W-:Y:S01]  /*6dc0*/  @!P1 FFMA.FTZ R7, R0, R16, R7 ;  /* 0x0000001000079223 */ /* 0x000fe20000010007 */
[----:B------:R-:W-:Y:S02]  /*6dd0*/  @!P1 F2FP.F16.F32.PACK_AB R6, R6, R5 ;  /* 0x000000050606923e */ /* 0x000fe400000000ff */
[----:B------:R-:W-:Y:S01]  /*6de0*/  @!P0 SEL R14, R30, RZ, P2 ;  /* 0x000000ff1e0e8207 */ /* 0x000fe20001000000 */
[----:B------:R-:W-:Y:S01]  /*6df0*/  @!P1 FFMA.FTZ R8, R13, R17, R8 ;  /* 0x000000110d089223 */ /* 0x000fe20000010008 */
[----:B------:R-:W-:Y:S02]  /*6e00*/  @!P0 SEL R9, R126, RZ, P2 ;  /* 0x000000ff7e098207 */ /* 0x000fe40001000000 */
[----:B------:R-:W-:Y:S02]  /*6e10*/  @!P0 IADD3 R14, P6, PT, R117, R14, RZ ;  /* 0x0000000e750e8210 */ /* 0x000fe40007fde0ff */
[----:B------:R-:W-:Y:S02]  /*6e20*/  @!P1 F2FP.F16.F32.PACK_AB R7, R8, R7 ;  /* 0x000000070807923e */ /* 0x000fe400000000ff */
[----:B------:R-:W-:Y:S02]  /*6e30*/  @!P1 F2FP.F16.F32.PACK_AB R13, R4, R3 ;  /* 0x00000003040d923e */ /* 0x000fe400000000ff */
[----:B------:R-:W-:Y:S02]  /*6e40*/  @!P0 SHF.L.U32 R15, R14, 0x1, RZ ;  /* 0x000000010e0f8819 */ /* 0x000fe400000006ff */
[----:B------:R-:W-:Y:S02]  /*6e50*/  @!P0 IADD3.X R9, PT, PT, R108, R9, RZ, P6, !PT ;  /* 0x000000096c098210 */ /* 0x000fe400037fe4ff */
[----:B------:R-:W-:Y:S02]  /*6e60*/  @!P1 MOV R41, R13 ;  /* 0x0000000d00299202 */ /* 0x000fe40000000f00 */
[----:B------:R-:W-:Y:S02]  /*6e70*/  @!P1 MOV R42, R6 ;  /* 0x00000006002a9202 */ /* 0x000fe40000000f00 */
[----:B------:R-:W-:Y:S02]  /*6e80*/  @!P1 MOV R43, R7 ;  /* 0x00000007002b9202 */ /* 0x000fe40000000f00 */
[----:B------:R-:W-:Y:S02]  /*6e90*/  @!P0 IADD3 R48, P1, PT, R15, R98, RZ ;  /* 0x000000620f308210 */ /* 0x000fe40007f3e0ff */
[----:B------:R-:W-:Y:S01]  /*6ea0*/  @!P0 SEL R3, R33, R30, !P2 ;  /* 0x0000001e21038207 */ /* 0x000fe20005000000 */
[----:B------:R3:W-:Y:S01]  /*6eb0*/  STG.E.128 desc[UR6][R34.64+0x80], R40 ;  /* 0x0000802822007986 */ /* 0x0007e2000c101d06 */
[----:B------:R-:W-:Y:S03]  /*6ec0*/  @!P0 SHF.L.U64.HI R0, R14, 0x1, R9 ;  /* 0x000000010e008819 */ /* 0x000fe60000010209 */
[----:B------:R-:W-:Y:S01]  /*6ed0*/  @!P0 IMAD.WIDE R4, R3, 0x2, R10 ;  /* 0x0000000203048825 */ /* 0x000fe200078e020a */
[C---:B------:R-:W-:Y:S02]  /*6ee0*/  @!P0 IADD3.X R49, PT, PT, R0.reuse, R99, RZ, P1, !PT ;  /* 0x0000006300318210 */ /* 0x040fe40000ffe4ff */
[----:B------:R-:W-:Y:S01]  /*6ef0*/  @!P0 IADD3 R14, P1, PT, R15, R100, RZ ;  /* 0x000000640f0e8210 */ /* 0x000fe20007f3e0ff */
[----:B-1----:R-:W2:Y:S03]  /*6f00*/  LDG.E.128 R44, desc[UR6][R10.64+0x100] ;  /* 0x000100060a2c7981 */ /* 0x002ea6000c1e1d00 */
[----:B------:R-:W-:Y:S02]  /*6f10*/  @!P0 IADD3.X R15, PT, PT, R0, R101, RZ, P1, !PT ;  /* 0x00000065000f8210 */ /* 0x000fe40000ffe4ff */
[----:B------:R-:W-:Y:S03]  /*6f20*/  ISETP.GE.U32.OR P1, PT, R22, R33, P0 ;  /* 0x000000211600720c */ /* 0x000fe60000726470 */
[----:B------:R-:W4:Y:S08]  /*6f30*/  @!P0 LDG.E.128 R48, desc[UR6][R48.64+0x100] ;  /* 0x0001000630308981 */ /* 0x000f30000c1e1d00 */
[----:B------:R-:W5:Y:S08]  /*6f40*/  @!P0 LDG.E.128 R4, desc[UR6][R4.64+0x100] ;  /* 0x0001000604048981 */ /* 0x000f70000c1e1d00 */
[----:B------:R1:W3:Y:S01]  /*6f50*/  @!P0 LDG.E.128 R36, desc[UR6][R14.64+0x100] ;  /* 0x000100060e248981 */ /* 0x0002e2000c1e1d00 */
[----:B--2---:R-:W-:Y:S02]  /*6f60*/  @!P0 MOV R20, R45 ;  /* 0x0000002d00148202 */ /* 0x004fe40000000f00 */
[----:B------:R-:W-:Y:S02]  /*6f70*/  @!P0 MOV R21, R46 ;  /* 0x0000002e00158202 */ /* 0x000fe40000000f00 */
[----:B------:R-:W-:Y:S01]  /*6f80*/  @!P0 MOV R32, R47 ;  /* 0x0000002f00208202 */ /* 0x000fe20000000f00 */
[--C-:B----4-:R-:W-:Y:S02]  /*6f90*/  @!P0 HADD2.F32 R11, -RZ, R50.reuse.H1_H1 ;  /* 0x30000032ff0b8230 */ /* 0x110fe40000004100 */
[----:B------:R-:W-:Y:S02]  /*6fa0*/  @!P0 HADD2.F32 R10, -RZ, R50.H0_H0 ;  /* 0x20000032ff0a8230 */ /* 0x000fe40000004100 */
[----:B------:R-:W-:Y:S02]  /*6fb0*/  @!P0 HADD2.F32 R8, -RZ, R51.H1_H1 ;  /* 0x30000033ff088230 */ /* 0x000fe40000004100 */
        /* <DEDUP_REMOVED lines=8> */
[----:B------:R-:W-:Y:S02]  /*7040*/  @!P0 HADD2.F32 R4, -RZ, R5.H1_H1 ;  /* 0x30000005ff048230 */ /* 0x000fe40000004100 */
[----:B------:R-:W-:Y:S01]  /*7050*/  @!P0 FMUL.FTZ R0, R0, R17 ;  /* 0x0000001100008220 */ /* 0x000fe20000410000 */
[--C-:B------:R-:W-:Y:S02]  /*7060*/  @!P0 HADD2.F32 R5, -RZ, R6.reuse.H0_H0 ;  /* 0x20000006ff058230 */ /* 0x100fe40000004100 */
[----:B------:R-:W-:Y:S02]  /*7070*/  @!P0 HADD2.F32 R6, -RZ, R6.H1_H1 ;  /* 0x30000006ff068230 */ /* 0x000fe40000004100 */
[--C-:B------:R-:W-:Y:S02]  /*7080*/  @!P0 HADD2.F32 R12, -RZ, R7.reuse.H0_H0 ;  /* 0x20000007ff0c8230 */ /* 0x100fe40000004100 */
[----:B------:R-:W-:Y:S01]  /*7090*/  @!P0 FMUL.FTZ R5, R5, R10 ;  /* 0x0000000a05058220 */ /* 0x000fe20000410000 */
[----:B------:R-:W-:Y:S02]  /*70a0*/  @!P0 HADD2.F32 R9, -RZ, R7.H1_H1 ;  /* 0x30000007ff098230 */ /* 0x000fe40000004100 */
[----:B------:R-:W-:Y:S01]  /*70b0*/  @!P0 FMUL.FTZ R6, R6, R11 ;  /* 0x0000000b06068220 */ /* 0x000fe20000410000 */
[----:B------:R-:W-:Y:S01]  /*70c0*/  @!P0 HADD2.F32 R7, -RZ, R51.H0_H0 ;  /* 0x20000033ff078230 */ /* 0x000fe20000004100 */
[----:B------:R-:W-:Y:S01]  /*70d0*/  @!P0 MOV R11, R44 ;  /* 0x0000002c000b8202 */ /* 0x000fe20000000f00 */
[----:B-1----:R-:W-:Y:S02]  /*70e0*/  @!P0 HADD2.F32 R15, -RZ, R48.H1_H1 ;  /* 0x30000030ff0f8230 */ /* 0x002fe40000004100 */
[----:B------:R-:W-:Y:S01]  /*70f0*/  @!P0 FMUL.FTZ R8, R9, R8 ;  /* 0x0000000809088220 */ /* 0x000fe20000410000 */
[--C-:B------:R-:W-:Y:S02]  /*7100*/  @!P0 HADD2.F32 R14, -RZ, R49.reuse.H0_H0 ;  /* 0x20000031ff0e8230 */ /* 0x100fe40000004100 */
[----:B------:R-:W-:Y:S01]  /*7110*/  @!P1 FADD.FTZ R7, -R7, -RZ ;  /* 0x800000ff07079221 */ /* 0x000fe20000010100 */
[----:B------:R-:W-:Y:S02]  /*7120*/  @!P0 HADD2.F32 R13, -RZ, R49.H1_H1 ;  /* 0x30000031ff0d8230 */ /* 0x000fe40000004100 */
[----:B------:R-:W-:Y:S01]  /*7130*/  @!P1 FADD.FTZ R15, -R15, -RZ ;  /* 0x800000ff0f0f9221 */ /* 0x000fe20000010100 */
[--C-:B---3--:R-:W-:Y:S02]  /*7140*/  @!P0 HADD2.F32 R10, -RZ, R36.reuse.H0_H0 ;  /* 0x20000024ff0a8230 */ /* 0x108fe40000004100 */
[----:B------:R-:W-:Y:S01]  /*7150*/  @!P1 FADD.FTZ R14, -R14, -RZ ;  /* 0x800000ff0e0e9221 */ /* 0x000fe20000010100 */
[--C-:B------:R-:W-:Y:S02]  /*7160*/  @!P0 HADD2.F32 R9, -RZ, R11.reuse.H0_H0 ;  /* 0x2000000bff098230 */ /* 0x100fe40000004100 */
[----:B------:R-:W-:Y:S01]  /*7170*/  @!P1 FADD.FTZ R13, -R13, -RZ ;  /* 0x800000ff0d0d9221 */ /* 0x000fe20000010100 */
[----:B------:R-:W-:Y:S02]  /*7180*/  @!P0 HADD2.F32 R11, -RZ, R11.H1_H1 ;  /* 0x3000000bff0b8230 */ /* 0x000fe40000004100 */
[----:B------:R-:W-:Y:S01]  /*7190*/  @!P0 FMUL.FTZ R7, R12, R7 ;  /* 0x000000070c078220 */ /* 0x000fe20000410000 */
[----:B------:R-:W-:Y:S02]  /*71a0*/  @!P0 HADD2.F32 R12, -RZ, R36.H1_H1 ;  /* 0x30000024ff0c8230 */ /* 0x000fe40000004100 */
[----:B------:R-:W-:Y:S01]  /*71b0*/  @!P0 FMUL.FTZ R2, R2, R15 ;  /* 0x0000000f02028220 */ /* 0x000fe20000410000 */
[--C-:B------:R-:W-:Y:S02]  /*71c0*/  @!P0 HADD2.F32 R15, -RZ, R37.reuse.H1_H1 ;  /* 0x30000025ff0f8230 */ /* 0x100fe40000004100 */
[----:B------:R-:W-:Y:S01]  /*71d0*/  @!P0 FMUL.FTZ R3, R3, R14 ;  /* 0x0000000e03038220 */ /* 0x000fe20000410000 */
[--C-:B------:R-:W-:Y:S02]  /*71e0*/  @!P0 HADD2.F32 R14, -RZ, R20.reuse.H0_H0 ;  /* 0x20000014ff0e8230 */ /* 0x100fe40000004100 */
[----:B------:R-:W-:Y:S01]  /*71f0*/  @!P0 FMUL.FTZ R4, R4, R13 ;  /* 0x0000000d04048220 */ /* 0x000fe20000410000 */
[----:B------:R-:W-:Y:S02]  /*7200*/  @!P0 HADD2.F32 R13, -RZ, R37.H0_H0 ;  /* 0x20000025ff0d8230 */ /* 0x000fe40000004100 */
[----:B------:R-:W-:Y:S01]  /*7210*/  @!P0 FFMA.FTZ R0, R9, R10, R0 ;  /* 0x0000000a09008223 */ /* 0x000fe20000010000 */
[----:B------:R-:W-:Y:S02]  /*7220*/  @!P0 HADD2.F32 R9, -RZ, R20.H1_H1 ;  /* 0x30000014ff098230 */ /* 0x000fe40000004100 */
[----:B------:R-:W-:Y:S01]  /*7230*/  @!P0 FFMA.FTZ R2, R11, R12, R2 ;  /* 0x0000000c0b028223 */ /* 0x000fe20000010002 */
[--C-:B------:R-:W-:Y:S02]  /*7240*/  @!P0 HADD2.F32 R16, -RZ, R38.reuse.H0_H0 ;  /* 0x20000026ff108230 */ /* 0x100fe40000004100 */
[----:B------:R-:W-:Y:S01]  /*7250*/  @!P0 FFMA.FTZ R3, R14, R13, R3 ;  /* 0x0000000d0e038223 */ /* 0x000fe20000010003 */
[--C-:B------:R-:W-:Y:S02]  /*7260*/  @!P0 HADD2.F32 R10, -RZ, R21.reuse.H0_H0 ;  /* 0x20000015ff0a8230 */ /* 0x100fe40000004100 */
[----:B------:R-:W-:Y:S01]  /*7270*/  @!P0 FFMA.FTZ R4, R9, R15, R4 ;  /* 0x0000000f09048223 */ /* 0x000fe20000010004 */
[----:B------:R-:W-:Y:S01]  /*7280*/  @!P0 F2FP.F16.F32.PACK_AB R0, R2, R0 ;  /* 0x000000000200823e */ /* 0x000fe200000000ff */
[----:B------:R-:W-:Y:S02]  /*7290*/  @!P0 HADD2.F32 R17, -RZ, R38.H1_H1 ;  /* 0x30000026ff118230 */ /* 0x000fe40000004100 */
[----:B------:R-:W-:Y:S01]  /*72a0*/  @!P0 HADD2.F32 R11, -RZ, R21.H1_H1 ;  /* 0x30000015ff0b8230 */ /* 0x000fe20000004100 */
[----:B------:R-:W-:Y:S01]  /*72b0*/  @!P0 F2FP.F16.F32.PACK_AB R3, R4, R3 ;  /* 0x000000030403823e */ /* 0x000fe200000000ff */
[--C-:B------:R-:W-:Y:S01]  /*72c0*/  @!P0 HADD2.F32 R18, -RZ, R39.reuse.H0_H0 ;  /* 0x20000027ff128230 */ /* 0x100fe20000004100 */
[----:B------:R-:W-:Y:S01]  /*72d0*/  @!P0 MOV R44, R0 ;  /* 0x00000000002c8202 */ /* 0x000fe20000000f00 */
[--C-:B------:R-:W-:Y:S01]  /*72e0*/  @!P0 HADD2.F32 R12, -RZ, R32.reuse.H0_H0 ;  /* 0x20000020ff0c8230 */ /* 0x100fe20000004100 */
[----:B------:R-:W-:Y:S01]  /*72f0*/  @!P0 MOV R45, R3 ;  /* 0x00000003002d8202 */ /* 0x000fe20000000f00 */
[----:B------:R-:W-:Y:S02]  /*7300*/  @!P0 HADD2.F32 R19, -RZ, R39.H1_H1 ;  /* 0x30000027ff138230 */ /* 0x000fe40000004100 */
[----:B------:R-:W-:Y:S01]  /*7310*/  @!P0 FFMA.FTZ R5, R10, R16, R5 ;  /* 0x000000100a058223 */ /* 0x000fe20000010005 */
[----:B------:R-:W-:Y:S02]  /*7320*/  @!P0 HADD2.F32 R13, -RZ, R32.H1_H1 ;  /* 0x30000020ff0d8230 */ /* 0x000fe40000004100 */
        /* <DEDUP_REMOVED lines=8> */
.L_x_2030:
[----:B------:R-:W-:Y:S05]  /*73b0*/  BSYNC.RECONVERGENT B0 ;  /* 0x0000000000007941 */ /* 0x000fea0003800200 */
.L_x_2029:
[----:B------:R-:W-:Y:S04]  /*73c0*/  BSSY.RECONVERGENT B0, `(.L_x_2031) ;  /* 0x0000110000007945 */ /* 0x000fe80003800200 */
[----:B------:R-:W-:Y:S05]  /*73d0*/  @!P5 BRA `(.L_x_2032) ;  /* 0x000000100038d947 */ /* 0x000fea0003800000 */
[----:B------:R-:W3:Y:S01]  /*73e0*/  LDC.64 R2, c[0x0][0x4a8] ;  /* 0x00012a00ff027b82 */ /* 0x000ee20000000a00 */
[C---:B------:R-:W-:Y:S07]  /*73f0*/  ISETP.GE.AND P0, PT, R24.reuse, R31, PT ;  /* 0x0000001f1800720c */ /* 0x040fee0003f06270 */
[----:B------:R-:W1:Y:S06]  /*7400*/  LDC.64 R20, c[0x0][0x3b8] ;  /* 0x0000ee00ff147b82 */ /* 0x000e6c0000000a00 */
[----:B------:R-:W-:Y:S04]  /*7410*/  @!P0 ISETP.GE.U32.AND P1, PT, R24, R33, PT ;  /* 0x000000211800820c */ /* 0x000fe80003f26070 */
[----:B----4-:R-:W-:Y:S02]  /*7420*/  @!P0 SEL R7, R30, RZ, P1 ;  /* 0x000000ff1e078207 */ /* 0x010fe40000800000 */
[----:B------:R-:W-:Y:S02]  /*7430*/  @!P0 SEL R9, R126, RZ, P1 ;  /* 0x000000ff7e098207 */ /* 0x000fe40000800000 */
[----:B-1----:R-:W-:Y:S02]  /*7440*/  LEA R34, P5, R20, R94, 0x6 ;  /* 0x0000005e14227211 */ /* 0x002fe400078a30ff */
[----:B---3--:R-:W-:Y:S02]  /*7450*/  LEA R10, P2, R2, R26, 0x6 ;  /* 0x0000001a020a7211 */ /* 0x008fe400078430ff */
[----:B------:R-:W-:Y:S02]  /*7460*/  LEA.HI.X R35, R20, R95, R21, 0x6, P5 ;  /* 0x0000005f14237211 */ /* 0x000fe400028f3415 */
[----:B------:R-:W-:Y:S02]  /*7470*/  LEA.HI.X R11, R2, R27, R3, 0x6, P2 ;  /* 0x0000001b020b7211 */ /* 0x000fe400010f3403 */
[----:B------:R-:W-:Y:S02]  /*7480*/  @!P0 IADD3 R7, P2, PT, R114, R7, RZ ;  /* 0x0000000772078210 */ /* 0x000fe40007f5e0ff */
[----:B------:R-:W-:Y:S01]  /*7490*/  @!P0 SEL R3, R33, R30, !P1 ;  /* 0x0000001e21038207 */ /* 0x000fe20004800000 */
[----:B------:R-:W3:Y:S01]  /*74a0*/  LDG.E.128 R44, desc[UR6][R10.64] ;  /* 0x000000060a2c7981 */ /* 0x000ee2000c1e1d00 */
        /* <DEDUP_REMOVED lines=26> */
[--C-:B------:R-:W-:Y:S02]  /*7650*/  @!P0 HADD2.F32 R16, -RZ, R41.reuse.H0_H0 ;  /* 0x20000029ff108230 */ /* 0x100fe40000004100 */
[----:B------:R-:W-:Y:S01]  /*7660*/  @!P1 FADD.FTZ R13, -R13, -RZ ;  /* 0x800000ff0d0d9221 */ /* 0x000fe20000010100 */
[----:B------:R-:W-:Y:S02]  /*7670*/  @!P0 HADD2.F32 R15, -RZ, R41.H1_H1 ;  /* 0x30000029ff0f8230 */ /* 0x000fe40000004100 */
        /* <DEDUP_REMOVED lines=33> */
[--C-:B------:R-:W-:Y:S01]  /*7890*/  @!P0 HADD2.F32 R12, -RZ, R19.reuse.H0_H0 ;  /* 0x20000013ff0c8230 */ /* 0x100fe20000004100 */
[----:B------:R-:W-:Y:S01]  /*78a0*/  @!P0 F2FP.F16.F32.PACK_AB R32, R2, R0 ;  /* 0x000000000220823e */ /* 0x000fe200000000ff */
[----:B------:R-:W-:Y:S02]  /*78b0*/  @!P0 HADD2.F32 R16, -RZ, R38.H1_H1 ;  /* 0x30000026ff108230 */ /* 0x000fe40000004100 */
[----:B------:R-:W-:Y:S01]  /*78c0*/  @!P0 FFMA.FTZ R4, R13, R14, R4 ;  /* 0x0000000e0d048223 */ /* 0x000fe20000010004 */
[----:B------:R-:W-:Y:S01]  /*78d0*/  @!P0 HADD2.F32 R9, -RZ, R19.H1_H1 ;  /* 0x30000013ff098230 */ /* 0x000fe20000004100 */
[----:B------:R-:W-:Y:S01]  /*78e0*/  @!P0 MOV R2, R47 ;  /* 0x0000002f00028202 */ /* 0x000fe20000000f00 */
[----:B------:R-:W-:Y:S01]  /*78f0*/  @!P0 FFMA.FTZ R5, R12, R15, R5 ;  /* 0x0000000f0c058223 */ /* 0x000fe20000010005 */
[----:B------:R-:W-:Y:S02]  /*7900*/  @!P1 ISETP.GE.U32.AND P2, PT, R23, R33, PT ;  /* 0x000000211700920c */ /* 0x000fe40003f46070 */
[----:B------:R-:W-:Y:S01]  /*7910*/  @!P0 MOV R44, R32 ;  /* 0x00000020002c8202 */ /* 0x000fe20000000f00 */
[--C-:B------:R-:W-:Y:S01]  /*7920*/  @!P0 HADD2.F32 R0, -RZ, R2.reuse.H0_H0 ;  /* 0x20000002ff008230 */ /* 0x100fe20000004100 */
[----:B------:R-:W-:Y:S01]  /*7930*/  @!P0 F2FP.F16.F32.PACK_AB R13, R4, R3 ;  /* 0x00000003040d823e */ /* 0x000fe200000000ff */
[----:B------:R-:W-:Y:S02]  /*7940*/  @!P0 HADD2.F32 R3, -RZ, R2.H1_H1 ;  /* 0x30000002ff038230 */ /* 0x000fe40000004100 */
[----:B------:R-:W-:Y:S01]  /*7950*/  @!P0 FFMA.FTZ R6, R9, R16, R6 ;  /* 0x0000001009068223 */ /* 0x000fe20000010006 */
[----:B------:R-:W-:Y:S01]  /*7960*/  @!P1 SEL R9, R30, RZ, P2 ;  /* 0x000000ff1e099207 */ /* 0x000fe20001000000 */
[----:B------:R-:W-:Y:S01]  /*7970*/  @!P0 FFMA.FTZ R7, R0, R17, R7 ;  /* 0x0000001100078223 */ /* 0x000fe20000010007 */
[----:B------:R-:W-:Y:S01]  /*7980*/  @!P0 MOV R45, R13 ;  /* 0x0000000d002d8202 */ /* 0x000fe20000000f00 */
[----:B------:R-:W-:Y:S01]  /*7990*/  @!P0 FFMA.FTZ R8, R3, R18, R8 ;  /* 0x0000001203088223 */ /* 0x000fe20000010008 */
[----:B------:R-:W-:Y:S02]  /*79a0*/  @!P1 SEL R13, R126, RZ, P2 ;  /* 0x000000ff7e0d9207 */ /* 0x000fe40001000000 */
[----:B------:R-:W-:Y:S02]  /*79b0*/  @!P1 IADD3 R9, P6, PT, R114, R9, RZ ;  /* 0x0000000972099210 */ /* 0x000fe40007fde0ff */
[----:B------:R-:W-:Y:S02]  /*79c0*/  @!P0 F2FP.F16.F32.PACK_AB R6, R6, R5 ;  /* 0x000000050606823e */ /* 0x000fe400000000ff */
[----:B------:R-:W-:Y:S02]  /*79d0*/  @!P1 IADD3.X R0, PT, PT, R106, R13, RZ, P6, !PT ;  /* 0x0000000d6a009210 */ /* 0x000fe400037fe4ff */
[----:B------:R-:W-:Y:S02]  /*79e0*/  @!P0 F2FP.F16.F32.PACK_AB R7, R8, R7 ;  /* 0x000000070807823e */ /* 0x000fe400000000ff */
[C---:B------:R-:W-:Y:S02]  /*79f0*/  @!P1 SHF.L.U64.HI R0, R9.reuse, 0x1, R0 ;  /* 0x0000000109009819 */ /* 0x040fe40000010200 */
[----:B------:R-:W-:Y:S02]  /*7a00*/  @!P1 SHF.L.U32 R9, R9, 0x1, RZ ;  /* 0x0000000109099819 */ /* 0x000fe400000006ff */
[----:B------:R-:W-:Y:S02]  /*7a10*/  @!P0 MOV R46, R6 ;  /* 0x00000006002e8202 */ /* 0x000fe40000000f00 */
[----:B------:R-:W-:Y:S02]  /*7a20*/  @!P0 MOV R47, R7 ;  /* 0x00000007002f8202 */ /* 0x000fe40000000f00 */
[----:B------:R-:W-:Y:S02]  /*7a30*/  @!P1 IADD3 R48, P0, PT, R9, R98, RZ ;  /* 0x0000006209309210 */ /* 0x000fe40007f1e0ff */
[----:B------:R-:W-:Y:S01]  /*7a40*/  @!P1 SEL R3, R33, R30, !P2 ;  /* 0x0000001e21039207 */ /* 0x000fe20005000000 */
[----:B------:R1:W-:Y:S01]  /*7a50*/  STG.E.128 desc[UR6][R34.64], R44 ;  /* 0x0000002c22007986 */ /* 0x0003e2000c101d06 */
[C---:B------:R-:W-:Y:S02]  /*7a60*/  @!P1 IADD3.X R49, PT, PT, R0.reuse, R99, RZ, P0, !PT ;  /* 0x0000006300319210 */ /* 0x040fe400007fe4ff */
[----:B------:R-:W-:Y:S01]  /*7a70*/  @!P1 IADD3 R14, P0, PT, R9, R100, RZ ;  /* 0x00000064090e9210 */ /* 0x000fe20007f1e0ff */
[----:B------:R-:W-:Y:S03]  /*7a80*/  @!P1 IMAD.WIDE R4, R3, 0x2, R10 ;  /* 0x0000000203049825 */ /* 0x000fe600078e020a */
[----:B------:R-:W-:Y:S01]  /*7a90*/  @!P1 IADD3.X R15, PT, PT, R0, R101, RZ, P0, !PT ;  /* 0x00000065000f9210 */ /* 0x000fe200007fe4ff */
[----:B------:R-:W2:Y:S01]  /*7aa0*/  @!P1 LDG.E.128 R48, desc[UR6][R48.64+0x80] ;  /* 0x0000800630309981 */ /* 0x000ea2000c1e1d00 */
[----:B------:R-:W-:Y:S07]  /*7ab0*/  ISETP.GE.U32.OR P0, PT, R23, R33, P1 ;  /* 0x000000211700720c */ /* 0x000fee0000f06470 */
[----:B------:R-:W3:Y:S08]  /*7ac0*/  @!P1 LDG.E.128 R4, desc[UR6][R4.64+0x80] ;  /* 0x0000800604049981 */ /* 0x000ef0000c1e1d00 */
[----:B------:R-:W4:Y:S08]  /*7ad0*/  LDG.E.128 R40, desc[UR6][R10.64+0x80] ;  /* 0x000080060a287981 */ /* 0x000f30000c1e1d00 */
[----:B------:R5:W4:Y:S01]  /*7ae0*/  @!P1 LDG.E.128 R36, desc[UR6][R14.64+0x80] ;  /* 0x000080060e249981 */ /* 0x000b22000c1e1d00 */
[--C-:B--2---:R-:W-:Y:S02]  /*7af0*/  @!P1 HADD2.F32 R17, -RZ, R48.reuse.H1_H1 ;  /* 0x30000030ff119230 */ /* 0x104fe40000004100 */
[----:B------:R-:W-:Y:S02]  /*7b00*/  @!P1 HADD2.F32 R19, -RZ, R48.H0_H0 ;  /* 0x20000030ff139230 */ /* 0x000fe40000004100 */
[--C-:B-----5:R-:W-:Y:S02]  /*7b10*/  @!P1 HADD2.F32 R15, -RZ, R49.reuse.H1_H1 ;  /* 0x30000031ff0f9230 */ /* 0x120fe40000004100 */
[----:B------:R-:W-:Y:S01]  /*7b20*/  @!P0 FADD.FTZ R17, -R17, -RZ ;  /* 0x800000ff11118221 */ /* 0x000fe20000010100 */
[----:B------:R-:W-:Y:S02]  /*7b30*/  @!P1 HADD2.F32 R14, -RZ, R50.H0_H0 ;  /* 0x20000032ff0e9230 */ /* 0x000fe40000004100 */
[----:B------:R-:W-:Y:S01]  /*7b40*/  @!P0 FADD.FTZ R19, -R19, -RZ ;  /* 0x800000ff13138221 */ /* 0x000fe20000010100 */
[--C-:B---3--:R-:W-:Y:S02]  /*7b50*/  @!P1 HADD2.F32 R2, -RZ, R4.reuse.H1_H1 ;  /* 0x30000004ff029230 */ /* 0x108fe40000004100 */
[----:B------:R-:W-:Y:S01]  /*7b60*/  @!P0 FADD.FTZ R15, -R15, -RZ ;  /* 0x800000ff0f0f8221 */ /* 0x000fe20000010100 */
[----:B------:R-:W-:Y:S02]  /*7b70*/  @!P1 HADD2.F32 R16, -RZ, R49.H0_H0 ;  /* 0x20000031ff109230 */ /* 0x000fe40000004100 */
[----:B------:R-:W-:Y:S01]  /*7b80*/  @!P0 FADD.FTZ R14, -R14, -RZ ;  /* 0x800000ff0e0e8221 */ /* 0x000fe20000010100 */
[----:B------:R-:W-:Y:S02]  /*7b90*/  @!P1 HADD2.F32 R0, -RZ, R4.H0_H0 ;  /* 0x20000004ff009230 */ /* 0x000fe40000004100 */
[----:B------:R-:W-:Y:S01]  /*7ba0*/  @!P1 FMUL.FTZ R2, R2, R17 ;  /* 0x0000001102029220 */ /* 0x000fe20000410000 */
[--C-:B------:R-:W-:Y:S02]  /*7bb0*/  @!P1 HADD2.F32 R3, -RZ, R5.reuse.H0_H0 ;  /* 0x20000005ff039230 */ /* 0x100fe40000004100 */
[----:B------:R-:W-:Y:S01]  /*7bc0*/  @!P0 FADD.FTZ R16, -R16, -RZ ;  /* 0x800000ff10108221 */ /* 0x000fe20000010100 */
[----:B------:R-:W-:Y:S01]  /*7bd0*/  @!P1 HADD2.F32 R4, -RZ, R5.H1_H1 ;  /* 0x30000005ff049230 */ /* 0x000fe20000004100 */
[----:B----4-:R-:W-:Y:S01]  /*7be0*/  @!P1 MOV R17, R40 ;  /* 0x0000002800119202 */ /* 0x010fe20000000f00 */
        /* <DEDUP_REMOVED lines=26> */
[--C-:B------:R-:W-:Y:S01]  /*7d90*/  @!P1 HADD2.F32 R14, -RZ, R38.reuse.H0_H0 ;  /* 0x20000026ff0e9230 */ /* 0x100fe20000004100 */
[----:B------:R-:W-:Y:S01]  /*7da0*/  @!P1 MOV R18, R42 ;  /* 0x0000002a00129202 */ /* 0x000fe20000000f00 */
[----:B------:R-:W-:Y:S02]  /*7db0*/  @!P1 HADD2.F32 R15, -RZ, R38.H1_H1 ;  /* 0x30000026ff0f9230 */ /* 0x000fe40000004100 */
[----:B------:R-:W-:Y:S01]  /*7dc0*/  @!P1 FMUL.FTZ R6, R6, R13 ;  /* 0x0000000d06069220 */ /* 0x000fe20000410000 */
[----:B------:R-:W-:Y:S02]  /*7dd0*/  @!P1 HADD2.F32 R13, -RZ, R37.H1_H1 ;  /* 0x30000025ff0d9230 */ /* 0x000fe40000004100 */
[----:B------:R-:W-:Y:S01]  /*7de0*/  @!P1 FFMA.FTZ R3, R12, R9, R3 ;  /* 0x000000090c039223 */ /* 0x000fe20000010003 */
[----:B------:R-:W-:Y:S01]  /*7df0*/  @!P1 HADD2.F32 R9, -RZ, R19.H1_H1 ;  /* 0x30000013ff099230 */ /* 0x000fe20000004100 */
[----:B------:R-:W-:Y:S01]  /*7e00*/  @!P1 F2FP.F16.F32.PACK_AB R12, R2, R0 ;  /* 0x00000000020c923e */ /* 0x000fe200000000ff */
[--C-:B------:R-:W-:Y:S01]  /*7e10*/  @!P1 HADD2.F32 R0, -RZ, R18.reuse.H0_H0 ;  /* 0x20000012ff009230 */ /* 0x100fe20000004100 */
[----:B------:R-:W-:Y:S01]  /*7e20*/  @!P1 MOV R2, R43 ;  /* 0x0000002b00029202 */ /* 0x000fe20000000f00 */
[--C-:B------:R-:W-:Y:S02]  /*7e30*/  @!P1 HADD2.F32 R16, -RZ, R39.reuse.H0_H0 ;  /* 0x20000027ff109230 */ /* 0x100fe40000004100 */
[----:B------:R-:W-:Y:S01]  /*7e40*/  @!P1 FFMA.FTZ R4, R9, R13, R4 ;  /* 0x0000000d09049223 */ /* 0x000fe20000010004 */
[----:B------:R-:W-:Y:S02]  /*7e50*/  @!P1 HADD2.F32 R9, -RZ, R18.H1_H1 ;  /* 0x30000012ff099230 */ /* 0x000fe40000004100 */
[----:B------:R-:W-:Y:S01]  /*7e60*/  @!P1 FFMA.FTZ R5, R0, R14, R5 ;  /* 0x0000000e00059223 */ /* 0x000fe20000010005 */
[--C-:B------:R-:W-:Y:S01]  /*7e70*/  @!P1 HADD2.F32 R0, -RZ, R2.reuse.H0_H0 ;  /* 0x20000002ff009230 */ /* 0x100fe20000004100 */
[----:B------:R-:W-:Y:S01]  /*7e80*/  @!P1 MOV R40, R12 ;  /* 0x0000000c00289202 */ /* 0x000fe20000000f00 */
[----:B------:R-:W-:Y:S02]  /*7e90*/  @!P1 HADD2.F32 R17, -RZ, R39.H1_H1 ;  /* 0x30000027ff119230 */ /* 0x000fe40000004100 */
[----:B------:R-:W-:Y:S01]  /*7ea0*/  @!P1 FFMA.FTZ R6, R9, R15, R6 ;  /* 0x0000000f09069223 */ /* 0x000fe20000010006 */
[----:B------:R-:W-:Y:S01]  /*7eb0*/  @!P1 HADD2.F32 R13, -RZ, R2.H1_H1 ;  /* 0x30000002ff0d9230 */ /* 0x000fe20000004100 */
[----:B------:R-:W-:Y:S01]  /*7ec0*/  @!P0 ISETP.GE.U32.AND P2, PT, R22, R33, PT ;  /* 0x000000211600820c */ /* 0x000fe20003f46070 */
[----:B------:R-:W-:Y:S02]  /*7ed0*/  @!P1 FFMA.FTZ R7, R0, R16, R7 ;  /* 0x0000001000079223 */ /* 0x000fe40000010007 */
[----:B------:R-:W-:Y:S01]  /*7ee0*/  @!P1 F2FP.F16.F32.PACK_AB R6, R6, R5 ;  /* 0x000000050606923e */ /* 0x000fe200000000ff */
[----:B------:R-:W-:Y:S01]  /*7ef0*/  @!P1 FFMA.FTZ R8, R13, R17, R8 ;  /* 0x000000110d089223 */ /* 0x000fe20000010008 */
[----:B------:R-:W-:Y:S02]  /*7f00*/  @!P0 SEL R19, R30, RZ, P2 ;  /* 0x000000ff1e138207 */ /* 0x000fe40001000000 */
        /* <DEDUP_REMOVED lines=91> */
.L_x_2032:
[----:B------:R-:W-:Y:S05]  /*84c0*/  BSYNC.RECONVERGENT B0 ;  /* 0x0000000000007941 */ /* 0x000fea0003800200 */
.L_x_2031:
[----:B------:R-:W-:Y:S04]  /*84d0*/  BSSY.RECONVERGENT B0, `(.L_x_2033) ;  /* 0x0000113000007945 */ /* 0x000fe80003800200 */
[----:B------:R-:W-:Y:S05]  /*84e0*/  @!P4 BRA `(.L_x_2034) ;  /* 0x000000100044c947 */ /* 0x000fea0003800000 */
[----:B----4-:R-:W4:Y:S01]  /*84f0*/  LDC.64 R10, c[0x0][0x4a8] ;  /* 0x00012a00ff0a7b82 */ /* 0x010f220000000a00 */
[C---:B------:R-:W-:Y:S11]  /*8500*/  ISETP.GE.AND P0, PT, R24.reuse, R31, PT ;  /* 0x0000001f1800720c */ /* 0x040ff60003f06270 */
[----:B------:R-:W-:Y:S02]  /*8510*/  @!UPT UIADD3 URZ, UPT, UPT, URZ, URZ, URZ ;  /* 0x000000fffffff290 */ /* 0x000fe4000fffe0ff */
[----:B------:R-:W-:Y:S04]  /*8520*/  @!P0 ISETP.GE.U32.AND P1, PT, R24, R33, PT ;  /* 0x000000211800820c */ /* 0x000fe80003f26070 */
[----:B------:R-:W-:Y:S02]  /*8530*/  @!P0 SEL R7, R30, RZ, P1 ;  /* 0x000000ff1e078207 */ /* 0x000fe40000800000 */
[----:B------:R-:W-:Y:S02]  /*8540*/  @!P0 SEL R9, R126, RZ, P1 ;  /* 0x000000ff7e098207 */ /* 0x000fe40000800000 */
[----:B------:R-:W-:Y:S01]  /*8550*/  @!P0 IADD3 R7, P2, PT, R116, R7, RZ ;  /* 0x0000000774078210 */ /* 0x000fe20007f5e0ff */
[----:B----4-:R-:W-:Y:S02]  /*8560*/  IMAD R3, R11, 0x60, RZ ;  /* 0x000000600b037824 */ /* 0x010fe400078e02ff */
[----:B------:R-:W-:Y:S01]  /*8570*/  IMAD.WIDE.U32 R10, R10, 0x60, R26 ;  /* 0x000000600a0a7825 */ /* 0x000fe200078e001a */
[----:B------:R-:W-:Y:S02]  /*8580*/  @!P0 IADD3.X R0, PT, PT, R104, R9, RZ, P2, !PT ;  /* 0x0000000968008210 */ /* 0x000fe400017fe4ff */
[----:B------:R-:W-:Y:S02]  /*8590*/  @!P0 SHF.L.U32 R9, R7, 0x1, RZ ;  /* 0x0000000107098819 */ /* 0x000fe400000006ff */
[----:B------:R-:W-:Y:S02]  /*85a0*/  IADD3 R11, PT, PT, R11, R3, RZ ;  /* 0x000000030b0b7210 */ /* 0x000fe40007ffe0ff */
[----:B------:R-:W-:Y:S02]  /*85b0*/  @!P0 SEL R3, R33, R30, !P1 ;  /* 0x0000001e21038207 */ /* 0x000fe40004800000 */
[----:B------:R-:W-:Y:S01]  /*85c0*/  @!P0 SHF.L.U64.HI R0, R7, 0x1, R0 ;  /* 0x0000000107008819 */ /* 0x000fe20000010200 */
[----:B-1-3--:R-:W3:Y:S01]  /*85d0*/  LDG.E.128 R44, desc[UR6][R10.64] ;  /* 0x000000060a2c7981 */ /* 0x00aee2000c1e1d00 */
[----:B------:R-:W-:Y:S01]  /*85e0*/  @!P0 IADD3 R40, P1, PT, R9, R98, RZ ;  /* 0x0000006209288210 */ /* 0x000fe20007f3e0ff */
[----:B------:R-:W-:Y:S03]  /*85f0*/  @!P0 IMAD.WIDE R4, R3, 0x2, R10 ;  /* 0x0000000203048825 */ /* 0x000fe600078e020a */
[C---:B------:R-:W-:Y:S02]  /*8600*/  @!P0 IADD3.X R41, PT, PT, R0.reuse, R99, RZ, P1, !PT ;  /* 0x0000006300298210 */ /* 0x040fe40000ffe4ff */
[----:B------:R-:W-:Y:S01]  /*8610*/  @!P0 IADD3 R14, P1, PT, R9, R100, RZ ;  /* 0x00000064090e8210 */ /* 0x000fe20007f3e0ff */
[----:B------:R-:W4:Y:S03]  /*8620*/  @!P0 LDG.E.128 R4, desc[UR6][R4.64] ;  /* 0x0000000604048981 */ /* 0x000f26000c1e1d00 */
[----:B------:R-:W-:Y:S02]  /*8630*/  @!P0 IADD3.X R15, PT, PT, R0, R101, RZ, P1, !PT ;  /* 0x00000065000f8210 */ /* 0x000fe40000ffe4ff */
[----:B------:R-:W-:Y:S03]  /*8640*/  ISETP.GE.U32.OR P1, PT, R24, R33, P0 ;  /* 0x000000211800720c */ /* 0x000fe60000726470 */
[----:B------:R-:W5:Y:S08]  /*8650*/  @!P0 LDG.E.128 R40, desc[UR6][R40.64] ;  /* 0x0000000628288981 */ /* 0x000f70000c1e1d00 */
[----:B------:R1:W2:Y:S01]  /*8660*/  @!P0 LDG.E.128 R36, desc[UR6][R14.64] ;  /* 0x000000060e248981 */ /* 0x0002a2000c1e1d00 */
[----:B---3--:R-:W-:Y:S01]  /*8670*/  @!P0 MOV R34, R46 ;  /* 0x0000002e00228202 */ /* 0x008fe20000000f00 */
[--C-:B----4-:R-:W-:Y:S02]  /*8680*/  @!P0 HADD2.F32 R0, -RZ, R4.reuse.H0_H0 ;  /* 0x20000004ff008230 */ /* 0x110fe40000004100 */
[----:B------:R-:W-:Y:S02]  /*8690*/  @!P0 HADD2.F32 R2, -RZ, R4.H1_H1 ;  /* 0x30000004ff028230 */ /* 0x000fe40000004100 */
[--C-:B------:R-:W-:Y:S02]  /*86a0*/  @!P0 HADD2.F32 R3, -RZ, R5.reuse.H0_H0 ;  /* 0x20000005ff038230 */ /* 0x100fe40000004100 */
[----:B------:R-:W-:Y:S02]  /*86b0*/  @!P0 HADD2.F32 R4, -RZ, R5.H1_H1 ;  /* 0x30000005ff048230 */ /* 0x000fe40000004100 */
[----:B-----5:R-:W-:Y:S02]  /*86c0*/  @!P0 HADD2.F32 R13, -RZ, R42.H1_H1 ;  /* 0x3000002aff0d8230 */ /* 0x020fe40000004100 */
[----:B------:R-:W-:Y:S02]  /*86d0*/  @!P0 HADD2.F32 R17, -RZ, R40.H1_H1 ;  /* 0x30000028ff118230 */ /* 0x000fe40000004100 */
[--C-:B------:R-:W-:Y:S02]  /*86e0*/  @!P0 HADD2.F32 R5, -RZ, R6.reuse.H0_H0 ;  /* 0x20000006ff058230 */ /* 0x100fe40000004100 */
[----:B------:R-:W-:Y:S01]  /*86f0*/  @!P1 FADD.FTZ R13, -R13, -RZ ;  /* 0x800000ff0d0d9221 */ /* 0x000fe20000010100 */
[----:B------:R-:W-:Y:S02]  /*8700*/  @!P0 HADD2.F32 R6, -RZ, R6.H1_H1 ;  /* 0x30000006ff068230 */ /* 0x000fe40000004100 */
[----:B------:R-:W-:Y:S01]  /*8710*/  @!P1 FADD.FTZ R17, -R17, -RZ ;  /* 0x800000ff11119221 */ /* 0x000fe20000010100 */
[--C-:B------:R-:W-:Y:S02]  /*8720*/  @!P0 HADD2.F32 R12, -RZ, R7.reuse.H0_H0 ;  /* 0x20000007ff0c8230 */ /* 0x100fe40000004100 */
[----:B------:R-:W-:Y:S02]  /*8730*/  @!P0 HADD2.F32 R9, -RZ, R7.H1_H1 ;  /* 0x30000007ff098230 */ /* 0x000fe40000004100 */
[----:B------:R-:W-:Y:S01]  /*8740*/  @!P0 FMUL.FTZ R6, R6, R13 ;  /* 0x0000000d06068220 */ /* 0x000fe20000410000 */
[--C-:B------:R-:W-:Y:S01]  /*8750*/  @!P0 HADD2.F32 R7, -RZ, R43.reuse.H0_H0 ;  /* 0x2000002bff078230 */ /* 0x100fe20000004100 */
[----:B------:R-:W-:Y:S01]  /*8760*/  @!P0 MOV R13, R44 ;  /* 0x0000002c000d8202 */ /* 0x000fe20000000f00 */
[----:B------:R-:W-:Y:S02]  /*8770*/  @!P0 HADD2.F32 R8, -RZ, R43.H1_H1 ;  /* 0x3000002bff088230 */ /* 0x000fe40000004100 */
[----:B------:R-:W-:Y:S01]  /*8780*/  @!P0 FMUL.FTZ R2, R2, R17 ;  /* 0x0000001102028220 */ /* 0x000fe20000410000 */
[--C-:B-1----:R-:W-:Y:S02]  /*8790*/  @!P0 HADD2.F32 R15, -RZ, R41.reuse.H1_H1 ;  /* 0x30000029ff0f8230 */ /* 0x102fe40000004100 */
[----:B------:R-:W-:Y:S01]  /*87a0*/  @!P1 FADD.FTZ R7, -R7, -RZ ;  /* 0x800000ff07079221 */ /* 0x000fe20000010100 */
[----:B------:R-:W-:Y:S02]  /*87b0*/  @!P0 HADD2.F32 R14, -RZ, R42.H0_H0 ;  /* 0x2000002aff0e8230 */ /* 0x000fe40000004100 */
[----:B------:R-:W-:Y:S01]  /*87c0*/  @!P1 FADD.FTZ R8, -R8, -RZ ;  /* 0x800000ff08089221 */ /* 0x000fe20000010100 */
[----:B------:R-:W-:Y:S02]  /*87d0*/  @!P0 HADD2.F32 R19, -RZ, R40.H0_H0 ;  /* 0x20000028ff138230 */ /* 0x000fe40000004100 */
[----:B------:R-:W-:Y:S01]  /*87e0*/  @!P1 FADD.FTZ R15, -R15, -RZ ;  /* 0x800000ff0f0f9221 */ /* 0x000fe20000010100 */
[----:B------:R-:W-:Y:S02]  /*87f0*/  @!P0 HADD2.F32 R16, -RZ, R41.H0_H0 ;  /* 0x20000029ff108230 */ /* 0x000fe40000004100 */
[----:B------:R-:W-:Y:S01]  /*8800*/  @!P1 FADD.FTZ R14, -R14, -RZ ;  /* 0x800000ff0e0e9221 */ /* 0x000fe20000010100 */
[----:B--2---:R-:W-:Y:S02]  /*8810*/  @!P0 HADD2.F32 R18, -RZ, R37.H1_H1 ;  /* 0x30000025ff128230 */ /* 0x004fe40000004100 */
[----:B------:R-:W-:Y:S01]  /*8820*/  @!P1 FADD.FTZ R19, -R19, -RZ ;  /* 0x800000ff13139221 */ /* 0x000fe20000010100 */
[----:B------:R-:W-:Y:S02]  /*8830*/  @!P0 HADD2.F32 R20, -RZ, R38.H1_H1 ;  /* 0x30000026ff148230 */ /* 0x000fe40000004100 */
[----:B------:R-:W-:Y:S01]  /*8840*/  @!P1 FADD.FTZ R16, -R16, -RZ ;  /* 0x800000ff10109221 */ /* 0x000fe20000010100 */
[--C-:B------:R-:W-:Y:S01]  /*8850*/  @!P0 HADD2.F32 R21, -RZ, R39.reuse.H0_H0 ;  /* 0x20000027ff158230 */ /* 0x100fe20000004100 */
[----:B------:R-:W-:Y:S01]  /*8860*/  @!P0 MOV R17, R45 ;  /* 0x0000002d00118202 */ /* 0x000fe20000000f00 */
[----:B------:R-:W-:Y:S02]  /*8870*/  @!P0 HADD2.F32 R32, -RZ, R39.H1_H1 ;  /* 0x30000027ff208230 */ /* 0x000fe40000004100 */
[----:B------:R-:W-:Y:S01]  /*8880*/  @!P0 FMUL.FTZ R7, R12, R7 ;  /* 0x000000070c078220 */ /* 0x000fe20000410000 */
[--C-:B------:R-:W-:Y:S02]  /*8890*/  @!P0 HADD2.F32 R12, -RZ, R36.reuse.H0_H0 ;  /* 0x20000024ff0c8230 */ /* 0x100fe40000004100 */
[----:B------:R-:W-:Y:S01]  /*88a0*/  @!P0 FMUL.FTZ R8, R9, R8 ;  /* 0x0000000809088220 */ /* 0x000fe20000410000 */
[----:B------:R-:W-:Y:S02]  /*88b0*/  @!P0 HADD2.F32 R9, -RZ, R13.H0_H0 ;  /* 0x2000000dff098230 */ /* 0x000fe40000004100 */
[----:B------:R-:W-:Y:S01]  /*88c0*/  @!P0 FMUL.FTZ R4, R4, R15 ;  /* 0x0000000f04048220 */ /* 0x000fe20000410000 */
[----:B------:R-:W-:Y:S02]  /*88d0*/  @!P0 HADD2.F32 R15, -RZ, R37.H0_H0 ;  /* 0x20000025ff0f8230 */ /* 0x000fe40000004100 */
[----:B------:R-:W-:Y:S01]  /*88e0*/  @!P0 FMUL.FTZ R5, R5, R14 ;  /* 0x0000000e05058220 */ /* 0x000fe20000410000 */
[----:B------:R-:W-:Y:S01]  /*88f0*/  @!P0 HADD2.F32 R14, -RZ, R36.H1_H1 ;  /* 0x30000024ff0e8230 */ /* 0x000fe20000004100 */
[----:B------:R-:W-:Y:S01]  /*8900*/  ISETP.GE.AND P1, PT, R23, R31, PT ;  /* 0x0000001f1700720c */ /* 0x000fe20003f26270 */
[----:B------:R-:W-:Y:S02]  /*8910*/  @!P0 HADD2.F32 R13, -RZ, R13.H1_H1 ;  /* 0x3000000dff0d8230 */ /* 0x000fe40000004100 */
[----:B------:R-:W-:Y:S01]  /*8920*/  @!P0 FMUL.FTZ R0, R0, R19 ;  /* 0x0000001300008220 */ /* 0x000fe20000410000 */
[----:B------:R-:W-:Y:S02]  /*8930*/  @!P0 HADD2.F32 R19, -RZ, R38.H0_H0 ;  /* 0x20000026ff138230 */ /* 0x000fe40000004100 */
[----:B------:R-:W-:Y:S01]  /*8940*/  @!P0 FMUL.FTZ R3, R3, R16 ;  /* 0x0000001003038220 */ /* 0x000fe20000410000 */
[--C-:B------:R-:W-:Y:S01]  /*8950*/  @!P0 HADD2.F32 R16, -RZ, R17.reuse.H0_H0 ;  /* 0x20000011ff108230 */ /* 0x100fe20000004100 */
[----:B------:R-:W1:Y:S01]  /*8960*/  LDC.64 R36, c[0x0][0x3b8] ;  /* 0x0000ee00ff247b82 */ /* 0x000e620000000a00 */
[----:B------:R-:W-:Y:S02]  /*8970*/  @!P0 HADD2.F32 R17, -RZ, R17.H1_H1 ;  /* 0x30000011ff118230 */ /* 0x000fe40000004100 */
[----:B------:R-:W-:Y:S01]  /*8980*/  @!P0 FFMA.FTZ R0, R9, R12, R0 ;  /* 0x0000000c09008223 */ /* 0x000fe20000010000 */
[--C-:B------:R-:W-:Y:S02]  /*8990*/  @!P0 HADD2.F32 R12, -RZ, R34.reuse.H0_H0 ;  /* 0x20000022ff0c8230 */ /* 0x100fe40000004100 */
[----:B------:R-:W-:Y:S01]  /*89a0*/  @!P0 FFMA.FTZ R2, R13, R14, R2 ;  /* 0x0000000e0d028223 */ /* 0x000fe20000010002 */
[----:B------:R-:W-:Y:S02]  /*89b0*/  @!P0 HADD2.F32 R9, -RZ, R34.H1_H1 ;  /* 0x30000022ff098230 */ /* 0x000fe40000004100 */
[----:B------:R-:W-:Y:S01]  /*89c0*/  @!P0 FFMA.FTZ R3, R16, R15, R3 ;  /* 0x0000000f10038223 */ /* 0x000fe20000010003 */
[----:B------:R-:W-:Y:S01]  /*89d0*/  @!P0 FFMA.FTZ R4, R17, R18, R4 ;  /* 0x0000001211048223 */ /* 0x000fe20000010004 */
[----:B------:R-:W-:Y:S01]  /*89e0*/  @!P0 MOV R13, R47 ;  /* 0x0000002f000d8202 */ /* 0x000fe20000000f00 */
[----:B------:R-:W-:Y:S01]  /*89f0*/  @!P0 FFMA.FTZ R5, R12, R19, R5 ;  /* 0x000000130c058223 */ /* 0x000fe20000010005 */
[----:B------:R-:W-:Y:S01]  /*8a00*/  @!P0 F2FP.F16.F32.PACK_AB R2, R2, R0 ;  /* 0x000000000202823e */ /* 0x000fe200000000ff */
[----:B------:R-:W-:Y:S01]  /*8a10*/  @!P0 FFMA.FTZ R6, R9, R20, R6 ;  /* 0x0000001409068223 */ /* 0x000fe20000010006 */
[----:B------:R-:W-:Y:S01]  /*8a20*/  @!P0 F2FP.F16.F32.PACK_AB R15, R4, R3 ;  /* 0x00000003040f823e */ /* 0x000fe200000000ff */
[--C-:B------:R-:W-:Y:S01]  /*8a30*/  @!P0 HADD2.F32 R0, -RZ, R13.reuse.H0_H0 ;  /* 0x2000000dff008230 */ /* 0x100fe20000004100 */
[----:B------:R-:W-:Y:S01]  /*8a40*/  @!P1 ISETP.GE.U32.AND P2, PT, R23, R33, PT ;  /* 0x000000211700920c */ /* 0x000fe20003f46070 */
[----:B------:R-:W-:Y:S01]  /*8a50*/  @!P0 HADD2.F32 R3, -RZ, R13.H1_H1 ;  /* 0x3000000dff038230 */ /* 0x000fe20000004100 */
[----:B------:R-:W-:Y:S02]  /*8a60*/  @!P0 MOV R45, R15 ;  /* 0x0000000f002d8202 */ /* 0x000fe40000000f00 */
[----:B------:R-:W-:Y:S01]  /*8a70*/  @!P1 SEL R15, R30, RZ, P2 ;  /* 0x000000ff1e0f9207 */ /* 0x000fe20001000000 */
[----:B------:R-:W-:Y:S01]  /*8a80*/  @!P0 FFMA.FTZ R7, R0, R21, R7 ;  /* 0x0000001500078223 */ /* 0x000fe20000010007 */
[----:B------:R-:W-:Y:S01]  /*8a90*/  @!P0 FFMA.FTZ R8, R3, R32, R8 ;  /* 0x0000002003088223 */ /* 0x000fe20000010008 */
[----:B------:R-:W-:Y:S02]  /*8aa0*/  @!P1 SEL R3, R126, RZ, P2 ;  /* 0x000000ff7e039207 */ /* 0x000fe40001000000 */
[----:B------:R-:W-:Y:S01]  /*8ab0*/  @!P1 IADD3 R15, P4, PT, R116, R15, RZ ;  /* 0x0000000f740f9210 */ /* 0x000fe20007f9e0ff */
[----:B-1----:R-:W-:Y:S01]  /*8ac0*/  IMAD.WIDE.U32 R34, R36, 0x60, R94 ;  /* 0x0000006024227825 */ /* 0x002fe200078e005e */
[----:B------:R-:W-:Y:S02]  /*8ad0*/  @!P0 F2FP.F16.F32.PACK_AB R6, R6, R5 ;  /* 0x000000050606823e */ /* 0x000fe400000000ff */
[----:B------:R-:W-:Y:S01]  /*8ae0*/  @!P1 IADD3.X R0, PT, PT, R104, R3, RZ, P4, !PT ;  /* 0x0000000368009210 */ /* 0x000fe200027fe4ff */
[----:B------:R-:W-:Y:S01]  /*8af0*/  IMAD R37, R37, 0x60, RZ ;  /* 0x0000006025257824 */ /* 0x000fe200078e02ff */
[----:B------:R-:W-:Y:S02]  /*8b00*/  @!P0 F2FP.F16.F32.PACK_AB R7, R8, R7 ;  /* 0x000000070807823e */ /* 0x000fe400000000ff */
[C---:B------:R-:W-:Y:S02]  /*8b10*/  @!P1 SHF.L.U64.HI R0, R15.reuse, 0x1, R0 ;  /* 0x000000010f009819 */ /* 0x040fe40000010200 */
[----:B------:R-:W-:Y:S02]  /*8b20*/  @!P1 SHF.L.U32 R15, R15, 0x1, RZ ;  /* 0x000000010f0f9819 */ /* 0x000fe400000006ff */
[----:B------:R-:W-:Y:S02]  /*8b30*/  @!P0 MOV R44, R2 ;  /* 0x00000002002c8202 */ /* 0x000fe40000000f00 */
[----:B------:R-:W-:Y:S02]  /*8b40*/  IADD3 R35, PT, PT, R35, R37, RZ ;  /* 0x0000002523237210 */ /* 0x000fe40007ffe0ff */
[----:B------:R-:W-:Y:S02]  /*8b50*/  @!P0 MOV R46, R6 ;  /* 0x00000006002e8202 */ /* 0x000fe40000000f00 */
[----:B------:R-:W-:Y:S02]  /*8b60*/  @!P0 MOV R47, R7 ;  /* 0x00000007002f8202 */ /* 0x000fe40000000f00 */
[----:B------:R-:W-:Y:S02]  /*8b70*/  @!P1 IADD3 R48, P0, PT, R15, R98, RZ ;  /* 0x000000620f309210 */ /* 0x000fe40007f1e0ff */
[----:B------:R-:W-:Y:S01]  /*8b80*/  @!P1 SEL R3, R33, R30, !P2 ;  /* 0x0000001e21039207 */ /* 0x000fe20005000000 */
[----:B------:R1:W-:Y:S01]  /*8b90*/  STG.E.128 desc[UR6][R34.64], R44 ;  /* 0x0000002c22007986 */ /* 0x0003e2000c101d06 */
[C---:B------:R-:W-:Y:S02]  /*8ba0*/  @!P1 IADD3.X R49, PT, PT, R0.reuse, R99, RZ, P0, !PT ;  /* 0x0000006300319210 */ /* 0x040fe400007fe4ff */
[----:B------:R-:W-:Y:S01]  /*8bb0*/  @!P1 IADD3 R14, P0, PT, R15, R100, RZ ;  /* 0x000000640f0e9210 */ /* 0x000fe20007f1e0ff */
[----:B------:R-:W-:Y:S01]  /*8bc0*/  @!P1 IMAD.WIDE R4, R3, 0x2, R10 ;  /* 0x0000000203049825 */ /* 0x000fe200078e020a */
[----:B------:R-:W-:Y:S02]  /*8bd0*/  ISETP.GE.U32.OR P2, PT, R23, R33, P1 ;  /* 0x000000211700720c */ /* 0x000fe40000f46470 */
[----:B------:R-:W-:Y:S01]  /*8be0*/  @!P1 IADD3.X R15, PT, PT, R0, R101, RZ, P0, !PT ;  /* 0x00000065000f9210 */ /* 0x000fe200007fe4ff */
[----:B------:R-:W2:Y:S01]  /*8bf0*/  @!P1 LDG.E.128 R48, desc[UR6][R48.64+0x80] ;  /* 0x0000800630309981 */ /* 0x000ea2000c1e1d00 */
[----:B------:R-:W-:Y:S07]  /*8c00*/  ISETP.GE.AND P0, PT, R22, R31, PT ;  /* 0x0000001f1600720c */ /* 0x000fee0003f06270 */
[----:B------:R-:W3:Y:S08]  /*8c10*/  @!P1 LDG.E.128 R4, desc[UR6][R4.64+0x80] ;  /* 0x0000800604049981 */ /* 0x000ef0000c1e1d00 */
[----:B------:R-:W4:Y:S08]  /*8c20*/  LDG.E.128 R40, desc[UR6][R10.64+0x80] ;  /* 0x000080060a287981 */ /* 0x000f30000c1e1d00 */
[----:B------:R2:W5:Y:S02]  /*8c30*/  @!P1 LDG.E.128 R36, desc[UR6][R14.64+0x80] ;  /* 0x000080060e249981 */ /* 0x000564000c1e1d00 */
[--C-:B--2---:R-:W-:Y:S02]  /*8c40*/  @!P1 HADD2.F32 R15, -RZ, R49.reuse.H1_H1 ;  /* 0x30000031ff0f9230 */ /* 0x104fe40000004100 */
[--C-:B------:R-:W-:Y:S02]  /*8c50*/  @!P1 HADD2.F32 R14, -RZ, R50.reuse.H0_H0 ;  /* 0x20000032ff0e9230 */ /* 0x100fe40000004100 */
[----:B------:R-:W-:Y:S02]  /*8c60*/  @!P1 HADD2.F32 R13, -RZ, R50.H1_H1 ;  /* 0x30000032ff0d9230 */ /* 0x000fe40000004100 */
[----:B------:R-:W-:Y:S01]  /*8c70*/  @!P2 FADD.FTZ R15, -R15, -RZ ;  /* 0x800000ff0f0fa221 */ /* 0x000fe20000010100 */
[----:B------:R-:W-:Y:S02]  /*8c80*/  @!P1 HADD2.F32 R16, -RZ, R49.H0_H0 ;  /* 0x20000031ff109230 */ /* 0x000fe40000004100 */
[----:B------:R-:W-:Y:S01]  /*8c90*/  @!P2 FADD.FTZ R14, -R14, -RZ ;  /* 0x800000ff0e0ea221 */ /* 0x000fe20000010100 */
[--C-:B---3--:R-:W-:Y:S02]  /*8ca0*/  @!P1 HADD2.F32 R0, -RZ, R4.reuse.H0_H0 ;  /* 0x20000004ff009230 */ /* 0x108fe40000004100 */
[----:B------:R-:W-:Y:S01]  /*8cb0*/  @!P2 FADD.FTZ R13, -R13, -RZ ;  /* 0x800000ff0d0da221 */ /* 0x000fe20000010100 */
[----:B------:R-:W-:Y:S02]  /*8cc0*/  @!P1 HADD2.F32 R2, -RZ, R4.H1_H1 ;  /* 0x30000004ff029230 */ /* 0x000fe40000004100 */
[----:B------:R-:W-:Y:S01]  /*8cd0*/  @!P2 FADD.FTZ R16, -R16, -RZ ;  /* 0x800000ff1010a221 */ /* 0x000fe20000010100 */
[--C-:B------:R-:W-:Y:S02]  /*8ce0*/  @!P1 HADD2.F32 R4, -RZ, R5.reuse.H1_H1 ;  /* 0x30000005ff049230 */ /* 0x100fe40000004100 */
[----:B------:R-:W-:Y:S02]  /*8cf0*/  @!P1 HADD2.F32 R3, -RZ, R5.H0_H0 ;  /* 0x20000005ff039230 */ /* 0x000fe40000004100 */
[----:B------:R-:W-:Y:S02]  /*8d00*/  @!P1 HADD2.F32 R19, -RZ, R48.H0_H0 ;  /* 0x20000030ff139230 */ /* 0x000fe40000004100 */
[----:B------:R-:W-:Y:S01]  /*8d10*/  @!P1 FMUL.FTZ R4, R4, R15 ;  /* 0x0000000f04049220 */ /* 0x000fe20000410000 */
[----:B------:R-:W-:Y:S01]  /*8d20*/  @!P1 HADD2.F32 R5, -RZ, R6.H0_H0 ;  /* 0x20000006ff059230 */ /* 0x000fe20000004100 */
[----:B----4-:R-:W-:Y:S01]  /*8d30*/  @!P1 MOV R15, R40 ;  /* 0x00000028000f9202 */ /* 0x010fe20000000f00 */
[----:B------:R-:W-:Y:S02]  /*8d40*/  @!P1 HADD2.F32 R17, -RZ, R48.H1_H1 ;  /* 0x30000030ff119230 */ /* 0x000fe40000004100 */
[----:B------:R-:W-:Y:S01]  /*8d50*/  @!P1 FMUL.FTZ R3, R3, R16 ;  /* 0x0000001003039220 */ /* 0x000fe20000410000 */
[----:B------:R-:W-:Y:S02]  /*8d60*/  @!P1 HADD2.F32 R6, -RZ, R6.H1_H1 ;  /* 0x30000006ff069230 */ /* 0x000fe40000004100 */
[----:B------:R-:W-:Y:S01]  /*8d70*/  @!P1 FMUL.FTZ R5, R5, R14 ;  /* 0x0000000e05059220 */ /* 0x000fe20000410000 */
[--C-:B------:R-:W-:Y:S02]  /*8d80*/  @!P1 HADD2.F32 R12, -RZ, R7.reuse.H0_H0 ;  /* 0x20000007ff0c9230 */ /* 0x100fe40000004100 */
[----:B------:R-:W-:Y:S01]  /*8d90*/  @!P2 FADD.FTZ R17, -R17, -RZ ;  /* 0x800000ff1111a221 */ /* 0x000fe20000010100 */
[----:B------:R-:W-:Y:S02]  /*8da0*/  @!P1 HADD2.F32 R9, -RZ, R7.H1_H1 ;  /* 0x30000007ff099230 */ /* 0x000fe40000004100 */
[----:B------:R-:W-:Y:S01]  /*8db0*/  @!P1 FMUL.FTZ R6, R6, R13 ;  /* 0x0000000d06069220 */ /* 0x000fe20000410000 */
[--C-:B------:R-:W-:Y:S01]  /*8dc0*/  @!P1 HADD2.F32 R7, -RZ, R51.reuse.H0_H0 ;  /* 0x20000033ff079230 */ /* 0x100fe20000004100 */
[----:B------:R-:W-:Y:S01]  /*8dd0*/  @!P1 MOV R18, R41 ;  /* 0x0000002900129202 */ /* 0x000fe20000000f00 */
[----:B------:R-:W-:Y:S02]  /*8de0*/  @!P1 HADD2.F32 R8, -RZ, R51.H1_H1 ;  /* 0x30000033ff089230 */ /* 0x000fe40000004100 */
[----:B------:R-:W-:Y:S01]  /*8df0*/  @!P2 FADD.FTZ R19, -R19, -RZ ;  /* 0x800000ff1313a221 */ /* 0x000fe20000010100 */
[--C-:B-----5:R-:W-:Y:S02]  /*8e00*/  @!P1 HADD2.F32 R14, -RZ, R36.reuse.H0_H0 ;  /* 0x20000024ff0e9230 */ /* 0x120fe40000004100 */
[----:B------:R-:W-:Y:S01]  /*8e10*/  @!P1 FMUL.FTZ R2, R2, R17 ;  /* 0x0000001102029220 */ /* 0x000fe20000410000 */
[--C-:B------:R-:W-:Y:S02]  /*8e20*/  @!P1 HADD2.F32 R13, -RZ, R15.reuse.H0_H0 ;  /* 0x2000000fff0d9230 */ /* 0x100fe40000004100 */
[----:B------:R-:W-:Y:S01]  /*8e30*/  @!P2 FADD.FTZ R7, -R7, -RZ ;  /* 0x800000ff0707a221 */ /* 0x000fe20000010100 */
[----:B------:R-:W-:Y:S02]  /*8e40*/  @!P1 HADD2.F32 R16, -RZ, R36.H1_H1 ;  /* 0x30000024ff109230 */ /* 0x000fe40000004100 */
[----:B------:R-:W-:Y:S01]  /*8e50*/  @!P2 FADD.FTZ R8, -R8, -RZ ;  /* 0x800000ff0808a221 */ /* 0x000fe20000010100 */
[----:B------:R-:W-:Y:S02]  /*8e60*/  @!P1 HADD2.F32 R15, -RZ, R15.H1_H1 ;  /* 0x3000000fff0f9230 */ /* 0x000fe40000004100 */
[----:B------:R-:W-:Y:S01]  /*8e70*/  @!P1 FMUL.FTZ R0, R0, R19 ;  /* 0x0000001300009220 */ /* 0x000fe20000410000 */
[----:B------:R-:W-:Y:S02]  /*8e80*/  @!P1 HADD2.F32 R17, -RZ, R39.H1_H1 ;  /* 0x30000027ff119230 */ /* 0x000fe40000004100 */
[----:B------:R-:W-:Y:S01]  /*8e90*/  @!P1 FMUL.FTZ R7, R12, R7 ;  /* 0x000000070c079220 */ /* 0x000fe20000410000 */
        /* <DEDUP_REMOVED lines=11> */
[----:B------:R-:W-:Y:S01]  /*8f50*/  @!P1 F2FP.F16.F32.PACK_AB R12, R2, R0 ;  /* 0x00000000020c923e */ /* 0x000fe200000000ff */
[----:B------:R-:W-:Y:S01]  /*8f60*/  @!P1 HADD2.F32 R0, -RZ, R19.H0_H0 ;  /* 0x20000013ff009230 */ /* 0x000fe20000004100 */
[----:B------:R-:W-:Y:S01]  /*8f70*/  @!P1 MOV R2, R43 ;  /* 0x0000002b00029202 */ /* 0x000fe20000000f00 */
[----:B------:R-:W-:Y:S02]  /*8f80*/  @!P1 HADD2.F32 R16, -RZ, R39.H0_H0 ;  /* 0x20000027ff109230 */ /* 0x000fe40000004100 */
[----:B------:R-:W-:Y:S01]  /*8f90*/  @!P1 FFMA.FTZ R4, R9, R13, R4 ;  /* 0x0000000d09049223 */ /* 0x000fe20000010004 */
[----:B------:R-:W-:Y:S02]  /*8fa0*/  @!P1 HADD2.F32 R9, -RZ, R19.H1_H1 ;  /* 0x30000013ff099230 */ /* 0x000fe40000004100 */
[----:B------:R-:W-:Y:S01]  /*8fb0*/  @!P1 FFMA.FTZ R5, R0, R14, R5 ;  /* 0x0000000e00059223 */ /* 0x000fe20000010005 */
[--C-:B------:R-:W-:Y:S01]  /*8fc0*/  @!P1 HADD2.F32 R0, -RZ, R2.reuse.H0_H0 ;  /* 0x20000002ff009230 */ /* 0x100fe20000004100 */
[----:B------:R-:W-:Y:S01]  /*8fd0*/  @!P1 MOV R40, R12 ;  /* 0x0000000c00289202 */ /* 0x000fe20000000f00 */
[----:B------:R-:W-:Y:S01]  /*8fe0*/  @!P1 HADD2.F32 R13, -RZ, R2.H1_H1 ;  /* 0x30000002ff0d9230 */ /* 0x000fe20000004100 */
[----:B------:R-:W-:Y:S01]  /*8ff0*/  @!P0 ISETP.GE.U32.AND P2, PT, R22, R33, PT ;  /* 0x000000211600820c */ /* 0x000fe20003f46070 */
[----:B------:R-:W-:Y:S01]  /*9000*/  @!P1 FFMA.FTZ R6, R9, R15, R6 ;  /* 0x0000000f09069223 */ /* 0x000fe20000010006 */
[----:B------:R-:W-:Y:S02]  /*9010*/  @!P1 FFMA.FTZ R7, R0, R16, R7 ;  /* 0x0000001000079223 */ /* 0x000fe40000010007 */
[----:B------:R-:W-:Y:S01]  /*9020*/  @!P1 FFMA.FTZ R8, R13, R17, R8 ;  /* 0x000000110d089223 */ /* 0x000fe20000010008 */
[----:B------:R-:W-:Y:S02]  /*9030*/  @!P0 SEL R19, R30, RZ, P2 ;  /* 0x000000ff1e138207 */ /* 0x000fe40001000000 */
[----:B------:R-:W-:Y:S02]  /*9040*/  @!P0 SEL R9, R126, RZ, P2 ;  /* 0x000000ff7e098207 */ /* 0x000fe40001000000 */
[----:B------:R-:W-:Y:S02]  /*9050*/  @!P0 IADD3 R19, P4, PT, R116, R19, RZ ;  /* 0x0000001374138210 */ /* 0x000fe40007f9e0ff */
[----:B------:R-:W-:Y:S02]  /*9060*/  @!P1 F2FP.F16.F32.PACK_AB R6, R6, R5 ;  /* 0x000000050606923e */ /* 0x000fe400000000ff */
        /* <DEDUP_REMOVED lines=14> */
[----:B-1----:R-:W3:Y:S03]  /*9150*/  LDG.E.128 R44, desc[UR6][R10.64+0x100] ;  /* 0x000100060a2c7981 */ /* 0x002ee6000c1e1d00 */
[----:B------:R-:W-:Y:S02]  /*9160*/  @!P0 IADD3.X R15, PT, PT, R0, R101, RZ, P1, !PT ;  /* 0x00000065000f8210 */ /* 0x000fe40000ffe4ff */
[----:B------:R-:W-:Y:S03]  /*9170*/  ISETP.GE.U32.OR P1, PT, R22, R33, P0 ;  /* 0x000000211600720c */ /* 0x000fe60000726470 */
[----:B------:R-:W4:Y:S08]  /*9180*/  @!P0 LDG.E.128 R48, desc[UR6][R48.64+0x100] ;  /* 0x0001000630308981 */ /* 0x000f30000c1e1d00 */
[----:B------:R-:W5:Y:S08]  /*9190*/  @!P0 LDG.E.128 R4, desc[UR6][R4.64+0x100] ;  /* 0x0001000604048981 */ /* 0x000f70000c1e1d00 */
[----:B------:R1:W2:Y:S01]  /*91a0*/  @!P0 LDG.E.128 R36, desc[UR6][R14.64+0x100] ;  /* 0x000100060e248981 */ /* 0x0002a2000c1e1d00 */
[----:B---3--:R-:W-:Y:S02]  /*91b0*/  @!P0 MOV R20, R45 ;  /* 0x0000002d00148202 */ /* 0x008fe40000000f00 */
        /* <DEDUP_REMOVED lines=29> */
[--C-:B--2---:R-:W-:Y:S02]  /*9390*/  @!P0 HADD2.F32 R10, -RZ, R36.reuse.H0_H0 ;  /* 0x20000024ff0a8230 */ /* 0x104fe40000004100 */
        /* <DEDUP_REMOVED lines=38> */
.L_x_2034:
[----:B------:R-:W-:Y:S05]  /*9600*/  BSYNC.RECONVERGENT B0 ;  /* 0x0000000000007941 */ /* 0x000fea0003800200 */
.L_x_2033:
[----:B------:R-:W1:Y:S01]  /*9610*/  LDC R31, c[0x0][0x450] ;  /* 0x00011400ff1f7b82 */ /* 0x000e620000000800 */
[----:B--2---:R-:W-:Y:S05]  /*9620*/  IMAD.U32 R119, R119, -0x20, RZ ;  /* 0xffffffe077777824 */ /* 0x004fea00078e00ff */
[C---:B------:R-:W-:Y:S02]  /*9630*/  LEA R100, P1, R119.reuse, R100, 0x1 ;  /* 0x0000006477647211 */ /* 0x040fe400078208ff */
[C---:B------:R-:W-:Y:S02]  /*9640*/  LEA R98, P0, R119.reuse, R98, 0x1 ;  /* 0x0000006277627211 */ /* 0x040fe400078008ff */
[C---:B------:R-:W-:Y:S02]  /*9650*/  LEA.HI.X.SX32 R101, R119.reuse, R101, 0x1, P1 ;  /* 0x0000006577657211 */ /* 0x040fe400008f0eff */
[----:B------:R-:W-:Y:S09]  /*9660*/  LEA.HI.X.SX32 R99, R119, R99, 0x1, P0 ;  /* 0x0000006377637211 */ /* 0x000ff200000f0eff */
.L_x_2017:
[----:B------:R-:W-:Y:S05]  /*9670*/  BSYNC.RECONVERGENT B1 ;  /* 0x0000000000017941 */ /* 0x000fea0003800200 */
.L_x_2015:
[----:B------:R-:W-:Y:S04]  /*9680*/  ISETP.NE.U32.AND P2, PT, RZ, UR12, PT ;  /* 0x0000000cff007c0c */ /* 0x000fe8000bf45070 */
[----:B------:R-:W-:Y:S11]  /*9690*/  ISETP.NE.AND.EX P2, PT, RZ, UR13, PT, P2 ;  /* 0x0000000dff007c0c */ /* 0x000ff6000bf45320 */
[----:B------:R-:W-:Y:S02]  /*96a0*/  @!UPT UIADD3 URZ, UPT, UPT, URZ, URZ, URZ ;  /* 0x000000fffffff290 */ /* 0x000fe4000fffe0ff */
[----:B------:R-:W5:Y:S01]  /*96b0*/  @!P2 LDC R2, c[0x0][0x3c0] ;  /* 0x0000f000ff02ab82 */ /* 0x000f620000000800 */
[----:B------:R-:W-:Y:S07]  /*96c0*/  @!P2 IMAD.MOV.U32 R3, RZ, RZ, RZ ;  /* 0x000000ffff03a224 */ /* 0x000fee00078e00ff */
[----:B------:R-:W4:Y:S01]  /*96d0*/  @!P2 LDC R0, c[0x0][0x3b8] ;  /* 0x0000ee00ff00ab82 */ /* 0x000f220000000800 */
[----:B------:R-:W-:Y:S01]  /*96e0*/  @!P2 IADD3 R3, P0, PT, RZ, -R3, RZ ;  /* 0x80000003ff03a210 */ /* 0x000fe20007f1e0ff */
[----:B----4-:R-:W-:Y:S02]  /*96f0*/  @!P2 IMAD.SHL.U32 R0, R0, 0x40, RZ ;  /* 0x000000400000a824 */ /* 0x010fe400078e00ff */
[----:B-----5:R-:W-:Y:S02]  /*9700*/  @!P2 IMAD.SHL.U32 R2, R2, 0x40, RZ ;  /* 0x000000400202a824 */ /* 0x020fe400078e00ff */
[----:B------:R-:W-:Y:S02]  /*9710*/  @!P2 IMAD.X R0, RZ, RZ, ~R0, P0 ;  /* 0x000000ffff00a224 */ /* 0x000fe400000e0e00 */
[----:B------:R-:W-:Y:S05]  /*9720*/  @!P2 IMAD.X R2, RZ, RZ, ~R2, P0 ;  /* 0x000000ffff02a224 */ /* 0x000fea00000e0e02 */
[C---:B--23--:R-:W-:Y:S02]  /*9730*/  @!P2 SHF.R.S64 R5, R3.reuse, 0x1f, R2 ;  /* 0x0000001f0305a819 */ /* 0x04cfe40000001002 */
        /* <DEDUP_REMOVED lines=9> */
[----:B------:R-:W2:Y:S01]  /*97d0*/  LDC R3, c[0x0][0x4f0] ;  /* 0x00013c00ff037b82 */ /* 0x000ea20000000800 */
[----:B------:R-:W-:Y:S02]  /*97e0*/  MOV R8, RZ ;  /* 0x000000ff00087202 */ /* 0x000fe40000000f00 */
[----:B------:R-:W-:Y:S02]  /*97f0*/  IABS R4, R118 ;  /* 0x0000007600047213 */ /* 0x000fe40000000000 */
[----:B--2---:R-:W-:Y:S04]  /*9800*/  IABS R0, R3 ;  /* 0x0000000300007213 */ /* 0x004fe80000000000 */
[----:B------:R-:W2:Y:S10]  /*9810*/  I2F.RP R7, R0 ;  /* 0x0000000000077306 */ /* 0x000eb40000209400 */
[----:B--2---:R-:W2:Y:S02]  /*9820*/  MUFU.RCP R2, R7 ;  /* 0x0000000700027308 */ /* 0x004ea40000001000 */
[----:B--2---:R-:W-:Y:S08]  /*9830*/  VIADD R6, R2, 0xffffffe ;  /* 0x0ffffffe02067836 */ /* 0x004ff00000000000 */
[----:B------:R-:W2:Y:S02]  /*9840*/  F2I.FTZ.U32.TRUNC.NTZ R9, R6 ;  /* 0x0000000600097305 */ /* 0x000ea4000021f000 */
[--C-:B--2---:R-:W-:Y:S04]  /*9850*/  IMAD.MOV R2, RZ, RZ, -R9.reuse ;  /* 0x000000ffff027224 */ /* 0x104fe800078e0a09 */
        /* <DEDUP_REMOVED lines=11> */
[----:B------:R-:W-:Y:S01]  /*9910*/  @!P4 IADD3 R5, PT, PT, R5, 0x1, RZ ;  /* 0x000000010505c810 */ /* 0x000fe20007ffe0ff */
[----:B------:R-:W-:Y:S01]  /*9920*/  @!P4 IMAD.IADD R4, R4, 0x1, -R0 ;  /* 0x000000010404c824 */ /* 0x000fe200078e0a00 */
[-C--:B------:R-:W-:Y:S01]  /*9930*/  @!P0 IADD3 R2, PT, PT, R2, -R0.reuse, RZ ;  /* 0x8000000002028210 */ /* 0x080fe20007ffe0ff */
[----:B------:R-:W-:Y:S01]  /*9940*/  @!P0 VIADD R7, R7, 0x1 ;  /* 0x0000000107078836 */ /* 0x000fe20000000000 */
[----:B------:R-:W-:Y:S02]  /*9950*/  ISETP.NE.AND P0, PT, R3, RZ, PT ;  /* 0x000000ff0300720c */ /* 0x000fe40003f05270 */
[-C--:B------:R-:W-:Y:S02]  /*9960*/  ISETP.GE.U32.AND P5, PT, R2, R0.reuse, PT ;  /* 0x000000000200720c */ /* 0x080fe40003fa6070 */
[----:B------:R-:W-:Y:S02]  /*9970*/  ISETP.GE.U32.AND P6, PT, R4, R0, PT ;  /* 0x000000000400720c */ /* 0x000fe40003fc6070 */
[-C--:B------:R-:W-:Y:S02]  /*9980*/  LOP3.LUT R0, R112, R3.reuse, RZ, 0x3c, !PT ;  /* 0x0000000370007212 */ /* 0x080fe400078e3cff */
[-C--:B------:R-:W-:Y:S02]  /*9990*/  LOP3.LUT R2, R118, R3.reuse, RZ, 0x3c, !PT ;  /* 0x0000000376027212 */ /* 0x080fe400078e3cff */
[----:B------:R-:W-:Y:S02]  /*99a0*/  ISETP.GE.AND P1, PT, R0, RZ, PT ;  /* 0x000000ff0000720c */ /* 0x000fe40003f26270 */
[----:B------:R-:W-:Y:S02]  /*99b0*/  ISETP.GE.AND P2, PT, R2, RZ, PT ;  /* 0x000000ff0200720c */ /* 0x000fe40003f46270 */
[----:B------:R-:W-:Y:S01]  /*99c0*/  LOP3.LUT R0, RZ, R3, RZ, 0x33, !PT ;  /* 0x00000003ff007212 */ /* 0x000fe200078e33ff */
[----:B------:R-:W-:Y:S02]  /*99d0*/  @P5 VIADD R7, R7, 0x1 ;  /* 0x0000000107075836 */ /* 0x000fe40000000000 */
[----:B------:R-:W-:Y:S06]  /*99e0*/  @P6 IADD3 R5, PT, PT, R5, 0x1, RZ ;  /* 0x0000000105056810 */ /* 0x000fec0007ffe0ff */
[----:B------:R-:W-:Y:S02]  /*99f0*/  @!P1 IMAD.MOV R7, RZ, RZ, -R7 ;  /* 0x000000ffff079224 */ /* 0x000fe400078e0a07 */
[----:B------:R-:W-:Y:S03]  /*9a00*/  @!P2 IADD3 R5, PT, PT, -R5, RZ, RZ ;  /* 0x000000ff0505a210 */ /* 0x000fe60007ffe1ff */
[C---:B------:R-:W-:Y:S02]  /*9a10*/  SEL R2, R0.reuse, R7, !P0 ;  /* 0x0000000700027207 */ /* 0x040fe40004000000 */
[----:B------:R-:W-:Y:S02]  /*9a20*/  SEL R5, R0, R5, !P0 ;  /* 0x0000000500057207 */ /* 0x000fe40004000000 */
[CC--:B------:R-:W-:Y:S02]  /*9a30*/  LEA R8, P1, R2.reuse, R200.reuse, 0x2 ;  /* 0x000000c802087211 */ /* 0x0c0fe400078210ff */
[C---:B------:R-:W-:Y:S01]  /*9a40*/  LEA R12, P0, R5.reuse, R200, 0x2 ;  /* 0x000000c8050c7211 */ /* 0x040fe200078010ff */
[C---:B------:R-:W-:Y:S01]  /*9a50*/  IMAD.IADD R0, R5.reuse, 0x1, -R2 ;  /* 0x0000000105007824 */ /* 0x040fe200078e0a02 */
[-C--:B------:R-:W-:Y:S02]  /*9a60*/  LEA.HI.X.SX32 R9, R2, R201.reuse, 0x2, P1 ;  /* 0x000000c902097211 */ /* 0x080fe400008f16ff */
[----:B------:R-:W-:Y:S01]  /*9a70*/  LEA.HI.X.SX32 R13, R5, R201, 0x2, P0 ;  /* 0x000000c9050d7211 */ /* 0x000fe200000f16ff */
[----:B------:R-:W-:Y:S02]  /*9a80*/  IMAD R0, R0, R3, -0x40 ;  /* 0xffffffc000007424 */ /* 0x000fe400078e0203 */
[----:B------:R-:W2:Y:S02]  /*9a90*/  LDG.E R7, desc[UR6][R8.64] ;  /* 0x0000000608077981 */ /* 0x000ea4000c1e1900 */
[----:B------:R-:W-:Y:S01]  /*9aa0*/  IMAD.WIDE.U32 R10, R0, UR14, RZ ;  /* 0x0000000e000a7c25 */ /* 0x000fe2000f8e00ff */
[----:B------:R-:W-:Y:S01]  /*9ab0*/  SHF.R.S32.HI R5, RZ, 0x1f, R0 ;  /* 0x0000001fff057819 */ /* 0x000fe20000011400 */
[----:B------:R-:W2:Y:S02]  /*9ac0*/  LDG.E R4, desc[UR6][R12.64] ;  /* 0x000000060c047981 */ /* 0x000ea4000c1e1900 */
[----:B--2---:R-:W-:Y:S02]  /*9ad0*/  IADD3 R7, PT, PT, R7, -R4, RZ ;  /* 0x8000000407077210 */ /* 0x004fe40007ffe0ff */
[C---:B------:R-:W-:Y:S02]  /*9ae0*/  IMAD R4, R5.reuse, UR14, RZ ;  /* 0x0000000e05047c24 */ /* 0x040fe4000f8e02ff */
[----:B------:R-:W-:Y:S01]  /*9af0*/  IMAD R5, R5, UR4, RZ ;  /* 0x0000000405057c24 */ /* 0x000fe2000f8e02ff */
[----:B------:R-:W-:Y:S01]  /*9b00*/  SHF.R.S32.HI R6, RZ, 0x1f, R7 ;  /* 0x0000001fff067819 */ /* 0x000fe20000011407 */
[C---:B------:R-:W-:Y:S04]  /*9b10*/  IMAD.WIDE.U32 R8, R7.reuse, UR8, RZ ;  /* 0x0000000807087c25 */ /* 0x040fe8000f8e00ff */
[----:B------:R-:W-:Y:S02]  /*9b20*/  IMAD R2, R6, UR8, RZ ;  /* 0x0000000806027c24 */ /* 0x000fe4000f8e02ff */
[----:B------:R-:W-:Y:S02]  /*9b30*/  IMAD R4, R0, UR15, R4 ;  /* 0x0000000f00047c24 */ /* 0x000fe4000f8e0204 */
[----:B------:R-:W-:Y:S02]  /*9b40*/  IMAD R2, R7, UR9, R2 ;  /* 0x0000000907027c24 */ /* 0x000fe4000f8e0202 */
[----:B------:R-:W-:Y:S02]  /*9b50*/  IMAD.IADD R11, R11, 0x1, R4 ;  /* 0x000000010b0b7824 */ /* 0x000fe400078e0204 */
[----:B------:R-:W-:Y:S01]  /*9b60*/  IMAD R6, R6, UR10, RZ ;  /* 0x0000000a06067c24 */ /* 0x000fe2000f8e02ff */
[----:B------:R-:W-:Y:S01]  /*9b70*/  IADD3 R9, PT, PT, R9, R2, RZ ;  /* 0x0000000209097210 */ /* 0x000fe20007ffe0ff */
[C---:B------:R-:W-:Y:S04]  /*9b80*/  IMAD.WIDE.U32 R10, R7.reuse, UR10, R10 ;  /* 0x0000000a070a7c25 */ /* 0x040fe8000f8e000a */
[----:B------:R-:W-:Y:S01]  /*9b90*/  IMAD.WIDE.U32 R8, R0, UR4, R8 ;  /* 0x0000000400087c25 */ /* 0x000fe2000f8e0008 */
[----:B------:R-:W-:Y:S03]  /*9ba0*/  LEA R92, P1, R10, R92, 0x1 ;  /* 0x0000005c0a5c7211 */ /* 0x000fe600078208ff */
[----:B------:R-:W-:Y:S01]  /*9bb0*/  IMAD R6, R7, UR11, R6 ;  /* 0x0000000b07067c24 */ /* 0x000fe2000f8e0206 */
[----:B------:R-:W-:Y:S01]  /*9bc0*/  LEA R94, P0, R8, R94, 0x1 ;  /* 0x0000005e085e7211 */ /* 0x000fe200078008ff */
[----:B------:R-:W-:Y:S02]  /*9bd0*/  IMAD R5, R0, UR5, R5 ;  /* 0x0000000500057c24 */ /* 0x000fe4000f8e0205 */
[----:B------:R-:W-:Y:S03]  /*9be0*/  IMAD.IADD R6, R11, 0x1, R6 ;  /* 0x000000010b067824 */ /* 0x000fe600078e0206 */
[----:B------:R-:W-:Y:S02]  /*9bf0*/  IADD3 R5, PT, PT, R9, R5, RZ ;  /* 0x0000000509057210 */ /* 0x000fe40007ffe0ff */
[----:B------:R-:W-:Y:S02]  /*9c00*/  LEA.HI.X R93, R10, R93, R6, 0x1, P1 ;  /* 0x0000005d0a5d7211 */ /* 0x000fe400008f0c06 */
[----:B------:R-:W-:Y:S07]  /*9c10*/  LEA.HI.X R95, R8, R95, R5, 0x1, P0 ;  /* 0x0000005f085f7211 */ /* 0x000fee00000f0c05 */
.L_x_2035:
[----:B------:R-:W-:Y:S02]  /*9c20*/  IADD3 R96, P1, PT, R96, R103, RZ ;  /* 0x0000006760607210 */ /* 0x000fe40007f3e0ff */
[----:B------:R-:W-:Y:S03]  /*9c30*/  IADD3 R26, P0, PT, R26, R107, RZ ;  /* 0x0000006b1a1a7210 */ /* 0x000fe60007f1e0ff */
[----:B------:R-:W-:Y:S02]  /*9c40*/  IMAD.X R97, R97, 0x1, R102, P1 ;  /* 0x0000000161617824 */ /* 0x000fe400008e0666 */
[----:B------:R-:W-:Y:S01]  /*9c50*/  IMAD.X R27, R27, 0x1, R105, P0 ;  /* 0x000000011b1b7824 */ /* 0x000fe200000e0669 */
[----:B------:R-:W-:Y:S07]  /*9c60*/  @P3 BRA `(.L_x_2036) ;  /* 0xffffff8400ac3947 */ /* 0x000fee000383ffff */
.L_x_2014:
[----:B------:R-:W2:Y:S01]  /*9c70*/  LDC R17, c[0x0][0x450] ;  /* 0x00011400ff117b82 */ /* 0x000ea20000000800 */
[----:B------:R-:W-:Y:S01]  /*9c80*/  LOP3.LUT R0, R90, 0x1f8, RZ, 0xc0, !PT ;  /* 0x000001f85a007812 */ /* 0x000fe200078ec0ff */
[----:B------:R-:W-:Y:S01]  /*9c90*/  UMOV UR4, 0x400 ;  /* 0x0000040000047882 */ /* 0x000fe20000000000 */
[----:B------:R-:W-:Y:S02]  /*9ca0*/  BSSY.RECONVERGENT B2, `(.L_x_2037) ;  /* 0x0000715000027945 */ /* 0x000fe40003800200 */
[----:B------:R-:W-:-:S03]  /*9cb0*/  LOP3.LUT R5, R0, 0x38, R135, 0x78, !PT ;  /* 0x0000003800057812 */ /* 0x000fc600078e7887 */
[----:B------:R-:W3:Y:S01]  /*9cc0*/  S2UR UR5, SR_CgaCtaId ;  /* 0x00000000000579c3 */ /* 0x000ee20000008800 */
[----:B------:R-:W-:-:S07]  /*9cd0*/  LOP3.LUT R90, R5, 0x1e00, R90, 0xf8, !PT ;  /* 0x00001e00055a7812 */ /* 0x000fce00078ef85a */
[----:B------:R-:W1:Y:S08]  /*9ce0*/  LDC.64 R2, c[0x0][0x3b0] ;  /* 0x0000ec00ff027b82 */ /* 0x000e700000000a00 */
[----:B------:R-:W-:Y:S01]  /*9cf0*/  BAR.SYNC.DEFER_BLOCKING 0x0 ;  /* 0x0000000000007b1d */ /* 0x000fe20000010000 */
[----:B--2---:R-:W-:Y:S01]  /*9d00*/  ISETP.NE.AND P0, PT, R17, RZ, PT ;  /* 0x000000ff1100720c */ /* 0x004fe20003f05270 */
[----:B---3--:R-:W-:-:S06]  /*9d10*/  ULEA UR5, UR5, UR4, 0x18 ;  /* 0x0000000405057291 */ /* 0x008fcc000f8ec0ff */
[----:B------:R-:W-:Y:S02]  /*9d20*/  LEA R211, R90, UR5, 0x1 ;  /* 0x000000055ad37c11 */ /* 0x000fe4000f8e08ff */
[C---:B-1----:R-:W-:Y:S01]  /*9d30*/  SHF.L.U64.HI R39, R2.reuse, 0x4, R3 ;  /* 0x0000000402277819 */ /* 0x042fe20000010203 */
[----:B------:R-:W-:-:S03]  /*9d40*/  IMAD.SHL.U32 R45, R2, 0x10, RZ ;  /* 0x00000010022d7824 */ /* 0x000fc600078e00ff */
[----:B------:R-:W-:Y:S05]  /*9d50*/  @P0 BRA `(.L_x_2038) ;  /* 0x0000000000b00947 */ /* 0x000fea0003800000 */
[----:B------:R-:W1:Y:S01]  /*9d60*/  LDCU.64 UR8, c[0x0][0x380] ;  /* 0x00007000ff0877ac */ /* 0x000e620008000a00 */
[----:B------:R-:W-:Y:S01]  /*9d70*/  IMAD.IADD R5, R199, 0x1, -R76 ;  /* 0x00000001c7057824 */ /* 0x000fe200078e0a4c */
[----:B------:R-:W-:Y:S01]  /*9d80*/  BSSY.RECONVERGENT B0, `(.L_x_2039) ;  /* 0x000001e000007945 */ /* 0x000fe20003800200 */
[C---:B------:R-:W-:Y:S02]  /*9d90*/  VIADD R26, R122.reuse, 0x10 ;  /* 0x000000107a1a7836 */ /* 0x040fe40000000000 */
[C---:B------:R-:W-:Y:S01]  /*9da0*/  VIADD R36, R122.reuse, 0x20 ;  /* 0x000000207a247836 */ /* 0x040fe20000000000 */
[CC--:B------:R-:W-:Y:S01]  /*9db0*/  ISETP.GE.AND P2, PT, R122.reuse, R5.reuse, PT ;  /* 0x000000057a00720c */ /* 0x0c0fe20003f46270 */
[----:B------:R-:W-:Y:S01]  /*9dc0*/  VIADD R38, R122, 0x30 ;  /* 0x000000307a267836 */ /* 0x000fe20000000000 */
[----:B------:R-:W-:Y:S02]  /*9dd0*/  ISETP.GE.AND P1, PT, R26, R5, PT ;  /* 0x000000051a00720c */ /* 0x000fe40003f26270 */
[----:B-1----:R-:W-:-:S04]  /*9de0*/  LEA R6, P0, R120, UR8, 0x1 ;  /* 0x0000000878067c11 */ /* 0x002fc8000f8008ff */
[----:B-----5:R-:W-:-:S07]  /*9df0*/  LEA.HI.X R7, R120, UR9, R78, 0x1, P0 ;  /* 0x0000000978077c11 */ /* 0x020fce00080f0c4e */
[C---:B------:R-:W-:Y:S01]  /*9e00*/  @!P1 LEA R8, P0, R45.reuse, R6, 0x1 ;  /* 0x000000062d089211 */ /* 0x040fe200078008ff */
[----:B------:R-:W-:Y:S01]  /*9e10*/  @!PT LDS RZ, [RZ] ;  /* 0x00000000fffff984 */ /* 0x000fe20000000800 */
[----:B------:R-:W-:Y:S01]  /*9e20*/  @!PT LDS RZ, [RZ] ;  /* 0x00000000fffff984 */ /* 0x000fe20000000800 */
[----:B------:R-:W-:Y:S01]  /*9e30*/  @!PT LDS RZ, [RZ] ;  /* 0x00000000fffff984 */ /* 0x000fe20000000800 */
[----:B------:R1:W-:Y:S03]  /*9e40*/  @!P2 LDGSTS.E.BYPASS.LTC128B.128 [R211], desc[UR6][R6.64] ;  /* 0x0000000006d3afae */ /* 0x0003e6000b981a06 */
[----:B------:R-:W-:Y:S02]  /*9e50*/  @!P1 LEA.HI.X R9, R45, R7, R39, 0x1, P0 ;  /* 0x000000072d099211 */ /* 0x000fe400000f0c27 */
[-C--:B------:R-:W-:Y:S01]  /*9e60*/  ISETP.GE.AND P0, PT, R36, R5.reuse, PT ;  /* 0x000000052400720c */ /* 0x080fe20003f06270 */
[----:B------:R1:W-:Y:S04]  /*9e70*/  @!P2 LDGSTS.E.BYPASS.LTC128B.128 [R211+0x2000], desc[UR6][R6.64+0x80] ;  /* 0x0200008006d3afae */ /* 0x0003e8000b981a06 */
[----:B------:R1:W-:Y:S04]  /*9e80*/  @!P2 LDGSTS.E.BYPASS.LTC128B.128 [R211+0x4000], desc[UR6][R6.64+0x100] ;  /* 0x0400010006d3afae */ /* 0x0003e8000b981a06 */
[----:B------:R1:W-:Y:S04]  /*9e90*/  @!P1 LDGSTS.E.BYPASS.LTC128B.128 [R211+0x800], desc[UR6][R8.64] ;  /* 0x0080000008d39fae */ /* 0x0003e8000b981a06 */
[----:B------:R1:W-:Y:S04]  /*9ea0*/  @!P1 LDGSTS.E.BYPASS.LTC128B.128 [R211+0x2800], desc[UR6][R8.64+0x80] ;  /* 0x0280008008d39fae */ /* 0x0003e8000b981a06 */
[----:B------:R1:W-:Y:S01]  /*9eb0*/  @!P1 LDGSTS.E.BYPASS.LTC128B.128 [R211+0x4800], desc[UR6][R8.64+0x100] ;  /* 0x0480010008d39fae */ /* 0x0003e2000b981a06 */
[----:B------:R-:W-:Y:S01]  /*9ec0*/  ISETP.GE.AND P1, PT, R38, R5, PT ;  /* 0x000000052600720c */ /* 0x000fe20003f26270 */
[----:B------:R-:W-:-:S12]  /*9ed0*/  @P0 BRA `(.L_x_2040) ;  /* 0x0000000000200947 */ /* 0x000fd80003800000 */
[----:B------:R-:W-:-:S04]  /*9ee0*/  LEA R4, P0, R2, R6, 0x6 ;  /* 0x0000000602047211 */ /* 0x000fc800078030ff */
[----:B------:R-:W-:-:S05]  /*9ef0*/  LEA.HI.X R5, R2, R7, R3, 0x6, P0 ;  /* 0x0000000702057211 */ /* 0x000fca00000f3403 */
[----:B------:R-:W-:Y:S01]  /*9f00*/  @!PT LDS RZ, [RZ] ;  /* 0x00000000fffff984 */ /* 0x000fe20000000800 */
[----:B------:R-:W-:Y:S01]  /*9f10*/  @!PT LDS RZ, [RZ] ;  /* 0x00000000fffff984 */ /* 0x000fe20000000800 */
[----:B------:R-:W-:Y:S01]  /*9f20*/  @!PT LDS RZ, [RZ] ;  /* 0x00000000fffff984 */ /* 0x000fe20000000800 */
[----:B------:R2:W-:Y:S04]  /*9f30*/  LDGSTS.E.BYPASS.LTC128B.128 [R211+0x1000], desc[UR6][R4.64] ;  /* 0x0100000004d37fae */ /* 0x0005e8000b981a06 */
[----:B------:R2:W-:Y:S04]  /*9f40*/  LDGSTS.E.BYPASS.LTC128B.128 [R211+0x3000], desc[UR6][R4.64+0x80] ;  /* 0x0300008004d37fae */ /* 0x0005e8000b981a06 */
[----:B------:R2:W-:Y:S02]  /*9f50*/  LDGSTS.E.BYPASS.LTC128B.128 [R211+0x5000], desc[UR6][R4.64+0x100] ;  /* 0x0500010004d37fae */ /* 0x0005e4000b981a06 */
.L_x_2040:
[----:B------:R-:W-:Y:S05]  /*9f60*/  BSYNC.RECONVERGENT B0 ;  /* 0x0000000000007941 */ /* 0x000fea0003800200 */
.L_x_2039:
[----:B------:R-:W-:Y:S05]  /*9f70*/  @P1 BRA `(.L_x_2041) ;  /* 0x0000006c009c1947 */ /* 0x000fea0003800000 */
[----:B------:R-:W-:Y:S02]  /*9f80*/  IMAD R3, R3, 0x60, RZ ;  /* 0x0000006003037824 */ /* 0x000fe400078e02ff */
[----:B-1----:R-:W-:-:S05]  /*9f90*/  IMAD.WIDE.U32 R6, R2, 0x60, R6 ;  /* 0x0000006002067825 */ /* 0x002fca00078e0006 */
[----:B------:R-:W-:-:S05]  /*9fa0*/  IADD3 R7, PT, PT, R7, R3, RZ ;  /* 0x0000000307077210 */ /* 0x000fca0007ffe0ff */
[----:B------:R-:W-:Y:S01]  /*9fb0*/  @!PT LDS RZ, [RZ] ;  /* 0x00000000fffff984 */ /* 0x000fe20000000800 */
[----:B------:R-:W-:Y:S01]  /*9fc0*/  @!PT LDS RZ, [RZ] ;  /* 0x00000000fffff984 */ /* 0x000fe20000000800 */
[----:B------:R-:W-:Y:S01]  /*9fd0*/  @!PT LDS RZ, [RZ] ;  /* 0x00000000fffff984 */ /* 0x000fe20000000800 */
[----:B------:R3:W-:Y:S04]  /*9fe0*/  LDGSTS.E.BYPASS.LTC128B.128 [R211+0x1800], desc[UR6][R6.64] ;  /* 0x0180000006d37fae */ /* 0x0007e8000b981a06 */
[----:B------:R3:W-:Y:S04]  /*9ff0*/  LDGSTS.E.BYPASS.LTC128B.128 [R211+0x3800], desc[UR6][R6.64+0x80] ;  /* 0x0380008006d37fae */ /* 0x0007e8000b981a06 */
[----:B------:R3:W-:Y:S01]  /*a000*/  LDGSTS.E.BYPASS.LTC128B.128 [R211+0x5800], desc[UR6][R6.64+0x100] ;  /* 0x0580010006d37fae */ /* 0x0007e2000b981a06 */
[----:B------:R-:W-:Y:S05]  /*a010*/  BRA `(.L_x_2041) ;  /* 0x0000006c00747947 */ /* 0x000fea0003800000 */
.L_x_2038:
        /* <DEDUP_REMOVED lines=23> */
[----:B------:R1:W5:Y:S01]  /*a190*/  LDG.E.128 R12, desc[UR6][R22.64+0x80] ;  /* 0x00008006160c7981 */ /* 0x000362000c1e1d00 */
[----:B------:R-:W2:Y:S03]  /*a1a0*/  LDCU.64 UR10, c[0x0][0x4c8] ;  /* 0x00009900ff0a77ac */ /* 0x000ea60008000a00 */
[----:B------:R1:W5:Y:S01]  /*a1b0*/  LDG.E.128 R8, desc[UR6][R22.64+0x100] ;  /* 0x0001000616087981 */ /* 0x000362000c1e1d00 */
[----:B------:R-:W3:Y:S03]  /*a1c0*/  LDCU.64 UR8, c[0x0][0x4d0] ;  /* 0x00009a00ff0877ac */ /* 0x000ee60008000a00 */
[----:B------:R1:W5:Y:S01]  /*a1d0*/  LDG.E.128 R28, desc[UR6][R22.64] ;  /* 0x00000006161c7981 */ /* 0x000362000c1e1d00 */
[----:B------:R-:W-:Y:S01]  /*a1e0*/  ISETP.GE.AND P2, PT, R24, R17, PT ;  /* 0x000000111800720c */ /* 0x000fe20003f46270 */
[C---:B------:R-:W-:Y:S01]  /*a1f0*/  IMAD.SHL.U32 R42, R18.reuse, 0x2, RZ ;  /* 0x00000002122a7824 */ /* 0x040fe200078e00ff */
[----:B------:R-:W-:Y:S01]  /*a200*/  SHF.L.U64.HI R0, R18, 0x1, R20 ;  /* 0x0000000112007819 */ /* 0x000fe20000010214 */
[----:B------:R-:W-:Y:S03]  /*a210*/  BSSY.RECONVERGENT B0, `(.L_x_2045) ;  /* 0x000002d000007945 */ /* 0x000fe60003800200 */
[----:B--2---:R-:W-:-:S02]  /*a220*/  IADD3 R32, P1, PT, R42, UR10, RZ ;  /* 0x0000000a2a207c10 */ /* 0x004fc4000ff3e0ff */
[----:B---3--:R-:W-:Y:S02]  /*a230*/  IADD3 R42, P0, PT, R42, UR8, RZ ;  /* 0x000000082a2a7c10 */ /* 0x008fe4000ff1e0ff */
[C---:B------:R-:W-:Y:S02]  /*a240*/  IADD3.X R33, PT, PT, R0.reuse, UR11, RZ, P1, !PT ;  /* 0x0000000b00217c10 */ /* 0x040fe40008ffe4ff */
[----:B------:R-:W-:Y:S01]  /*a250*/  IADD3.X R43, PT, PT, R0, UR9, RZ, P0, !PT ;  /* 0x00000009002b7c10 */ /* 0x000fe200087fe4ff */
[----:B------:R-:W-:Y:S08]  /*a260*/  @P2 BRA `(.L_x_2046) ;  /* 0x00000000009c2947 */ /* 0x000ff00003800000 */
[----:B------:R-:W2:Y:S04]  /*a270*/  LDG.E.64 R4, desc[UR6][R42.64] ;  /* 0x000000062a047981 */ /* 0x000ea8000c1e1b00 */
[----:B-----5:R-:W3:Y:S01]  /*a280*/  LDG.E.64 R6, desc[UR6][R32.64] ;  /* 0x0000000620067981 */ /* 0x020ee2000c1e1b00 */
[----:B------:R-:W-:Y:S01]  /*a290*/  MOV R41, R29 ;  /* 0x0000001d00297202 */ /* 0x000fe20000000f00 */
[--C-:B------:R-:W-:Y:S02]  /*a2a0*/  HADD2.F32 R27, -RZ, R31.reuse.H1_H1 ;  /* 0x3000001fff1b7230 */ /* 0x100fe40000004100 */
[----:B------:R-:W-:Y:S02]  /*a2b0*/  HADD2.F32 R35, -RZ, R31.H0_H0 ;  /* 0x2000001fff237230 */ /* 0x000fe40000004100 */
[----:B------:R-:W-:-:S02]  /*a2c0*/  HADD2.F32 R29, -RZ, R41.H0_H0 ;  /* 0x20000029ff1d7230 */ /* 0x000fc40000004100 */
[----:B------:R-:W-:Y:S02]  /*a2d0*/  HADD2.F32 R41, -RZ, R41.H1_H1 ;  /* 0x30000029ff297230 */ /* 0x000fe40000004100 */
        /* <DEDUP_REMOVED lines=13> */
[C---:B------:R-:W-:Y:S01]  /*a3b0*/  FFMA.FTZ R31, R29.reuse, R16, R31 ;  /* 0x000000101d1f7223 */ /* 0x040fe2000001001f */
[----:B------:R-:W-:Y:S02]  /*a3c0*/  HADD2.F32 R5, -RZ, R5.H0_H0 ;  /* 0x20000005ff057230 */ /* 0x000fe40000004100 */
[----:B------:R-:W-:Y:S01]  /*a3d0*/  FFMA.FTZ R36, R29, R26, -R36 ;  /* 0x0000001a1d247223 */ /* 0x000fe20000010824 */
[----:B------:R-:W-:-:S02]  /*a3e0*/  HADD2.F32 R0, -RZ, R30.H1_H1 ;  /* 0x3000001eff007230 */ /* 0x000fc40000004100 */
[C---:B------:R-:W-:Y:S01]  /*a3f0*/  FMUL.FTZ R16, R21.reuse, R4 ;  /* 0x0000000415107220 */ /* 0x040fe20000410000 */
[----:B------:R-:W-:Y:S02]  /*a400*/  HADD2.F32 R7, -RZ, R7.H0_H0 ;  /* 0x20000007ff077230 */ /* 0x000fe40000004100 */
        /* <DEDUP_REMOVED lines=13> */
.L_x_2046:
[----:B------:R-:W-:Y:S05]  /*a4e0*/  BSYNC.RECONVERGENT B0 ;  /* 0x0000000000007941 */ /* 0x000fea0003800200 */
.L_x_2045:
[----:B-----5:R2:W-:Y:S01]  /*a4f0*/  STS.128 [R211], R28 ;  /* 0x0000001cd3007388 */ /* 0x0205e20000000c00 */
[----:B------:R-:W-:Y:S01]  /*a500*/  LOP3.LUT R0, R24, 0x40, RZ, 0xfc, !PT ;  /* 0x0000004018007812 */ /* 0x000fe200078efcff */
[----:B------:R-:W-:Y:S03]  /*a510*/  BSSY.RECONVERGENT B0, `(.L_x_2047) ;  /* 0x000002a000007945 */ /* 0x000fe60003800200 */
[----:B------:R-:W-:-:S13]  /*a520*/  ISETP.GE.AND P0, PT, R0, R17, PT ;  /* 0x000000110000720c */ /* 0x000fda0003f06270 */
[----:B------:R-:W-:Y:S05]  /*a530*/  @P0 BRA `(.L_x_2048) ;  /* 0x00000000009c0947 */ /* 0x000fea0003800000 */
[----:B------:R-:W3:Y:S04]  /*a540*/  LDG.E.64 R4, desc[UR6][R42.64+0x40] ;  /* 0x000040062a047981 */ /* 0x000ee8000c1e1b00 */
[----:B------:R-:W4:Y:S01]  /*a550*/  LDG.E.64 R6, desc[UR6][R32.64+0x40] ;  /* 0x0000400620067981 */ /* 0x000f22000c1e1b00 */
[----:B------:R-:W-:Y:S01]  /*a560*/  MOV R26, R14 ;  /* 0x0000000e001a7202 */ /* 0x000fe20000000f00 */
[----:B------:R-:W-:Y:S02]  /*a570*/  HADD2.F32 R21, -RZ, R15.H1_H1 ;  /* 0x3000000fff157230 */ /* 0x000fe40000004100 */
[--C-:B------:R-:W-:Y:S02]  /*a580*/  HADD2.F32 R27, -RZ, R13.reuse.H0_H0 ;  /* 0x2000000dff1b7230 */ /* 0x100fe40000004100 */
[----:B--2---:R-:W-:-:S02]  /*a590*/  HADD2.F32 R28, -RZ, R13.H1_H1 ;  /* 0x3000000dff1c7230 */ /* 0x004fc40000004100 */
[----:B------:R-:W-:Y:S02]  /*a5a0*/  HADD2.F32 R34, -RZ, R15.H0_H0 ;  /* 0x2000000fff227230 */ /* 0x000fe40000004100 */
[----:B---3--:R-:W-:Y:S02]  /*a5b0*/  HADD2.F32 R0, -RZ, R5.H1_H1 ;  /* 0x30000005ff007230 */ /* 0x008fe40000004100 */
        /* <DEDUP_REMOVED lines=9> */
[----:B------:R-:W-:Y:S02]  /*a650*/  HADD2.F32 R4, -RZ, R4.H0_H0 ;  /* 0x20000004ff047230 */ /* 0x000fe40000004100 */
[----:B------:R-:W-:Y:S01]  /*a660*/  FFMA.FTZ R0, R34, R0, R21 ;  /* 0x0000000022007223 */ /* 0x000fe20000010015 */
[----:B------:R-:W-:Y:S02]  /*a670*/  HADD2.F32 R21, -RZ, R12.H1_H1 ;  /* 0x3000000cff157230 */ /* 0x000fe40000004100 */
[C---:B------:R-:W-:Y:S01]  /*a680*/  FFMA.FTZ R30, R27.reuse, R16, -R30 ;  /* 0x000000101b1e7223 */ /* 0x040fe2000001081e */
[----:B------:R-:W-:Y:S02]  /*a690*/  HADD2.F32 R5, -RZ, R5.H0_H0 ;  /* 0x20000005ff057230 */ /* 0x000fe40000004100 */
[----:B------:R-:W-:Y:S01]  /*a6a0*/  FFMA.FTZ R13, R27, R13, R28 ;  /* 0x0000000d1b0d7223 */ /* 0x000fe2000001001c */
[----:B------:R-:W-:-:S02]  /*a6b0*/  HADD2.F32 R14, -RZ, R26.H1_H1 ;  /* 0x3000001aff0e7230 */ /* 0x000fc40000004100 */
[C---:B------:R-:W-:Y:S01]  /*a6c0*/  FMUL.FTZ R29, R21.reuse, R6 ;  /* 0x00000006151d7220 */ /* 0x040fe20000410000 */
[----:B------:R-:W-:Y:S01]  /*a6d0*/  HADD2.F32 R7, -RZ, R7.H0_H0 ;  /* 0x20000007ff077230 */ /* 0x000fe20000004100 */
[----:B------:R-:W-:Y:S01]  /*a6e0*/  F2FP.F16.F32.PACK_AB R15, R0, R15 ;  /* 0x0000000f000f723e */ /* 0x000fe200000000ff */
[----:B------:R-:W-:Y:S02]  /*a6f0*/  HADD2.F32 R27, -RZ, R12.H0_H0 ;  /* 0x2000000cff1b7230 */ /* 0x000fe40000004100 */
[----:B------:R-:W-:Y:S01]  /*a700*/  FMUL.FTZ R12, R21, R4 ;  /* 0x00000004150c7220 */ /* 0x000fe20000410000 */
        /* <DEDUP_REMOVED lines=10> */
.L_x_2048:
[----:B------:R-:W-:Y:S05]  /*a7b0*/  BSYNC.RECONVERGENT B0 ;  /* 0x0000000000007941 */ /* 0x000fea0003800200 */
.L_x_2047:
[----:B------:R3:W-:Y:S01]  /*a7c0*/  STS.128 [R211+0x2000], R12 ;  /* 0x0020000cd3007388 */ /* 0x0007e20000000c00 */
[----:B------:R-:W-:Y:S01]  /*a7d0*/  LOP3.LUT R0, R24, 0x80, RZ, 0xfc, !PT ;  /* 0x0000008018007812 */ /* 0x000fe200078efcff */
[----:B------:R-:W-:Y:S03]  /*a7e0*/  BSSY.RECONVERGENT B0, `(.L_x_2049) ;  /* 0x000002a000007945 */ /* 0x000fe60003800200 */
[----:B------:R-:W-:-:S13]  /*a7f0*/  ISETP.GE.AND P0, PT, R0, R17, PT ;  /* 0x000000110000720c */ /* 0x000fda0003f06270 */
[----:B------:R-:W-:Y:S05]  /*a800*/  @P0 BRA `(.L_x_2050) ;  /* 0x00000000009c0947 */ /* 0x000fea0003800000 */
[----:B------:R-:W4:Y:S04]  /*a810*/  LDG.E.64 R4, desc[UR6][R42.64+0x80] ;  /* 0x000080062a047981 */ /* 0x000f28000c1e1b00 */
[----:B------:R-:W5:Y:S01]  /*a820*/  LDG.E.64 R6, desc[UR6][R32.64+0x80] ;  /* 0x0000800620067981 */ /* 0x000f62000c1e1b00 */
[----:B---3--:R-:W-:Y:S01]  /*a830*/  MOV R14, R10 ;  /* 0x0000000a000e7202 */ /* 0x008fe20000000f00 */
[----:B------:R-:W-:Y:S02]  /*a840*/  HADD2.F32 R13, -RZ, R11.H1_H1 ;  /* 0x3000000bff0d7230 */ /* 0x000fe40000004100 */
[--C-:B------:R-:W-:Y:S02]  /*a850*/  HADD2.F32 R15, -RZ, R9.reuse.H0_H0 ;  /* 0x20000009ff0f7230 */ /* 0x100fe40000004100 */
[----:B------:R-:W-:-:S02]  /*a860*/  HADD2.F32 R16, -RZ, R9.H1_H1 ;  /* 0x30000009ff107230 */ /* 0x000fc40000004100 */
[----:B--2---:R-:W-:Y:S02]  /*a870*/  HADD2.F32 R28, -RZ, R11.H0_H0 ;  /* 0x2000000bff1c7230 */ /* 0x004fe40000004100 */
[----:B----4-:R-:W-:Y:S02]  /*a880*/  HADD2.F32 R0, -RZ, R5.H1_H1 ;  /* 0x30000005ff007230 */ /* 0x010fe40000004100 */
[----:B------:R-:W-:Y:S02]  /*a890*/  HADD2.F32 R9, -RZ, R4.H1_H1 ;  /* 0x30000004ff097230 */ /* 0x000fe40000004100 */
[----:B-----5:R-:W-:Y:S02]  /*a8a0*/  HADD2.F32 R10, -RZ, R7.H1_H1 ;  /* 0x30000007ff0a7230 */ /* 0x020fe40000004100 */
        /* <DEDUP_REMOVED lines=29> */
.L_x_2050:
[----:B------:R-:W-:Y:S05]  /*aa80*/  BSYNC.RECONVERGENT B0 ;  /* 0x0000000000007941 */ /* 0x000fea0003800200 */
.L_x_2049:
[----:B------:R4:W-:Y:S02]  /*aa90*/  STS.128 [R211+0x4000], R8 ;  /* 0x00400008d3007388 */ /* 0x0009e40000000c00 */
.L_x_2044:
[----:B------:R-:W-:Y:S05]  /*aaa0*/  BSYNC.RECONVERGENT B1 ;  /* 0x0000000000017941 */ /* 0x000fea0003800200 */
.L_x_2043:
[----:B------:R-:W-:Y:S01]  /*aab0*/  IADD3 R26, PT, PT, R122, 0x10, RZ ;  /* 0x000000107a1a7810 */ /* 0x000fe20007ffe0ff */
[----:B------:R-:W-:Y:S03]  /*aac0*/  BSSY.RECONVERGENT B1, `(.L_x_2051) ;  /* 0x00000ae000017945 */ /* 0x000fe60003800200 */
[----:B------:R-:W-:-:S13]  /*aad0*/  ISETP.GE.AND P0, PT, R26, R19, PT ;  /* 0x000000131a00720c */ /* 0x000fda0003f06270 */
[----:B------:R-:W-:Y:S05]  /*aae0*/  @P0 BRA `(.L_x_2052) ;  /* 0x0000000800ac0947 */ /* 0x000fea0003800000 */
[----:B------:R-:W-:-:S04]  /*aaf0*/  LEA R4, P0, R45, R22, 0x1 ;  /* 0x000000162d047211 */ /* 0x000fc800078008ff */
[----:B------:R-:W-:-:S05]  /*ab00*/  LEA.HI.X R5, R45, R23, R39, 0x1, P0 ;  /* 0x000000172d057211 */ /* 0x000fca00000f0c27 */
[----:B---3--:R3:W5:Y:S04]  /*ab10*/  LDG.E.128 R12, desc[UR6][R4.64+0x80] ;  /* 0x00008006040c7981 */ /* 0x008768000c1e1d00 */
[----:B----4-:R3:W5:Y:S04]  /*ab20*/  LDG.E.128 R8, desc[UR6][R4.64+0x100] ;  /* 0x0001000604087981 */ /* 0x010768000c1e1d00 */
[----:B--2---:R3:W5:Y:S01]  /*ab30*/  LDG.E.128 R28, desc[UR6][R4.64] ;  /* 0x00000006041c7981 */ /* 0x004762000c1e1d00 */
[----:B------:R-:W-:Y:S01]  /*ab40*/  ISETP.GE.AND P0, PT, R24, R17, PT ;  /* 0x000000111800720c */ /* 0x000fe20003f06270 */
[----:B------:R-:W-:-:S12]  /*ab50*/  BSSY.RECONVERGENT B0, `(.L_x_2053) ;  /* 0x0000034000007945 */ /* 0x000fd80003800200 */
[----:B------:R-:W-:Y:S05]  /*ab60*/  @P0 BRA `(.L_x_2054) ;  /* 0x0000000000c80947 */ /* 0x000fea0003800000 */
[----:B------:R-:W2:Y:S01]  /*ab70*/  LDCU.64 UR10, c[0x0][0x4c8] ;  /* 0x00009900ff0a77ac */ /* 0x000ea20008000a00 */
[----:B---3--:R-:W-:Y:S01]  /*ab80*/  IADD3 R5, P0, PT, R37, R18, RZ ;  /* 0x0000001225057210 */ /* 0x008fe20007f1e0ff */
[----:B------:R-:W3:Y:S03]  /*ab90*/  LDCU.64 UR8, c[0x0][0x4d0] ;  /* 0x00009a00ff0877ac */ /* 0x000ee60008000a00 */
[----:B------:R-:W-:Y:S02]  /*aba0*/  SHF.L.U32 R4, R5, 0x1, RZ ;  /* 0x0000000105047819 */ /* 0x000fe400000006ff */
[----:B------:R-:W-:-:S04]  /*abb0*/  LEA.HI.X.SX32 R0, R37, R20, 0x1, P0 ;  /* 0x0000001425007211 */ /* 0x000fc800000f0eff */
[----:B------:R-:W-:Y:S02]  /*abc0*/  SHF.L.U64.HI R0, R5, 0x1, R0 ;  /* 0x0000000105007819 */ /* 0x000fe40000010200 */
[C---:B--2---:R-:W-:Y:S02]  /*abd0*/  IADD3 R6, P1, PT, R4.reuse, UR10, RZ ;  /* 0x0000000a04067c10 */ /* 0x044fe4000ff3e0ff */
[----:B---3--:R-:W-:Y:S02]  /*abe0*/  IADD3 R4, P0, PT, R4, UR8, RZ ;  /* 0x0000000804047c10 */ /* 0x008fe4000ff1e0ff */
[C---:B-----5:R-:W-:Y:S02]  /*abf0*/  IADD3.X R7, PT, PT, R0.reuse, UR11, RZ, P1, !PT ;  /* 0x0000000b00077c10 */ /* 0x060fe40008ffe4ff */
[----:B------:R-:W-:-:S04]  /*ac00*/  IADD3.X R5, PT, PT, R0, UR9, RZ, P0, !PT ;  /* 0x0000000900057c10 */ /* 0x000fc800087fe4ff */
[----:B------:R-:W2:Y:S04]  /*ac10*/  LDG.E.64 R6, desc[UR6][R6.64] ;  /* 0x0000000606067981 */ /* 0x000ea8000c1e1b00 */
[----:B------:R-:W3:Y:S01]  /*ac20*/  LDG.E.64 R4, desc[UR6][R4.64] ;  /* 0x0000000604047981 */ /* 0x000ee2000c1e1b00 */
[--C-:B------:R-:W-:Y:S02]  /*ac30*/  HADD2.F32 R32, -RZ, R29.reuse.H0_H0 ;  /* 0x2000001dff207230 */ /* 0x100fe40000004100 */
[----:B------:R-:W-:Y:S02]  /*ac40*/  HADD2.F32 R34, -RZ, R29.H1_H1 ;  /* 0x3000001dff227230 */ /* 0x000fe40000004100 */
[--C-:B------:R-:W-:Y:S02]  /*ac50*/  HADD2.F32 R29, -RZ, R31.reuse.H1_H1 ;  /* 0x3000001fff1d7230 */ /* 0x100fe40000004100 */
[----:B------:R-:W-:-:S02]  /*ac60*/  HADD2.F32 R35, -RZ, R31.H0_H0 ;  /* 0x2000001fff237230 */ /* 0x000fc40000004100 */
[----:B--2---:R-:W-:Y:S02]  /*ac70*/  HADD2.F32 R27, -RZ, R6.H1_H1 ;  /* 0x30000006ff1b7230 */ /* 0x004fe40000004100 */
[----:B------:R-:W-:Y:S02]  /*ac80*/  HADD2.F32 R21, -RZ, R7.H1_H1 ;  /* 0x30000007ff157230 */ /* 0x000fe40000004100 */
[----:B---3--:R-:W-:Y:S02]  /*ac90*/  HADD2.F32 R16, -RZ, R4.H1_H1 ;  /* 0x30000004ff107230 */ /* 0x008fe40000004100 */
[----:B------:R-:W-:Y:S02]  /*aca0*/  HADD2.F32 R0, -RZ, R5.H1_H1 ;  /* 0x30000005ff007230 */ /* 0x000fe40000004100 */
[C---:B------:R-:W-:Y:S01]  /*acb0*/  FMUL.FTZ R31, R34.reuse, R27 ;  /* 0x0000001b221f7220 */ /* 0x040fe20000410000 */
[----:B------:R-:W-:Y:S02]  /*acc0*/  FMUL.FTZ R33, R34, R16 ;  /* 0x0000001022217220 */ /* 0x000fe40000410000 */
[C---:B------:R-:W-:Y:S01]  /*acd0*/  FMUL.FTZ R34, R29.reuse, R0 ;  /* 0x000000001d227220 */ /* 0x040fe20000410000 */
[----:B------:R-:W-:Y:S01]  /*ace0*/  FMUL.FTZ R29, R29, R21 ;  /* 0x000000151d1d7220 */ /* 0x000fe20000410000 */
[----:B------:R-:W-:-:S02]  /*acf0*/  HADD2.F32 R6, -RZ, R6.H0_H0 ;  /* 0x20000006ff067230 */ /* 0x000fc40000004100 */
[C---:B------:R-:W-:Y:S01]  /*ad00*/  FFMA.FTZ R34, R35.reuse, R21, -R34 ;  /* 0x0000001523227223 */ /* 0x040fe20000010822 */
[----:B------:R-:W-:Y:S01]  /*ad10*/  FFMA.FTZ R29, R35, R0, R29 ;  /* 0x00000000231d7223 */ /* 0x000fe2000001001d */
[----:B------:R-:W-:Y:S02]  /*ad20*/  HADD2.F32 R21, -RZ, R28.H1_H1 ;  /* 0x3000001cff157230 */ /* 0x000fe40000004100 */
[----:B------:R-:W-:Y:S02]  /*ad30*/  HADD2.F32 R4, -RZ, R4.H0_H0 ;  /* 0x20000004ff047230 */ /* 0x000fe40000004100 */
[----:B------:R-:W-:Y:S02]  /*ad40*/  HADD2.F32 R5, -RZ, R5.H0_H0 ;  /* 0x20000005ff057230 */ /* 0x000fe40000004100 */
[----:B------:R-:W-:Y:S02]  /*ad50*/  HADD2.F32 R0, -RZ, R30.H1_H1 ;  /* 0x3000001eff007230 */ /* 0x000fe40000004100 */
[----:B------:R-:W-:Y:S01]  /*ad60*/  FFMA.FTZ R33, R32, R27, -R33 ;  /* 0x0000001b20217223 */ /* 0x000fe20000010821 */
[----:B------:R-:W-:-:S02]  /*ad70*/  HADD2.F32 R7, -RZ, R7.H0_H0 ;  /* 0x20000007ff077230 */ /* 0x000fc40000004100 */
        /* <DEDUP_REMOVED lines=17> */
.L_x_2054:
[----:B------:R-:W-:Y:S05]  /*ae90*/  BSYNC.RECONVERGENT B0 ;  /* 0x0000000000007941 */ /* 0x000fea0003800200 */
.L_x_2053:
[----:B-----5:R2:W-:Y:S01]  /*aea0*/  STS.128 [R211+0x800], R28 ;  /* 0x0008001cd3007388 */ /* 0x0205e20000000c00 */
[----:B------:R-:W-:Y:S01]  /*aeb0*/  LOP3.LUT R0, R24, 0x40, RZ, 0xfc, !PT ;  /* 0x0000004018007812 */ /* 0x000fe200078efcff */
[----:B------:R-:W-:Y:S03]  /*aec0*/  BSSY.RECONVERGENT B0, `(.L_x_2055) ;  /* 0x0000035000007945 */ /* 0x000fe60003800200 */
[----:B------:R-:W-:-:S13]  /*aed0*/  ISETP.GE.AND P0, PT, R0, R17, PT ;  /* 0x000000110000720c */ /* 0x000fda0003f06270 */
[----:B------:R-:W-:Y:S05]  /*aee0*/  @P0 BRA `(.L_x_2056) ;  /* 0x0000000000c80947 */ /* 0x000fea0003800000 */
[----:B------:R-:W4:Y:S01]  /*aef0*/  LDCU.64 UR10, c[0x0][0x4c8] ;  /* 0x00009900ff0a77ac */ /* 0x000f220008000a00 */
[C---:B---3--:R-:W-:Y:S01]  /*af00*/  IADD3 R5, P0, PT, R37.reuse, R18, RZ ;  /* 0x0000001225057210 */ /* 0x048fe20007f1e0ff */
[----:B------:R-:W3:Y:S03]  /*af10*/  LDCU.64 UR8, c[0x0][0x4d0] ;  /* 0x00009a00ff0877ac */ /* 0x000ee60008000a00 */
[----:B------:R-:W-:Y:S02]  /*af20*/  LEA.HI.X.SX32 R4, R37, R20, 0x1, P0 ;  /* 0x0000001425047211 */ /* 0x000fe400000f0eff */
[C---:B------:R-:W-:Y:S02]  /*af30*/  SHF.L.U32 R0, R5.reuse, 0x1, RZ ;  /* 0x0000000105007819 */ /* 0x040fe400000006ff */
[----:B------:R-:W-:Y:S02]  /*af40*/  SHF.L.U64.HI R4, R5, 0x1, R4 ;  /* 0x0000000105047819 */ /* 0x000fe40000010204 */
[----:B----4-:R-:W-:-:S02]  /*af50*/  IADD3 R6, P1, PT, R0, UR10, RZ ;  /* 0x0000000a00067c10 */ /* 0x010fc4000ff3e0ff */
[----:B---3--:R-:W-:Y:S02]  /*af60*/  IADD3 R32, P0, PT, R0, UR8, RZ ;  /* 0x0000000800207c10 */ /* 0x008fe4000ff1e0ff */
[C---:B------:R-:W-:Y:S02]  /*af70*/  IADD3.X R7, PT, PT, R4.reuse, UR11, RZ, P1, !PT ;  /* 0x0000000b04077c10 */ /* 0x040fe40008ffe4ff */
[----:B------:R-:W-:-:S04]  /*af80*/  IADD3.X R33, PT, PT, R4, UR9, RZ, P0, !PT ;  /* 0x0000000904217c10 */ /* 0x000fc800087fe4ff */
[----:B------:R-:W3:Y:S04]  /*af90*/  LDG.E.64 R6, desc[UR6][R6.64+0x40] ;  /* 0x0000400606067981 */ /* 0x000ee8000c1e1b00 */
[----:B------:R4:W5:Y:S01]  /*afa0*/  LDG.E.64 R4, desc[UR6][R32.64+0x40] ;  /* 0x0000400620047981 */ /* 0x000962000c1e1b00 */
[--C-:B--2---:R-:W-:Y:S02]  /*afb0*/  HADD2.F32 R28, -RZ, R13.reuse.H0_H0 ;  /* 0x2000000dff1c7230 */ /* 0x104fe40000004100 */
[----:B------:R-:W-:Y:S02]  /*afc0*/  HADD2.F32 R30, -RZ, R13.H1_H1 ;  /* 0x3000000dff1e7230 */ /* 0x000fe40000004100 */
[--C-:B------:R-:W-:Y:S01]  /*afd0*/  HADD2.F32 R21, -RZ, R15.reuse.H1_H1 ;  /* 0x3000000fff157230 */ /* 0x100fe20000004100 */
[----:B------:R-:W-:Y:S01]  /*afe0*/  MOV R27, R14 ;  /* 0x0000000e001b7202 */ /* 0x000fe20000000f00 */
[----:B----4-:R-:W-:-:S02]  /*aff0*/  HADD2.F32 R32, -RZ, R15.H0_H0 ;  /* 0x2000000fff207230 */ /* 0x010fc40000004100 */
[----:B---3--:R-:W-:Y:S02]  /*b000*/  HADD2.F32 R16, -RZ, R6.H1_H1 ;  /* 0x30000006ff107230 */ /* 0x008fe40000004100 */
[----:B-----5:R-:W-:Y:S02]  /*b010*/  HADD2.F32 R13, -RZ, R4.H1_H1 ;  /* 0x30000004ff0d7230 */ /* 0x020fe40000004100 */
[----:B------:R-:W-:Y:S02]  /*b020*/  HADD2.F32 R0, -RZ, R5.H1_H1 ;  /* 0x30000005ff007230 */ /* 0x000fe40000004100 */
[----:B------:R-:W-:Y:S02]  /*b030*/  HADD2.F32 R14, -RZ, R7.H1_H1 ;  /* 0x30000007ff0e7230 */ /* 0x000fe40000004100 */
[C---:B------:R-:W-:Y:S01]  /*b040*/  FMUL.FTZ R29, R30.reuse, R13 ;  /* 0x0000000d1e1d7220 */ /* 0x040fe20000410000 */
[----:B------:R-:W-:Y:S01]  /*b050*/  FMUL.FTZ R30, R30, R16 ;  /* 0x000000101e1e7220 */ /* 0x000fe20000410000 */
[----:B------:R-:W-:Y:S01]  /*b060*/  FMUL.FTZ R15, R21, R0 ;  /* 0x00000000150f7220 */ /* 0x000fe20000410000 */
[----:B------:R-:W-:-:S02]  /*b070*/  HADD2.F32 R6, -RZ, R6.H0_H0 ;  /* 0x20000006ff067230 */ /* 0x000fc40000004100 */
[-C--:B------:R-:W-:Y:S01]  /*b080*/  FMUL.FTZ R21, R21, R14.reuse ;  /* 0x0000000e15157220 */ /* 0x080fe20000410000 */
[----:B------:R-:W-:Y:S01]  /*b090*/  FFMA.FTZ R30, R28, R13, R30 ;  /* 0x0000000d1c1e7223 */ /* 0x000fe2000001001e */
[----:B------:R-:W-:Y:S01]  /*b0a0*/  FFMA.FTZ R15, R32, R14, -R15 ;  /* 0x0000000e200f7223 */ /* 0x000fe2000001080f */
        /* <DEDUP_REMOVED lines=22> */
.L_x_2056:
[----:B------:R-:W-:Y:S05]  /*b210*/  BSYNC.RECONVERGENT B0 ;  /* 0x0000000000007941 */ /* 0x000fea0003800200 */
.L_x_2055:
[----:B------:R4:W-:Y:S01]  /*b220*/  STS.128 [R211+0x2800], R12 ;  /* 0x0028000cd3007388 */ /* 0x0009e20000000c00 */
[----:B------:R-:W-:Y:S01]  /*b230*/  LOP3.LUT R0, R24, 0x80, RZ, 0xfc, !PT ;  /* 0x0000008018007812 */ /* 0x000fe200078efcff */
[----:B------:R-:W-:Y:S03]  /*b240*/  BSSY.RECONVERGENT B0, `(.L_x_2057) ;  /* 0x0000034000007945 */ /* 0x000fe60003800200 */
[----:B------:R-:W-:-:S13]  /*b250*/  ISETP.GE.AND P0, PT, R0, R17, PT ;  /* 0x000000110000720c */ /* 0x000fda0003f06270 */
[----:B------:R-:W-:Y:S05]  /*b260*/  @P0 BRA `(.L_x_2058) ;  /* 0x0000000000c40947 */ /* 0x000fea0003800000 */
[----:B------:R-:W5:Y:S01]  /*b270*/  LDCU.64 UR10, c[0x0][0x4c8] ;  /* 0x00009900ff0a77ac */ /* 0x000f620008000a00 */
[C---:B------:R-:W-:Y:S01]  /*b280*/  IADD3 R0, P0, PT, R37.reuse, R18, RZ ;  /* 0x0000001225007210 */ /* 0x040fe20007f1e0ff */
[----:B------:R-:W1:Y:S03]  /*b290*/  LDCU.64 UR8, c[0x0][0x4d0] ;  /* 0x00009a00ff0877ac */ /* 0x000e660008000a00 */
[----:B---3--:R-:W-:Y:S02]  /*b2a0*/  SHF.L.U32 R4, R0, 0x1, RZ ;  /* 0x0000000100047819 */ /* 0x008fe400000006ff */
[----:B------:R-:W-:-:S04]  /*b2b0*/  LEA.HI.X.SX32 R37, R37, R20, 0x1, P0 ;  /* 0x0000001425257211 */ /* 0x000fc800000f0eff */
[----:B------:R-:W-:Y:S02]  /*b2c0*/  SHF.L.U64.HI R37, R0, 0x1, R37 ;  /* 0x0000000100257819 */ /* 0x000fe40000010225 */
[C---:B-----5:R-:W-:Y:S02]  /*b2d0*/  IADD3 R6, P1, PT, R4.reuse, UR10, RZ ;  /* 0x0000000a04067c10 */ /* 0x060fe4000ff3e0ff */
[----:B-1----:R-:W-:Y:S02]  /*b2e0*/  IADD3 R4, P0, PT, R4, UR8, RZ ;  /* 0x0000000804047c10 */ /* 0x002fe4000ff1e0ff */
[C---:B------:R-:W-:Y:S02]  /*b2f0*/  IADD3.X R7, PT, PT, R37.reuse, UR11, RZ, P1, !PT ;  /* 0x0000000b25077c10 */ /* 0x040fe40008ffe4ff */
[----:B------:R-:W-:-:S04]  /*b300*/  IADD3.X R5, PT, PT, R37, UR9, RZ, P0, !PT ;  /* 0x0000000925057c10 */ /* 0x000fc800087fe4ff */
[----:B------:R-:W3:Y:S04]  /*b310*/  LDG.E.64 R6, desc[UR6][R6.64+0x80] ;  /* 0x0000800606067981 */ /* 0x000ee8000c1e1b00 */
[----:B------:R-:W5:Y:S01]  /*b320*/  LDG.E.64 R4, desc[UR6][R4.64+0x80] ;  /* 0x0000800604047981 */ /* 0x000f62000c1e1b00 */
[----:B----4-:R-:W-:Y:S01]  /*b330*/  MOV R14, R10 ;  /* 0x0000000a000e7202 */ /* 0x010fe20000000f00 */
[----:B------:R-:W-:Y:S02]  /*b340*/  HADD2.F32 R13, -RZ, R11.H1_H1 ;  /* 0x3000000bff0d7230 */ /* 0x000fe40000004100 */
[--C-:B------:R-:W-:Y:S02]  /*b350*/  HADD2.F32 R15, -RZ, R9.reuse.H0_H0 ;  /* 0x20000009ff0f7230 */ /* 0x100fe40000004100 */
[----:B------:R-:W-:-:S02]  /*b360*/  HADD2.F32 R16, -RZ, R9.H1_H1 ;  /* 0x30000009ff107230 */ /* 0x000fc40000004100 */
[----:B--2---:R-:W-:Y:S02]  /*b370*/  HADD2.F32 R30, -RZ, R11.H0_H0 ;  /* 0x2000000bff1e7230 */ /* 0x004fe40000004100 */
[----:B---3--:R-:W-:Y:S02]  /*b380*/  HADD2.F32 R10, -RZ, R7.H1_H1 ;  /* 0x30000007ff0a7230 */ /* 0x008fe40000004100 */
[----:B-----5:R-:W-:Y:S02]  /*b390*/  HADD2.F32 R0, -RZ, R5.H1_H1 ;  /* 0x30000005ff007230 */ /* 0x020fe40000004100 */
[----:B------:R-:W-:Y:S02]  /*b3a0*/  HADD2.F32 R9, -RZ, R4.H1_H1 ;  /* 0x30000004ff097230 */ /* 0x000fe40000004100 */
[--C-:B------:R-:W-:Y:S02]  /*b3b0*/  HADD2.F32 R12, -RZ, R6.reuse.H1_H1 ;  /* 0x30000006ff0c7230 */ /* 0x100fe40000004100 */
[C---:B------:R-:W-:Y:S01]  /*b3c0*/  FMUL.FTZ R11, R13.reuse, R0 ;  /* 0x000000000d0b7220 */ /* 0x040fe20000410000 */
[----:B------:R-:W-:Y:S01]  /*b3d0*/  FMUL.FTZ R13, R13, R10 ;  /* 0x0000000a0d0d7220 */ /* 0x000fe20000410000 */
[----:B------:R-:W-:Y:S01]  /*b3e0*/  FMUL.FTZ R28, R16, R9 ;  /* 0x00000009101c7220 */ /* 0x000fe20000410000 */
[----:B------:R-:W-:-:S02]  /*b3f0*/  HADD2.F32 R6, -RZ, R6.H0_H0 ;  /* 0x20000006ff067230 */ /* 0x000fc40000004100 */
[----:B------:R-:W-:Y:S01]  /*b400*/  FMUL.FTZ R16, R16, R12 ;  /* 0x0000000c10107220 */ /* 0x000fe20000410000 */
[C---:B------:R-:W-:Y:S01]  /*b410*/  FFMA.FTZ R0, R30.reuse, R0, R13 ;  /* 0x000000001e007223 */ /* 0x040fe2000001000d */
        /* <DEDUP_REMOVED lines=22> */
.L_x_2058:
[----:B------:R-:W-:Y:S05]  /*b580*/  BSYNC.RECONVERGENT B0 ;  /* 0x0000000000007941 */ /* 0x000fea0003800200 */
.L_x_2057:
[----:B------:R1:W-:Y:S02]  /*b590*/  STS.128 [R211+0x4800], R8 ;  /* 0x00480008d3007388 */ /* 0x0003e40000000c00 */
.L_x_2052:
[----:B------:R-:W-:Y:S05]  /*b5a0*/  BSYNC.RECONVERGENT B1 ;  /* 0x0000000000017941 */ /* 0x000fea0003800200 */
.L_x_2051:
[----:B------:R-:W-:Y:S01]  /*b5b0*/  IADD3 R36, PT, PT, R122, 0x20, RZ ;  /* 0x000000207a247810 */ /* 0x000fe20007ffe0ff */
[----:B------:R-:W-:Y:S03]  /*b5c0*/  BSSY.RECONVERGENT B1, `(.L_x_2059) ;  /* 0x00000ad000017945 */ /* 0x000fe60003800200 */
[----:B------:R-:W-:-:S13]  /*b5d0*/  ISETP.GE.AND P0, PT, R36, R19, PT ;  /* 0x000000132400720c */ /* 0x000fda0003f06270 */
[----:B------:R-:W-:Y:S05]  /*b5e0*/  @P0 BRA `(.L_x_2060) ;  /* 0x0000000800a80947 */ /* 0x000fea0003800000 */
[----:B---3--:R-:W-:-:S04]  /*b5f0*/  LEA R4, P0, R2, R22, 0x6 ;  /* 0x0000001602047211 */ /* 0x008fc800078030ff */
[----:B------:R-:W-:-:S05]  /*b600*/  LEA.HI.X R5, R2, R23, R3, 0x6, P0 ;  /* 0x0000001702057211 */ /* 0x000fca00000f3403 */
[----:B----4-:R3:W5:Y:S04]  /*b610*/  LDG.E.128 R12, desc[UR6][R4.64+0x80] ;  /* 0x00008006040c7981 */ /* 0x010768000c1e1d00 */
[----:B-1----:R3:W5:Y:S04]  /*b620*/  LDG.E.128 R8, desc[UR6][R4.64+0x100] ;  /* 0x0001000604087981 */ /* 0x002768000c1e1d00 */
[----:B--2---:R3:W5:Y:S01]  /*b630*/  LDG.E.128 R28, desc[UR6][R4.64] ;  /* 0x00000006041c7981 */ /* 0x004762000c1e1d00 */
[----:B------:R-:W-:Y:S01]  /*b640*/  ISETP.GE.AND P0, PT, R24, R17, PT ;  /* 0x000000111800720c */ /* 0x000fe20003f06270 */
[----:B------:R-:W-:Y:S01]  /*b650*/  BSSY.RECONVERGENT B0, `(.L_x_2061) ;  /* 0x0000034000007945 */ /* 0x000fe20003800200 */
[----:B------:R-:W-:-:S11]  /*b660*/  IMAD.SHL.U32 R21, R87, 0x20, RZ ;  /* 0x0000002057157824 */ /* 0x000fd600078e00ff */
[----:B------:R-:W-:Y:S05]  /*b670*/  @P0 BRA `(.L_x_2062) ;  /* 0x0000000000c40947 */ /* 0x000fea0003800000 */
[----:B------:R-:W1:Y:S01]  /*b680*/  LDCU.64 UR10, c[0x0][0x4c8] ;  /* 0x00009900ff0a77ac */ /* 0x000e620008000a00 */
[----:B---3--:R-:W-:Y:S01]  /*b690*/  IADD3 R5, P0, PT, R21, R18, RZ ;  /* 0x0000001215057210 */ /* 0x008fe20007f1e0ff */
        /* <DEDUP_REMOVED lines=10> */
[--C-:B------:R-:W-:Y:S01]  /*b740*/  HADD2.F32 R33, -RZ, R29.reuse.H0_H0 ;  /* 0x2000001dff217230 */ /* 0x100fe20000004100 */
[----:B------:R-:W-:Y:S01]  /*b750*/  MOV R32, R30 ;  /* 0x0000001e00207202 */ /* 0x000fe20000000f00 */
        /* <DEDUP_REMOVED lines=35> */
.L_x_2062:
[----:B------:R-:W-:Y:S05]  /*b990*/  BSYNC.RECONVERGENT B0 ;  /* 0x0000000000007941 */ /* 0x000fea0003800200 */
.L_x_2061:
[----:B-----5:R1:W-:Y:S01]  /*b9a0*/  STS.128 [R211+0x1000], R28 ;  /* 0x0010001cd3007388 */ /* 0x0203e20000000c00 */
[----:B------:R-:W-:Y:S01]  /*b9b0*/  LOP3.LUT R0, R24, 0x40, RZ, 0xfc, !PT ;  /* 0x0000004018007812 */ /* 0x000fe200078efcff */
[----:B------:R-:W-:Y:S03]  /*b9c0*/  BSSY.RECONVERGENT B0, `(.L_x_2063) ;  /* 0x0000034000007945 */ /* 0x000fe60003800200 */
[----:B------:R-:W-:-:S13]  /*b9d0*/  ISETP.GE.AND P0, PT, R0, R17, PT ;  /* 0x000000110000720c */ /* 0x000fda0003f06270 */
[----:B------:R-:W-:Y:S05]  /*b9e0*/  @P0 BRA `(.L_x_2064) ;  /* 0x0000000000c40947 */ /* 0x000fea0003800000 */
[----:B------:R-:W2:Y:S01]  /*b9f0*/  LDCU.64 UR10, c[0x0][0x4c8] ;  /* 0x00009900ff0a77ac */ /* 0x000ea20008000a00 */
[C---:B---3--:R-:W-:Y:S01]  /*ba00*/  IADD3 R5, P0, PT, R21.reuse, R18, RZ ;  /* 0x0000001215057210 */ /* 0x048fe20007f1e0ff */
[----:B------:R-:W3:Y:S03]  /*ba10*/  LDCU.64 UR8, c[0x0][0x4d0] ;  /* 0x00009a00ff0877ac */ /* 0x000ee60008000a00 */
[----:B------:R-:W-:Y:S02]  /*ba20*/  LEA.HI.X.SX32 R4, R21, R20, 0x1, P0 ;  /* 0x0000001415047211 */ /* 0x000fe400000f0eff */
[C---:B------:R-:W-:Y:S02]  /*ba30*/  SHF.L.U32 R0, R5.reuse, 0x1, RZ ;  /* 0x0000000105007819 */ /* 0x040fe400000006ff */
[----:B------:R-:W-:Y:S02]  /*ba40*/  SHF.L.U64.HI R4, R5, 0x1, R4 ;  /* 0x0000000105047819 */ /* 0x000fe40000010204 */
[----:B--2---:R-:W-:-:S02]  /*ba50*/  IADD3 R6, P1, PT, R0, UR10, RZ ;  /* 0x0000000a00067c10 */ /* 0x004fc4000ff3e0ff */
[----:B---3--:R-:W-:Y:S02]  /*ba60*/  IADD3 R32, P0, PT, R0, UR8, RZ ;  /* 0x0000000800207c10 */ /* 0x008fe4000ff1e0ff */
[C---:B------:R-:W-:Y:S02]  /*ba70*/  IADD3.X R7, PT, PT, R4.reuse, UR11, RZ, P1, !PT ;  /* 0x0000000b04077c10 */ /* 0x040fe40008ffe4ff */
[----:B------:R-:W-:-:S04]  /*ba80*/  IADD3.X R33, PT, PT, R4, UR9, RZ, P0, !PT ;  /* 0x0000000904217c10 */ /* 0x000fc800087fe4ff */
[----:B------:R-:W2:Y:S04]  /*ba90*/  LDG.E.64 R6, desc[UR6][R6.64+0x40] ;  /* 0x0000400606067981 */ /* 0x000ea8000c1e1b00 */
[----:B------:R-:W3:Y:S01]  /*baa0*/  LDG.E.64 R4, desc[UR6][R32.64+0x40] ;  /* 0x0000400620047981 */ /* 0x000ee2000c1e1b00 */
[----:B-1----:R-:W-:Y:S01]  /*bab0*/  MOV R28, R14 ;  /* 0x0000000e001c7202 */ /* 0x002fe20000000f00 */
[----:B------:R-:W-:Y:S02]  /*bac0*/  HADD2.F32 R27, -RZ, R15.H1_H1 ;  /* 0x3000000fff1b7230 */ /* 0x000fe40000004100 */
[--C-:B------:R-:W-:Y:S02]  /*bad0*/  HADD2.F32 R29, -RZ, R13.reuse.H0_H0 ;  /* 0x2000000dff1d7230 */ /* 0x100fe40000004100 */
[----:B------:R-:W-:-:S02]  /*bae0*/  HADD2.F32 R30, -RZ, R13.H1_H1 ;  /* 0x3000000dff1e7230 */ /* 0x000fc40000004100 */
[----:B------:R-:W-:Y:S02]  /*baf0*/  HADD2.F32 R34, -RZ, R15.H0_H0 ;  /* 0x2000000fff227230 */ /* 0x000fe40000004100 */
[----:B--2---:R-:W-:Y:S02]  /*bb00*/  HADD2.F32 R14, -RZ, R7.H1_H1 ;  /* 0x30000007ff0e7230 */ /* 0x004fe40000004100 */
[----:B---3--:R-:W-:Y:S02]  /*bb10*/  HADD2.F32 R0, -RZ, R5.H1_H1 ;  /* 0x30000005ff007230 */ /* 0x008fe40000004100 */
        /* <DEDUP_REMOVED lines=30> */
.L_x_2064:
[----:B------:R-:W-:Y:S05]  /*bd00*/  BSYNC.RECONVERGENT B0 ;  /* 0x0000000000007941 */ /* 0x000fea0003800200 */
.L_x_2063:
[----:B------:R2:W-:Y:S01]  /*bd10*/  STS.128 [R211+0x3000], R12 ;  /* 0x0030000cd3007388 */ /* 0x0005e20000000c00 */
[----:B------:R-:W-:Y:S01]  /*bd20*/  LOP3.LUT R0, R24, 0x80, RZ, 0xfc, !PT ;  /* 0x0000008018007812 */ /* 0x000fe200078efcff */
[----:B------:R-:W-:Y:S03]  /*bd30*/  BSSY.RECONVERGENT B0, `(.L_x_2065) ;  /* 0x0000034000007945 */ /* 0x000fe60003800200 */
[----:B------:R-:W-:-:S13]  /*bd40*/  ISETP.GE.AND P0, PT, R0, R17, PT ;  /* 0x000000110000720c */ /* 0x000fda0003f06270 */
[----:B------:R-:W-:Y:S05]  /*bd50*/  @P0 BRA `(.L_x_2066) ;  /* 0x0000000000c40947 */ /* 0x000fea0003800000 */
[----:B------:R-:W4:Y:S01]  /*bd60*/  LDCU.64 UR10, c[0x0][0x4c8] ;  /* 0x00009900ff0a77ac */ /* 0x000f220008000a00 */
[C---:B------:R-:W-:Y:S01]  /*bd70*/  IADD3 R0, P0, PT, R21.reuse, R18, RZ ;  /* 0x0000001215007210 */ /* 0x040fe20007f1e0ff */
[----:B------:R-:W5:Y:S03]  /*bd80*/  LDCU.64 UR8, c[0x0][0x4d0] ;  /* 0x00009a00ff0877ac */ /* 0x000f660008000a00 */
[----:B---3--:R-:W-:Y:S02]  /*bd90*/  SHF.L.U32 R4, R0, 0x1, RZ ;  /* 0x0000000100047819 */ /* 0x008fe400000006ff */
[----:B------:R-:W-:-:S04]  /*bda0*/  LEA.HI.X.SX32 R21, R21, R20, 0x1, P0 ;  /* 0x0000001415157211 */ /* 0x000fc800000f0eff */
[----:B------:R-:W-:Y:S02]  /*bdb0*/  SHF.L.U64.HI R21, R0, 0x1, R21 ;  /* 0x0000000100157819 */ /* 0x000fe40000010215 */
[C---:B----4-:R-:W-:Y:S02]  /*bdc0*/  IADD3 R6, P1, PT, R4.reuse, UR10, RZ ;  /* 0x0000000a04067c10 */ /* 0x050fe4000ff3e0ff */
[----:B-----5:R-:W-:Y:S02]  /*bdd0*/  IADD3 R4, P0, PT, R4, UR8, RZ ;  /* 0x0000000804047c10 */ /* 0x020fe4000ff1e0ff */
[C---:B------:R-:W-:Y:S02]  /*bde0*/  IADD3.X R7, PT, PT, R21.reuse, UR11, RZ, P1, !PT ;  /* 0x0000000b15077c10 */ /* 0x040fe40008ffe4ff */
[----:B------:R-:W-:-:S04]  /*bdf0*/  IADD3.X R5, PT, PT, R21, UR9, RZ, P0, !PT ;  /* 0x0000000915057c10 */ /* 0x000fc800087fe4ff */
[----:B------:R-:W3:Y:S04]  /*be00*/  LDG.E.64 R6, desc[UR6][R6.64+0x80] ;  /* 0x0000800606067981 */ /* 0x000ee8000c1e1b00 */
[----:B------:R-:W4:Y:S01]  /*be10*/  LDG.E.64 R4, desc[UR6][R4.64+0x80] ;  /* 0x0000800604047981 */ /* 0x000f22000c1e1b00 */
[----:B--2---:R-:W-:Y:S01]  /*be20*/  MOV R14, R10 ;  /* 0x0000000a000e7202 */ /* 0x004fe20000000f00 */
[----:B------:R-:W-:Y:S02]  /*be30*/  HADD2.F32 R13, -RZ, R11.H1_H1 ;  /* 0x3000000bff0d7230 */ /* 0x000fe40000004100 */
[--C-:B------:R-:W-:Y:S02]  /*be40*/  HADD2.F32 R15, -RZ, R9.reuse.H0_H0 ;  /* 0x20000009ff0f7230 */ /* 0x100fe40000004100 */
[----:B------:R-:W-:-:S02]  /*be50*/  HADD2.F32 R16, -RZ, R9.H1_H1 ;  /* 0x30000009ff107230 */ /* 0x000fc40000004100 */
[----:B-1----:R-:W-:Y:S02]  /*be60*/  HADD2.F32 R30, -RZ, R11.H0_H0 ;  /* 0x2000000bff1e7230 */ /* 0x002fe40000004100 */
[----:B---3--:R-:W-:Y:S02]  /*be70*/  HADD2.F32 R10, -RZ, R7.H1_H1 ;  /* 0x30000007ff0a7230 */ /* 0x008fe40000004100 */
[----:B----4-:R-:W-:Y:S02]  /*be80*/  HADD2.F32 R0, -RZ, R5.H1_H1 ;  /* 0x30000005ff007230 */ /* 0x010fe40000004100 */
        /* <DEDUP_REMOVED lines=30> */
.L_x_2066:
[----:B------:R-:W-:Y:S05]  /*c070*/  BSYNC.RECONVERGENT B0 ;  /* 0x0000000000007941 */ /* 0x000fea0003800200 */
.L_x_2065:
[----:B------:R4:W-:Y:S02]  /*c080*/  STS.128 [R211+0x5000], R8 ;  /* 0x00500008d3007388 */ /* 0x0009e40000000c00 */
.L_x_2060:
[----:B------:R-:W-:Y:S05]  /*c090*/  BSYNC.RECONVERGENT B1 ;  /* 0x0000000000017941 */ /* 0x000fea0003800200 */
.L_x_2059:
[----:B------:R-:W-:-:S04]  /*c0a0*/  IADD3 R38, PT, PT, R122, 0x30, RZ ;  /* 0x000000307a267810 */ /* 0x000fc80007ffe0ff */
[----:B------:R-:W-:-:S13]  /*c0b0*/  ISETP.GE.AND P0, PT, R38, R19, PT ;  /* 0x000000132600720c */ /* 0x000fda0003f06270 */
[----:B------:R-:W-:Y:S05]  /*c0c0*/  @P0 BRA `(.L_x_2041) ;  /* 0x0000004c00480947 */ /* 0x000fea0003800000 */
[----:B-1----:R-:W-:-:S04]  /*c0d0*/  IMAD.WIDE.U32 R22, R2, 0x60, R22 ;  /* 0x0000006002167825 */ /* 0x002fc800078e0016 */
[----:B------:R-:W-:Y:S01]  /*c0e0*/  IMAD R3, R3, 0x60, RZ ;  /* 0x0000006003037824 */ /* 0x000fe200078e02ff */
[----:B------:R-:W-:-:S04]  /*c0f0*/  MOV R2, R22 ;  /* 0x0000001600027202 */ /* 0x000fc80000000f00 */
[----:B------:R-:W-:-:S05]  /*c100*/  IADD3 R3, PT, PT, R3, R23, RZ ;  /* 0x0000001703037210 */ /* 0x000fca0007ffe0ff */
[----:B--234-:R1:W5:Y:S04]  /*c110*/  LDG.E.128 R12, desc[UR6][R2.64+0x80] ;  /* 0x00008006020c7981 */ /* 0x01c368000c1e1d00 */
[----:B------:R1:W5:Y:S04]  /*c120*/  LDG.E.128 R8, desc[UR6][R2.64+0x100] ;  /* 0x0001000602087981 */ /* 0x000368000c1e1d00 */
[----:B------:R1:W5:Y:S01]  /*c130*/  LDG.E.128 R28, desc[UR6][R2.64] ;  /* 0x00000006021c7981 */ /* 0x000362000c1e1d00 */
[----:B------:R-:W-:Y:S01]  /*c140*/  ISETP.GE.AND P0, PT, R24, R17, PT ;  /* 0x000000111800720c */ /* 0x000fe20003f06270 */
[----:B------:R-:W-:Y:S01]  /*c150*/  BSSY.RECONVERGENT B0, `(.L_x_2067) ;  /* 0x0000033000007945 */ /* 0x000fe20003800200 */
[----:B------:R-:W-:-:S11]  /*c160*/  IMAD R87, R87, 0x30, RZ ;  /* 0x0000003057577824 */ /* 0x000fd600078e02ff */
[----:B------:R-:W-:Y:S05]  /*c170*/  @P0 BRA `(.L_x_2068) ;  /* 0x0000000000c00947 */ /* 0x000fea0003800000 */
[----:B------:R-:W2:Y:S01]  /*c180*/  LDCU.64 UR10, c[0x0][0x4c8] ;  /* 0x00009900ff0a77ac */ /* 0x000ea20008000a00 */
[----:B-1----:R-:W-:Y:S01]  /*c190*/  IADD3 R3, P0, PT, R87, R18, RZ ;  /* 0x0000001257037210 */ /* 0x002fe20007f1e0ff */
[----:B------:R-:W1:Y:S03]  /*c1a0*/  LDCU.64 UR8, c[0x0][0x4d0] ;  /* 0x00009a00ff0877ac */ /* 0x000e660008000a00 */
[----:B------:R-:W-:Y:S02]  /*c1b0*/  SHF.L.U32 R2, R3, 0x1, RZ ;  /* 0x0000000103027819 */ /* 0x000fe400000006ff */
[----:B------:R-:W-:-:S04]  /*c1c0*/  LEA.HI.X.SX32 R0, R87, R20, 0x1, P0 ;  /* 0x0000001457007211 */ /* 0x000fc800000f0eff */
[----:B------:R-:W-:Y:S02]  /*c1d0*/  SHF.L.U64.HI R0, R3, 0x1, R0 ;  /* 0x0000000103007819 */ /* 0x000fe40000010200 */
[C---:B--2---:R-:W-:Y:S02]  /*c1e0*/  IADD3 R4, P1, PT, R2.reuse, UR10, RZ ;  /* 0x0000000a02047c10 */ /* 0x044fe4000ff3e0ff */
[----:B-1----:R-:W-:Y:S02]  /*c1f0*/  IADD3 R2, P0, PT, R2, UR8, RZ ;  /* 0x0000000802027c10 */ /* 0x002fe4000ff1e0ff */
[C---:B------:R-:W-:Y:S02]  /*c200*/  IADD3.X R5, PT, PT, R0.reuse, UR11, RZ, P1, !PT ;  /* 0x0000000b00057c10 */ /* 0x040fe40008ffe4ff */
[----:B------:R-:W-:-:S04]  /*c210*/  IADD3.X R3, PT, PT, R0, UR9, RZ, P0, !PT ;  /* 0x0000000900037c10 */ /* 0x000fc800087fe4ff */
[----:B------:R-:W2:Y:S04]  /*c220*/  LDG.E.64 R4, desc[UR6][R4.64] ;  /* 0x0000000604047981 */ /* 0x000ea8000c1e1b00 */
[----:B------:R-:W3:Y:S01]  /*c230*/  LDG.E.64 R2, desc[UR6][R2.64] ;  /* 0x0000000602027981 */ /* 0x000ee2000c1e1b00 */
[----:B-----5:R-:W-:Y:S02]  /*c240*/  HADD2.F32 R19, -RZ, R31.H1_H1 ;  /* 0x3000001fff137230 */ /* 0x020fe40000004100 */
[----:B------:R-:W-:Y:S02]  /*c250*/  HADD2.F32 R23, -RZ, R29.H1_H1 ;  /* 0x3000001dff177230 */ /* 0x000fe40000004100 */
[----:B------:R-:W-:Y:S02]  /*c260*/  HADD2.F32 R31, -RZ, R31.H0_H0 ;  /* 0x2000001fff1f7230 */ /* 0x000fe40000004100 */
[----:B------:R-:W-:-:S02]  /*c270*/  HADD2.F32 R21, -RZ, R29.H0_H0 ;  /* 0x2000001dff157230 */ /* 0x000fc40000004100 */
        /* <DEDUP_REMOVED lines=8> */
[----:B------:R-:W-:Y:S01]  /*c300*/  FFMA.FTZ R22, R31, R7, -R22 ;  /* 0x000000071f167223 */ /* 0x000fe20000010816 */
[----:B------:R-:W-:Y:S01]  /*c310*/  FMUL.FTZ R23, R23, R16 ;  /* 0x0000001017177220 */ /* 0x000fe20000410000 */
[----:B------:R-:W-:Y:S01]  /*c320*/  FFMA.FTZ R19, R31, R0, R19 ;  /* 0x000000001f137223 */ /* 0x000fe20000010013 */
[----:B------:R-:W-:Y:S02]  /*c330*/  HADD2.F32 R7, -RZ, R28.H1_H1 ;  /* 0x3000001cff077230 */ /* 0x000fe40000004100 */
[----:B------:R-:W-:Y:S02]  /*c340*/  HADD2.F32 R2, -RZ, R2.H0_H0 ;  /* 0x20000002ff027230 */ /* 0x000fe40000004100 */
[----:B------:R-:W-:Y:S02]  /*c350*/  HADD2.F32 R3, -RZ, R3.H0_H0 ;  /* 0x20000003ff037230 */ /* 0x000fe40000004100 */
[----:B------:R-:W-:Y:S02]  /*c360*/  HADD2.F32 R0, -RZ, R30.H1_H1 ;  /* 0x3000001eff007230 */ /* 0x000fe40000004100 */
[----:B------:R-:W-:-:S02]  /*c370*/  HADD2.F32 R5, -RZ, R5.H0_H0 ;  /* 0x20000005ff057230 */ /* 0x000fc40000004100 */
[C---:B------:R-:W-:Y:S01]  /*c380*/  FFMA.FTZ R23, R21.reuse, R6, R23 ;  /* 0x0000000615177223 */ /* 0x040fe20000010017 */
[----:B------:R-:W-:Y:S01]  /*c390*/  FFMA.FTZ R32, R21, R16, -R32 ;  /* 0x0000001015207223 */ /* 0x000fe20000010820 */
        /* <DEDUP_REMOVED lines=14> */
.L_x_2068:
[----:B------:R-:W-:Y:S05]  /*c480*/  BSYNC.RECONVERGENT B0 ;  /* 0x0000000000007941 */ /* 0x000fea0003800200 */
.L_x_2067:
[----:B-----5:R2:W-:Y:S01]  /*c490*/  STS.128 [R211+0x1800], R28 ;  /* 0x0018001cd3007388 */ /* 0x0205e20000000c00 */
[----:B------:R-:W-:Y:S01]  /*c4a0*/  LOP3.LUT R0, R24, 0x40, RZ, 0xfc, !PT ;  /* 0x0000004018007812 */ /* 0x000fe200078efcff */
[----:B------:R-:W-:Y:S03]  /*c4b0*/  BSSY.RECONVERGENT B0, `(.L_x_2069) ;  /* 0x0000034000007945 */ /* 0x000fe60003800200 */
[----:B------:R-:W-:-:S13]  /*c4c0*/  ISETP.GE.AND P0, PT, R0, R17, PT ;  /* 0x000000110000720c */ /* 0x000fda0003f06270 */
[----:B------:R-:W-:Y:S05]  /*c4d0*/  @P0 BRA `(.L_x_2070) ;  /* 0x0000000000c40947 */ /* 0x000fea0003800000 */
[----:B------:R-:W3:Y:S01]  /*c4e0*/  LDCU.64 UR10, c[0x0][0x4c8] ;  /* 0x00009900ff0a77ac */ /* 0x000ee20008000a00 */
[C---:B-1----:R-:W-:Y:S01]  /*c4f0*/  IADD3 R3, P0, PT, R87.reuse, R18, RZ ;  /* 0x0000001257037210 */ /* 0x042fe20007f1e0ff */
        /* <DEDUP_REMOVED lines=47> */
.L_x_2070:
[----:B------:R-:W-:Y:S05]  /*c7f0*/  BSYNC.RECONVERGENT B0 ;  /* 0x0000000000007941 */ /* 0x000fea0003800200 */
.L_x_2069:
[----:B------:R3:W-:Y:S01]  /*c800*/  STS.128 [R211+0x3800], R12 ;  /* 0x0038000cd3007388 */ /* 0x0007e20000000c00 */
[----:B------:R-:W-:Y:S01]  /*c810*/  LOP3.LUT R24, R24, 0x80, RZ, 0xfc, !PT ;  /* 0x0000008018187812 */ /* 0x000fe200078efcff */
[----:B------:R-:W-:Y:S03]  /*c820*/  BSSY.RECONVERGENT B0, `(.L_x_2071) ;  /* 0x0000034000007945 */ /* 0x000fe60003800200 */
[----:B------:R-:W-:-:S13]  /*c830*/  ISETP.GE.AND P0, PT, R24, R17, PT ;  /* 0x000000111800720c */ /* 0x000fda0003f06270 */
[----:B------:R-:W-:Y:S05]  /*c840*/  @P0 BRA `(.L_x_2072) ;  /* 0x0000000000c40947 */ /* 0x000fea0003800000 */
[----:B------:R-:W4:Y:S01]  /*c850*/  LDCU.64 UR10, c[0x0][0x4c8] ;  /* 0x00009900ff0a77ac */ /* 0x000f220008000a00 */
[C---:B------:R-:W-:Y:S01]  /*c860*/  IADD3 R18, P0, PT, R87.reuse, R18, RZ ;  /* 0x0000001257127210 */ /* 0x040fe20007f1e0ff */
[----:B------:R-:W1:Y:S03]  /*c870*/  LDCU.64 UR8, c[0x0][0x4d0] ;  /* 0x00009a00ff0877ac */ /* 0x000e660008000a00 */
[----:B------:R-:W-:Y:S02]  /*c880*/  LEA.HI.X.SX32 R87, R87, R20, 0x1, P0 ;  /* 0x0000001457577211 */ /* 0x000fe400000f0eff */
[C---:B------:R-:W-:Y:S02]  /*c890*/  SHF.L.U32 R0, R18.reuse, 0x1, RZ ;  /* 0x0000000112007819 */ /* 0x040fe400000006ff */
[----:B------:R-:W-:Y:S02]  /*c8a0*/  SHF.L.U64.HI R87, R18, 0x1, R87 ;  /* 0x0000000112577819 */ /* 0x000fe40000010257 */
[----:B----4-:R-:W-:-:S02]  /*c8b0*/  IADD3 R4, P1, PT, R0, UR10, RZ ;  /* 0x0000000a00047c10 */ /* 0x010fc4000ff3e0ff */
[----:B-1----:R-:W-:Y:S02]  /*c8c0*/  IADD3 R2, P0, PT, R0, UR8, RZ ;  /* 0x0000000800027c10 */ /* 0x002fe4000ff1e0ff */
[C---:B------:R-:W-:Y:S02]  /*c8d0*/  IADD3.X R5, PT, PT, R87.reuse, UR11, RZ, P1, !PT ;  /* 0x0000000b57057c10 */ /* 0x040fe40008ffe4ff */
[----:B------:R-:W-:-:S04]  /*c8e0*/  IADD3.X R3, PT, PT, R87, UR9, RZ, P0, !PT ;  /* 0x0000000957037c10 */ /* 0x000fc800087fe4ff */
[----:B------:R-:W4:Y:S04]  /*c8f0*/  LDG.E.64 R4, desc[UR6][R4.64+0x80] ;  /* 0x0000800604047981 */ /* 0x000f28000c1e1b00 */
[----:B------:R-:W5:Y:S01]  /*c900*/  LDG.E.64 R2, desc[UR6][R2.64+0x80] ;  /* 0x0000800602027981 */ /* 0x000f62000c1e1b00 */
[--C-:B---3--:R-:W-:Y:S01]  /*c910*/  HADD2.F32 R13, -RZ, R9.reuse.H0_H0 ;  /* 0x20000009ff0d7230 */ /* 0x108fe20000004100 */
[----:B------:R-:W-:Y:S01]  /*c920*/  MOV R12, R10 ;  /* 0x0000000a000c7202 */ /* 0x000fe20000000f00 */
[----:B------:R-:W-:Y:S02]  /*c930*/  HADD2.F32 R14, -RZ, R9.H1_H1 ;  /* 0x30000009ff0e7230 */ /* 0x000fe40000004100 */
[--C-:B------:R-:W-:Y:S02]  /*c940*/  HADD2.F32 R10, -RZ, R11.reuse.H1_H1 ;  /* 0x3000000bff0a7230 */ /* 0x100fe40000004100 */
[----:B------:R-:W-:-:S02]  /*c950*/  HADD2.F32 R15, -RZ, R11.H0_H0 ;  /* 0x2000000bff0f7230 */ /* 0x000fc40000004100 */
[----:B----4-:R-:W-:Y:S02]  /*c960*/  HADD2.F32 R9, -RZ, R4.H1_H1 ;  /* 0x30000004ff097230 */ /* 0x010fe40000004100 */
[----:B------:R-:W-:Y:S02]  /*c970*/  HADD2.F32 R7, -RZ, R5.H1_H1 ;  /* 0x30000005ff077230 */ /* 0x000fe40000004100 */
[----:B-----5:R-:W-:Y:S02]  /*c980*/  HADD2.F32 R6, -RZ, R2.H1_H1 ;  /* 0x30000002ff067230 */ /* 0x020fe40000004100 */
        /* <DEDUP_REMOVED lines=29> */
.L_x_2072:
[----:B------:R-:W-:Y:S05]  /*cb60*/  BSYNC.RECONVERGENT B0 ;  /* 0x0000000000007941 */ /* 0x000fea0003800200 */
.L_x_2071:
[----:B------:R4:W-:Y:S01]  /*cb70*/  STS.128 [R211+0x5800], R8 ;  /* 0x00580008d3007388 */ /* 0x0009e20000000c00 */
[----:B------:R-:W-:Y:S05]  /*cb80*/  BRA `(.L_x_2041) ;  /* 0x0000004000987947 */ /* 0x000fea0003800000 */
.L_x_2042:
        /* <DEDUP_REMOVED lines=9> */
[----:B------:R1:W5:Y:S04]  /*cc20*/  LDG.E.128 R32, desc[UR6][R22.64+0x80] ;  /* 0x0000800616207981 */ /* 0x000368000c1e1d00 */
[----:B------:R1:W5:Y:S04]  /*cc30*/  LDG.E.128 R28, desc[UR6][R22.64+0x100] ;  /* 0x00010006161c7981 */ /* 0x000368000c1e1d00 */
        /* <DEDUP_REMOVED lines=9> */
[----:B-----5:R-:W-:Y:S02]  /*ccd0*/  SEL R7, R21, R18, !P1 ;  /* 0x0000001215077207 */ /* 0x020fe40004800000 */
        /* <DEDUP_REMOVED lines=37> */
[----:B------:R-:W-:Y:S02]  /*cf30*/  HADD2.F32 R5, -RZ, R40.H0_H0 ;  /* 0x20000028ff057230 */ /* 0x000fe40000004100 */
        /* <DEDUP_REMOVED lines=34> */
.L_x_2076:
[----:B------:R-:W-:Y:S05]  /*d160*/  BSYNC.RECONVERGENT B0 ;  /* 0x0000000000007941 */ /* 0x000fea0003800200 */
.L_x_2075:
[----:B-----5:R2:W-:Y:S01]  /*d170*/  STS.128 [R211], R40 ;  /* 0x00000028d3007388 */ /* 0x0205e20000000c00 */
[----:B------:R-:W-:Y:S01]  /*d180*/  LOP3.LUT R4, R24, 0x40, RZ, 0xfc, !PT ;  /* 0x0000004018047812 */ /* 0x000fe200078efcff */
[----:B------:R-:W-:Y:S03]  /*d190*/  BSSY.RECONVERGENT B0, `(.L_x_2077) ;  /* 0x0000051000007945 */ /* 0x000fe60003800200 */
[----:B------:R-:W-:-:S13]  /*d1a0*/  ISETP.GE.AND P0, PT, R4, R17, PT ;  /* 0x000000110400720c */ /* 0x000fda0003f06270 */
[----:B------:R-:W-:Y:S05]  /*d1b0*/  @P0 BRA `(.L_x_2078) ;  /* 0x0000000400380947 */ /* 0x000fea0003800000 */
[----:B------:R-:W3:Y:S01]  /*d1c0*/  LDCU.64 UR8, c[0x0][0x4d0] ;  /* 0x00009a00ff0877ac */ /* 0x000ee20008000a00 */
        /* <DEDUP_REMOVED lines=9> */
[----:B---3--:R-:W-:-:S03]  /*d260*/  IADD3 R4, P0, PT, R9, UR8, RZ ;  /* 0x0000000809047c10 */ /* 0x008fc6000ff1e0ff */
[----:B------:R-:W3:Y:S01]  /*d270*/  LDG.E.128 R12, desc[UR6][R12.64+0x80] ;  /* 0x000080060c0c7981 */ /* 0x000ee2000c1e1d00 */
[----:B------:R-:W-:Y:S01]  /*d280*/  IADD3.X R5, PT, PT, R8, UR9, RZ, P0, !PT ;  /* 0x0000000908057c10 */ /* 0x000fe200087fe4ff */
[----:B------:R-:W4:Y:S05]  /*d290*/  LDCU.64 UR8, c[0x0][0x4c8] ;  /* 0x00009900ff0877ac */ /* 0x000f2a0008000a00 */
[----:B------:R-:W5:Y:S01]  /*d2a0*/  LDG.E.128 R4, desc[UR6][R4.64+0x80] ;  /* 0x0000800604047981 */ /* 0x000f62000c1e1d00 */
[----:B----4-:R-:W-:-:S04]  /*d2b0*/  IADD3 R10, P0, PT, R9, UR8, RZ ;  /* 0x00000008090a7c10 */ /* 0x010fc8000ff1e0ff */
[----:B------:R-:W-:-:S06]  /*d2c0*/  IADD3.X R11, PT, PT, R8, UR9, RZ, P0, !PT ;  /* 0x00000009080b7c10 */ /* 0x000fcc00087fe4ff */
[----:B------:R-:W4:Y:S01]  /*d2d0*/  LDG.E.128 R8, desc[UR6][R10.64+0x80] ;  /* 0x000080060a087981 */ /* 0x000f22000c1e1d00 */
[--C-:B---3--:R-:W-:Y:S02]  /*d2e0*/  HADD2.F32 R26, -RZ, R12.reuse.H0_H0 ;  /* 0x2000000cff1a7230 */ /* 0x108fe40000004100 */
[----:B------:R-:W-:Y:S02]  /*d2f0*/  HADD2.F32 R36, -RZ, R12.H1_H1 ;  /* 0x3000000cff247230 */ /* 0x000fe40000004100 */
[--C-:B------:R-:W-:Y:S02]  /*d300*/  HADD2.F32 R12, -RZ, R13.reuse.H0_H0 ;  /* 0x2000000dff0c7230 */ /* 0x100fe40000004100 */
[----:B------:R-:W-:Y:S02]  /*d310*/  HADD2.F32 R38, -RZ, R13.H1_H1 ;  /* 0x3000000dff267230 */ /* 0x000fe40000004100 */
[--C-:B------:R-:W-:Y:S02]  /*d320*/  HADD2.F32 R13, -RZ, R14.reuse.H0_H0 ;  /* 0x2000000eff0d7230 */ /* 0x100fe40000004100 */
[----:B--2---:R-:W-:-:S02]  /*d330*/  HADD2.F32 R40, -RZ, R14.H1_H1 ;  /* 0x3000000eff287230 */ /* 0x004fc40000004100 */
[--C-:B------:R-:W-:Y:S02]  /*d340*/  HADD2.F32 R14, -RZ, R15.reuse.H0_H0 ;  /* 0x2000000fff0e7230 */ /* 0x100fe40000004100 */
[----:B------:R-:W-:Y:S02]  /*d350*/  HADD2.F32 R41, -RZ, R15.H1_H1 ;  /* 0x3000000fff297230 */ /* 0x000fe40000004100 */
[--C-:B-----5:R-:W-:Y:S02]  /*d360*/  HADD2.F32 R15, -RZ, R4.reuse.H0_H0 ;  /* 0x20000004ff0f7230 */ /* 0x120fe40000004100 */
        /* <DEDUP_REMOVED lines=17> */
[--C-:B------:R-:W-:Y:S02]  /*d480*/  HADD2.F32 R5, -RZ, R32.reuse.H0_H0 ;  /* 0x20000020ff057230 */ /* 0x100fe40000004100 */
        /* <DEDUP_REMOVED lines=33> */
.L_x_2078:
[----:B------:R-:W-:Y:S05]  /*d6a0*/  BSYNC.RECONVERGENT B0 ;  /* 0x0000000000007941 */ /* 0x000fea0003800200 */
.L_x_2077:
[----:B------:R3:W-:Y:S01]  /*d6b0*/  STS.128 [R211+0x2000], R32 ;  /* 0x00200020d3007388 */ /* 0x0007e20000000c00 */
[----:B------:R-:W-:Y:S01]  /*d6c0*/  LOP3.LUT R4, R24, 0x80, RZ, 0xfc, !PT ;  /* 0x0000008018047812 */ /* 0x000fe200078efcff */
[----:B------:R-:W-:Y:S03]  /*d6d0*/  BSSY.RECONVERGENT B0, `(.L_x_2079) ;  /* 0x0000051000007945 */ /* 0x000fe60003800200 */
[----:B------:R-:W-:-:S13]  /*d6e0*/  ISETP.GE.AND P0, PT, R4, R17, PT ;  /* 0x000000110400720c */ /* 0x000fda0003f06270 */
[----:B------:R-:W-:Y:S05]  /*d6f0*/  @P0 BRA `(.L_x_2080) ;  /* 0x0000000400380947 */ /* 0x000fea0003800000 */
[----:B------:R-:W4:Y:S01]  /*d700*/  LDCU.64 UR8, c[0x0][0x4d0] ;  /* 0x00009a00ff0877ac */ /* 0x000f220008000a00 */
        /* <DEDUP_REMOVED lines=10> */
[----:B------:R-:W4:Y:S01]  /*d7b0*/  LDG.E.128 R12, desc[UR6][R12.64+0x100] ;  /* 0x000100060c0c7981 */ /* 0x000f22000c1e1d00 */
[----:B------:R-:W-:Y:S01]  /*d7c0*/  IADD3.X R5, PT, PT, R8, UR9, RZ, P0, !PT ;  /* 0x0000000908057c10 */ /* 0x000fe200087fe4ff */
[----:B------:R-:W5:Y:S05]  /*d7d0*/  LDCU.64 UR8, c[0x0][0x4c8] ;  /* 0x00009900ff0877ac */ /* 0x000f6a0008000a00 */
[----:B------:R-:W2:Y:S01]  /*d7e0*/  LDG.E.128 R4, desc[UR6][R4.64+0x100] ;  /* 0x0001000604047981 */ /* 0x000ea2000c1e1d00 */
[----:B-----5:R-:W-:-:S04]  /*d7f0*/  IADD3 R10, P0, PT, R9, UR8, RZ ;  /* 0x00000008090a7c10 */ /* 0x020fc8000ff1e0ff */
[----:B------:R-:W-:-:S06]  /*d800*/  IADD3.X R11, PT, PT, R8, UR9, RZ, P0, !PT ;  /* 0x00000009080b7c10 */ /* 0x000fcc00087fe4ff */
[----:B------:R-:W5:Y:S01]  /*d810*/  LDG.E.128 R8, desc[UR6][R10.64+0x100] ;  /* 0x000100060a087981 */ /* 0x000f62000c1e1d00 */
[--C-:B----4-:R-:W-:Y:S02]  /*d820*/  HADD2.F32 R26, -RZ, R12.reuse.H0_H0 ;  /* 0x2000000cff1a7230 */ /* 0x110fe40000004100 */
[----:B---3--:R-:W-:Y:S02]  /*d830*/  HADD2.F32 R32, -RZ, R12.H1_H1 ;  /* 0x3000000cff207230 */ /* 0x008fe40000004100 */
[--C-:B------:R-:W-:Y:S02]  /*d840*/  HADD2.F32 R12, -RZ, R13.reuse.H0_H0 ;  /* 0x2000000dff0c7230 */ /* 0x100fe40000004100 */
[----:B------:R-:W-:Y:S02]  /*d850*/  HADD2.F32 R33, -RZ, R13.H1_H1 ;  /* 0x3000000dff217230 */ /* 0x000fe40000004100 */
[--C-:B------:R-:W-:Y:S02]  /*d860*/  HADD2.F32 R13, -RZ, R14.reuse.H0_H0 ;  /* 0x2000000eff0d7230 */ /* 0x100fe40000004100 */
[----:B------:R-:W-:-:S02]  /*d870*/  HADD2.F32 R34, -RZ, R14.H1_H1 ;  /* 0x3000000eff227230 */ /* 0x000fc40000004100 */
[--C-:B------:R-:W-:Y:S02]  /*d880*/  HADD2.F32 R14, -RZ, R15.reuse.H0_H0 ;  /* 0x2000000fff0e7230 */ /* 0x100fe40000004100 */
[----:B------:R-:W-:Y:S02]  /*d890*/  HADD2.F32 R35, -RZ, R15.H1_H1 ;  /* 0x3000000fff237230 */ /* 0x000fe40000004100 */
[--C-:B--2---:R-:W-:Y:S02]  /*d8a0*/  HADD2.F32 R15, -RZ, R4.reuse.H0_H0 ;  /* 0x20000004ff0f7230 */ /* 0x104fe40000004100 */
        /* <DEDUP_REMOVED lines=13> */
[----:B------:R-:W-:Y:S02]  /*d980*/  HADD2.F32 R15, -RZ, R28.H1_H1 ;  /* 0x3000001cff0f7230 */ /* 0x000fe40000004100 */
[----:B------:R-:W-:Y:S01]  /*d990*/  @!P1 FADD.FTZ R5, -R5, -RZ ;  /* 0x800000ff05059221 */ /* 0x000fe20000010100 */
[----:B------:R-:W-:Y:S01]  /*d9a0*/  FMUL.FTZ R13, R13, R4 ;  /* 0x000000040d0d7220 */ /* 0x000fe20000410000 */
[----:B------:R-:W-:Y:S01]  /*d9b0*/  @!P1 FADD.FTZ R6, -R6, -RZ ;  /* 0x800000ff06069221 */ /* 0x000fe20000010100 */
[----:B-----5:R-:W-:Y:S02]  /*d9c0*/  HADD2.F32 R4, -RZ, R8.H0_H0 ;  /* 0x20000008ff047230 */ /* 0x020fe40000004100 */
        /* <DEDUP_REMOVED lines=33> */
.L_x_2080:
[----:B------:R-:W-:Y:S05]  /*dbe0*/  BSYNC.RECONVERGENT B0 ;  /* 0x0000000000007941 */ /* 0x000fea0003800200 */
.L_x_2079:
[----:B------:R4:W-:Y:S02]  /*dbf0*/  STS.128 [R211+0x4000], R28 ;  /* 0x0040001cd3007388 */ /* 0x0009e40000000c00 */
.L_x_2074:
[----:B------:R-:W-:Y:S05]  /*dc00*/  BSYNC.RECONVERGENT B1 ;  /* 0x0000000000017941 */ /* 0x000fea0003800200 */
.L_x_2073:
        /* <DEDUP_REMOVED lines=23> */
[----:B--2---:R-:W-:-:S03]  /*dd80*/  IADD3 R4, P1, PT, R9, UR8, RZ ;  /* 0x0000000809047c10 */ /* 0x004fc6000ff3e0ff */
        /* <DEDUP_REMOVED lines=67> */
.L_x_2084:
[----:B------:R-:W-:Y:S05]  /*e1c0*/  BSYNC.RECONVERGENT B0 ;  /* 0x0000000000007941 */ /* 0x000fea0003800200 */
.L_x_2083:
[----:B-----5:R2:W-:Y:S01]  /*e1d0*/  STS.128 [R211+0x800], R40 ;  /* 0x00080028d3007388 */ /* 0x0205e20000000c00 */
[----:B------:R-:W-:Y:S01]  /*e1e0*/  LOP3.LUT R4, R24, 0x40, RZ, 0xfc, !PT ;  /* 0x0000004018047812 */ /* 0x000fe200078efcff */
[----:B------:R-:W-:Y:S03]  /*e1f0*/  BSSY.RECONVERGENT B0, `(.L_x_2085) ;  /* 0x0000053000007945 */ /* 0x000fe60003800200 */
[----:B------:R-:W-:-:S13]  /*e200*/  ISETP.GE.AND P0, PT, R4, R17, PT ;  /* 0x000000110400720c */ /* 0x000fda0003f06270 */
[----:B------:R-:W-:Y:S05]  /*e210*/  @P0 BRA `(.L_x_2086) ;  /* 0x0000000400400947 */ /* 0x000fea0003800000 */
[----:B------:R-:W4:Y:S01]  /*e220*/  LDCU.64 UR8, c[0x0][0x4d0] ;  /* 0x00009a00ff0877ac */ /* 0x000f220008000a00 */
[----:B------:R-:W-:Y:S02]  /*e230*/  ISETP.GE.U32.AND P0, PT, R4, R21, PT ;  /* 0x000000150400720c */ /* 0x000fe40003f06070 */
[--C-:B------:R-:W-:Y:S02]  /*e240*/  SHF.R.S32.HI R7, RZ, 0x1f, R37.reuse ;  /* 0x0000001fff077819 */ /* 0x100fe40000011425 */
        /* <DEDUP_REMOVED lines=11> */
[----:B------:R-:W5:Y:S05]  /*e300*/  LDCU.64 UR8, c[0x0][0x4c8] ;  /* 0x00009900ff0877ac */ /* 0x000f6a0008000a00 */
[----:B------:R-:W3:Y:S01]  /*e310*/  LDG.E.128 R4, desc[UR6][R4.64+0x80] ;  /* 0x0000800604047981 */ /* 0x000ee2000c1e1d00 */
[----:B-----5:R-:W-:-:S04]  /*e320*/  IADD3 R10, P1, PT, R9, UR8, RZ ;  /* 0x00000008090a7c10 */ /* 0x020fc8000ff3e0ff */
[----:B------:R-:W-:-:S06]  /*e330*/  IADD3.X R11, PT, PT, R8, UR9, RZ, P1, !PT ;  /* 0x00000009080b7c10 */ /* 0x000fcc0008ffe4ff */
[----:B------:R-:W5:Y:S01]  /*e340*/  LDG.E.128 R8, desc[UR6][R10.64+0x80] ;  /* 0x000080060a087981 */ /* 0x000f62000c1e1d00 */
[----:B------:R-:W-:Y:S01]  /*e350*/  MOV R36, R34 ;  /* 0x0000002200247202 */ /* 0x000fe20000000f00 */
[--C-:B----4-:R-:W-:Y:S02]  /*e360*/  HADD2.F32 R34, -RZ, R12.reuse.H0_H0 ;  /* 0x2000000cff227230 */ /* 0x110fe40000004100 */
[----:B--2---:R-:W-:Y:S02]  /*e370*/  HADD2.F32 R40, -RZ, R12.H1_H1 ;  /* 0x3000000cff287230 */ /* 0x004fe40000004100 */
        /* <DEDUP_REMOVED lines=24> */
[----:B-----5:R-:W-:Y:S02]  /*e500*/  HADD2.F32 R4, -RZ, R8.H0_H0 ;  /* 0x20000008ff047230 */ /* 0x020fe40000004100 */
        /* <DEDUP_REMOVED lines=33> */
.L_x_2086:
[----:B------:R-:W-:Y:S05]  /*e720*/  BSYNC.RECONVERGENT B0 ;  /* 0x0000000000007941 */ /* 0x000fea0003800200 */
.L_x_2085:
[----:B------:R4:W-:Y:S01]  /*e730*/  STS.128 [R211+0x2800], R32 ;  /* 0x00280020d3007388 */ /* 0x0009e20000000c00 */
[----:B------:R-:W-:Y:S01]  /*e740*/  LOP3.LUT R4, R24, 0x80, RZ, 0xfc, !PT ;  /* 0x0000008018047812 */ /* 0x000fe200078efcff */
[----:B------:R-:W-:Y:S03]  /*e750*/  BSSY.RECONVERGENT B0, `(.L_x_2087) ;  /* 0x0000053000007945 */ /* 0x000fe60003800200 */
[----:B------:R-:W-:-:S13]  /*e760*/  ISETP.GE.AND P0, PT, R4, R17, PT ;  /* 0x000000110400720c */ /* 0x000fda0003f06270 */
[----:B------:R-:W-:Y:S05]  /*e770*/  @P0 BRA `(.L_x_2088) ;  /* 0x0000000400400947 */ /* 0x000fea0003800000 */
[----:B------:R-:W5:Y:S01]  /*e780*/  LDCU.64 UR8, c[0x0][0x4d0] ;  /* 0x00009a00ff0877ac */ /* 0x000f620008000a00 */
[----:B------:R-:W-:Y:S02]  /*e790*/  ISETP.GE.U32.AND P0, PT, R4, R21, PT ;  /* 0x000000150400720c */ /* 0x000fe40003f06070 */
[--C-:B------:R-:W-:Y:S02]  /*e7a0*/  SHF.R.S32.HI R5, RZ, 0x1f, R37.reuse ;  /* 0x0000001fff057819 */ /* 0x100fe40000011425 */
        /* <DEDUP_REMOVED lines=8> */
[----:B-----5:R-:W-:-:S03]  /*e830*/  IADD3 R4, P1, PT, R8, UR8, RZ ;  /* 0x0000000808047c10 */ /* 0x020fc6000ff3e0ff */
[----:B------:R-:W5:Y:S01]  /*e840*/  LDG.E.128 R12, desc[UR6][R12.64+0x100] ;  /* 0x000100060c0c7981 */ /* 0x000f62000c1e1d00 */
[----:B------:R-:W-:Y:S01]  /*e850*/  IADD3.X R5, PT, PT, R9, UR9, RZ, P1, !PT ;  /* 0x0000000909057c10 */ /* 0x000fe20008ffe4ff */
[----:B------:R-:W1:Y:S05]  /*e860*/  LDCU.64 UR8, c[0x0][0x4c8] ;  /* 0x00009900ff0877ac */ /* 0x000e6a0008000a00 */
[----:B------:R-:W2:Y:S01]  /*e870*/  LDG.E.128 R4, desc[UR6][R4.64+0x100] ;  /* 0x0001000604047981 */ /* 0x000ea2000c1e1d00 */
[----:B-1----:R-:W-:-:S04]  /*e880*/  IADD3 R8, P1, PT, R8, UR8, RZ ;  /* 0x0000000808087c10 */ /* 0x002fc8000ff3e0ff */
[----:B------:R-:W-:-:S06]  /*e890*/  IADD3.X R9, PT, PT, R9, UR9, RZ, P1, !PT ;  /* 0x0000000909097c10 */ /* 0x000fcc0008ffe4ff */
[----:B------:R-:W3:Y:S01]  /*e8a0*/  LDG.E.128 R8, desc[UR6][R8.64+0x100] ;  /* 0x0001000608087981 */ /* 0x000ee2000c1e1d00 */
[----:B----4-:R-:W-:Y:S01]  /*e8b0*/  MOV R32, R30 ;  /* 0x0000001e00207202 */ /* 0x010fe20000000f00 */
[--C-:B-----5:R-:W-:Y:S02]  /*e8c0*/  HADD2.F32 R30, -RZ, R12.reuse.H0_H0 ;  /* 0x2000000cff1e7230 */ /* 0x120fe40000004100 */
[----:B------:R-:W-:Y:S02]  /*e8d0*/  HADD2.F32 R33, -RZ, R12.H1_H1 ;  /* 0x3000000cff217230 */ /* 0x000fe40000004100 */
[--C-:B------:R-:W-:Y:S02]  /*e8e0*/  HADD2.F32 R12, -RZ, R13.reuse.H0_H0 ;  /* 0x2000000dff0c7230 */ /* 0x100fe40000004100 */
[----:B------:R-:W-:Y:S02]  /*e8f0*/  HADD2.F32 R34, -RZ, R13.H1_H1 ;  /* 0x3000000dff227230 */ /* 0x000fe40000004100 */
[----:B------:R-:W-:-:S02]  /*e900*/  HADD2.F32 R13, -RZ, R14.H0_H0 ;  /* 0x2000000eff0d7230 */ /* 0x000fc40000004100 */
[----:B------:R-:W-:Y:S02]  /*e910*/  HADD2.F32 R35, -RZ, R14.H1_H1 ;  /* 0x3000000eff237230 */ /* 0x000fe40000004100 */
[--C-:B------:R-:W-:Y:S02]  /*e920*/  HADD2.F32 R14, -RZ, R15.reuse.H0_H0 ;  /* 0x2000000fff0e7230 */ /* 0x100fe40000004100 */
[----:B------:R-:W-:Y:S02]  /*e930*/  HADD2.F32 R36, -RZ, R15.H1_H1 ;  /* 0x3000000fff247230 */ /* 0x000fe40000004100 */
[--C-:B--2---:R-:W-:Y:S02]  /*e940*/  HADD2.F32 R15, -RZ, R4.reuse.H0_H0 ;  /* 0x20000004ff0f7230 */ /* 0x104fe40000004100 */
[----:B------:R-:W-:Y:S02]  /*e950*/  HADD2.F32 R37, -RZ, R5.H0_H0 ;  /* 0x20000005ff257230 */ /* 0x000fe40000004100 */
[----:B------:R-:W-:-:S02]  /*e960*/  HADD2.F32 R4, -RZ, R4.H1_H1 ;  /* 0x30000004ff047230 */ /* 0x000fc40000004100 */
[----:B------:R-:W-:Y:S01]  /*e970*/  @!P0 FADD.FTZ R15, -R15, -RZ ;  /* 0x800000ff0f0f8221 */ /* 0x000fe20000010100 */
[----:B------:R-:W-:Y:S02]  /*e980*/  HADD2.F32 R5, -RZ, R5.H1_H1 ;  /* 0x30000005ff057230 */ /* 0x000fe40000004100 */
[----:B------:R-:W-:Y:S01]  /*e990*/  @!P0 FADD.FTZ R37, -R37, -RZ ;  /* 0x800000ff25258221 */ /* 0x000fe20000010100 */
[--C-:B---3--:R-:W-:Y:S02]  /*e9a0*/  HADD2.F32 R38, -RZ, R6.reuse.H0_H0 ;  /* 0x20000006ff267230 */ /* 0x108fe40000004100 */
[----:B------:R-:W-:Y:S01]  /*e9b0*/  @!P0 FADD.FTZ R4, -R4, -RZ ;  /* 0x800000ff04048221 */ /* 0x000fe20000010100 */
[----:B------:R-:W-:Y:S02]  /*e9c0*/  HADD2.F32 R39, -RZ, R7.H0_H0 ;  /* 0x20000007ff277230 */ /* 0x000fe40000004100 */
[----:B------:R-:W-:Y:S01]  /*e9d0*/  @!P0 FADD.FTZ R5, -R5, -RZ ;  /* 0x800000ff05058221 */ /* 0x000fe20000010100 */
[----:B------:R-:W-:-:S02]  /*e9e0*/  HADD2.F32 R6, -RZ, R6.H1_H1 ;  /* 0x30000006ff067230 */ /* 0x000fc40000004100 */
[----:B------:R-:W-:Y:S01]  /*e9f0*/  FMUL.FTZ R33, R33, R4 ;  /* 0x0000000421217220 */ /* 0x000fe20000410000 */
[----:B------:R-:W-:Y:S02]  /*ea00*/  HADD2.F32 R7, -RZ, R7.H1_H1 ;  /* 0x30000007ff077230 */ /* 0x000fe40000004100 */
[----:B------:R-:W-:Y:S01]  /*ea10*/  FMUL.FTZ R34, R34, R5 ;  /* 0x0000000522227220 */ /* 0x000fe20000410000 */
[----:B------:R-:W-:Y:S02]  /*ea20*/  HADD2.F32 R5, -RZ, R28.H0_H0 ;  /* 0x2000001cff057230 */ /* 0x000fe40000004100 */
[----:B------:R-:W-:Y:S01]  /*ea30*/  FMUL.FTZ R30, R30, R15 ;  /* 0x0000000f1e1e7220 */ /* 0x000fe20000410000 */
[----:B------:R-:W-:Y:S02]  /*ea40*/  HADD2.F32 R4, -RZ, R8.H0_H0 ;  /* 0x20000008ff047230 */ /* 0x000fe40000004100 */
[----:B------:R-:W-:Y:S01]  /*ea50*/  @!P0 FADD.FTZ R38, -R38, -RZ ;  /* 0x800000ff26268221 */ /* 0x000fe20000010100 */
[----:B------:R-:W-:-:S02]  /*ea60*/  HADD2.F32 R28, -RZ, R28.H1_H1 ;  /* 0x3000001cff1c7230 */ /* 0x000fc40000004100 */
[----:B------:R-:W-:Y:S01]  /*ea70*/  @!P0 FADD.FTZ R6, -R6, -RZ ;  /* 0x800000ff06068221 */ /* 0x000fe20000010100 */
[----:B------:R-:W-:Y:S02]  /*ea80*/  HADD2.F32 R8, -RZ, R8.H1_H1 ;  /* 0x30000008ff087230 */ /* 0x000fe40000004100 */
[----:B------:R-:W-:Y:S01]  /*ea90*/  @!P0 FADD.FTZ R7, -R7, -RZ ;  /* 0x800000ff07078221 */ /* 0x000fe20000010100 */
[----:B------:R-:W-:Y:S01]  /*eaa0*/  @!P0 FADD.FTZ R39, -R39, -RZ ;  /* 0x800000ff27278221 */ /* 0x000fe20000010100 */
[----:B------:R-:W-:Y:S01]  /*eab0*/  FMUL.FTZ R13, R13, R38 ;  /* 0x000000260d0d7220 */ /* 0x000fe20000410000 */
[----:B------:R-:W-:Y:S01]  /*eac0*/  FMUL.FTZ R35, R35, R6 ;  /* 0x0000000623237220 */ /* 0x000fe20000410000 */
[----:B------:R-:W-:Y:S01]  /*ead0*/  FMUL.FTZ R36, R36, R7 ;  /* 0x0000000724247220 */ /* 0x000fe20000410000 */
[----:B------:R-:W-:Y:S01]  /*eae0*/  FFMA.FTZ R4, R5, R4, R30 ;  /* 0x0000000405047223 */ /* 0x000fe2000001001e */
[----:B------:R-:W-:Y:S01]  /*eaf0*/  FFMA.FTZ R33, R28, R8, R33 ;  /* 0x000000081c217223 */ /* 0x000fe20000010021 */
[----:B------:R-:W-:-:S02]  /*eb00*/  HADD2.F32 R7, -RZ, R29.H0_H0 ;  /* 0x2000001dff077230 */ /* 0x000fc40000004100 */
[----:B------:R-:W-:Y:S01]  /*eb10*/  FMUL.FTZ R12, R12, R37 ;  /* 0x000000250c0c7220 */ /* 0x000fe20000410000 */
[----:B------:R-:W-:Y:S02]  /*eb20*/  HADD2.F32 R6, -RZ, R9.H0_H0 ;  /* 0x20000009ff067230 */ /* 0x000fe40000004100 */
[----:B------:R-:W-:Y:S01]  /*eb30*/  FMUL.FTZ R14, R14, R39 ;  /* 0x000000270e0e7220 */ /* 0x000fe20000410000 */
[----:B------:R-:W-:Y:S01]  /*eb40*/  HADD2.F32 R38, -RZ, R10.H0_H0 ;  /* 0x2000000aff267230 */ /* 0x000fe20000004100 */
[----:B------:R-:W-:Y:S01]  /*eb50*/  F2FP.F16.F32.PACK_AB R28, R33, R4 ;  /* 0x00000004211c723e */ /* 0x000fe200000000ff */
[----:B------:R-:W-:Y:S02]  /*eb60*/  HADD2.F32 R15, -RZ, R11.H0_H0 ;  /* 0x2000000bff0f7230 */ /* 0x000fe40000004100 */
[----:B------:R-:W-:Y:S01]  /*eb70*/  FFMA.FTZ R6, R7, R6, R12 ;  /* 0x0000000607067223 */ /* 0x000fe2000001000c */
[----:B------:R-:W-:Y:S02]  /*eb80*/  HADD2.F32 R8, -RZ, R32.H0_H0 ;  /* 0x20000020ff087230 */ /* 0x000fe40000004100 */
[----:B------:R-:W-:-:S02]  /*eb90*/  HADD2.F32 R5, -RZ, R31.H0_H0 ;  /* 0x2000001fff057230 */ /* 0x000fc40000004100 */
[----:B------:R-:W-:Y:S02]  /*eba0*/  HADD2.F32 R9, -RZ, R9.H1_H1 ;  /* 0x30000009ff097230 */ /* 0x000fe40000004100 */
[----:B------:R-:W-:Y:S01]  /*ebb0*/  FFMA.FTZ R8, R8, R38, R13 ;  /* 0x0000002608087223 */ /* 0x000fe2000001000d */
[----:B------:R-:W-:Y:S02]  /*ebc0*/  HADD2.F32 R10, -RZ, R10.H1_H1 ;  /* 0x3000000aff0a7230 */ /* 0x000fe40000004100 */
[----:B------:R-:W-:Y:S01]  /*ebd0*/  FFMA.FTZ R5, R5, R15, R14 ;  /* 0x0000000f05057223 */ /* 0x000fe2000001000e */
[----:B------:R-:W-:Y:S02]  /*ebe0*/  HADD2.F32 R11, -RZ, R11.H1_H1 ;  /* 0x3000000bff0b7230 */ /* 0x000fe40000004100 */
[----:B------:R-:W-:Y:S02]  /*ebf0*/  HADD2.F32 R29, -RZ, R29.H1_H1 ;  /* 0x3000001dff1d7230 */ /* 0x000fe40000004100 */
[----:B------:R-:W-:-:S02]  /*ec00*/  HADD2.F32 R32, -RZ, R32.H1_H1 ;  /* 0x30000020ff207230 */ /* 0x000fc40000004100 */
[----:B------:R-:W-:Y:S02]  /*ec10*/  HADD2.F32 R31, -RZ, R31.H1_H1 ;  /* 0x3000001fff1f7230 */ /* 0x000fe40000004100 */
[----:B------:R-:W-:Y:S01]  /*ec20*/  FFMA.FTZ R9, R29, R9, R34 ;  /* 0x000000091d097223 */ /* 0x000fe20000010022 */
[----:B------:R-:W-:Y:S02]  /*ec30*/  FFMA.FTZ R35, R32, R10, R35 ;  /* 0x0000000a20237223 */ /* 0x000fe40000010023 */
[----:B------:R-:W-:Y:S02]  /*ec40*/  FFMA.FTZ R36, R31, R11, R36 ;  /* 0x0000000b1f247223 */ /* 0x000fe40000010024 */
[----:B------:R-:W-:Y:S02]  /*ec50*/  F2FP.F16.F32.PACK_AB R29, R9, R6 ;  /* 0x00000006091d723e */ /* 0x000fe400000000ff */
[----:B------:R-:W-:Y:S02]  /*ec60*/  F2FP.F16.F32.PACK_AB R30, R35, R8 ;  /* 0x00000008231e723e */ /* 0x000fe400000000ff */
[----:B------:R-:W-:-:S02]  /*ec70*/  F2FP.F16.F32.PACK_AB R31, R36, R5 ;  /* 0x00000005241f723e */ /* 0x000fc400000000ff */
.L_x_2088:
[----:B------:R-:W-:Y:S05]  /*ec80*/  BSYNC.RECONVERGENT B0 ;  /* 0x0000000000007941 */ /* 0x000fea0003800200 */
.L_x_2087:
[----:B------:R1:W-:Y:S02]  /*ec90*/  STS.128 [R211+0x4800], R28 ;  /* 0x0048001cd3007388 */ /* 0x0003e40000000c00 */
.L_x_2082:
[----:B------:R-:W-:Y:S05]  /*eca0*/  BSYNC.RECONVERGENT B1 ;  /* 0x0000000000017941 */ /* 0x000fea0003800200 */
.L_x_2081:
        /* <DEDUP_REMOVED lines=28> */
[----:B------:R-:W4:Y:S01]  /*ee70*/  LDG.E.128 R4, desc[UR6][R4.64] ;  /* 0x0000000604047981 */ /* 0x000f22000c1e1d00 */
[----:B-1----:R-:W-:-:S04]  /*ee80*/  IADD3 R10, P1, PT, R9, UR8, RZ ;  /* 0x00000008090a7c10 */ /* 0x002fc8000ff3e0ff */
[----:B------:R-:W-:-:S06]  /*ee90*/  IADD3.X R11, PT, PT, R8, UR9, RZ, P1, !PT ;  /* 0x00000009080b7c10 */ /* 0x000fcc0008ffe4ff */
[----:B------:R-:W3:Y:S01]  /*eea0*/  LDG.E.128 R8, desc[UR6][R10.64] ;  /* 0x000000060a087981 */ /* 0x000ee2000c1e1d00 */
        /* <DEDUP_REMOVED lines=9> */
[--C-:B----4-:R-:W-:Y:S02]  /*ef40*/  HADD2.F32 R15, -RZ, R4.reuse.H0_H0 ;  /* 0x20000004ff0f7230 */ /* 0x110fe40000004100 */
[----:B------:R-:W-:Y:S02]  /*ef50*/  HADD2.F32 R49, -RZ, R5.H0_H0 ;  /* 0x20000005ff317230 */ /* 0x000fe40000004100 */
[----:B------:R-:W-:-:S02]  /*ef60*/  HADD2.F32 R4, -RZ, R4.H1_H1 ;  /* 0x30000004ff047230 */ /* 0x000fc40000004100 */
[----:B------:R-:W-:Y:S01]  /*ef70*/  @!P0 FADD.FTZ R15, -R15, -RZ ;  /* 0x800000ff0f0f8221 */ /* 0x000fe20000010100 */
[----:B------:R-:W-:Y:S02]  /*ef80*/  HADD2.F32 R5, -RZ, R5.H1_H1 ;  /* 0x30000005ff057230 */ /* 0x000fe40000004100 */
[----:B------:R-:W-:Y:S01]  /*ef90*/  @!P0 FADD.FTZ R49, -R49, -RZ ;  /* 0x800000ff31318221 */ /* 0x000fe20000010100 */
[--C-:B------:R-:W-:Y:S02]  /*efa0*/  HADD2.F32 R50, -RZ, R6.reuse.H0_H0 ;  /* 0x20000006ff327230 */ /* 0x100fe40000004100 */
        /* <DEDUP_REMOVED lines=9> */
[----:B---3--:R-:W-:Y:S02]  /*f040*/  HADD2.F32 R4, -RZ, R8.H0_H0 ;  /* 0x20000008ff047230 */ /* 0x008fe40000004100 */
        /* <DEDUP_REMOVED lines=35> */
.L_x_2092:
[----:B------:R-:W-:Y:S05]  /*f280*/  BSYNC.RECONVERGENT B0 ;  /* 0x0000000000007941 */ /* 0x000fea0003800200 */
.L_x_2091:
[----:B-----5:R1:W-:Y:S01]  /*f290*/  STS.128 [R211+0x1000], R40 ;  /* 0x00100028d3007388 */ /* 0x0203e20000000c00 */
[----:B------:R-:W-:Y:S01]  /*f2a0*/  LOP3.LUT R4, R24, 0x40, RZ, 0xfc, !PT ;  /* 0x0000004018047812 */ /* 0x000fe200078efcff */
[----:B------:R-:W-:Y:S03]  /*f2b0*/  BSSY.RECONVERGENT B0, `(.L_x_2093) ;  /* 0x0000053000007945 */ /* 0x000fe60003800200 */
[----:B------:R-:W-:-:S13]  /*f2c0*/  ISETP.GE.AND P0, PT, R4, R17, PT ;  /* 0x000000110400720c */ /* 0x000fda0003f06270 */
[----:B------:R-:W-:Y:S05]  /*f2d0*/  @P0 BRA `(.L_x_2094) ;  /* 0x0000000400400947 */ /* 0x000fea0003800000 */
[----:B------:R-:W2:Y:S01]  /*f2e0*/  LDCU.64 UR8, c[0x0][0x4d0] ;  /* 0x00009a00ff0877ac */ /* 0x000ea20008000a00 */
        /* <DEDUP_REMOVED lines=14> */
[----:B------:R-:W5:Y:S01]  /*f3d0*/  LDG.E.128 R4, desc[UR6][R4.64+0x80] ;  /* 0x0000800604047981 */ /* 0x000f62000c1e1d00 */
[----:B----4-:R-:W-:-:S04]  /*f3e0*/  IADD3 R10, P1, PT, R9, UR8, RZ ;  /* 0x00000008090a7c10 */ /* 0x010fc8000ff3e0ff */
[----:B------:R-:W-:-:S06]  /*f3f0*/  IADD3.X R11, PT, PT, R8, UR9, RZ, P1, !PT ;  /* 0x00000009080b7c10 */ /* 0x000fcc0008ffe4ff */
[----:B------:R-:W4:Y:S01]  /*f400*/  LDG.E.128 R8, desc[UR6][R10.64+0x80] ;  /* 0x000080060a087981 */ /* 0x000f22000c1e1d00 */
[----:B-1----:R-:W-:Y:S01]  /*f410*/  MOV R40, R34 ;  /* 0x0000002200287202 */ /* 0x002fe20000000f00 */
        /* <DEDUP_REMOVED lines=8> */
[--C-:B-----5:R-:W-:Y:S02]  /*f4a0*/  HADD2.F32 R15, -RZ, R4.reuse.H0_H0 ;  /* 0x20000004ff0f7230 */ /* 0x120fe40000004100 */
        /* <DEDUP_REMOVED lines=15> */
[----:B----4-:R-:W-:Y:S02]  /*f5a0*/  HADD2.F32 R4, -RZ, R8.H0_H0 ;  /* 0x20000008ff047230 */ /* 0x010fe40000004100 */
        /* <DEDUP_REMOVED lines=35> */
.L_x_2094:
[----:B------:R-:W-:Y:S05]  /*f7e0*/  BSYNC.RECONVERGENT B0 ;  /* 0x0000000000007941 */ /* 0x000fea0003800200 */
.L_x_2093:
[----:B------:R2:W-:Y:S01]  /*f7f0*/  STS.128 [R211+0x3000], R32 ;  /* 0x00300020d3007388 */ /* 0x0005e20000000c00 */
        /* <DEDUP_REMOVED lines=23> */
[----:B--2---:R-:W-:Y:S01]  /*f970*/  MOV R32, R30 ;  /* 0x0000001e00207202 */ /* 0x004fe20000000f00 */
[--C-:B----4-:R-:W-:Y:S02]  /*f980*/  HADD2.F32 R30, -RZ, R12.reuse.H0_H0 ;  /* 0x2000000cff1e7230 */ /* 0x110fe40000004100 */
        /* <DEDUP_REMOVED lines=8> */
[----:B------:R-:W-:Y:S02]  /*fa10*/  HADD2.F32 R39, -RZ, R5.H0_H0 ;  /* 0x20000005ff277230 */ /* 0x000fe40000004100 */
[----:B------:R-:W-:-:S02]  /*fa20*/  HADD2.F32 R4, -RZ, R4.H1_H1 ;  /* 0x30000004ff047230 */ /* 0x000fc40000004100 */
[----:B------:R-:W-:Y:S01]  /*fa30*/  @!P0 FADD.FTZ R15, -R15, -RZ ;  /* 0x800000ff0f0f8221 */ /* 0x000fe20000010100 */
[----:B------:R-:W-:Y:S02]  /*fa40*/  HADD2.F32 R5, -RZ, R5.H1_H1 ;  /* 0x30000005ff057230 */ /* 0x000fe40000004100 */
[----:B------:R-:W-:Y:S01]  /*fa50*/  @!P0 FADD.FTZ R39, -R39, -RZ ;  /* 0x800000ff27278221 */ /* 0x000fe20000010100 */
[--C-:B------:R-:W-:Y:S02]  /*fa60*/  HADD2.F32 R38, -RZ, R6.reuse.H0_H0 ;  /* 0x20000006ff267230 */ /* 0x100fe40000004100 */
[----:B------:R-:W-:Y:S01]  /*fa70*/  @!P0 FADD.FTZ R4, -R4, -RZ ;  /* 0x800000ff04048221 */ /* 0x000fe20000010100 */
[----:B------:R-:W-:Y:S02]  /*fa80*/  HADD2.F32 R6, -RZ, R6.H1_H1 ;  /* 0x30000006ff067230 */ /* 0x000fe40000004100 */
[----:B------:R-:W-:Y:S01]  /*fa90*/  @!P0 FADD.FTZ R5, -R5, -RZ ;  /* 0x800000ff05058221 */ /* 0x000fe20000010100 */
[----:B-1----:R-:W-:-:S02]  /*faa0*/  HADD2.F32 R40, -RZ, R7.H1_H1 ;  /* 0x30000007ff287230 */ /* 0x002fc40000004100 */
[----:B------:R-:W-:Y:S01]  /*fab0*/  FMUL.FTZ R33, R33, R4 ;  /* 0x0000000421217220 */ /* 0x000fe20000410000 */
[----:B------:R-:W-:Y:S02]  /*fac0*/  HADD2.F32 R41, -RZ, R7.H0_H0 ;  /* 0x20000007ff297230 */ /* 0x000fe40000004100 */
[----:B------:R-:W-:Y:S01]  /*fad0*/  @!P0 FADD.FTZ R6, -R6, -RZ ;  /* 0x800000ff06068221 */ /* 0x000fe20000010100 */
[----:B------:R-:W-:Y:S01]  /*fae0*/  FMUL.FTZ R34, R34, R5 ;  /* 0x0000000522227220 */ /* 0x000fe20000410000 */
[----:B------:R-:W-:Y:S02]  /*faf0*/  HADD2.F32 R5, -RZ, R28.H0_H0 ;  /* 0x2000001cff057230 */ /* 0x000fe40000004100 */
[----:B------:R-:W-:Y:S01]  /*fb00*/  @!P0 FADD.FTZ R38, -R38, -RZ ;  /* 0x800000ff26268221 */ /* 0x000fe20000010100 */
[----:B-----5:R-:W-:Y:S02]  /*fb10*/  HADD2.F32 R4, -RZ, R8.H0_H0 ;  /* 0x20000008ff047230 */ /* 0x020fe40000004100 */
[----:B------:R-:W-:Y:S01]  /*fb20*/  FMUL.FTZ R35, R35, R6 ;  /* 0x0000000623237220 */ /* 0x000fe20000410000 */
[----:B------:R-:W-:-:S02]  /*fb30*/  HADD2.F32 R28, -RZ, R28.H1_H1 ;  /* 0x3000001cff1c7230 */ /* 0x000fc40000004100 */
[----:B------:R-:W-:Y:S01]  /*fb40*/  FMUL.FTZ R30, R30, R15 ;  /* 0x0000000f1e1e7220 */ /* 0x000fe20000410000 */
[----:B------:R-:W-:Y:S02]  /*fb50*/  HADD2.F32 R8, -RZ, R8.H1_H1 ;  /* 0x30000008ff087230 */ /* 0x000fe40000004100 */
[----:B------:R-:W-:Y:S01]  /*fb60*/  FMUL.FTZ R12, R12, R39 ;  /* 0x000000270c0c7220 */ /* 0x000fe20000410000 */
[----:B------:R-:W-:Y:S02]  /*fb70*/  HADD2.F32 R7, -RZ, R29.H0_H0 ;  /* 0x2000001dff077230 */ /* 0x000fe40000004100 */
[----:B------:R-:W-:Y:S01]  /*fb80*/  @!P0 FADD.FTZ R40, -R40, -RZ ;  /* 0x800000ff28288221 */ /* 0x000fe20000010100 */
[----:B------:R-:W-:Y:S02]  /*fb90*/  HADD2.F32 R6, -RZ, R9.H0_H0 ;  /* 0x20000009ff067230 */ /* 0x000fe40000004100 */
[----:B------:R-:W-:Y:S01]  /*fba0*/  @!P0 FADD.FTZ R41, -R41, -RZ ;  /* 0x800000ff29298221 */ /* 0x000fe20000010100 */
[----:B------:R-:W-:Y:S01]  /*fbb0*/  FMUL.FTZ R13, R13, R38 ;  /* 0x000000260d0d7220 */ /* 0x000fe20000410000 */
[----:B------:R-:W-:Y:S01]  /*fbc0*/  FFMA.FTZ R33, R28, R8, R33 ;  /* 0x000000081c217223 */ /* 0x000fe20000010021 */
[----:B------:R-:W-:Y:S01]  /*fbd0*/  FMUL.FTZ R37, R37, R40 ;  /* 0x0000002825257220 */ /* 0x000fe20000410000 */
[----:B------:R-:W-:-:S02]  /*fbe0*/  HADD2.F32 R38, -RZ, R10.H0_H0 ;  /* 0x2000000aff267230 */ /* 0x000fc40000004100 */
[----:B------:R-:W-:Y:S01]  /*fbf0*/  FFMA.FTZ R4, R5, R4, R30 ;  /* 0x0000000405047223 */ /* 0x000fe2000001001e */
[----:B------:R-:W-:Y:S01]  /*fc00*/  FFMA.FTZ R6, R7, R6, R12 ;  /* 0x0000000607067223 */ /* 0x000fe2000001000c */
[----:B------:R-:W-:Y:S02]  /*fc10*/  HADD2.F32 R8, -RZ, R32.H0_H0 ;  /* 0x20000020ff087230 */ /* 0x000fe40000004100 */
[----:B------:R-:W-:Y:S01]  /*fc20*/  FMUL.FTZ R14, R14, R41 ;  /* 0x000000290e0e7220 */ /* 0x000fe20000410000 */
[----:B------:R-:W-:Y:S01]  /*fc30*/  HADD2.F32 R9, -RZ, R9.H1_H1 ;  /* 0x30000009ff097230 */ /* 0x000fe20000004100 */
[----:B------:R-:W-:Y:S01]  /*fc40*/  F2FP.F16.F32.PACK_AB R28, R33, R4 ;  /* 0x00000004211c723e */ /* 0x000fe200000000ff */
[----:B------:R-:W-:Y:S02]  /*fc50*/  HADD2.F32 R10, -RZ, R10.H1_H1 ;  /* 0x3000000aff0a7230 */ /* 0x000fe40000004100 */
[----:B------:R-:W-:Y:S01]  /*fc60*/  FFMA.FTZ R8, R8, R38, R13 ;  /* 0x0000002608087223 */ /* 0x000fe2000001000d */
[----:B------:R-:W-:-:S02]  /*fc70*/  HADD2.F32 R15, -RZ, R11.H0_H0 ;  /* 0x2000000bff0f7230 */ /* 0x000fc40000004100 */
[----:B------:R-:W-:Y:S02]  /*fc80*/  HADD2.F32 R40, -RZ, R11.H1_H1 ;  /* 0x3000000bff287230 */ /* 0x000fe40000004100 */
[----:B------:R-:W-:Y:S02]  /*fc90*/  HADD2.F32 R29, -RZ, R29.H1_H1 ;  /* 0x3000001dff1d7230 */ /* 0x000fe40000004100 */
        /* <DEDUP_REMOVED lines=10> */
.L_x_2096:
[----:B------:R-:W-:Y:S05]  /*fd40*/  BSYNC.RECONVERGENT B0 ;  /* 0x0000000000007941 */ /* 0x000fea0003800200 */
.L_x_2095:
[----:B------:R4:W-:Y:S02]  /*fd50*/  STS.128 [R211+0x5000], R28 ;  /* 0x0050001cd3007388 */ /* 0x0009e40000000c00 */
.L_x_2090:
[----:B------:R-:W-:Y:S05]  /*fd60*/  BSYNC.RECONVERGENT B1 ;  /* 0x0000000000017941 */ /* 0x000fea0003800200 */
.L_x_2089:
[----:B---3--:R-:W-:-:S04]  /*fd70*/  IADD3 R38, PT, PT, R122, 0x30, RZ ;  /* 0x000000307a267810 */ /* 0x008fc80007ffe0ff */
[----:B------:R-:W-:-:S13]  /*fd80*/  ISETP.GE.AND P0, PT, R38, R27, PT ;  /* 0x0000001b2600720c */ /* 0x000fda0003f06270 */
[----:B------:R-:W-:Y:S05]  /*fd90*/  @P0 BRA `(.L_x_2041) ;  /* 0x0000001000140947 */ /* 0x000fea0003800000 */
[----:B-1----:R-:W-:-:S04]  /*fda0*/  IMAD.WIDE.U32 R22, R2, 0x60, R22 ;  /* 0x0000006002167825 */ /* 0x002fc800078e0016 */
[----:B------:R-:W-:-:S05]  /*fdb0*/  IMAD R3, R3, 0x60, RZ ;  /* 0x0000006003037824 */ /* 0x000fca00078e02ff */
[----:B------:R-:W-:-:S05]  /*fdc0*/  IADD3 R23, PT, PT, R3, R23, RZ ;  /* 0x0000001703177210 */ /* 0x000fca0007ffe0ff */
[----:B--2-4-:R1:W5:Y:S04]  /*fdd0*/  LDG.E.128 R32, desc[UR6][R22.64+0x80] ;  /* 0x0000800616207981 */ /* 0x014368000c1e1d00 */
[----:B------:R1:W5:Y:S04]  /*fde0*/  LDG.E.128 R28, desc[UR6][R22.64+0x100] ;  /* 0x00010006161c7981 */ /* 0x000368000c1e1d00 */
[----:B------:R1:W5:Y:S01]  /*fdf0*/  LDG.E.128 R40, desc[UR6][R22.64] ;  /* 0x0000000616287981 */ /* 0x000362000c1e1d00 */
[----:B------:R-:W-:Y:S01]  /*fe00*/  ISETP.GE.AND P0, PT, R24, R17, PT ;  /* 0x000000111800720c */ /* 0x000fe20003f06270 */
[----:B------:R-:W-:Y:S01]  /*fe10*/  BSSY.RECONVERGENT B0, `(.L_x_2097) ;  /* 0x0000052000007945 */ /* 0x000fe20003800200 */
[----:B------:R-:W-:-:S11]  /*fe20*/  IMAD R3, R20, 0x30, RZ ;  /* 0x0000003014037824 */ /* 0x000fd600078e02ff */
        /* <DEDUP_REMOVED lines=37> */
[----:B------:R-:W-:Y:S01]  /*10080*/  FMUL.FTZ R2, R2, R15 ;  /* 0x0000000f02027220 */ /* 0x000fe20000410000 */
[----:B------:R-:W-:Y:S02]  /*10090*/  HADD2.F32 R6, -RZ, R6.H1_H1 ;  /* 0x30000006ff067230 */ /* 0x000fe40000004100 */
[----:B------:R-:W-:Y:S01]  /*100a0*/  @!P0 FADD.FTZ R4, -R4, -RZ ;  /* 0x800000ff04048221 */ /* 0x000fe20000010100 */
[----:B------:R-:W-:-:S02]  /*100b0*/  HADD2.F32 R46, -RZ, R7.H1_H1 ;  /* 0x30000007ff2e7230 */ /* 0x000fc40000004100 */
[----:B------:R-:W-:Y:S01]  /*100c0*/  @!P0 FADD.FTZ R5, -R5, -RZ ;  /* 0x800000ff05058221 */ /* 0x000fe20000010100 */
[----:B------:R-:W-:Y:S01]  /*100d0*/  @!P0 FADD.FTZ R44, -R44, -RZ ;  /* 0x800000ff2c2c8221 */ /* 0x000fe20000010100 */
[----:B------:R-:W-:Y:S01]  /*100e0*/  @!P0 FADD.FTZ R6, -R6, -RZ ;  /* 0x800000ff06068221 */ /* 0x000fe20000010100 */
[----:B------:R-:W-:Y:S01]  /*100f0*/  FMUL.FTZ R13, R13, R4 ;  /* 0x000000040d0d7220 */ /* 0x000fe20000410000 */
[----:B------:R-:W-:Y:S01]  /*10100*/  FMUL.FTZ R14, R14, R5 ;  /* 0x000000050e0e7220 */ /* 0x000fe20000410000 */
[----:B------:R-:W-:Y:S02]  /*10110*/  HADD2.F32 R5, -RZ, R40.H0_H0 ;  /* 0x20000028ff057230 */ /* 0x000fe40000004100 */
[----:B------:R-:W-:Y:S01]  /*10120*/  FMUL.FTZ R37, R37, R6 ;  /* 0x0000000625257220 */ /* 0x000fe20000410000 */
[----:B---3--:R-:W-:Y:S02]  /*10130*/  HADD2.F32 R4, -RZ, R8.H0_H0 ;  /* 0x20000008ff047230 */ /* 0x008fe40000004100 */
[----:B------:R-:W-:Y:S01]  /*10140*/  FMUL.FTZ R20, R20, R47 ;  /* 0x0000002f14147220 */ /* 0x000fe20000410000 */
[----:B------:R-:W-:-:S02]  /*10150*/  HADD2.F32 R15, -RZ, R40.H1_H1 ;  /* 0x30000028ff0f7230 */ /* 0x000fc40000004100 */
[----:B------:R-:W-:Y:S01]  /*10160*/  FMUL.FTZ R12, R12, R45 ;  /* 0x0000002d0c0c7220 */ /* 0x000fe20000410000 */
[----:B------:R-:W-:Y:S02]  /*10170*/  HADD2.F32 R7, -RZ, R41.H0_H0 ;  /* 0x20000029ff077230 */ /* 0x000fe40000004100 */
[----:B------:R-:W-:Y:S01]  /*10180*/  @!P0 FADD.FTZ R46, -R46, -RZ ;  /* 0x800000ff2e2e8221 */ /* 0x000fe20000010100 */
[----:B------:R-:W-:Y:S02]  /*10190*/  HADD2.F32 R8, -RZ, R8.H1_H1 ;  /* 0x30000008ff087230 */ /* 0x000fe40000004100 */
[----:B------:R-:W-:Y:S01]  /*101a0*/  FMUL.FTZ R27, R27, R44 ;  /* 0x0000002c1b1b7220 */ /* 0x000fe20000410000 */
[--C-:B------:R-:W-:Y:S02]  /*101b0*/  HADD2.F32 R6, -RZ, R9.reuse.H0_H0 ;  /* 0x20000009ff067230 */ /* 0x100fe40000004100 */
[----:B------:R-:W-:Y:S01]  /*101c0*/  FFMA.FTZ R2, R5, R4, R2 ;  /* 0x0000000405027223 */ /* 0x000fe20000010002 */
[----:B------:R-:W-:Y:S01]  /*101d0*/  FMUL.FTZ R39, R39, R46 ;  /* 0x0000002e27277220 */ /* 0x000fe20000410000 */
[----:B------:R-:W-:-:S02]  /*101e0*/  HADD2.F32 R44, -RZ, R9.H1_H1 ;  /* 0x30000009ff2c7230 */ /* 0x000fc40000004100 */
[----:B------:R-:W-:Y:S01]  /*101f0*/  FFMA.FTZ R15, R15, R8, R20 ;  /* 0x000000080f0f7223 */ /* 0x000fe20000010014 */
[----:B------:R-:W-:Y:S02]  /*10200*/  HADD2.F32 R40, -RZ, R10.H0_H0 ;  /* 0x2000000aff287230 */ /* 0x000fe40000004100 */
[----:B------:R-:W-:Y:S01]  /*10210*/  FFMA.FTZ R6, R7, R6, R12 ;  /* 0x0000000607067223 */ /* 0x000fe2000001000c */
[----:B------:R-:W-:Y:S02]  /*10220*/  HADD2.F32 R4, -RZ, R42.H0_H0 ;  /* 0x2000002aff047230 */ /* 0x000fe40000004100 */
[----:B------:R-:W-:Y:S02]  /*10230*/  HADD2.F32 R10, -RZ, R10.H1_H1 ;  /* 0x3000000aff0a7230 */ /* 0x000fe40000004100 */
[--C-:B------:R-:W-:Y:S02]  /*10240*/  HADD2.F32 R9, -RZ, R11.reuse.H0_H0 ;  /* 0x2000000bff097230 */ /* 0x100fe40000004100 */
[----:B------:R-:W-:Y:S01]  /*10250*/  FFMA.FTZ R4, R4, R40, R13 ;  /* 0x0000002804047223 */ /* 0x000fe2000001000d */
[----:B------:R-:W-:Y:S01]  /*10260*/  HADD2.F32 R46, -RZ, R11.H1_H1 ;  /* 0x3000000bff2e7230 */ /* 0x000fe20000004100 */
[----:B------:R-:W-:Y:S01]  /*10270*/  F2FP.F16.F32.PACK_AB R40, R15, R2 ;  /* 0x000000020f28723e */ /* 0x000fe200000000ff */
        /* <DEDUP_REMOVED lines=11> */
.L_x_2098:
[----:B------:R-:W-:Y:S05]  /*10330*/  BSYNC.RECONVERGENT B0 ;  /* 0x0000000000007941 */ /* 0x000fea0003800200 */
.L_x_2097:
[----:B-----5:R2:W-:Y:S01]  /*10340*/  STS.128 [R211+0x1800], R40 ;  /* 0x00180028d3007388 */ /* 0x0205e20000000c00 */
[----:B------:R-:W-:Y:S01]  /*10350*/  LOP3.LUT R2, R24, 0x40, RZ, 0xfc, !PT ;  /* 0x0000004018027812 */ /* 0x000fe200078efcff */
[----:B------:R-:W-:Y:S03]  /*10360*/  BSSY.RECONVERGENT B0, `(.L_x_2099) ;  /* 0x0000052000007945 */ /* 0x000fe60003800200 */
[----:B------:R-:W-:-:S13]  /*10370*/  ISETP.GE.AND P0, PT, R2, R17, PT ;  /* 0x000000110200720c */ /* 0x000fda0003f06270 */
[----:B------:R-:W-:Y:S05]  /*10380*/  @P0 BRA `(.L_x_2100) ;  /* 0x00000004003c0947 */ /* 0x000fea0003800000 */
[----:B------:R-:W3:Y:S01]  /*10390*/  LDCU.64 UR8, c[0x0][0x4d0] ;  /* 0x00009a00ff0877ac */ /* 0x000ee20008000a00 */
        /* <DEDUP_REMOVED lines=23> */
[----:B------:R-:W-:-:S02]  /*10510*/  HADD2.F32 R37, -RZ, R14.H1_H1 ;  /* 0x3000000eff257230 */ /* 0x000fc40000004100 */
[--C-:B------:R-:W-:Y:S02]  /*10520*/  HADD2.F32 R14, -RZ, R15.reuse.H0_H0 ;  /* 0x2000000fff0e7230 */ /* 0x100fe40000004100 */
[----:B------:R-:W-:Y:S02]  /*10530*/  HADD2.F32 R39, -RZ, R15.H1_H1 ;  /* 0x3000000fff277230 */ /* 0x000fe40000004100 */
[--C-:B-----5:R-:W-:Y:S02]  /*10540*/  HADD2.F32 R15, -RZ, R4.reuse.H0_H0 ;  /* 0x20000004ff0f7230 */ /* 0x120fe40000004100 */
[----:B--2---:R-:W-:Y:S02]  /*10550*/  HADD2.F32 R43, -RZ, R4.H1_H1 ;  /* 0x30000004ff2b7230 */ /* 0x004fe40000004100 */
        /* <DEDUP_REMOVED lines=18> */
[----:B----4-:R-:W-:Y:S02]  /*10680*/  HADD2.F32 R4, -RZ, R8.H0_H0 ;  /* 0x20000008ff047230 */ /* 0x010fe40000004100 */
        /* <DEDUP_REMOVED lines=31> */
.L_x_2100:
[----:B------:R-:W-:Y:S05]  /*10880*/  BSYNC.RECONVERGENT B0 ;  /* 0x0000000000007941 */ /* 0x000fea0003800200 */
.L_x_2099:
        /* <DEDUP_REMOVED lines=25> */
[----:B------:R-:W-:Y:S02]  /*10a20*/  HADD2.F32 R16, -RZ, R14.H1_H1 ;  /* 0x3000000eff107230 */ /* 0x000fe40000004100 */
[--C-:B------:R-:W-:Y:S02]  /*10a30*/  HADD2.F32 R14, -RZ, R15.reuse.H0_H0 ;  /* 0x2000000fff0e7230 */ /* 0x100fe40000004100 */
[----:B------:R-:W-:Y:S02]  /*10a40*/  HADD2.F32 R17, -RZ, R15.H1_H1 ;  /* 0x3000000fff117230 */ /* 0x000fe40000004100 */
[--C-:B--2---:R-:W-:Y:S02]  /*10a50*/  HADD2.F32 R15, -RZ, R4.reuse.H0_H0 ;  /* 0x20000004ff0f7230 */ /* 0x104fe40000004100 */
        /* <DEDUP_REMOVED lines=8> */
[----:B------:R-:W-:Y:S01]  /*10ae0*/  @!P0 FADD.FTZ R18, -R18, -RZ ;  /* 0x800000ff12128221 */ /* 0x000fe20000010100 */
[----:B------:R-:W-:-:S02]  /*10af0*/  HADD2.F32 R5, -RZ, R7.H0_H0 ;  /* 0x20000007ff057230 */ /* 0x000fc40000004100 */
        /* <DEDUP_REMOVED lines=11> */
[----:B------:R-:W-:Y:S01]  /*10bb0*/  FMUL.FTZ R14, R14, R5 ;  /* 0x000000050e0e7220 */ /* 0x000fe20000410000 */
[----:B------:R-:W-:Y:S01]  /*10bc0*/  FMUL.FTZ R17, R17, R6 ;  /* 0x0000000611117220 */ /* 0x000fe20000410000 */
[----:B-----5:R-:W-:Y:S02]  /*10bd0*/  HADD2.F32 R4, -RZ, R8.H0_H0 ;  /* 0x20000008ff047230 */ /* 0x020fe40000004100 */
[----:B------:R-:W-:Y:S01]  /*10be0*/  FMUL.FTZ R12, R12, R21 ;  /* 0x000000150c0c7220 */ /* 0x000fe20000410000 */
[--C-:B------:R-:W-:Y:S02]  /*10bf0*/  HADD2.F32 R5, -RZ, R28.reuse.H0_H0 ;  /* 0x2000001cff057230 */ /* 0x100fe40000004100 */
[----:B------:R-:W-:Y:S01]  /*10c00*/  FMUL.FTZ R2, R2, R19 ;  /* 0x0000001302027220 */ /* 0x000fe20000410000 */
[----:B------:R-:W-:-:S02]  /*10c10*/  HADD2.F32 R15, -RZ, R28.H1_H1 ;  /* 0x3000001cff0f7230 */ /* 0x000fc40000004100 */
[----:B------:R-:W-:Y:S01]  /*10c20*/  FMUL.FTZ R13, R13, R18 ;  /* 0x000000120d0d7220 */ /* 0x000fe20000410000 */
[----:B------:R-:W-:Y:S02]  /*10c30*/  HADD2.F32 R7, -RZ, R29.H0_H0 ;  /* 0x2000001dff077230 */ /* 0x000fe40000004100 */
[----:B------:R-:W-:Y:S01]  /*10c40*/  FFMA.FTZ R0, R5, R4, R0 ;  /* 0x0000000405007223 */ /* 0x000fe20000010000 */
[----:B------:R-:W-:Y:S02]  /*10c50*/  HADD2.F32 R8, -RZ, R8.H1_H1 ;  /* 0x30000008ff087230 */ /* 0x000fe40000004100 */
[----:B------:R-:W-:Y:S01]  /*10c60*/  FMUL.FTZ R16, R16, R23 ;  /* 0x0000001710107220 */ /* 0x000fe20000410000 */
[--C-:B------:R-:W-:Y:S02]  /*10c70*/  HADD2.F32 R6, -RZ, R9.reuse.H0_H0 ;  /* 0x20000009ff067230 */ /* 0x100fe40000004100 */
[----:B------:R-:W-:Y:S02]  /*10c80*/  HADD2.F32 R20, -RZ, R9.H1_H1 ;  /* 0x30000009ff147230 */ /* 0x000fe40000004100 */
[----:B------:R-:W-:Y:S01]  /*10c90*/  FFMA.FTZ R15, R15, R8, R12 ;  /* 0x000000080f0f7223 */ /* 0x000fe2000001000c */
[----:B------:R-:W-:-:S02]  /*10ca0*/  HADD2.F32 R18, -RZ, R10.H0_H0 ;  /* 0x2000000aff127230 */ /* 0x000fc40000004100 */
[----:B------:R-:W-:Y:S01]  /*10cb0*/  FFMA.FTZ R2, R7, R6, R2 ;  /* 0x0000000607027223 */ /* 0x000fe20000010002 */
[----:B------:R-:W-:Y:S02]  /*10cc0*/  HADD2.F32 R19, -RZ, R10.H1_H1 ;  /* 0x3000000aff137230 */ /* 0x000fe40000004100 */
[--C-:B------:R-:W-:Y:S01]  /*10cd0*/  HADD2.F32 R9, -RZ, R11.reuse.H0_H0 ;  /* 0x2000000bff097230 */ /* 0x100fe20000004100 */
[----:B------:R-:W-:Y:S01]  /*10ce0*/  F2FP.F16.F32.PACK_AB R28, R15, R0 ;  /* 0x000000000f1c723e */ /* 0x000fe200000000ff */
        /* <DEDUP_REMOVED lines=14> */
.L_x_2102:
[----:B------:R-:W-:Y:S05]  /*10dd0*/  BSYNC.RECONVERGENT B0 ;  /* 0x0000000000007941 */ /* 0x000fea0003800200 */
.L_x_2101:
[----:B------:R4:W-:Y:S02]  /*10de0*/  STS.128 [R211+0x5800], R28 ;  /* 0x0058001cd3007388 */ /* 0x0009e40000000c00 */
.L_x_2041:
[----:B------:R-:W-:Y:S05]  /*10df0*/  BSYNC.RECONVERGENT B2 ;  /* 0x0000000000027941 */ /* 0x000fea0003800200 */
.L_x_2037:
[----:B-1-3-5:R-:W-:Y:S01]  /*10e00*/  IMAD.IADD R7, R75, 0x1, -R72 ;  /* 0x000000014b077824 */ /* 0x02afe200078e0a48 */
[----:B------:R-:W-:Y:S01]  /*10e10*/  SHF.R.U32.HI R190, RZ, 0x1, R135 ;  /* 0x00000001ffbe7819 */ /* 0x000fe20000011687 */
[C---:B------:R-:W-:Y:S01]  /*10e20*/  IMAD.SHL.U32 R146, R135.reuse, 0x8, RZ ;  /* 0x0000000887927824 */ /* 0x040fe200078e00ff */
[----:B------:R-:W1:Y:S01]  /*10e30*/  LDCU UR4, c[0x0][0x508] ;  /* 0x0000a100ff0477ac */ /* 0x000e620008000800 */
[C---:B------:R-:W-:Y:S01]  /*10e40*/  IMAD.SHL.U32 R188, R135.reuse, 0x20, RZ ;  /* 0x0000002087bc7824 */ /* 0x040fe200078e00ff */
[-C--:B------:R-:W-:Y:S01]  /*10e50*/  ISETP.GE.AND P4, PT, R36, R7.reuse, PT ;  /* 0x000000072400720c */ /* 0x080fe20003f86270 */
[----:B------:R-:W-:Y:S01]  /*10e60*/  IMAD.SHL.U32 R145, R135, 0x40, RZ ;  /* 0x0000004087917824 */ /* 0x000fe200078e00ff */
[-C--:B------:R-:W-:Y:S01]  /*10e70*/  ISETP.GE.AND P3, PT, R38, R7.reuse, PT ;  /* 0x000000072600720c */ /* 0x080fe20003f66270 */
[----:B------:R-:W-:Y:S01]  /*10e80*/  IMAD.MOV.U32 R187, RZ, RZ, 0x20 ;  /* 0x00000020ffbb7424 */ /* 0x000fe200078e00ff */
[-C--:B------:R-:W-:Y:S01]  /*10e90*/  ISETP.GE.AND P5, PT, R26, R7.reuse, PT ;  /* 0x000000071a00720c */ /* 0x080fe20003fa6270 */
[----:B------:R-:W-:Y:S01]  /*10ea0*/  IMAD.MOV.U32 R144, RZ, RZ, 0x40 ;  /* 0x00000040ff907424 */ /* 0x000fe200078e00ff */
[----:B------:R-:W-:-:S02]  /*10eb0*/  ISETP.GE.AND P6, PT, R122, R7, PT ;  /* 0x000000077a00720c */ /* 0x000fc40003fc6270 */
[----:B------:R-:W-:Y:S02]  /*10ec0*/  ISETP.GE.AND P2, PT, R38, R7, PT ;  /* 0x000000072600720c */ /* 0x000fe40003f46270 */
[----:B------:R-:W-:Y:S02]  /*10ed0*/  LOP3.LUT R186, R146, 0x38, RZ, 0xc0, !PT ;  /* 0x0000003892ba7812 */ /* 0x000fe400078ec0ff */
[----:B------:R-:W-:Y:S01]  /*10ee0*/  LOP3.LUT R78, R190, 0x8, RZ, 0xc0, !PT ;  /* 0x00000008be4e7812 */ /* 0x000fe200078ec0ff */
[----:B--2---:R-:W2:Y:S01]  /*10ef0*/  @!P4 LDC.64 R4, c[0x0][0x3b8] ;  /* 0x0000ee00ff04cb82 */ /* 0x004ea20000000a00 */
[----:B------:R-:W-:Y:S02]  /*10f00*/  LOP3.LUT R188, R188, 0x7c00, RZ, 0xc0, !PT ;  /* 0x00007c00bcbc7812 */ /* 0x000fe400078ec0ff */
[----:B------:R-:W-:Y:S02]  /*10f10*/  LOP3.LUT R78, R186, R77, R78, 0x1e, !PT ;  /* 0x0000004dba4e7212 */ /* 0x000fe400078e1e4e */
[----:B----4-:R-:W-:Y:S01]  /*10f20*/  @!P5 LEA R12, P1, R73, R194, 0x1 ;  /* 0x000000c2490cd211 */ /* 0x010fe200078208ff */
[----:B------:R-:W-:Y:S01]  /*10f30*/  @!PT LDS RZ, [RZ] ;  /* 0x00000000fffff984 */ /* 0x000fe20000000800 */
[----:B------:R-:W-:Y:S01]  /*10f40*/  @!PT LDS RZ, [RZ] ;  /* 0x00000000fffff984 */ /* 0x000fe20000000800 */
[----:B------:R-:W-:Y:S01]  /*10f50*/  @!PT LDS RZ, [RZ] ;  /* 0x00000000fffff984 */ /* 0x000fe20000000800 */
[----:B------:R-:W-:Y:S01]  /*10f60*/  @!P6 LDGSTS.E.BYPASS.LTC128B.128 [R211+0x6000], desc[UR6][R194.64] ;  /* 0x06000000c2d3efae */ /* 0x000fe2000b981a06 */
[----:B------:R-:W-:Y:S01]  /*10f70*/  LOP3.LUT R77, R77, 0x8, R135, 0x78, !PT ;  /* 0x000000084d4d7812 */ /* 0x000fe200078e7887 */
[----:B------:R-:W3:Y:S01]  /*10f80*/  @!P3 LDC.64 R2, c[0x0][0x3b8] ;  /* 0x0000ee00ff02bb82 */ /* 0x000ee20000000a00 */
[----:B------:R-:W-:Y:S01]  /*10f90*/  @!P5 LEA.HI.X R13, R73, R195, R74, 0x1, P1 ;  /* 0x000000c3490dd211 */ /* 0x000fe200008f0c4a */
[----:B------:R-:W-:Y:S01]  /*10fa0*/  @!P6 LDGSTS.E.BYPASS.LTC128B.128 [R211+0x8000], desc[UR6][R194.64+0x80] ;  /* 0x08000080c2d3efae */ /* 0x000fe2000b981a06 */
[----:B------:R-:W-:-:S02]  /*10fb0*/  ISETP.GE.AND P1, PT, R36, R7, PT ;  /* 0x000000072400720c */ /* 0x000fc40003f26270 */
[----:B------:R-:W-:Y:S01]  /*10fc0*/  LOP3.LUT R147, R145, 0x400, RZ, 0xc0, !PT ;  /* 0x0000040091937812 */ /* 0x000fe200078ec0ff */
[----:B------:R-:W-:Y:S01]  /*10fd0*/  @!P6 LDGSTS.E.BYPASS.LTC128B.128 [R211+0xa000], desc[UR6][R194.64+0x100] ;  /* 0x0a000100c2d3efae */ /* 0x000fe2000b981a06 */
[----:B------:R-:W-:-:S03]  /*10fe0*/  LOP3.LUT R0, R77, R186, RZ, 0x3c, !PT ;  /* 0x000000ba4d007212 */ /* 0x000fc600078e3cff */
[----:B------:R-:W-:Y:S02]  /*10ff0*/  @!P5 LDGSTS.E.BYPASS.LTC128B.128 [R211+0x6800], desc[UR6][R12.64] ;  /* 0x068000000cd3dfae */ /* 0x000fe4000b981a06 */
[----:B------:R-:W-:Y:S02]  /*11000*/  IMAD R93, R0, 0x2, R147 ;  /* 0x00000002005d7824 */ /* 0x000fe400078e0293 */
[----:B------:R-:W-:Y:S01]  /*11010*/  @!P5 LDGSTS.E.BYPASS.LTC128B.128 [R211+0x8800], desc[UR6][R12.64+0x80] ;  /* 0x088000800cd3dfae */ /* 0x000fe2000b981a06 */
[----:B--2---:R-:W-:-:S03]  /*11020*/  @!P4 LEA R10, P0, R4, R194, 0x6 ;  /* 0x000000c2040ac211 */ /* 0x004fc600078030ff */
[----:B------:R2:W-:Y:S01]  /*11030*/  @!P5 LDGSTS.E.BYPASS.LTC128B.128 [R211+0xa800], desc[UR6][R12.64+0x100] ;  /* 0x0a8001000cd3dfae */ /* 0x0005e2000b981a06 */
[----:B------:R-:W-:Y:S02]  /*11040*/  @!P4 LEA.HI.X R11, R4, R195, R5, 0x6, P0 ;  /* 0x000000c3040bc211 */ /* 0x000fe400000f3405 */
[----:B------:R-:W4:Y:S01]  /*11050*/  @!P2 LDC.64 R4, c[0x0][0x3c0] ;  /* 0x0000f000ff04ab82 */ /* 0x000f220000000a00 */
[----:B---3--:R-:W-:Y:S02]  /*11060*/  @!P3 IMAD.WIDE.U32 R8, R2, 0x60, R194 ;  /* 0x000000600208b825 */ /* 0x008fe400078e00c2 */
[----:B------:R-:W-:Y:S02]  /*11070*/  @!P4 LDGSTS.E.BYPASS.LTC128B.128 [R211+0x7000], desc[UR6][R10.64] ;  /* 0x070000000ad3cfae */ /* 0x000fe4000b981a06 */
[----:B------:R-:W-:Y:S02]  /*11080*/  @!P3 IMAD R3, R3, 0x60, RZ ;  /* 0x000000600303b824 */ /* 0x000fe400078e02ff */
[----:B------:R-:W-:Y:S01]  /*11090*/  @!P4 LDGSTS.E.BYPASS.LTC128B.128 [R211+0x9000], desc[UR6][R10.64+0x80] ;  /* 0x090000800ad3cfae */ /* 0x000fe2000b981a06 */
[----:B------:R-:W-:-:S02]  /*110a0*/  @!P3 IMAD.MOV.U32 R14, RZ, RZ, R8 ;  /* 0x000000ffff0eb224 */ /* 0x000fc400078e0008 */
[----:B------:R-:W-:Y:S01]  /*110b0*/  @!P3 IMAD.IADD R15, R3, 0x1, R9 ;  /* 0x00000001030fb824 */ /* 0x000fe200078e0209 */
[----:B------:R3:W-:Y:S01]  /*110c0*/  @!P4 LDGSTS.E.BYPASS.LTC128B.128 [R211+0xb000], desc[UR6][R10.64+0x100] ;  /* 0x0b0001000ad3cfae */ /* 0x0007e2000b981a06 */
[----:B------:R-:W3:Y:S03]  /*110d0*/  @!P1 LDC.64 R2, c[0x0][0x3c0] ;  /* 0x0000f000ff029b82 */ /* 0x000ee60000000a00 */
[----:B------:R-:W-:Y:S04]  /*110e0*/  @!P3 LDGSTS.E.BYPASS.LTC128B.128 [R211+0x7800], desc[UR6][R14.64] ;  /* 0x078000000ed3bfae */ /* 0x000fe8000b981a06 */
[----:B------:R-:W-:Y:S04]  /*110f0*/  @!P3 LDGSTS.E.BYPASS.LTC128B.128 [R211+0x9800], desc[UR6][R14.64+0x80] ;  /* 0x098000800ed3bfae */ /* 0x000fe8000b981a06 */
[----:B------:R-:W-:Y:S01]  /*11100*/  @!P3 LDGSTS.E.BYPASS.LTC128B.128 [R211+0xb800], desc[UR6][R14.64+0x100] ;  /* 0x0b8001000ed3bfae */ /* 0x000fe2000b981a06 */
[----:B------:R-:W-:Y:S01]  /*11110*/  ISETP.GE.AND P3, PT, R26, R7, PT ;  /* 0x000000071a00720c */ /* 0x000fe20003f66270 */
[----:B----4-:R-:W-:-:S02]  /*11120*/  @!P2 IMAD.WIDE.U32 R6, R4, 0x60, R196 ;  /* 0x000000600406a825 */ /* 0x010fc400078e00c4 */
[----:B------:R-:W0:Y:S02]  /*11130*/  LDGDEPBAR ;  /* 0x00000000000079af */ /* 0x000e240000000000 */
[----:B------:R-:W-:Y:S02]  /*11140*/  @!P2 IMAD R5, R5, 0x60, RZ ;  /* 0x000000600505a824 */ /* 0x000fe400078e02ff */
[----:B--2---:R-:W-:Y:S02]  /*11150*/  @!P2 IMAD.MOV.U32 R12, RZ, RZ, R6 ;  /* 0x000000ffff0ca224 */ /* 0x004fe400078e0006 */
[----:B------:R-:W-:-:S04]  /*11160*/  @!P2 IMAD.IADD R13, R5, 0x1, R7 ;  /* 0x00000001050da824 */ /* 0x000fc800078e0207 */
[----:B------:R-:W-:-:S04]  /*11170*/  @!P3 LEA R8, P0, R81, R196, 0x1 ;  /* 0x000000c45108b211 */ /* 0x000fc800078008ff */
[----:B------:R-:W-:Y:S02]  /*11180*/  @!P3 LEA.HI.X R9, R81, R197, R80, 0x1, P0 ;  /* 0x000000c55109b211 */ /* 0x000fe400000f0c50 */
[----:B---3--:R-:W-:-:S04]  /*11190*/  @!P1 LEA R10, P0, R2, R196, 0x6 ;  /* 0x000000c4020a9211 */ /* 0x008fc800078030ff */
[----:B------:R-:W-:Y:S01]  /*111a0*/  @!P1 LEA.HI.X R11, R2, R197, R3, 0x6, P0 ;  /* 0x000000c5020b9211 */ /* 0x000fe200000f3403 */
[----:B------:R-:W-:Y:S01]  /*111b0*/  VIADD R3, R93, UR5 ;  /* 0x000000055d037c36 */ /* 0x000fe20008000000 */
[----:B------:R-:W-:Y:S01]  /*111c0*/  LOP3.LUT P0, RZ, R135, 0x4, RZ, 0xc0, !PT ;  /* 0x0000000487ff7812 */ /* 0x000fe2000780c0ff */
[----:B------:R-:W-:-:S04]  /*111d0*/  DEPBAR.LE SB0, 0x0 ;  /* 0x000080000000791a */ /* 0x000fc80000000000 */
[----:B------:R-:W-:Y:S01]  /*111e0*/  BAR.SYNC.DEFER_BLOCKING 0x0 ;  /* 0x0000000000007b1d */ /* 0x000fe20000010000 */
[----:B------:R-:W-:-:S05]  /*111f0*/  SEL R144, R144, 0xffffffc0, !P0 ;  /* 0xffffffc090907807 */ /* 0x000fca0004000000 */
        /* <DEDUP_REMOVED lines=28> */
[----:B--2---:R-:W-:-:S03]  /*113c0*/  LOP3.LUT R9, R188, 0x200, R145, 0xf8, !PT ;  /* 0x00000200bc097812 */ /* 0x004fc600078ef891 */
[----:B------:R-:W-:Y:S02]  /*113d0*/  @P2 STS.128 [R211+0xd800], RZ ;  /* 0x00d800ffd3002388 */ /* 0x000fe40000000c00 */
[----:B------:R-:W-:Y:S02]  /*113e0*/  IMAD.IADD R9, R78, 0x1, R9 ;  /* 0x000000014e097824 */ /* 0x000fe400078e0209 */
[----:B------:R-:W-:Y:S03]  /*113f0*/  @P2 STS.128 [R211+0xf800], RZ ;  /* 0x00f800ffd3002388 */ /* 0x000fe60000000c00 */
[----:B------:R-:W-:Y:S01]  /*11400*/  LEA R95, R9, UR5, 0x1 ;  /* 0x00000005095f7c11 */ /* 0x000fe2000f8e08ff */
[----:B------:R-:W-:Y:S04]  /*11410*/  @P2 STS.128 [R211+0x11800], RZ ;  /* 0x011800ffd3002388 */ /* 0x000fe80000000c00 */
[----:B------:R-:W-:Y:S01]  /*11420*/  @!PT LDS RZ, [RZ] ;  /* 0x00000000fffff984 */ /* 0x000fe20000000800 */
[----:B------:R-:W-:Y:S01]  /*11430*/  @!PT LDS RZ, [RZ] ;  /* 0x00000000fffff984 */ /* 0x000fe20000000800 */
[----:B------:R-:W-:Y:S01]  /*11440*/  @!PT LDS RZ, [RZ] ;  /* 0x00000000fffff984 */ /* 0x000fe20000000800 */
[----:B------:R-:W-:Y:S01]  /*11450*/  @!P2 LDGSTS.E.BYPASS.LTC128B.128 [R211+0xd800], desc[UR6][R12.64] ;  /* 0x0d8000000cd3afae */ /* 0x000fe2000b981a06 */
[----:B------:R-:W-:-:S03]  /*11460*/  IMAD.IADD R77, R95, 0x1, R144 ;  /* 0x000000015f4d7824 */ /* 0x000fc600078e0290 */
[----:B------:R-:W-:Y:S04]  /*11470*/  @!P2 LDGSTS.E.BYPASS.LTC128B.128 [R211+0xf800], desc[UR6][R12.64+0x80] ;  /* 0x0f8000800cd3afae */ /* 0x000fe8000b981a06 */
[----:B------:R2:W-:Y:S01]  /*11480*/  @!P2 LDGSTS.E.BYPASS.LTC128B.128 [R211+0x11800], desc[UR6][R12.64+0x100] ;  /* 0x118001000cd3afae */ /* 0x0005e2000b981a06 */
[----:B------:R-:W-:-:S03]  /*11490*/  LOP3.LUT P2, RZ, R135, 0x2, RZ, 0xc0, !PT ;  /* 0x0000000287ff7812 */ /* 0x000fc6000784c0ff */
[----:B------:R-:W-:Y:S01]  /*114a0*/  LDSM.16.M88.4 R80, [R95] ;  /* 0x000000005f50783b */ /* 0x000fe20000000200 */
[----:B------:R-:W-:-:S03]  /*114b0*/  SEL R172, R187, 0xffffffe0, !P2 ;  /* 0xffffffe0bbac7807 */ /* 0x000fc60005000000 */
[----:B------:R-:W4:Y:S02]  /*114c0*/  LDSM.16.M88.4 R44, [R93+UR5+0x6000] ;  /* 0x006000055d2c783b */ /* 0x000f240008000200 */
[--C-:B------:R-:W-:Y:S02]  /*114d0*/  IMAD.IADD R92, R95, 0x1, R172.reuse ;  /* 0x000000015f5c7824 */ /* 0x100fe400078e02ac */
[----:B------:R-:W1:Y:S01]  /*114e0*/  LDSM.16.M88.4 R36, [R93+UR5+0x6800] ;  /* 0x006800055d24783b */ /* 0x000e620008000200 */
[C---:B------:R-:W-:Y:S02]  /*114f0*/  IMAD.IADD R79, R3.reuse, 0x1, R172 ;  /* 0x00000001034f7824 */ /* 0x040fe400078e02ac */
[----:B------:R-:W-:Y:S01]  /*11500*/  IMAD.IADD R3, R3, 0x1, R144 ;  /* 0x0000000103037824 */ /* 0x000fe200078e0290 */
[----:B------:R-:W1:Y:S01]  /*11510*/  LDSM.16.M88.4 R28, [R93+UR5+0x7000] ;  /* 0x007000055d1c783b */ /* 0x000e620008000200 */
[C---:B------:R-:W-:Y:S02]  /*11520*/  IMAD.IADD R2, R172.reuse, 0x1, R77 ;  /* 0x00000001ac027824 */ /* 0x040fe400078e024d */
[----:B------:R-:W-:Y:S01]  /*11530*/  IMAD.IADD R0, R172, 0x1, R3 ;  /* 0x00000001ac007824 */ /* 0x000fe200078e0203 */
[----:B------:R-:W1:Y:S04]  /*11540*/  LDSM.16.M88.4 R4, [R93+UR5+0x7800] ;  /* 0x007800055d04783b */ /* 0x000e680008000200 */
[----:B------:R-:W-:Y:S04]  /*11550*/  LDSM.16.M88.4 R60, [R92] ;  /* 0x000000005c3c783b */ /* 0x000fe80000000200 */
[----:B---3--:R-:W3:Y:S04]  /*11560*/  LDSM.16.M88.4 R8, [R79+0x6800] ;  /* 0x006800004f08783b */ /* 0x008ee80000000200 */
[----:B--2---:R-:W2:Y:S04]  /*11570*/  LDSM.16.M88.4 R12, [R79+0x6000] ;  /* 0x006000004f0c783b */ /* 0x004ea80000000200 */
[----:B------:R-:W2:Y:S04]  /*11580*/  LDSM.16.M88.4 R68, [R79+0x7800] ;  /* 0x007800004f44783b */ /* 0x000ea80000000200 */
[----:B------:R-:W-:Y:S04]  /*11590*/  LDSM.16.M88.4 R16, [R77] ;  /* 0x000000004d10783b */ /* 0x000fe80000000200 */
[----:B------:R-:W-:Y:S01]  /*115a0*/  LDSM.16.M88.4 R56, [R3+0x6800] ;  /* 0x006800000338783b */ /* 0x000fe20000000200 */
[C---:B----4-:R-:W-:Y:S03]  /*115b0*/  HMMA.16816.F32 R48, R80.reuse, R44, RZ ;  /* 0x0000002c5030723c */ /* 0x050fe600000018ff */
[----:B------:R-:W-:Y:S04]  /*115c0*/  LDSM.16.M88.4 R84, [R79+0x7000] ;  /* 0x007000004f54783b */ /* 0x000fe80000000200 */
[----:B------:R-:W-:Y:S01]  /*115d0*/  LDSM.16.M88.4 R20, [R3+0x7800] ;  /* 0x007800000314783b */ /* 0x000fe20000000200 */
[C---:B-1----:R-:W-:Y:S03]  /*115e0*/  HMMA.16816.F32 R40, R80.reuse, R36, RZ ;  /* 0x000000245028723c */ /* 0x042fe600000018ff */
[----:B------:R-:W-:Y:S04]  /*115f0*/  LDSM.16.M88.4 R64, [R2] ;  /* 0x000000000240783b */ /* 0x000fe80000000200 */
[----:B------:R-:W-:Y:S01]  /*11600*/  LDSM.16.M88.4 R52, [R3+0x7000] ;  /* 0x007000000334783b */ /* 0x000fe20000000200 */
[C---:B------:R-:W-:Y:S03]  /*11610*/  HMMA.16816.F32 R32, R80.reuse, R28, RZ ;  /* 0x0000001c5020723c */ /* 0x040fe600000018ff */
[----:B------:R-:W-:Y:S04]  /*11620*/  LDSM.16.M88.4 R88, [R79+0x9000] ;  /* 0x009000004f58783b */ /* 0x000fe80000000200 */
[----:B------:R-:W0:Y:S01]  /*11630*/  LDGDEPBAR ;  /* 0x00000000000079af */ /* 0x000e220000000000 */
[C---:B------:R-:W-:Y:S08]  /*11640*/  HMMA.16816.F32 R44, R80.reuse, R46, RZ ;  /* 0x0000002e502c723c */ /* 0x040ff000000018ff */
[C---:B------:R-:W-:Y:S08]  /*11650*/  HMMA.16816.F32 R36, R80.reuse, R38, RZ ;  /* 0x000000265024723c */ /* 0x040ff000000018ff */
[C---:B------:R-:W-:Y:S08]  /*11660*/  HMMA.16816.F32 R28, R80.reuse, R30, RZ ;  /* 0x0000001e501c723c */ /* 0x040ff000000018ff */
[C---:B------:R-:W-:Y:S08]  /*11670*/  HMMA.16816.F32 R24, R80.reuse, R4, RZ ;  /* 0x000000045018723c */ /* 0x040ff000000018ff */
[----:B------:R-:W-:Y:S01]  /*11680*/  HMMA.16816.F32 R80, R80, R6, RZ ;  /* 0x000000065050723c */ /* 0x000fe200000018ff */
[----:B------:R-:W1:Y:S07]  /*11690*/  LDSM.16.M88.4 R4, [R3+0x6000] ;  /* 0x006000000304783b */ /* 0x000e6e0000000200 */
[C---:B---3--:R-:W-:Y:S08]  /*116a0*/  HMMA.16816.F32 R40, R60.reuse, R8, R40 ;  /* 0x000000083c28723c */ /* 0x048ff00000001828 */
[C---:B------:R-:W-:Y:S01]  /*116b0*/  HMMA.16816.F32 R36, R60.reuse, R10, R36 ;  /* 0x0000000a3c24723c */ /* 0x040fe20000001824 */
[----:B------:R-:W3:Y:S07]  /*116c0*/  LDSM.16.M88.4 R8, [R0+0x6800] ;  /* 0x006800000008783b */ /* 0x000eee0000000200 */
[C---:B--2---:R-:W-:Y:S08]  /*116d0*/  HMMA.16816.F32 R48, R60.reuse, R12, R48 ;  /* 0x0000000c3c30723c */ /* 0x044ff00000001830 */
[C---:B------:R-:W-:Y:S01]  /*116e0*/  HMMA.16816.F32 R44, R60.reuse, R14, R44 ;  /* 0x0000000e3c2c723c */ /* 0x040fe2000000182c */
[----:B------:R-:W2:Y:S07]  /*116f0*/  LDSM.16.M88.4 R12, [R0+0x6000] ;  /* 0x00600000000c783b */ /* 0x000eae0000000200 */
        /* <DEDUP_REMOVED lines=16> */
[C---:B---3--:R-:W-:Y:S08]  /*11800*/  HMMA.16816.F32 R40, R64.reuse, R8, R40 ;  /* 0x000000084028723c */ /* 0x048ff00000001828 */
[----:B------:R-:W-:Y:S01]  /*11810*/  HMMA.16816.F32 R36, R64, R10, R36 ;  /* 0x0000000a4024723c */ /* 0x000fe20000001824 */
[----:B------:R-:W3:Y:S07]  /*11820*/  LDSM.16.M88.4 R8, [R93+UR5+0x9000] ;  /* 0x009000055d08783b */ /* 0x000eee0008000200 */
[C---:B------:R-:W-:Y:S08]  /*11830*/  HMMA.16816.F32 R32, R16.reuse, R52, R32 ;  /* 0x000000341020723c */ /* 0x040ff00000001820 */
[----:B------:R-:W-:Y:S01]  /*11840*/  HMMA.16816.F32 R28, R16, R54, R28 ;  /* 0x00000036101c723c */ /* 0x000fe2000000181c */
[----:B------:R-:W3:Y:S04]  /*11850*/  LDSM.16.M88.4 R16, [R93+UR5+0x8800] ;  /* 0x008800055d10783b */ /* 0x000ee80008000200 */
[----:B------:R-:W3:Y:S03]  /*11860*/  LDSM.16.M88.4 R52, [R93+UR5+0x9800] ;  /* 0x009800055d34783b */ /* 0x000ee60008000200 */
[C---:B--2---:R-:W-:Y:S08]  /*11870*/  HMMA.16816.F32 R48, R64.reuse, R12, R48 ;  /* 0x0000000c4030723c */ /* 0x044ff00000001830 */
        /* <DEDUP_REMOVED lines=8> */
[C---:B---3--:R-:W-:Y:S08]  /*11900*/  HMMA.16816.F32 R32, R20.reuse, R8, R32 ;  /* 0x000000081420723c */ /* 0x048ff00000001820 */
[----:B------:R-:W-:Y:S01]  /*11910*/  HMMA.16816.F32 R28, R20, R10, R28 ;  /* 0x0000000a141c723c */ /* 0x000fe2000000181c */
[----:B------:R-:W2:Y:S07]  /*11920*/  LDSM.16.M88.4 R8, [R3+0x8800] ;  /* 0x008800000308783b */ /* 0x000eae0000000200 */
[C---:B------:R-:W-:Y:S08]  /*11930*/  HMMA.16816.F32 R24, R64.reuse, R68, R24 ;  /* 0x000000444018723c */ /* 0x040ff00000001818 */
[----:B------:R-:W-:Y:S01]  /*11940*/  HMMA.16816.F32 R80, R64, R70, R80 ;  /* 0x000000464050723c */ /* 0x000fe20000001850 */
[----:B------:R-:W-:Y:S04]  /*11950*/  LDSM.16.M88.4 R68, [R3+0x9000] ;  /* 0x009000000344783b */ /* 0x000fe80000000200 */
[----:B------:R-:W-:Y:S03]  /*11960*/  LDSM.16.M88.4 R64, [R3+0x9800] ;  /* 0x009800000340783b */ /* 0x000fe60000000200 */
[C---:B------:R-:W-:Y:S08]  /*11970*/  HMMA.16816.F32 R40, R20.reuse, R16, R40 ;  /* 0x000000101428723c */ /* 0x040ff00000001828 */
        /* <DEDUP_REMOVED lines=29> */
[----:B------:R-:W-:Y:S01]  /*11b50*/  HMMA.16816.F32 R80, R56, R66, R80 ;  /* 0x000000423850723c */ /* 0x000fe20000001850 */
[----:B------:R-:W3:Y:S04]  /*11b60*/  LDSM.16.M88.4 R56, [R93+UR5+0xa800] ;  /* 0x00a800055d38783b */ /* 0x000ee80008000200 */
[----:B------:R-:W-:Y:S03]  /*11b70*/  LDSM.16.M88.4 R64, [R3+0xa000] ;  /* 0x00a000000340783b */ /* 0x000fe60000000200 */
[C---:B-1----:R-:W-:Y:S08]  /*11b80*/  HMMA.16816.F32 R48, R4.reuse, R52, R48 ;  /* 0x000000340430723c */ /* 0x042ff00000001830 */
[C---:B------:R-:W-:Y:S01]  /*11b90*/  HMMA.16816.F32 R44, R4.reuse, R54, R44 ;  /* 0x00000036042c723c */ /* 0x040fe2000000182c */
[----:B------:R-:W1:Y:S07]  /*11ba0*/  LDSM.16.M88.4 R52, [R93+UR5+0xb000] ;  /* 0x00b000055d34783b */ /* 0x000e6e0008000200 */
[C---:B------:R-:W-:Y:S08]  /*11bb0*/  HMMA.16816.F32 R40, R4.reuse, R20, R40 ;  /* 0x000000140428723c */ /* 0x040ff00000001828 */
[C---:B------:R-:W-:Y:S01]  /*11bc0*/  HMMA.16816.F32 R36, R4.reuse, R22, R36 ;  /* 0x000000160424723c */ /* 0x040fe20000001824 */
[----:B------:R-:W1:Y:S07]  /*11bd0*/  LDSM.16.M88.4 R20, [R93+UR5+0xb800] ;  /* 0x00b800055d14783b */ /* 0x000e6e0008000200 */
[C---:B----4-:R-:W-:Y:S08]  /*11be0*/  HMMA.16816.F32 R32, R4.reuse, R12, R32 ;  /* 0x0000000c0420723c */ /* 0x050ff00000001820 */
[C---:B------:R-:W-:Y:S01]  /*11bf0*/  HMMA.16816.F32 R28, R4.reuse, R14, R28 ;  /* 0x0000000e041c723c */ /* 0x040fe2000000181c */
[----:B------:R-:W4:Y:S07]  /*11c00*/  LDSM.16.M88.4 R12, [R79+0xa000] ;  /* 0x00a000004f0c783b */ /* 0x000f2e0000000200 */
[C---:B--2---:R-:W-:Y:S08]  /*11c10*/  HMMA.16816.F32 R24, R4.reuse, R8, R24 ;  /* 0x000000080418723c */ /* 0x044ff00000001818 */
[----:B------:R-:W-:Y:S01]  /*11c20*/  HMMA.16816.F32 R80, R4, R10, R80 ;  /* 0x0000000a0450723c */ /* 0x000fe20000001850 */
[----:B------:R-:W2:Y:S04]  /*11c30*/  LDSM.16.M88.4 R8, [R79+0xa800] ;  /* 0x00a800004f08783b */ /* 0x000ea80000000200 */
[----:B------:R-:W2:Y:S03]  /*11c40*/  LDSM.16.M88.4 R4, [R79+0xb000] ;  /* 0x00b000004f04783b */ /* 0x000ea60000000200 */
[C---:B---3--:R-:W-:Y:S08]  /*11c50*/  HMMA.16816.F32 R48, R16.reuse, R60, R48 ;  /* 0x0000003c1030723c */ /* 0x048ff00000001830 */
[C---:B------:R-:W-:Y:S01]  /*11c60*/  HMMA.16816.F32 R44, R16.reuse, R62, R44 ;  /* 0x0000003e102c723c */ /* 0x040fe2000000182c */
[----:B------:R-:W3:Y:S07]  /*11c70*/  LDSM.16.M88.4 R60, [R3+0xa800] ;  /* 0x00a80000033c783b */ /* 0x000eee0000000200 */
[C---:B------:R-:W-:Y:S08]  /*11c80*/  HMMA.16816.F32 R40, R16.reuse, R56, R40 ;  /* 0x000000381028723c */ /* 0x040ff00000001828 */
[C---:B------:R-:W-:Y:S01]  /*11c90*/  HMMA.16816.F32 R36, R16.reuse, R58, R36 ;  /* 0x0000003a1024723c */ /* 0x040fe20000001824 */
[----:B------:R-:W3:Y:S07]  /*11ca0*/  LDSM.16.M88.4 R56, [R3+0xb000] ;  /* 0x00b000000338783b */ /* 0x000eee0000000200 */
[C---:B-1----:R-:W-:Y:S08]  /*11cb0*/  HMMA.16816.F32 R32, R16.reuse, R52, R32 ;  /* 0x000000341020723c */ /* 0x042ff00000001820 */
[C---:B------:R-:W-:Y:S01]  /*11cc0*/  HMMA.16816.F32 R28, R16.reuse, R54, R28 ;  /* 0x00000036101c723c */ /* 0x040fe2000000181c */
[----:B------:R1:W3:Y:S07]  /*11cd0*/  LDSM.16.M88.4 R52, [R3+0xb800] ;  /* 0x00b800000334783b */ /* 0x0002ee0000000200 */
[C---:B------:R-:W-:Y:S08]  /*11ce0*/  HMMA.16816.F32 R24, R16.reuse, R20, R24 ;  /* 0x000000141018723c */ /* 0x040ff00000001818 */
[----:B------:R-:W-:Y:S01]  /*11cf0*/  HMMA.16816.F32 R80, R16, R22, R80 ;  /* 0x000000161050723c */ /* 0x000fe20000001850 */
[----:B------:R-:W-:Y:S04]  /*11d00*/  LDSM.16.M88.4 R20, [R2+0x4000] ;  /* 0x004000000214783b */ /* 0x000fe80000000200 */
[----:B------:R-:W3:Y:S03]  /*11d10*/  LDSM.16.M88.4 R16, [R0+0xa000] ;  /* 0x00a000000010783b */ /* 0x000ee60000000200 */
[----:B----4-:R-:W-:Y:S01]  /*11d20*/  HMMA.16816.F32 R48, R84, R12, R48 ;  /* 0x0000000c5430723c */ /* 0x010fe20000001830 */
[----:B-1----:R-:W-:-:S04]  /*11d30*/  LOP3.LUT R3, R190, 0x1f0, RZ, 0xc0, !PT ;  /* 0x000001f0be037812 */ /* 0x002fc800078ec0ff */
[----:B------:R-:W-:-:S03]  /*11d40*/  IADD3 R76, PT, PT, R3, 0x1, R76 ;  /* 0x00000001034c7810 */ /* 0x000fc60007ffe04c */
[C---:B------:R-:W-:Y:S01]  /*11d50*/  HMMA.16816.F32 R44, R84.reuse, R14, R44 ;  /* 0x0000000e542c723c */ /* 0x040fe2000000182c */
[----:B------:R-:W1:Y:S07]  /*11d60*/  LDSM.16.M88.4 R12, [R0+0xa800] ;  /* 0x00a80000000c783b */ /* 0x000e6e0000000200 */
[C---:B--2---:R-:W-:Y:S08]  /*11d70*/  HMMA.16816.F32 R40, R84.reuse, R8, R40 ;  /* 0x000000085428723c */ /* 0x044ff00000001828 */
[C---:B------:R-:W-:Y:S01]  /*11d80*/  HMMA.16816.F32 R36, R84.reuse, R10, R36 ;  /* 0x0000000a5424723c */ /* 0x040fe20000001824 */
[----:B------:R-:W2:Y:S07]  /*11d90*/  LDSM.16.M88.4 R8, [R0+0xb000] ;  /* 0x00b000000008783b */ /* 0x000eae0000000200 */
[C---:B------:R-:W-:Y:S08]  /*11da0*/  HMMA.16816.F32 R32, R84.reuse, R4, R32 ;  /* 0x000000045420723c */ /* 0x040ff00000001820 */
[----:B------:R-:W-:Y:S01]  /*11db0*/  HMMA.16816.F32 R28, R84, R6, R28 ;  /* 0x00000006541c723c */ /* 0x000fe2000000181c */
[----:B------:R4:W2:Y:S01]  /*11dc0*/  LDSM.16.M88.4 R4, [R0+0xb800] ;  /* 0x00b800000004783b */ /* 0x0008a20000000200 */
[----:B------:R-:W-:-:S06]  /*11dd0*/  DEPBAR.LE SB0, 0x0 ;  /* 0x000080000000791a */ /* 0x000fcc0000000000 */
[C---:B------:R-:W-:Y:S08]  /*11de0*/  HMMA.16816.F32 R24, R84.reuse, R88, R24 ;  /* 0x000000585418723c */ /* 0x040ff00000001818 */
[----:B------:R-:W-:Y:S08]  /*11df0*/  HMMA.16816.F32 R80, R84, R90, R80 ;  /* 0x0000005a5450723c */ /* 0x000ff00000001850 */
[----:B------:R-:W-:Y:S01]  /*11e00*/  HMMA.16816.F32 R48, R68, R64, R48 ;  /* 0x000000404430723c */ /* 0x000fe20000001830 */
[----:B----4-:R-:W-:-:S04]  /*11e10*/  SHF.R.U32.HI R0, RZ, 0x2, R135 ;  /* 0x00000002ff007819 */ /* 0x010fc80000011687 */
[----:B------:R-:W-:-:S03]  /*11e20*/  LOP3.LUT R0, R0, 0x7, RZ, 0xc0, !PT ;  /* 0x0000000700007812 */ /* 0x000fc600078ec0ff */
[----:B------:R-:W-:Y:S01]  /*11e30*/  HMMA.16816.F32 R44, R68, R66, R44 ;  /* 0x00000042442c723c */ /* 0x000fe2000000182c */
[----:B------:R-:W-:-:S04]  /*11e40*/  IADD3 R0, PT, PT, -R199, R76, R0 ;  /* 0x0000004cc7007210 */ /* 0x000fc80007ffe100 */
[----:B------:R-:W-:-:S03]  /*11e50*/  IADD3 R2, PT, PT, R0, UR4, R75 ;  /* 0x0000000400027c10 */ /* 0x000fc6000fffe04b */
[----:B---3--:R-:W-:Y:S01]  /*11e60*/  HMMA.16816.F32 R40, R68, R60, R40 ;  /* 0x0000003c4428723c */ /* 0x008fe20000001828 */
[C---:B------:R-:W-:Y:S02]  /*11e70*/  VIMNMX R0, PT, PT, R2.reuse, R75, PT ;  /* 0x0000004b02007248 */ /* 0x040fe40003fe0100 */
[----:B------:R-:W-:-:S05]  /*11e80*/  VIADDMNMX R2, R2, 0x8, R75, PT ;  /* 0x0000000802027846 */ /* 0x000fca000380014b */
[C---:B------:R-:W-:Y:S08]  /*11e90*/  HMMA.16816.F32 R36, R68.reuse, R62, R36 ;  /* 0x0000003e4424723c */ /* 0x040ff00000001824 */
        /* <DEDUP_REMOVED lines=26> */
.L_x_2104:
        /* <DEDUP_REMOVED lines=60> */
.L_x_2105:
[----:B------:R-:W1:Y:S01]  /*12400*/  LDCU UR4, c[0x0][0x3bc] ;  /* 0x00007780ff0477ac */ /* 0x000e620008000800 */
[C---:B------:R-:W-:Y:S01]  /*12410*/  LEA R4, P1, R73.reuse, R194, 0x1 ;  /* 0x000000c249047211 */ /* 0x040fe200078208ff */
[----:B------:R-:W-:Y:S01]  /*12420*/  @!PT LDS RZ, [RZ] ;  /* 0x00000000fffff984 */ /* 0x000fe20000000800 */
[----:B------:R-:W-:Y:S01]  /*12430*/  @!PT LDS RZ, [RZ] ;  /* 0x00000000fffff984 */ /* 0x000fe20000000800 */
[----:B------:R-:W-:Y:S01]  /*12440*/  @!PT LDS RZ, [RZ] ;  /* 0x00000000fffff984 */ /* 0x000fe20000000800 */
[----:B------:R2:W-:Y:S01]  /*12450*/  LDGSTS.E.BYPASS.LTC128B.128 [R211+0x6000], desc[UR6][R194.64] ;  /* 0x06000000c2d37fae */ /* 0x0005e2000b981a06 */
[----:B------:R-:W-:Y:S02]  /*12460*/  USHF.L.U32 UR8, UR10, 0x5, URZ ;  /* 0x000000050a087899 */ /* 0x000fe400080006ff */
[----:B------:R-:W-:Y:S01]  /*12470*/  LEA.HI.X R5, R73, R195, R74, 0x1, P1 ;  /* 0x000000c349057211 */ /* 0x000fe200008f0c4a */
[----:B------:R2:W-:Y:S03]  /*12480*/  LDGSTS.E.BYPASS.LTC128B.128 [R211+0x8000], desc[UR6][R194.64+0x80] ;  /* 0x08000080c2d37fae */ /* 0x0005e6000b981a06 */
[----:B------:R-:W-:Y:S01]  /*12490*/  IADD3 R8, P1, PT, R4, UR8, RZ ;  /* 0x0000000804087c10 */ /* 0x000fe2000ff3e0ff */
[----:B------:R2:W-:Y:S04]  /*124a0*/  LDGSTS.E.BYPASS.LTC128B.128 [R211+0xa000], desc[UR6][R194.64+0x100] ;  /* 0x0a000100c2d37fae */ /* 0x0005e8000b981a06 */
[----:B------:R2:W-:Y:S01]  /*124b0*/  LDGSTS.E.BYPASS.LTC128B.128 [R211+0x6800], desc[UR6][R4.64] ;  /* 0x0680000004d37fae */ /* 0x0005e2000b981a06 */
[----:B-1----:R-:W-:-:S03]  /*124c0*/  USHF.L.U64.HI UR4, UR10, 0x5, UR4 ;  /* 0x000000050a047899 */ /* 0x002fc60008010204 */
[----:B------:R2:W-:Y:S04]  /*124d0*/  LDGSTS.E.BYPASS.LTC128B.128 [R211+0x8800], desc[UR6][R4.64+0x80] ;  /* 0x0880008004d37fae */ /* 0x0005e8000b981a06 */
[----:B------:R2:W-:Y:S01]  /*124e0*/  LDGSTS.E.BYPASS.LTC128B.128 [R211+0xa800], desc[UR6][R4.64+0x100] ;  /* 0x0a80010004d37fae */ /* 0x0005e2000b981a06 */
[----:B------:R-:W-:Y:S02]  /*124f0*/  IADD3.X R9, PT, PT, R5, UR4, RZ, P1, !PT ;  /* 0x0000000405097c10 */ /* 0x000fe40008ffe4ff */
[----:B------:R-:W-:-:S03]  /*12500*/  IADD3 R6, P1, PT, R8, UR8, RZ ;  /* 0x0000000808067c10 */ /* 0x000fc6000ff3e0ff */
[----:B------:R2:W-:Y:S01]  /*12510*/  LDGSTS.E.BYPASS.LTC128B.128 [R211+0x7000], desc[UR6][R8.64] ;  /* 0x0700000008d37fae */ /* 0x0005e2000b981a06 */
[----:B------:R-:W-:-:S03]  /*12520*/  IADD3.X R7, PT, PT, R9, UR4, RZ, P1, !PT ;  /* 0x0000000409077c10 */ /* 0x000fc60008ffe4ff */
[----:B------:R2:W-:Y:S04]  /*12530*/  LDGSTS.E.BYPASS.LTC128B.128 [R211+0x9000], desc[UR6][R8.64+0x80] ;  /* 0x0900008008d37fae */ /* 0x0005e8000b981a06 */
[----:B------:R2:W-:Y:S04]  /*12540*/  LDGSTS.E.BYPASS.LTC128B.128 [R211+0xb000], desc[UR6][R8.64+0x100] ;  /* 0x0b00010008d37fae */ /* 0x0005e8000b981a06 */
[----:B------:R2:W-:Y:S04]  /*12550*/  LDGSTS.E.BYPASS.LTC128B.128 [R211+0x7800], desc[UR6][R6.64] ;  /* 0x0780000006d37fae */ /* 0x0005e8000b981a06 */
[----:B------:R2:W-:Y:S04]  /*12560*/  LDGSTS.E.BYPASS.LTC128B.128 [R211+0x9800], desc[UR6][R6.64+0x80] ;  /* 0x0980008006d37fae */ /* 0x0005e8000b981a06 */
[----:B------:R2:W-:Y:S04]  /*12570*/  LDGSTS.E.BYPASS.LTC128B.128 [R211+0xb800], desc[UR6][R6.64+0x100] ;  /* 0x0b80010006d37fae */ /* 0x0005e8000b981a06 */
[----:B------:R-:W0:Y:S02]  /*12580*/  LDGDEPBAR ;  /* 0x00000000000079af */ /* 0x000e240000000000 */
.L_x_2103:
[----:B------:R-:W2:Y:S01]  /*12590*/  S2R R185, SR_TID.X ;  /* 0x0000000000b97919 */ /* 0x000ea20000002100 */
[----:B------:R-:W-:Y:S01]  /*125a0*/  IMAD.SHL.U32 R3, R134, 0x40, RZ ;  /* 0x0000004086037824 */ /* 0x000fe200078e00ff */
[----:B------:R-:W1:Y:S01]  /*125b0*/  LDCU UR4, c[0x0][0x45c] ;  /* 0x00008b80ff0477ac */ /* 0x000e620008000800 */
[----:B------:R-:W-:Y:S01]  /*125c0*/  LOP3.LUT R189, R78, 0x200, R145, 0xf8, !PT ;  /* 0x000002004ebd7812 */ /* 0x000fe200078ef891 */
[----:B------:R-:W-:-:S03]  /*125d0*/  IMAD.MOV.U32 R205, RZ, RZ, -0x1 ;  /* 0xffffffffffcd7424 */ /* 0x000fc600078e00ff */
[----:B------:R-:W-:-:S05]  /*125e0*/  LEA R189, R189, UR5, 0x1 ;  /* 0x00000005bdbd7c11 */ /* 0x000fca000f8e08ff */
[----:B------:R-:W-:Y:S01]  /*125f0*/  LDSM.16.MT88.4 R68, [R189+0xe000] ;  /* 0x00e00000bd44783b */ /* 0x000fe20000004200 */
[----:B------:R-:W-:Y:S02]  /*12600*/  VIADD R169, R189, 0xc040 ;  /* 0x0000c040bda97836 */ /* 0x000fe40000000000 */
[----:B------:R-:W-:Y:S01]  /*12610*/  IMAD.IADD R173, R172, 0x1, R189 ;  /* 0x00000001acad7824 */ /* 0x000fe200078e02bd */
[----:B------:R-:W-:Y:S04]  /*12620*/  LDSM.16.MT88.4 R100, [R189+0x10000] ;  /* 0x01000000bd64783b */ /* 0x000fe80000004200 */
[----:B------:R-:W-:Y:S04]  /*12630*/  LDSM.16.MT88.4 R76, [R173+0xe000] ;  /* 0x00e00000ad4c783b */ /* 0x000fe80000004200 */
[----:B------:R-:W-:Y:S04]  /*12640*/  LDSM.16.MT88.4 R108, [R173+0x10000] ;  /* 0x01000000ad6c783b */ /* 0x000fe80000004200 */
[----:B------:R-:W-:Y:S01]  /*12650*/  LDSM.16.MT88.4 R136, [R173+0xc800] ;  /* 0x00c80000ad88783b */ /* 0x000fe20000004200 */
[----:B--2---:R-:W-:-:S05]  /*12660*/  IMAD.SHL.U32 R4, R185, 0x2, RZ ;  /* 0x00000002b9047824 */ /* 0x004fca00078e00ff */
        /* <DEDUP_REMOVED lines=108> */
[----:B------:R-:W-:Y:S01]  /*12d30*/  VIADD R5, R189, 0xc000 ;  /* 0x0000c000bd057836 */ /* 0x000fe20000000000 */
[----:B------:R-:W1:Y:S02]  /*12d40*/  SHFL.BFLY PT, R3, R24, 0x1, 0x1f ;  /* 0x0c201f0018037f89 */ /* 0x000e6400000e0000 */
[----:B------:R-:W-:Y:S01]  /*12d50*/  FSEL R179, R179, RZ, P1 ;  /* 0x000000ffb3b37208 */ /* 0x000fe20000800000 */
[----:B------:R-:W-:-:S04]  /*12d60*/  @P0 VIADD R169, R5, 0xffffffc0 ;  /* 0xffffffc005a90836 */ /* 0x000fc80000000000 */
[----:B------:R-:W-:Y:S02]  /*12d70*/  IMAD.IADD R164, R172, 0x1, R169 ;  /* 0x00000001aca47824 */ /* 0x000fe400078e02a9 */
        /* <DEDUP_REMOVED lines=8> */
[----:B------:R-:W2:Y:S01]  /*12e00*/  LDSM.16.MT88.4 R44, [R173+0xc000] ;  /* 0x00c00000ad2c783b */ /* 0x000ea20000004200 */
[--C-:B------:R-:W-:Y:S01]  /*12e10*/  FFMA.FTZ R155, R18, UR4, -R179.reuse ;  /* 0x00000004129b7c23 */ /* 0x100fe200080108b3 */
[--C-:B------:R-:W-:Y:S01]  /*12e20*/  FFMA.FTZ R150, R16, UR4, -R179.reuse ;  /* 0x0000000410967c23 */ /* 0x100fe200080108b3 */
[--C-:B------:R-:W-:Y:S01]  /*12e30*/  FFMA.FTZ R167, R170, UR4, -R179.reuse ;  /* 0x00000004aaa77c23 */ /* 0x100fe200080108b3 */
[----:B------:R-:W3:Y:S01]  /*12e40*/  LDSM.16.MT88.4 R60, [R164] ;  /* 0x00000000a43c783b */ /* 0x000ee20000004200 */
[--C-:B------:R-:W-:Y:S01]  /*12e50*/  FFMA.FTZ R165, R208, UR4, -R179.reuse ;  /* 0x00000004d0a57c23 */ /* 0x100fe200080108b3 */
[--C-:B------:R-:W-:Y:S01]  /*12e60*/  FFMA.FTZ R166, R166, UR4, -R179.reuse ;  /* 0x00000004a6a67c23 */ /* 0x100fe200080108b3 */
[----:B------:R-:W4:Y:S01]  /*12e70*/  MUFU.EX2 R160, R160 ;  /* 0x000000a000a07308 */ /* 0x000f220000000800 */
[----:B------:R-:W5:Y:S01]  /*12e80*/  LDSM.16.MT88.4 R84, [R169+0x2000] ;  /* 0x00200000a954783b */ /* 0x000f620000004200 */
[----:B-1----:R-:W-:Y:S01]  /*12e90*/  FMNMX.FTZ R3, R24, R3, !PT ;  /* 0x0000000318037209 */ /* 0x002fe20007810000 */
[--C-:B------:R-:W-:Y:S01]  /*12ea0*/  FFMA.FTZ R168, R168, UR4, -R179.reuse ;  /* 0x00000004a8a87c23 */ /* 0x100fe200080108b3 */
[--C-:B------:R-:W-:Y:S01]  /*12eb0*/  FFMA.FTZ R181, R204, UR4, -R179.reuse ;  /* 0x00000004ccb57c23 */ /* 0x100fe200080108b3 */
[----:B------:R-:W1:Y:S01]  /*12ec0*/  LDSM.16.MT88.4 R92, [R164+0x2000] ;  /* 0x00200000a45c783b */ /* 0x000e620000004200 */
[C---:B------:R-:W-:Y:S01]  /*12ed0*/  FSETP.NEU.FTZ.AND P1, PT, R3.reuse, -INF , PT ;  /* 0xff8000000300780b */ /* 0x040fe20003f3d000 */
[----:B------:R-:W-:Y:S01]  /*12ee0*/  FMUL.FTZ R171, R3, UR4 ;  /* 0x0000000403ab7c20 */ /* 0x000fe20008410000 */
[----:B------:R-:W-:Y:S01]  /*12ef0*/  MUFU.EX2 R157, R157 ;  /* 0x0000009d009d7308 */ /* 0x000fe20000000800 */
[----:B------:R-:W1:Y:S01]  /*12f00*/  LDSM.16.MT88.4 R124, [R169+0x4000] ;  /* 0x00400000a97c783b */ /* 0x000e620000004200 */
[--C-:B------:R-:W-:Y:S01]  /*12f10*/  FFMA.FTZ R202, R202, UR4, -R179.reuse ;  /* 0x00000004caca7c23 */ /* 0x100fe200080108b3 */
[--C-:B------:R-:W-:Y:S01]  /*12f20*/  FFMA.FTZ R183, R192, UR4, -R179.reuse ;  /* 0x00000004c0b77c23 */ /* 0x100fe200080108b3 */
[----:B------:R-:W-:Y:S01]  /*12f30*/  FSEL R171, R171, RZ, P1 ;  /* 0x000000ffabab7208 */ /* 0x000fe20000800000 */
[----:B------:R-:W1:Y:S01]  /*12f40*/  LDSM.16.MT88.4 R4, [R164+0x4000] ;  /* 0x00400000a404783b */ /* 0x000e620000004200 */
[----:B------:R-:W-:-:S02]  /*12f50*/  FFMA.FTZ R184, R184, UR4, -R179 ;  /* 0x00000004b8b87c23 */ /* 0x000fc400080108b3 */
        /* <DEDUP_REMOVED lines=9> */
[----:B------:R-:W1:Y:S01]  /*12ff0*/  LDSM.16.MT88.4 R8, [R189+0xe800] ;  /* 0x00e80000bd08783b */ /* 0x000e620000004200 */
[--C-:B------:R-:W-:Y:S01]  /*13000*/  FFMA.FTZ R152, R12, UR4, -R171.reuse ;  /* 0x000000040c987c23 */ /* 0x100fe200080108ab */
[----:B----4-:R-:W-:Y:S01]  /*13010*/  F2FP.F16.F32.PACK_AB R120, R160, R161 ;  /* 0x000000a1a078723e */ /* 0x010fe200000000ff */
[--C-:B------:R-:W-:Y:S01]  /*13020*/  FFMA.FTZ R170, R142, UR4, -R171.reuse ;  /* 0x000000048eaa7c23 */ /* 0x100fe200080108ab */
[----:B------:R-:W4:Y:S01]  /*13030*/  LDSM.16.MT88.4 R20, [R173+0xe800] ;  /* 0x00e80000ad14783b */ /* 0x000f220000004200 */
[--C-:B------:R-:W-:Y:S01]  /*13040*/  FFMA.FTZ R175, R140, UR4, -R171.reuse ;  /* 0x000000048caf7c23 */ /* 0x100fe200080108ab */
[--C-:B------:R-:W-:Y:S01]  /*13050*/  FFMA.FTZ R176, R176, UR4, -R171.reuse ;  /* 0x00000004b0b07c23 */ /* 0x100fe200080108ab */
[----:B------:R-:W3:Y:S01]  /*13060*/  MUFU.EX2 R162, R162 ;  /* 0x000000a200a27308 */ /* 0x000ee20000000800 */
[----:B--2---:R-:W-:Y:S01]  /*13070*/  F2FP.F16.F32.PACK_AB R122, R156, R157 ;  /* 0x0000009d9c7a723e */ /* 0x004fe200000000ff */
[----:B------:R-:W2:Y:S01]  /*13080*/  LDSM.16.MT88.4 R12, [R169+0x800] ;  /* 0x00080000a90c783b */ /* 0x000ea20000004200 */
[--C-:B------:R-:W-:Y:S01]  /*13090*/  FFMA.FTZ R177, R206, UR4, -R171.reuse ;  /* 0x00000004ceb17c23 */ /* 0x100fe200080108ab */
[--C-:B------:R-:W-:Y:S01]  /*130a0*/  FFMA.FTZ R179, R182, UR4, -R171.reuse ;  /* 0x00000004b6b37c23 */ /* 0x100fe200080108ab */
[--C-:B------:R-:W-:Y:S01]  /*130b0*/  FFMA.FTZ R180, R180, UR4, -R171.reuse ;  /* 0x00000004b4b47c23 */ /* 0x100fe200080108ab */
[----:B------:R-:W2:Y:S01]  /*130c0*/  LDSM.16.MT88.4 R16, [R169+0x2800] ;  /* 0x00280000a910783b */ /* 0x000ea20000004200 */
[--C-:B------:R-:W-:Y:S01]  /*130d0*/  FFMA.FTZ R178, R178, UR4, -R171.reuse ;  /* 0x00000004b2b27c23 */ /* 0x100fe200080108ab */
[----:B------:R-:W-:Y:S01]  /*130e0*/  MUFU.EX2 R159, R159 ;  /* 0x0000009f009f7308 */ /* 0x000fe20000000800 */
[----:B------:R-:W-:Y:S01]  /*130f0*/  FFMA.FTZ R207, R174, UR4, -R171 ;  /* 0x00000004aecf7c23 */ /* 0x000fe200080108ab */
[----:B------:R-:W-:Y:S01]  /*13100*/  LDSM.16.MT88.4 R24, [R164+0x800] ;  /* 0x00080000a418783b */ /* 0x000fe20000004200 */
[----:B------:R-:W-:-:S03]  /*13110*/  FADD.FTZ R160, R161, R160 ;  /* 0x000000a0a1a07221 */ /* 0x000fc60000010000 */
[----:B------:R-:W-:Y:S01]  /*13120*/  LDSM.16.MT88.4 R140, [R173+0xd000] ;  /* 0x00d00000ad8c783b */ /* 0x000fe20000004200 */
[----:B------:R-:W-:Y:S01]  /*13130*/  FADD.FTZ R157, R157, R160 ;  /* 0x000000a09d9d7221 */ /* 0x000fe20000010000 */
[----:B------:R-:W5:Y:S01]  /*13140*/  MUFU.EX2 R158, R158 ;  /* 0x0000009e009e7308 */ /* 0x000f620000000800 */
[----:B---3--:R-:W-:Y:S01]  /*13150*/  F2FP.F16.F32.PACK_AB R121, R162, R163 ;  /* 0x000000a3a279723e */ /* 0x008fe200000000ff */
[----:B------:R-:W-:Y:S01]  /*13160*/  FADD.FTZ R162, R163, R162 ;  /* 0x000000a2a3a27221 */ /* 0x000fe20000010000 */
[----:B------:R-:W-:-:S05]  /*13170*/  FADD.FTZ R156, R156, R157 ;  /* 0x0000009d9c9c7221 */ /* 0x000fca0000010000 */
[----:B------:R-:W-:Y:S08]  /*13180*/  MUFU.EX2 R155, R155 ;  /* 0x0000009b009b7308 */ /* 0x000ff00000000800 */
[----:B------:R-:W3:Y:S01]  /*13190*/  MUFU.EX2 R154, R154 ;  /* 0x0000009a009a7308 */ /* 0x000ee20000000800 */
[----:B-----5:R-:W-:Y:S01]  /*131a0*/  F2FP.F16.F32.PACK_AB R123, R158, R159 ;  /* 0x0000009f9e7b723e */ /* 0x020fe200000000ff */
        /* <DEDUP_REMOVED lines=12> */
[----:B------:R-:W4:Y:S01]  /*13270*/  MUFU.EX2 R148, R148 ;  /* 0x0000009400947308 */ /* 0x000f220000000800 */
[C---:B------:R-:W-:Y:S07]  /*13280*/  HMMA.16816.F32 R128, R120.reuse, R36, RZ ;  /* 0x000000247880723c */ /* 0x040fee00000018ff */
[----:B------:R-:W-:Y:S01]  /*13290*/  MUFU.EX2 R165, R165 ;  /* 0x000000a500a57308 */ /* 0x000fe20000000800 */
[C---:B------:R-:W-:Y:S07]  /*132a0*/  HMMA.16816.F32 R48, R120.reuse, R52, RZ ;  /* 0x000000347830723c */ /* 0x040fee00000018ff */
[----:B------:R-:W2:Y:S01]  /*132b0*/  MUFU.EX2 R166, R166 ;  /* 0x000000a600a67308 */ /* 0x000ea20000000800 */
[C---:B------:R-:W-:Y:S07]  /*132c0*/  HMMA.16816.F32 R56, R120.reuse, R60, RZ ;  /* 0x0000003c7838723c */ /* 0x040fee00000018ff */
[----:B------:R-:W-:Y:S01]  /*132d0*/  MUFU.EX2 R167, R167 ;  /* 0x000000a700a77308 */ /* 0x000fe20000000800 */
[C---:B------:R-:W-:Y:S07]  /*132e0*/  HMMA.16816.F32 R80, R120.reuse, R84, RZ ;  /* 0x000000547850723c */ /* 0x040fee00000018ff */
[----:B------:R-:W-:Y:S01]  /*132f0*/  MUFU.EX2 R168, R168 ;  /* 0x000000a800a87308 */ /* 0x000fe20000000800 */
[C---:B-1----:R-:W-:Y:S07]  /*13300*/  HMMA.16816.F32 R88, R120.reuse, R92, RZ ;  /* 0x0000005c7858723c */ /* 0x042fee00000018ff */
        /* <DEDUP_REMOVED lines=25> */
[----:B---3--:R-:W-:Y:S01]  /*134a0*/  F2FP.F16.F32.PACK_AB R4, R154, R155 ;  /* 0x0000009b9a04723e */ /* 0x008fe200000000ff */
[----:B------:R-:W-:Y:S01]  /*134b0*/  FADD.FTZ R155, R155, R156 ;  /* 0x0000009c9b9b7221 */ /* 0x000fe20000010000 */
[----:B-----5:R-:W-:Y:S01]  /*134c0*/  F2FP.F16.F32.PACK_AB R5, R152, R153 ;  /* 0x000000999805723e */ /* 0x020fe200000000ff */
[----:B------:R-:W-:-:S02]  /*134d0*/  FADD.FTZ R153, R153, R158 ;  /* 0x0000009e99997221 */ /* 0x000fc40000010000 */
[----:B------:R-:W-:Y:S02]  /*134e0*/  FADD.FTZ R154, R154, R155 ;  /* 0x0000009b9a9a7221 */ /* 0x000fe40000010000 */
[----:B------:R-:W-:Y:S01]  /*134f0*/  HMMA.16816.F32 R120, R120, R6, RZ ;  /* 0x000000067878723c */ /* 0x000fe200000018ff */
[----:B------:R-:W-:Y:S01]  /*13500*/  F2FP.F16.F32.PACK_AB R6, R150, R151 ;  /* 0x000000979606723e */ /* 0x000fe200000000ff */
[----:B------:R-:W-:Y:S01]  /*13510*/  FADD.FTZ R152, R152, R153 ;  /* 0x0000009998987221 */ /* 0x000fe20000010000 */
[----:B----4-:R-:W-:Y:S01]  /*13520*/  F2FP.F16.F32.PACK_AB R7, R148, R149 ;  /* 0x000000959407723e */ /* 0x010fe200000000ff */
[----:B------:R-:W-:-:S04]  /*13530*/  FADD.FTZ R151, R151, R154 ;  /* 0x0000009a97977221 */ /* 0x000fc80000010000 */
[----:B------:R-:W-:Y:S02]  /*13540*/  FADD.FTZ R150, R150, R151 ;  /* 0x0000009796967221 */ /* 0x000fe40000010000 */
[C---:B------:R-:W-:Y:S08]  /*13550*/  HMMA.16816.F32 R64, R4.reuse, R8, R64 ;  /* 0x000000080440723c */ /* 0x040ff00000001840 */
[C---:B------:R-:W-:Y:S01]  /*13560*/  HMMA.16816.F32 R68, R4.reuse, R10, R68 ;  /* 0x0000000a0444723c */ /* 0x040fe20000001844 */
[----:B------:R-:W3:Y:S07]  /*13570*/  LDSM.16.MT88.4 R8, [R169+0x4800] ;  /* 0x00480000a908783b */ /* 0x000eee0000004200 */
[C---:B------:R-:W-:Y:S08]  /*13580*/  HMMA.16816.F32 R72, R4.reuse, R20, R72 ;  /* 0x000000140448723c */ /* 0x040ff00000001848 */
[C---:B------:R-:W-:Y:S01]  /*13590*/  HMMA.16816.F32 R76, R4.reuse, R22, R76 ;  /* 0x00000016044c723c */ /* 0x040fe2000000184c */
[----:B------:R-:W4:Y:S07]  /*135a0*/  LDSM.16.MT88.4 R20, [R164+0x2800] ;  /* 0x00280000a414783b */ /* 0x000f2e0000004200 */
[C---:B--2---:R-:W-:Y:S08]  /*135b0*/  HMMA.16816.F32 R48, R4.reuse, R12, R48 ;  /* 0x0000000c0430723c */ /* 0x044ff00000001830 */
[C---:B------:R-:W-:Y:S01]  /*135c0*/  HMMA.16816.F32 R52, R4.reuse, R14, R52 ;  /* 0x0000000e0434723c */ /* 0x040fe20000001834 */
[----:B------:R-:W2:Y:S07]  /*135d0*/  LDSM.16.MT88.4 R12, [R189+0x10800] ;  /* 0x01080000bd0c783b */ /* 0x000eae0000004200 */
[C---:B------:R-:W-:Y:S08]  /*135e0*/  HMMA.16816.F32 R80, R4.reuse, R16, R80 ;  /* 0x000000100450723c */ /* 0x040ff00000001850 */
        /* <DEDUP_REMOVED lines=19> */
[----:B------:R-:W-:Y:S07]  /*13720*/  LDSM.16.MT88.4 R20, [R169+0x3000] ;  /* 0x00300000a914783b */ /* 0x000fee0000004200 */
[C---:B--2---:R-:W-:Y:S08]  /*13730*/  HMMA.16816.F32 R96, R4.reuse, R12, R96 ;  /* 0x0000000c0460723c */ /* 0x044ff00000001860 */
[C---:B------:R-:W-:Y:S01]  /*13740*/  HMMA.16816.F32 R100, R4.reuse, R14, R100 ;  /* 0x0000000e0464723c */ /* 0x040fe20000001864 */
[----:B------:R-:W2:Y:S07]  /*13750*/  LDSM.16.MT88.4 R12, [R169+0x1000] ;  /* 0x00100000a90c783b */ /* 0x000eae0000004200 */
[C---:B-----5:R-:W-:Y:S08]  /*13760*/  HMMA.16816.F32 R116, R4.reuse, R16, R116 ;  /* 0x000000100474723c */ /* 0x060ff00000001874 */
[----:B------:R-:W-:Y:S01]  /*13770*/  HMMA.16816.F32 R120, R4, R18, R120 ;  /* 0x000000120478723c */ /* 0x000fe20000001878 */
[----:B------:R-:W4:Y:S01]  /*13780*/  LDSM.16.MT88.4 R16, [R164+0x3000] ;  /* 0x00300000a410783b */ /* 0x000f220000004200 */
[----:B------:R-:W-:Y:S01]  /*13790*/  F2FP.F16.F32.PACK_AB R4, R166, R165 ;  /* 0x000000a5a604723e */ /* 0x000fe200000000ff */
[----:B------:R-:W-:Y:S01]  /*137a0*/  FADD.FTZ R165, R165, R150 ;  /* 0x00000096a5a57221 */ /* 0x000fe20000010000 */
[----:B-1----:R-:W-:-:S02]  /*137b0*/  F2FP.F16.F32.PACK_AB R5, R175, R170 ;  /* 0x000000aaaf05723e */ /* 0x002fc400000000ff */
[----:B------:R-:W-:Y:S01]  /*137c0*/  F2FP.F16.F32.PACK_AB R6, R168, R167 ;  /* 0x000000a7a806723e */ /* 0x000fe200000000ff */
[----:B------:R-:W-:Y:S01]  /*137d0*/  FADD.FTZ R166, R166, R165 ;  /* 0x000000a5a6a67221 */ /* 0x000fe20000010000 */
[----:B------:R-:W-:-:S03]  /*137e0*/  F2FP.F16.F32.PACK_AB R7, R177, R176 ;  /* 0x000000b0b107723e */ /* 0x000fc600000000ff */
[----:B------:R-:W-:-:S04]  /*137f0*/  FADD.FTZ R167, R167, R166 ;  /* 0x000000a6a7a77221 */ /* 0x000fc80000010000 */
[----:B---3--:R-:W-:Y:S01]  /*13800*/  HMMA.16816.F32 R64, R4, R8, R64 ;  /* 0x000000080440723c */ /* 0x008fe20000001840 */
[----:B------:R-:W-:-:S07]  /*13810*/  FADD.FTZ R168, R168, R167 ;  /* 0x000000a7a8a87221 */ /* 0x000fce0000010000 */
[C---:B------:R-:W-:Y:S01]  /*13820*/  HMMA.16816.F32 R68, R4.reuse, R10, R68 ;  /* 0x0000000a0444723c */ /* 0x040fe20000001844 */
[----:B------:R-:W1:Y:S07]  /*13830*/  LDSM.16.MT88.4 R8, [R169+0x5000] ;  /* 0x00500000a908783b */ /* 0x000e6e0000004200 */
[C---:B--2---:R-:W-:Y:S08]  /*13840*/  HMMA.16816.F32 R48, R4.reuse, R12, R48 ;  /* 0x0000000c0430723c */ /* 0x044ff00000001830 */
[C---:B------:R-:W-:Y:S01]  /*13850*/  HMMA.16816.F32 R52, R4.reuse, R14, R52 ;  /* 0x0000000e0434723c */ /* 0x040fe20000001834 */
[----:B------:R-:W2:Y:S07]  /*13860*/  LDSM.16.MT88.4 R12, [R189+0x11000] ;  /* 0x01100000bd0c783b */ /* 0x000eae0000004200 */
[C---:B----4-:R-:W-:Y:S08]  /*13870*/  HMMA.16816.F32 R88, R4.reuse, R16, R88 ;  /* 0x000000100458723c */ /* 0x050ff00000001858 */
[C---:B------:R-:W-:Y:S01]  /*13880*/  HMMA.16816.F32 R92, R4.reuse, R18, R92 ;  /* 0x00000012045c723c */ /* 0x040fe2000000185c */
[----:B------:R-:W3:Y:S07]  /*13890*/  LDSM.16.MT88.4 R16, [R164+0x5000] ;  /* 0x00500000a410783b */ /* 0x000eee0000004200 */
[C---:B------:R-:W-:Y:S08]  /*138a0*/  HMMA.16816.F32 R80, R4.reuse, R20, R80 ;  /* 0x000000140450723c */ /* 0x040ff00000001850 */
[C---:B-1----:R-:W-:Y:S08]  /*138b0*/  HMMA.16816.F32 R112, R4.reuse, R8, R112 ;  /* 0x000000080470723c */ /* 0x042ff00000001870 */
[C---:B------:R-:W-:Y:S01]  /*138c0*/  HMMA.16816.F32 R124, R4.reuse, R10, R124 ;  /* 0x0000000a047c723c */ /* 0x040fe2000000187c */
[----:B------:R-:W1:Y:S07]  /*138d0*/  LDSM.16.MT88.4 R8, [R169+0x3800] ;  /* 0x00380000a908783b */ /* 0x000e6e0000004200 */
        /* <DEDUP_REMOVED lines=20> */
[C---:B---3--:R-:W-:Y:S08]  /*13a20*/  HMMA.16816.F32 R116, R4.reuse, R16, R116 ;  /* 0x000000100474723c */ /* 0x048ff00000001874 */
[----:B------:R-:W-:Y:S01]  /*13a30*/  HMMA.16816.F32 R120, R4, R18, R120 ;  /* 0x000000120478723c */ /* 0x000fe20000001878 */
[----:B------:R-:W-:Y:S01]  /*13a40*/  F2FP.F16.F32.PACK_AB R4, R202, R181 ;  /* 0x000000b5ca04723e */ /* 0x000fe200000000ff */
[----:B------:R-:W3:Y:S01]  /*13a50*/  LDSM.16.MT88.4 R16, [R189+0xf800] ;  /* 0x00f80000bd10783b */ /* 0x000ee20000004200 */
        /* <DEDUP_REMOVED lines=62> */
[----:B------:R-:W-:-:S04]  /*13e40*/  LOP3.LUT R6, R6, R5, RZ, 0x3c, !PT ;  /* 0x0000000506067212 */ /* 0x000fc800078e3cff */
[----:B------:R-:W-:-:S03]  /*13e50*/  ISETP.GE.AND P4, PT, R6, RZ, PT ;  /* 0x000000ff0600720c */ /* 0x000fc60003f86270 */
[----:B-1----:R-:W1:Y:S02]  /*13e60*/  MUFU.RCP R16, R11 ;  /* 0x0000000b00107308 */ /* 0x002e640000001000 */
[----:B-1----:R-:W-:-:S06]  /*13e70*/  VIADD R16, R16, 0xffffffe ;  /* 0x0ffffffe10107836 */ /* 0x002fcc0000000000 */
[----:B------:R-:W1:Y:S02]  /*13e80*/  F2I.FTZ.U32.TRUNC.NTZ R17, R16 ;  /* 0x0000001000117305 */ /* 0x000e64000021f000 */
[----:B-1----:R-:W-:Y:S01]  /*13e90*/  IMAD.MOV R7, RZ, RZ, -R17 ;  /* 0x000000ffff077224 */ /* 0x002fe200078e0a11 */
[----:B------:R-:W-:-:S03]  /*13ea0*/  MOV R16, RZ ;  /* 0x000000ff00107202 */ /* 0x000fc60000000f00 */
        /* <DEDUP_REMOVED lines=43> */
[----:B------:R-:W-:Y:S01]  /*14160*/  LEA.HI.X R197, R8, R197, R5, 0x1, P1 ;  /* 0x000000c508c57211 */ /* 0x000fe200008f0c05 */
[----:B------:R-:W-:Y:S06]  /*14170*/  BRA `(.L_x_2108) ;  /* 0x0000000000207947 */ /* 0x000fec0003800000 */
.L_x_2107:
[----:B------:R-:W1:Y:S01]  /*14180*/  LDCU UR4, c[0x0][0x3c0] ;  /* 0x00007800ff0477ac */ /* 0x000e620008000800 */
[----:B------:R-:W-:Y:S02]  /*14190*/  UMOV UR8, URZ ;  /* 0x000000ff00087c82 */ /* 0x000fe40008000000 */
[----:B------:R-:W-:Y:S01]  /*141a0*/  IADD3 R5, P1, PT, RZ, -UR8, RZ ;  /* 0x80000008ff057c10 */ /* 0x000fe2000ff3e0ff */
[----:B-1----:R-:W-:-:S06]  /*141b0*/  USHF.L.U32 UR4, UR4, 0x6, URZ ;  /* 0x0000000604047899 */ /* 0x002fcc00080006ff */
[----:B------:R-:W-:-:S05]  /*141c0*/  IMAD.X R4, RZ, RZ, ~UR4, P1 ;  /* 0x80000004ff047e24 */ /* 0x000fca00088e06ff */
[----:B------:R-:W-:-:S04]  /*141d0*/  SHF.R.S64 R5, R5, 0x1f, R4 ;  /* 0x0000001f05057819 */ /* 0x000fc80000001004 */
[----:B------:R-:W-:-:S04]  /*141e0*/  IADD3 R196, P1, PT, R5, R196, RZ ;  /* 0x000000c405c47210 */ /* 0x000fc80007f3e0ff */
[----:B------:R-:W-:-:S09]  /*141f0*/  LEA.HI.X.SX32 R197, R4, R197, 0x1, P1 ;  /* 0x000000c504c57211 */ /* 0x000fd200008f0eff */
.L_x_2108:
[----:B------:R-:W1:Y:S01]  /*14200*/  LDCU.64 UR8, c[0x0][0x3c0] ;  /* 0x00007800ff0877ac */ /* 0x000e620008000a00 */
[----:B------:R-:W-:Y:S01]  /*14210*/  LOP3.LUT R4, R146, 0x1f8, RZ, 0xc0, !PT ;  /* 0x000001f892047812 */ /* 0x000fe200078ec0ff */
[----:B------:R-:W-:Y:S01]  /*14220*/  IMAD.SHL.U32 R188, R185, 0x20, RZ ;  /* 0x00000020b9bc7824 */ /* 0x000fe200078e00ff */
[--C-:B------:R-:W-:Y:S02]  /*14230*/  SHF.R.U32.HI R190, RZ, 0x1, R185.reuse ;  /* 0x00000001ffbe7819 */ /* 0x100fe400000116b9 */
[----:B------:R-:W-:Y:S02]  /*14240*/  LOP3.LUT R5, R4, 0x38, R185, 0x78, !PT ;  /* 0x0000003804057812 */ /* 0x000fe400078e78b9 */
[----:B------:R-:W-:Y:S02]  /*14250*/  LOP3.LUT R4, R190, 0x8, RZ, 0xc0, !PT ;  /* 0x00000008be047812 */ /* 0x000fe400078ec0ff */
[----:B------:R-:W-:Y:S02]  /*14260*/  LOP3.LUT R188, R188, 0x7c00, RZ, 0xc0, !PT ;  /* 0x00007c00bcbc7812 */ /* 0x000fe400078ec0ff */
[----:B------:R-:W-:-:S02]  /*14270*/  LOP3.LUT R146, R5, 0x1e00, R146, 0xf8, !PT ;  /* 0x00001e0005927812 */ /* 0x000fc400078ef892 */
[--C-:B------:R-:W-:Y:S02]  /*14280*/  LOP3.LUT R5, R4, 0x1c0, R145.reuse, 0xf8, !PT ;  /* 0x000001c004057812 */ /* 0x100fe400078ef891 */
[----:B------:R-:W-:Y:S02]  /*14290*/  LOP3.LUT R145, R188, 0x200, R145, 0xf8, !PT ;  /* 0x00000200bc917812 */ /* 0x000fe400078ef891 */
[----:B------:R-:W-:Y:S01]  /*142a0*/  LEA R211, R146, UR5, 0x1 ;  /* 0x0000000592d37c11 */ /* 0x000fe2000f8e08ff */
[----:B-1----:R-:W-:Y:S01]  /*142b0*/  USHF.L.U32 UR4, UR8, 0x5, URZ ;  /* 0x0000000508047899 */ /* 0x002fe200080006ff */
[----:B------:R-:W-:Y:S01]  /*142c0*/  LOP3.LUT R145, R145, R5, R186, 0xf6, !PT ;  /* 0x0000000591917212 */ /* 0x000fe200078ef6ba */
[----:B------:R-:W-:Y:S01]  /*142d0*/  USHF.L.U64.HI UR9, UR8, 0x5, UR9 ;  /* 0x0000000508097899 */ /* 0x000fe20008010209 */
[----:B------:R-:W-:Y:S01]  /*142e0*/  LOP3.LUT R135, R10, 0x8, R135, 0xf8, !PT ;  /* 0x000000080a877812 */ /* 0x000fe200078ef887 */
[----:B------:R-:W-:Y:S01]  /*142f0*/  @!PT LDS RZ, [RZ] ;  /* 0x00000000fffff984 */ /* 0x000fe20000000800 */
[----:B------:R-:W-:Y:S01]  /*14300*/  @!PT LDS RZ, [RZ] ;  /* 0x00000000fffff984 */ /* 0x000fe20000000800 */
[----:B------:R-:W-:Y:S01]  /*14310*/  @!PT LDS RZ, [RZ] ;  /* 0x00000000fffff984 */ /* 0x000fe20000000800 */
[----:B------:R-:W-:Y:S01]  /*14320*/  LDGSTS.E.BYPASS.LTC128B.128 [R211+0xc000], desc[UR6][R196.64] ;  /* 0x0c000000c4d37fae */ /* 0x000fe2000b981a06 */
[----:B------:R-:W-:-:S02]  /*14330*/  LEA R177, R145, UR5, 0x1 ;  /* 0x0000000591b17c11 */ /* 0x000fc4000f8e08ff */
[----:B------:R-:W-:Y:S01]  /*14340*/  IADD3 R4, P1, PT, R196, UR4, RZ ;  /* 0x00000004c4047c10 */ /* 0x000fe2000ff3e0ff */
[----:B------:R-:W-:Y:S01]  /*14350*/  LDGSTS.E.BYPASS.LTC128B.128 [R211+0xe000], desc[UR6][R196.64+0x80] ;  /* 0x0e000080c4d37fae */ /* 0x000fe2000b981a06 */
[----:B------:R-:W-:Y:S01]  /*14360*/  LOP3.LUT R202, R135, R186, RZ, 0x3c, !PT ;  /* 0x000000ba87ca7212 */ /* 0x000fe200078e3cff */
[----:B------:R-:W-:Y:S01]  /*14370*/  IMAD.IADD R176, R172, 0x1, R177 ;  /* 0x00000001acb07824 */ /* 0x000fe200078e02b1 */
[----:B------:R-:W-:Y:S01]  /*14380*/  IADD3.X R5, PT, PT, R197, UR9, RZ, P1, !PT ;  /* 0x00000009c5057c10 */ /* 0x000fe20008ffe4ff */
[----:B------:R-:W-:Y:S01]  /*14390*/  LDGSTS.E.BYPASS.LTC128B.128 [R211+0x10000], desc[UR6][R196.64+0x100] ;  /* 0x10000100c4d37fae */ /* 0x000fe2000b981a06 */
[----:B------:R-:W-:Y:S01]  /*143a0*/  IADD3 R6, P1, PT, R4, UR4, RZ ;  /* 0x0000000404067c10 */ /* 0x000fe2000ff3e0ff */
[----:B------:R-:W-:Y:S02]  /*143b0*/  IMAD R202, R202, 0x2, R147 ;  /* 0x00000002caca7824 */ /* 0x000fe400078e0293 */
[----:B------:R-:W-:Y:S01]  /*143c0*/  LDGSTS.E.BYPASS.LTC128B.128 [R211+0xc800], desc[UR6][R4.64] ;  /* 0x0c80000004d37fae */ /* 0x000fe2000b981a06 */
[----:B------:R-:W-:Y:S01]  /*143d0*/  IADD3.X R7, PT, PT, R5, UR9, RZ, P1, !PT ;  /* 0x0000000905077c10 */ /* 0x000fe20008ffe4ff */
[----:B------:R-:W-:Y:S01]  /*143e0*/  VIADD R33, R202, UR5 ;  /* 0x00000005ca217c36 */ /* 0x000fe20008000000 */
[----:B------:R-:W-:Y:S01]  /*143f0*/  IADD3 R8, P1, PT, R6, UR4, RZ ;  /* 0x0000000406087c10 */ /* 0x000fe2000ff3e0ff */
[----:B------:R-:W-:Y:S01]  /*14400*/  LDGSTS.E.BYPASS.LTC128B.128 [R211+0xe800], desc[UR6][R4.64+0x80] ;  /* 0x0e80008004d37fae */ /* 0x000fe2000b981a06 */
[----:B------:R-:W-:-:S02]  /*14410*/  IMAD.IADD R193, R144, 0x1, R177 ;  /* 0x0000000190c17824 */ /* 0x000fc400078e02b1 */
[----:B------:R-:W-:Y:S01]  /*14420*/  IADD3.X R9, PT, PT, R7, UR9, RZ, P1, !PT ;  /* 0x0000000907097c10 */ /* 0x000fe20008ffe4ff */
[----:B------:R-:W-:Y:S01]  /*14430*/  LDGSTS.E.BYPASS.LTC128B.128 [R211+0x10800], desc[UR6][R4.64+0x100] ;  /* 0x1080010004d37fae */ /* 0x000fe2000b981a06 */
[--C-:B------:R-:W-:Y:S02]  /*14440*/  IMAD.IADD R191, R172, 0x1, R33.reuse ;  /* 0x00000001acbf7824 */ /* 0x100fe400078e0221 */
[----:B------:R-:W-:Y:S01]  /*14450*/  IMAD.IADD R184, R144, 0x1, R33 ;  /* 0x0000000190b87824 */ /* 0x000fe200078e0221 */
[----:B------:R-:W-:Y:S01]  /*14460*/  LDGSTS.E.BYPASS.LTC128B.128 [R211+0xd000], desc[UR6][R6.64] ;  /* 0x0d00000006d37fae */ /* 0x000fe2000b981a06 */
[C---:B------:R-:W-:Y:S02]  /*14470*/  IMAD.IADD R192, R172.reuse, 0x1, R193 ;  /* 0x00000001acc07824 */ /* 0x040fe400078e02c1 */
[----:B------:R-:W-:Y:S01]  /*14480*/  IMAD.IADD R135, R172, 0x1, R184 ;  /* 0x00000001ac877824 */ /* 0x000fe200078e02b8 */
[----:B------:R-:W-:Y:S04]  /*14490*/  LDGSTS.E.BYPASS.LTC128B.128 [R211+0xf000], desc[UR6][R6.64+0x80] ;  /* 0x0f00008006d37fae */ /* 0x000fe8000b981a06 */
[----:B------:R1:W-:Y:S04]  /*144a0*/  LDGSTS.E.BYPASS.LTC128B.128 [R211+0x11000], desc[UR6][R6.64+0x100] ;  /* 0x1100010006d37fae */ /* 0x0003e8000b981a06 */
        /* <DEDUP_REMOVED lines=147> */
[----:B------:R-:W-:Y:S03]  /*14de0*/  HMMA.16816.F32 R160, R176, R172, R160 ;  /* 0x000000acb0a0723c */ /* 0x000fe600000018a0 */
[C---:B------:R-:W-:Y:S02]  /*14df0*/  ISETP.GE.AND P4, PT, R5.reuse, R0, PT ;  /* 0x000000000500720c */ /* 0x040fe40003f86270 */
[----:B------:R-:W-:Y:S01]  /*14e00*/  ISETP.GE.AND P3, PT, R5, R2, PT ;  /* 0x000000020500720c */ /* 0x000fe20003f66270 */
[----:B------:R-:W-:Y:S01]  /*14e10*/  VIADD R5, R20, 0xffffff88 ;  /* 0xffffff8814057836 */ /* 0x000fe20000000000 */
[----:B------:R-:W-:Y:S01]  /*14e20*/  FSEL R21, R16, -INF , !P4 ;  /* 0xff80000010157808 */ /* 0x000fe20006000000 */
[----:B------:R-:W-:Y:S01]  /*14e30*/  HMMA.16816.F32 R12, R8, R6, R12 ;  /* 0x00000006080c723c */ /* 0x000fe2000000180c */
[----:B------:R-:W-:Y:S01]  /*14e40*/  VIADD R7, R20, 0xffffff81 ;  /* 0xffffff8114077836 */ /* 0x000fe20000000000 */
[----:B------:R-:W-:-:S02]  /*14e50*/  FSEL R18, R18, -INF , !P3 ;  /* 0xff80000012127808 */ /* 0x000fc40005800000 */
[-C--:B------:R-:W-:Y:S02]  /*14e60*/  ISETP.GE.AND P5, PT, R5, R0.reuse, PT ;  /* 0x000000000500720c */ /* 0x080fe40003fa6270 */
[C---:B------:R-:W-:Y:S02]  /*14e70*/  ISETP.GE.AND P1, PT, R7.reuse, R0, PT ;  /* 0x000000000700720c */ /* 0x040fe40003f26270 */
[----:B------:R-:W-:Y:S01]  /*14e80*/  HMMA.16816.F32 R156, R176, R174, R156 ;  /* 0x000000aeb09c723c */ /* 0x000fe2000000189c */
[-C--:B------:R-:W-:Y:S01]  /*14e90*/  ISETP.GE.AND P6, PT, R7, R2.reuse, PT ;  /* 0x000000020700720c */ /* 0x080fe20003fc6270 */
[C---:B------:R-:W-:Y:S01]  /*14ea0*/  VIADD R7, R20.reuse, 0xffffff89 ;  /* 0xffffff8914077836 */ /* 0x040fe20000000000 */
[----:B------:R-:W-:Y:S01]  /*14eb0*/  ISETP.GE.AND P4, PT, R5, R2, PT ;  /* 0x000000020500720c */ /* 0x000fe20003f86270 */
[----:B------:R-:W-:Y:S01]  /*14ec0*/  VIADD R5, R20, 0xffffff90 ;  /* 0xffffff9014057836 */ /* 0x000fe20000000000 */
[----:B------:R-:W-:Y:S02]  /*14ed0*/  FSEL R16, R19, -INF , !P6 ;  /* 0xff80000013107808 */ /* 0x000fe40007000000 */
[----:B------:R-:W-:Y:S01]  /*14ee0*/  FSEL R17, R17, -INF , !P1 ;  /* 0xff80000011117808 */ /* 0x000fe20004800000 */
[----:B------:R-:W-:Y:S01]  /*14ef0*/  HMMA.16816.F32 R152, R136, R24, R152 ;  /* 0x000000188898723c */ /* 0x000fe20000001898 */
[----:B------:R-:W-:-:S02]  /*14f00*/  ISETP.GE.AND P3, PT, R7, R0, PT ;  /* 0x000000000700720c */ /* 0x000fc40003f66270 */
[----:B------:R-:W-:Y:S02]  /*14f10*/  FSEL R19, R12, -INF , !P5 ;  /* 0xff8000000c137808 */ /* 0x000fe40006800000 */
[----:B------:R-:W-:Y:S02]  /*14f20*/  ISETP.GE.AND P1, PT, R7, R2, PT ;  /* 0x000000020700720c */ /* 0x000fe40003f26270 */
[C---:B------:R-:W-:Y:S01]  /*14f30*/  ISETP.GE.AND P6, PT, R5.reuse, R0, PT ;  /* 0x000000000500720c */ /* 0x040fe20003fc6270 */
[----:B------:R-:W-:Y:S01]  /*14f40*/  HMMA.16816.F32 R148, R136, R26, R148 ;  /* 0x0000001a8894723c */ /* 0x000fe20000001894 */
[----:B------:R-:W1:Y:S01]  /*14f50*/  LDSM.16.M88.4 R24, [R135+0xb000] ;  /* 0x00b000008718783b */ /* 0x000e620000000200 */
[----:B------:R-:W-:Y:S02]  /*14f60*/  ISETP.GE.AND P5, PT, R5, R2, PT ;  /* 0x000000020500720c */ /* 0x000fe40003fa6270 */
        /* <DEDUP_REMOVED lines=9> */
[----:B------:R-:W-:Y:S01]  /*15000*/  ISETP.GE.AND P3, PT, R29, R2, PT ;  /* 0x000000021d00720c */ /* 0x000fe20003f66270 */
[----:B------:R-:W-:-:S05]  /*15010*/  VIADD R29, R20, 0xffffff98 ;  /* 0xffffff98141d7836 */ /* 0x000fca0000000000 */
[----:B------:R-:W-:Y:S08]  /*15020*/  HMMA.16816.F32 R140, R176, R166, R140 ;  /* 0x000000a6b08c723c */ /* 0x000ff0000000188c */
[C---:B---3--:R-:W-:Y:S08]  /*15030*/  HMMA.16816.F32 R160, R8.reuse, R168, R160 ;  /* 0x000000a808a0723c */ /* 0x048ff000000018a0 */
[C---:B------:R-:W-:Y:S08]  /*15040*/  HMMA.16816.F32 R156, R8.reuse, R170, R156 ;  /* 0x000000aa089c723c */ /* 0x040ff0000000189c */
[----:B-1----:R-:W-:Y:S01]  /*15050*/  HMMA.16816.F32 R152, R8, R24, R152 ;  /* 0x000000180898723c */ /* 0x002fe20000001898 */
[----:B------:R-:W-:Y:S01]  /*15060*/  FSEL R24, R15, -INF , !P1 ;  /* 0xff8000000f187808 */ /* 0x000fe20004800000 */
[----:B------:R-:W-:Y:S01]  /*15070*/  VIADD R15, R20, 0xffffff99 ;  /* 0xffffff99140f7836 */ /* 0x000fe20000000000 */
[----:B------:R-:W-:Y:S01]  /*15080*/  FSEL R178, R162, -INF , !P5 ;  /* 0xff800000a2b27808 */ /* 0x000fe20006800000 */
[----:B------:R-:W-:Y:S01]  /*15090*/  VIADD R25, R20, 0xffffffa1 ;  /* 0xffffffa114197836 */ /* 0x000fe20000000000 */
[----:B------:R-:W-:-:S02]  /*150a0*/  FSEL R179, R161, -INF , !P4 ;  /* 0xff800000a1b37808 */ /* 0x000fc40006000000 */
[C---:B------:R-:W-:Y:S01]  /*150b0*/  ISETP.GE.AND P5, PT, R15.reuse, R0, PT ;  /* 0x000000000f00720c */ /* 0x040fe20003fa6270 */
[----:B------:R-:W-:Y:S01]  /*150c0*/  HMMA.16816.F32 R148, R8, R26, R148 ;  /* 0x0000001a0894723c */ /* 0x000fe20000001894 */
[----:B------:R-:W-:Y:S01]  /*150d0*/  ISETP.GE.AND P4, PT, R15, R2, PT ;  /* 0x000000020f00720c */ /* 0x000fe20003f86270 */
[----:B------:R-:W-:Y:S01]  /*150e0*/  VIADD R15, R20, 0xffffffa0 ;  /* 0xffffffa0140f7836 */ /* 0x000fe20000000000 */
[-C--:B------:R-:W-:Y:S02]  /*150f0*/  ISETP.GE.AND P1, PT, R29, R0.reuse, PT ;  /* 0x000000001d00720c */ /* 0x080fe40003f26270 */
[----:B------:R-:W-:Y:S02]  /*15100*/  FSEL R202, R163, -INF , !P3 ;  /* 0xff800000a3ca7808 */ /* 0x000fe40005800000 */
[----:B------:R-:W-:Y:S01]  /*15110*/  FSEL R175, R156, -INF , !P1 ;  /* 0xff8000009caf7808 */ /* 0x000fe20004800000 */
[----:B------:R-:W-:Y:S01]  /*15120*/  HMMA.16816.F32 R140, R136, R22, R140 ;  /* 0x00000016888c723c */ /* 0x000fe2000000188c */
[C---:B------:R-:W-:Y:S01]  /*15130*/  ISETP.GE.AND P3, PT, R15.reuse, R0, PT ;  /* 0x000000000f00720c */ /* 0x040fe20003f66270 */
[C---:B------:R-:W-:Y:S01]  /*15140*/  VIADD R23, R20.reuse, 0xffffffa8 ;  /* 0xffffffa814177836 */ /* 0x040fe20000000000 */
[----:B------:R-:W-:Y:S01]  /*15150*/  ISETP.GE.AND P1, PT, R15, R2, PT ;  /* 0x000000020f00720c */ /* 0x000fe20003f26270 */
[----:B------:R-:W-:Y:S01]  /*15160*/  VIADD R15, R20, 0xffffffa9 ;  /* 0xffffffa9140f7836 */ /* 0x000fe20000000000 */
[----:B------:R-:W-:-:S02]  /*15170*/  FSEL R171, R160, -INF , !P6 ;  /* 0xff800000a0ab7808 */ /* 0x000fc40007000000 */
[----:B------:R-:W-:Y:S01]  /*15180*/  FSEL R183, R152, -INF , !P3 ;  /* 0xff80000098b77808 */ /* 0x000fe20005800000 */
[----:B--2---:R-:W-:Y:S01]  /*15190*/  HMMA.16816.F32 R144, R8, R4, R144 ;  /* 0x000000040890723c */ /* 0x004fe20000001890 */
[----:B------:R-:W-:Y:S01]  /*151a0*/  FSEL R182, R154, -INF , !P1 ;  /* 0xff8000009ab67808 */ /* 0x000fe20004800000 */
[----:B------:R-:W-:Y:S01]  /*151b0*/  VIADD R5, R20, 0xffffffb1 ;  /* 0xffffffb114057836 */ /* 0x000fe20000000000 */
[-C--:B------:R-:W-:Y:S02]  /*151c0*/  ISETP.GE.AND P6, PT, R29, R2.reuse, PT ;  /* 0x000000021d00720c */ /* 0x080fe40003fc6270 */
[----:B------:R-:W-:Y:S02]  /*151d0*/  ISETP.GE.AND P3, PT, R23, R2, PT ;  /* 0x000000021700720c */ /* 0x000fe40003f66270 */
[----:B------:R-:W-:Y:S02]  /*151e0*/  ISETP.GE.AND P1, PT, R15, R0, PT ;  /* 0x000000000f00720c */ /* 0x000fe40003f26270 */
[----:B------:R-:W-:-:S02]  /*151f0*/  FSEL R180, R158, -INF , !P6 ;  /* 0xff8000009eb47808 */ /* 0x000fc40007000000 */
[----:B------:R-:W-:Y:S02]  /*15200*/  FSEL R162, R150, -INF , !P3 ;  /* 0xff80000096a27808 */ /* 0x000fe40005800000 */
[----:B------:R-:W-:Y:S02]  /*15210*/  FSEL R149, R149, -INF , !P1 ;  /* 0xff80000095957808 */ /* 0x000fe40004800000 */
[-C--:B------:R-:W-:Y:S02]  /*15220*/  ISETP.GE.AND P6, PT, R25, R0.reuse, PT ;  /* 0x000000001900720c */ /* 0x080fe40003fc6270 */
[C---:B------:R-:W-:Y:S02]  /*15230*/  ISETP.GE.AND P3, PT, R5.reuse, R0, PT ;  /* 0x000000000500720c */ /* 0x040fe40003f66270 */
[----:B------:R-:W-:Y:S02]  /*15240*/  ISETP.GE.AND P1, PT, R5, R2, PT ;  /* 0x000000020500720c */ /* 0x000fe40003f26270 */
[----:B------:R-:W-:Y:S01]  /*15250*/  HMMA.16816.F32 R4, R8, R6, R140 ;  /* 0x000000060804723c */ /* 0x000fe2000000188c */
[----:B------:R-:W-:Y:S01]  /*15260*/  FSEL R181, R153, -INF , !P6 ;  /* 0xff80000099b57808 */ /* 0x000fe20007000000 */
[C---:B------:R-:W-:Y:S01]  /*15270*/  VIADD R11, R20.reuse, 0xffffffb8 ;  /* 0xffffffb8140b7836 */ /* 0x040fe20000000000 */
[----:B------:R-:W-:Y:S01]  /*15280*/  FSEL R158, R147, -INF , !P1 ;  /* 0xff800000939e7808 */ /* 0x000fe20004800000 */
[----:B------:R-:W-:Y:S01]  /*15290*/  VIADD R9, R20, 0xffffffb9 ;  /* 0xffffffb914097836 */ /* 0x000fe20000000000 */
[----:B------:R-:W-:-:S02]  /*152a0*/  FSEL R177, R157, -INF , !P5 ;  /* 0xff8000009db17808 */ /* 0x000fc40006800000 */
[----:B------:R-:W-:Y:S02]  /*152b0*/  FSEL R192, R159, -INF , !P4 ;  /* 0xff8000009fc07808 */ /* 0x000fe40006000000 */
[-C--:B------:R-:W-:Y:S01]  /*152c0*/  ISETP.GE.AND P6, PT, R15, R2.reuse, PT ;  /* 0x000000020f00720c */ /* 0x080fe20003fc6270 */
[----:B------:R-:W-:Y:S01]  /*152d0*/  VIADD R15, R20, 0xffffffb0 ;  /* 0xffffffb0140f7836 */ /* 0x000fe20000000000 */
[----:B------:R-:W-:Y:S02]  /*152e0*/  ISETP.GE.AND P1, PT, R134, 0x3, PT ;  /* 0x000000038600780c */ /* 0x000fe40003f26270 */
[----:B------:R-:W-:Y:S02]  /*152f0*/  ISETP.GE.AND P5, PT, R25, R2, PT ;  /* 0x000000021900720c */ /* 0x000fe40003fa6270 */
[----:B------:R-:W-:Y:S02]  /*15300*/  ISETP.GE.AND P4, PT, R23, R0, PT ;  /* 0x000000001700720c */ /* 0x000fe40003f86270 */
[----:B------:R-:W-:-:S02]  /*15310*/  FSEL R184, R155, -INF , !P5 ;  /* 0xff8000009bb87808 */ /* 0x000fc40006800000 */
[----:B------:R-:W-:Y:S02]  /*15320*/  FSEL R163, R148, -INF , !P4 ;  /* 0xff80000094a37808 */ /* 0x000fe40006000000 */
[C---:B------:R-:W-:Y:S02]  /*15330*/  ISETP.GE.AND P5, PT, R15.reuse, R0, PT ;  /* 0x000000000f00720c */ /* 0x040fe40003fa6270 */
[----:B------:R-:W-:Y:S02]  /*15340*/  ISETP.GE.AND P4, PT, R15, R2, PT ;  /* 0x000000020f00720c */ /* 0x000fe40003f86270 */
[----:B------:R-:W-:Y:S02]  /*15350*/  FSEL R140, R151, -INF , !P6 ;  /* 0xff800000978c7808 */ /* 0x000fe40007000000 */
[----:B------:R-:W-:Y:S02]  /*15360*/  FSEL R159, R144, -INF , !P5 ;  /* 0xff800000909f7808 */ /* 0x000fe40006800000 */
[----:B------:R-:W-:-:S02]  /*15370*/  FSEL R156, R146, -INF , !P4 ;  /* 0xff800000929c7808 */ /* 0x000fc40006000000 */
[----:B------:R-:W-:Y:S02]  /*15380*/  FSEL R161, R145, -INF , !P3 ;  /* 0xff80000091a17808 */ /* 0x000fe40005800000 */
[-C--:B------:R-:W-:Y:S02]  /*15390*/  ISETP.GE.AND P6, PT, R11, R0.reuse, PT ;  /* 0x000000000b00720c */ /* 0x080fe40003fc6270 */
[----:B------:R-:W-:Y:S02]  /*153a0*/  ISETP.GE.AND P5, PT, R9, R0, PT ;  /* 0x000000000900720c */ /* 0x000fe40003fa6270 */
[-C--:B------:R-:W-:Y:S02]  /*153b0*/  ISETP.GE.AND P4, PT, R11, R2.reuse, PT ;  /* 0x000000020b00720c */ /* 0x080fe40003f86270 */
[----:B------:R-:W-:Y:S02]  /*153c0*/  ISETP.GE.AND P3, PT, R9, R2, PT ;  /* 0x000000020900720c */ /* 0x000fe40003f66270 */
[----:B------:R-:W-:-:S02]  /*153d0*/  FSEL R157, R4, -INF , !P6 ;  /* 0xff800000049d7808 */ /* 0x000fc40007000000 */
[----:B------:R-:W-:Y:S02]  /*153e0*/  FSEL R155, R5, -INF , !P5 ;  /* 0xff800000059b7808 */ /* 0x000fe40006800000 */
[----:B------:R-:W-:Y:S02]  /*153f0*/  FSEL R154, R6, -INF , !P4 ;  /* 0xff800000069a7808 */ /* 0x000fe40006000000 */
[----:B------:R-:W-:Y:S01]  /*15400*/  FSEL R152, R7, -INF , !P3 ;  /* 0xff80000007987808 */ /* 0x000fe20005800000 */
[----:B------:R-:W-:Y:S06]  /*15410*/  @!P1 BRA `(.L_x_2109) ;  /* 0x0000000400849947 */ /* 0x000fec0003800000 */
        /* <DEDUP_REMOVED lines=52> */
[----:B------:R-:W-:Y:S01]  /*15760*/  IMAD R2, R5, UR11, R2 ;  /* 0x0000000b05027c24 */ /* 0x000fe2000f8e0202 */
        /* <DEDUP_REMOVED lines=11> */
.L_x_2110:
        /* <DEDUP_REMOVED lines=8> */
.L_x_2111:
[----:B------:R-:W1:Y:S01]  /*158a0*/  LDCU UR8, c[0x0][0x3bc] ;  /* 0x00007780ff0877ac */ /* 0x000e620008000800 */
[----:B------:R-:W-:Y:S01]  /*158b0*/  @!PT LDS RZ, [RZ] ;  /* 0x00000000fffff984 */ /* 0x000fe20000000800 */
[----:B------:R-:W-:Y:S01]  /*158c0*/  @!PT LDS RZ, [RZ] ;  /* 0x00000000fffff984 */ /* 0x000fe20000000800 */
[----:B------:R-:W-:Y:S01]  /*158d0*/  @!PT LDS RZ, [RZ] ;  /* 0x00000000fffff984 */ /* 0x000fe20000000800 */
[----:B------:R2:W-:Y:S01]  /*158e0*/  LDGSTS.E.BYPASS.LTC128B.128 [R211+0x6000], desc[UR6][R194.64] ;  /* 0x06000000c2d37fae */ /* 0x0005e2000b981a06 */
[----:B------:R-:W-:-:S03]  /*158f0*/  USHF.L.U32 UR4, UR10, 0x5, URZ ;  /* 0x000000050a047899 */ /* 0x000fc600080006ff */
[----:B------:R2:W-:Y:S04]  /*15900*/  LDGSTS.E.BYPASS.LTC128B.128 [R211+0x8000], desc[UR6][R194.64+0x80] ;  /* 0x08000080c2d37fae */ /* 0x0005e8000b981a06 */
[----:B------:R2:W-:Y:S01]  /*15910*/  LDGSTS.E.BYPASS.LTC128B.128 [R211+0xa000], desc[UR6][R194.64+0x100] ;  /* 0x0a000100c2d37fae */ /* 0x0005e2000b981a06 */
[----:B------:R-:W-:Y:S01]  /*15920*/  IADD3 R8, P1, PT, R194, UR4, RZ ;  /* 0x00000004c2087c10 */ /* 0x000fe2000ff3e0ff */
[----:B-1----:R-:W-:-:S06]  /*15930*/  USHF.L.U64.HI UR8, UR10, 0x5, UR8 ;  /* 0x000000050a087899 */ /* 0x002fcc0008010208 */
[----:B------:R-:W-:Y:S02]  /*15940*/  IADD3.X R9, PT, PT, R195, UR8, RZ, P1, !PT ;  /* 0x00000008c3097c10 */ /* 0x000fe40008ffe4ff */
[----:B------:R-:W-:-:S03]  /*15950*/  IADD3 R6, P1, PT, R8, UR4, RZ ;  /* 0x0000000408067c10 */ /* 0x000fc6000ff3e0ff */
[----:B------:R2:W-:Y:S01]  /*15960*/  LDGSTS.E.BYPASS.LTC128B.128 [R211+0x6800], desc[UR6][R8.64] ;  /* 0x0680000008d37fae */ /* 0x0005e2000b981a06 */
[----:B------:R-:W-:Y:S02]  /*15970*/  IADD3.X R7, PT, PT, R9, UR8, RZ, P1, !PT ;  /* 0x0000000809077c10 */ /* 0x000fe40008ffe4ff */
[----:B------:R-:W-:Y:S01]  /*15980*/  IADD3 R4, P1, PT, R6, UR4, RZ ;  /* 0x0000000406047c10 */ /* 0x000fe2000ff3e0ff */
[----:B------:R2:W-:Y:S03]  /*15990*/  LDGSTS.E.BYPASS.LTC128B.128 [R211+0x8800], desc[UR6][R8.64+0x80] ;  /* 0x0880008008d37fae */ /* 0x0005e6000b981a06 */
[----:B------:R-:W-:Y:S01]  /*159a0*/  IADD3.X R5, PT, PT, R7, UR8, RZ, P1, !PT ;  /* 0x0000000807057c10 */ /* 0x000fe20008ffe4ff */
        /* <DEDUP_REMOVED lines=8> */
.L_x_2109:
[----:B------:R-:W-:Y:S01]  /*15a30*/  FMNMX3.FTZ R2, R132, R21, R17, !PT ;  /* 0x0000001584027276 */ /* 0x000fe20007810011 */
[----:B------:R-:W1:Y:S01]  /*15a40*/  LDCU UR4, c[0x0][0x45c] ;  /* 0x00008b80ff0477ac */ /* 0x000e620008000800 */
[----:B--2---:R-:W-:Y:S01]  /*15a50*/  FMNMX3.FTZ R7, R3, R18, R16, !PT ;  /* 0x0000001203077276 */ /* 0x004fe20007810010 */
[----:B------:R-:W-:Y:S01]  /*15a60*/  LDSM.16.MT88.4 R136, [R189+0xc800] ;  /* 0x00c80000bd88783b */ /* 0x000fe20000004200 */
        /* <DEDUP_REMOVED lines=14> */
[----:B------:R-:W-:Y:S01]  /*15b50*/  IADD3 R173, PT, PT, R189, 0xc040, RZ ;  /* 0x0000c040bdad7810 */ /* 0x000fe20007ffe0ff */
[----:B------:R-:W2:Y:S01]  /*15b60*/  SHFL.BFLY PT, R5, R2, 0x2, 0x1f ;  /* 0x0c401f0002057f89 */ /* 0x000ea200000e0000 */
[----:B------:R-:W-:-:S03]  /*15b70*/  VIMNMX R134, PT, PT, R134, 0x2, !PT ;  /* 0x0000000286867848 */ /* 0x000fc60007fe0100 */
[----:B------:R-:W3:Y:S01]  /*15b80*/  SHFL.BFLY PT, R0, R7, 0x2, 0x1f ;  /* 0x0c401f0007007f89 */ /* 0x000ee200000e0000 */
        /* <DEDUP_REMOVED lines=27> */
[----:B------:R-:W-:Y:S01]  /*15d40*/  SEL R24, R187, 0xffffffe0, !P2 ;  /* 0xffffffe0bb187807 */ /* 0x000fe20005000000 */
[----:B------:R-:W-:Y:S01]  /*15d50*/  MUFU.EX2 R170, R170 ;  /* 0x000000aa00aa7308 */ /* 0x000fe20000000800 */
[----:B------:R-:W-:Y:S01]  /*15d60*/  IADD3 R16, PT, PT, R189, 0xc000, RZ ;  /* 0x0000c000bd107810 */ /* 0x000fe20007ffe0ff */
[--C-:B------:R-:W-:Y:S01]  /*15d70*/  FFMA.FTZ R176, R177, UR4, -R160.reuse ;  /* 0x00000004b1b07c23 */ /* 0x100fe200080108a0 */
[----:B------:R-:W-:Y:S01]  /*15d80*/  IADD3 R174, PT, PT, R24, R189, RZ ;  /* 0x000000bd18ae7210 */ /* 0x000fe20007ffe0ff */
[--C-:B------:R-:W-:Y:S01]  /*15d90*/  FFMA.FTZ R172, R179, UR4, -R160.reuse ;  /* 0x00000004b3ac7c23 */ /* 0x100fe200080108a0 */
[----:B------:R-:W-:Y:S01]  /*15da0*/  @P0 IADD3 R173, PT, PT, R16, -0x40, RZ ;  /* 0xffffffc010ad0810 */ /* 0x000fe20007ffe0ff */
[--C-:B------:R-:W-:Y:S01]  /*15db0*/  FFMA.FTZ R177, R178, UR4, -R153.reuse ;  /* 0x00000004b2b17c23 */ /* 0x100fe20008010899 */
[--C-:B------:R-:W-:Y:S01]  /*15dc0*/  FFMA.FTZ R171, R171, UR4, -R160.reuse ;  /* 0x00000004abab7c23 */ /* 0x100fe200080108a0 */
[----:B------:R-:W2:Y:S01]  /*15dd0*/  MUFU.EX2 R135, R135 ;  /* 0x0000008700877308 */ /* 0x000ea20000000800 */
[----:B------:R-:W3:Y:S01]  /*15de0*/  LDSM.16.MT88.4 R20, [R174+0xc000] ;  /* 0x00c00000ae14783b */ /* 0x000ee20000004200 */
[----:B------:R-:W-:Y:S01]  /*15df0*/  IADD3 R169, PT, PT, R24, R173, RZ ;  /* 0x000000ad18a97210 */ /* 0x000fe20007ffe0ff */
[--C-:B------:R-:W-:Y:S01]  /*15e00*/  FFMA.FTZ R175, R175, UR4, -R160.reuse ;  /* 0x00000004afaf7c23 */ /* 0x100fe200080108a0 */
[--C-:B------:R-:W-:Y:S01]  /*15e10*/  FFMA.FTZ R178, R202, UR4, -R153.reuse ;  /* 0x00000004cab27c23 */ /* 0x100fe20008010899 */
[----:B------:R-:W4:Y:S01]  /*15e20*/  LDSM.16.MT88.4 R28, [R173] ;  /* 0x00000000ad1c783b */ /* 0x000f220000004200 */
[--C-:B------:R-:W-:Y:S01]  /*15e30*/  FFMA.FTZ R180, R180, UR4, -R153.reuse ;  /* 0x00000004b4b47c23 */ /* 0x100fe20008010899 */
[--C-:B------:R-:W-:Y:S01]  /*15e40*/  FFMA.FTZ R179, R192, UR4, -R153.reuse ;  /* 0x00000004c0b37c23 */ /* 0x100fe20008010899 */
[----:B------:R-:W-:Y:S01]  /*15e50*/  MUFU.EX2 R164, R164 ;  /* 0x000000a400a47308 */ /* 0x000fe20000000800 */
[----:B------:R-:W-:Y:S01]  /*15e60*/  LDSM.16.MT88.4 R144, [R169+0x1000] ;  /* 0x00100000a990783b */ /* 0x000fe20000004200 */
[--C-:B------:R-:W-:Y:S01]  /*15e70*/  FFMA.FTZ R192, R181, UR4, -R160.reuse ;  /* 0x00000004b5c07c23 */ /* 0x100fe200080108a0 */
[--C-:B------:R-:W-:Y:S01]  /*15e80*/  FFMA.FTZ R191, R184, UR4, -R153.reuse ;  /* 0x00000004b8bf7c23 */ /* 0x100fe20008010899 */
[--C-:B------:R-:W-:Y:S01]  /*15e90*/  FFMA.FTZ R183, R183, UR4, -R160.reuse ;  /* 0x00000004b7b77c23 */ /* 0x100fe200080108a0 */
[--C-:B------:R-:W-:Y:S01]  /*15ea0*/  FFMA.FTZ R181, R163, UR4, -R160.reuse ;  /* 0x00000004a3b57c23 */ /* 0x100fe200080108a0 */
[--C-:B------:R-:W-:Y:S01]  /*15eb0*/  FFMA.FTZ R202, R149, UR4, -R160.reuse ;  /* 0x0000000495ca7c23 */ /* 0x100fe200080108a0 */
[--C-:B------:R-:W-:Y:S01]  /*15ec0*/  FFMA.FTZ R182, R182, UR4, -R153.reuse ;  /* 0x00000004b6b67c23 */ /* 0x100fe20008010899 */
[----:B------:R-:W5:Y:S01]  /*15ed0*/  MUFU.EX2 R133, R133 ;  /* 0x0000008500857308 */ /* 0x000f620000000800 */
[----:B--2---:R-:W-:Y:S01]  /*15ee0*/  F2FP.F16.F32.PACK_AB R4, R135, R170 ;  /* 0x000000aa8704723e */ /* 0x004fe200000000ff */
[--C-:B------:R-:W-:Y:S01]  /*15ef0*/  FFMA.FTZ R184, R162, UR4, -R153.reuse ;  /* 0x00000004a2b87c23 */ /* 0x100fe20008010899 */
[--C-:B------:R-:W-:Y:S01]  /*15f00*/  FFMA.FTZ R193, R140, UR4, -R153.reuse ;  /* 0x000000048cc17c23 */ /* 0x100fe20008010899 */
[----:B------:R-:W-:Y:S01]  /*15f10*/  LDSM.16.MT88.4 R148, [R173+0x1000] ;  /* 0x00100000ad94783b */ /* 0x000fe20000004200 */
[--C-:B------:R-:W-:Y:S01]  /*15f20*/  FFMA.FTZ R203, R159, UR4, -R160.reuse ;  /* 0x000000049fcb7c23 */ /* 0x100fe200080108a0 */
[--C-:B------:R-:W-:Y:S01]  /*15f30*/  FFMA.FTZ R204, R161, UR4, -R160.reuse ;  /* 0x00000004a1cc7c23 */ /* 0x100fe200080108a0 */
[--C-:B------:R-:W-:Y:S01]  /*15f40*/  FFMA.FTZ R205, R157, UR4, -R160.reuse ;  /* 0x000000049dcd7c23 */ /* 0x100fe200080108a0 */
[----:B------:R-:W-:Y:S01]  /*15f50*/  MUFU.EX2 R168, R168 ;  /* 0x000000a800a87308 */ /* 0x000fe20000000800 */
[----:B------:R-:W-:Y:S01]  /*15f60*/  FFMA.FTZ R206, R155, UR4, -R160 ;  /* 0x000000049bce7c23 */ /* 0x000fe200080108a0 */
[--C-:B------:R-:W-:Y:S01]  /*15f70*/  FFMA.FTZ R208, R156, UR4, -R153.reuse ;  /* 0x000000049cd07c23 */ /* 0x100fe20008010899 */
[----:B------:R-:W-:Y:S01]  /*15f80*/  LDSM.16.MT88.4 R160, [R174+0x11800] ;  /* 0x01180000aea0783b */ /* 0x000fe20000004200 */
[--C-:B------:R-:W-:Y:S01]  /*15f90*/  FFMA.FTZ R213, R158, UR4, -R153.reuse ;  /* 0x000000049ed57c23 */ /* 0x100fe20008010899 */
[--C-:B------:R-:W-:Y:S01]  /*15fa0*/  FFMA.FTZ R210, R154, UR4, -R153.reuse ;  /* 0x000000049ad27c23 */ /* 0x100fe20008010899 */
[----:B------:R-:W-:Y:S01]  /*15fb0*/  FFMA.FTZ R215, R152, UR4, -R153 ;  /* 0x0000000498d77c23 */ /* 0x000fe20008010899 */
[----:B------:R-:W-:Y:S01]  /*15fc0*/  LDSM.16.MT88.4 R156, [R173+0x1800] ;  /* 0x00180000ad9c783b */ /* 0x000fe20000004200 */
[----:B------:R-:W2:Y:S01]  /*15fd0*/  MUFU.EX2 R2, R2 ;  /* 0x0000000200027308 */ /* 0x000ea20000000800 */
[----:B-----5:R-:W-:-:S02]  /*15fe0*/  F2FP.F16.F32.PACK_AB R6, R133, R164 ;  /* 0x000000a48506723e */ /* 0x020fc400000000ff */
[----:B------:R-:W-:Y:S05]  /*15ff0*/  LDSM.16.MT88.4 R152, [R189+0xd800] ;  /* 0x00d80000bd98783b */ /* 0x000fea0000004200 */
[----:B------:R-:W-:Y:S08]  /*16000*/  MUFU.EX2 R0, R0 ;  /* 0x0000000000007308 */ /* 0x000ff00000000800 */
[----:B------:R-:W5:Y:S01]  /*16010*/  MUFU.EX2 R167, R167 ;  /* 0x000000a700a77308 */ /* 0x000f620000000800 */
[----:B--2---:R-:W-:-:S07]  /*16020*/  F2FP.F16.F32.PACK_AB R5, R2, R168 ;  /* 0x000000a80205723e */ /* 0x004fce00000000ff */
[----:B------:R-:W2:Y:S08]  /*16030*/  MUFU.EX2 R132, R132 ;  /* 0x0000008400847308 */ /* 0x000eb00000000800 */
[----:B------:R-:W1:Y:S01]  /*16040*/  MUFU.EX2 R3, R3 ;  /* 0x0000000300037308 */ /* 0x000e620000000800 */
[----:B-----5:R-:W-:-:S07]  /*16050*/  F2FP.F16.F32.PACK_AB R7, R167, R0 ;  /* 0x00000000a707723e */ /* 0x020fce00000000ff */
[----:B------:R-:W-:Y:S01]  /*16060*/  MUFU.EX2 R171, R171 ;  /* 0x000000ab00ab7308 */ /* 0x000fe20000000800 */
[-C--:B--2---:R-:W-:Y:S01]  /*16070*/  FMUL.FTZ R8, R128, R132.reuse ;  /* 0x0000008480087220 */ /* 0x084fe20000410000 */
[-C--:B------:R-:W-:Y:S01]  /*16080*/  FMUL.FTZ R9, R129, R132.reuse ;  /* 0x0000008481097220 */ /* 0x080fe20000410000 */
[-C--:B------:R-:W-:Y:S01]  /*16090*/  FMUL.FTZ R36, R36, R132.reuse ;  /* 0x0000008424247220 */ /* 0x080fe20000410000 */
[-C--:B------:R-:W-:Y:S01]  /*160a0*/  FMUL.FTZ R37, R37, R132.reuse ;  /* 0x0000008425257220 */ /* 0x080fe20000410000 */
[-C--:B------:R-:W-:Y:S01]  /*160b0*/  FMUL.FTZ R16, R40, R132.reuse ;  /* 0x0000008428107220 */ /* 0x080fe20000410000 */
[-C--:B------:R-:W-:Y:S01]  /*160c0*/  FMUL.FTZ R17, R41, R132.reuse ;  /* 0x0000008429117220 */ /* 0x080fe20000410000 */
[-C--:B------:R-:W-:Y:S01]  /*160d0*/  FMUL.FTZ R44, R44, R132.reuse ;  /* 0x000000842c2c7220 */ /* 0x080fe20000410000 */
[-C--:B------:R-:W-:Y:S01]  /*160e0*/  FMUL.FTZ R45, R45, R132.reuse ;  /* 0x000000842d2d7220 */ /* 0x080fe20000410000 */
[-C--:B-1----:R-:W-:Y:S01]  /*160f0*/  FMUL.FTZ R10, R130, R3.reuse ;  /* 0x00000003820a7220 */ /* 0x082fe20000410000 */
        /* <DEDUP_REMOVED lines=39> */
[C---:B----4-:R-:W-:Y:S01]  /*16370*/  HMMA.16816.F32 R24, R4.reuse, R28, R24 ;  /* 0x0000001c0418723c */ /* 0x050fe20000001818 */
        /* <DEDUP_REMOVED lines=253> */
.L_x_2106:
        /* <DEDUP_REMOVED lines=10> */
[----:B------:R-:W-:Y:S01]  /*173f0*/  VIADD R202, R189, 0xc040 ;  /* 0x0000c040bdca7836 */ /* 0x000fe20000000000 */
        /* <DEDUP_REMOVED lines=10> */
.L_x_2116:
        /* <DEDUP_REMOVED lines=11> */
[----:B------:R-:W-:Y:S02]  /*17550*/  LOP3.LUT R188, R188, 0x7c00, RZ, 0xc0, !PT ;  /* 0x00007c00bcbc7812 */ /* 0x000fe400078ec0ff */
[----:B------:R-:W-:Y:S02]  /*17560*/  LOP3.LUT R186, R211, 0x38, RZ, 0xc0, !PT ;  /* 0x00000038d3ba7812 */ /* 0x000fe400078ec0ff */
[----:B------:R-:W-:Y:S02]  /*17570*/  LOP3.LUT R7, R2, 0x1c0, R3, 0xf8, !PT ;  /* 0x000001c002077812 */ /* 0x000fe400078ef803 */
[----:B------:R-:W-:Y:S01]  /*17580*/  LOP3.LUT R2, R6, 0x38, R185, 0x78, !PT ;  /* 0x0000003806027812 */ /* 0x000fe200078e78b9 */
[----:B------:R-:W-:Y:S01]  /*17590*/  IMAD.MOV.U32 R6, RZ, RZ, R196 ;  /* 0x000000ffff067224 */ /* 0x000fe200078e00c4 */
[----:B------:R-:W-:Y:S01]  /*175a0*/  LOP3.LUT R5, R188, 0x200, R3, 0xf8, !PT ;  /* 0x00000200bc057812 */ /* 0x000fe200078ef803 */
[----:B-1----:R-:W-:Y:S01]  /*175b0*/  @!P1 IMAD.SHL.U32 R8, R4, 0x40, RZ ;  /* 0x0000004004089824 */ /* 0x002fe200078e00ff */
[----:B------:R-:W-:Y:S01]  /*175c0*/  LOP3.LUT R176, R7, R186, RZ, 0x3c, !PT ;  /* 0x000000ba07b07212 */ /* 0x000fe200078e3cff */
[----:B------:R-:W-:Y:S01]  /*175d0*/  IMAD.MOV.U32 R7, RZ, RZ, R197 ;  /* 0x000000ffff077224 */ /* 0x000fe200078e00c5 */
[----:B------:R-:W-:Y:S01]  /*175e0*/  LOP3.LUT R211, R2, 0x1e00, R211, 0xf8, !PT ;  /* 0x00001e0002d37812 */ /* 0x000fe200078ef8d3 */
[----:B------:R-:W-:Y:S01]  /*175f0*/  @!P1 IMAD.X R8, RZ, RZ, ~R8, P0 ;  /* 0x000000ffff089224 */ /* 0x000fe200000e0e08 */
[----:B------:R-:W-:Y:S02]  /*17600*/  LOP3.LUT R176, R5, R176, RZ, 0xfc, !PT ;  /* 0x000000b005b07212 */ /* 0x000fe400078efcff */
[----:B------:R-:W-:Y:S02]  /*17610*/  LOP3.LUT R2, R3, 0x1c0, RZ, 0xc0, !PT ;  /* 0x000001c003027812 */ /* 0x000fe400078ec0ff */
[----:B------:R-:W-:Y:S04]  /*17620*/  @!P1 SHF.R.S64 R11, R11, 0x1f, R8 ;  /* 0x0000001f0b0b9819 */ /* 0x000fe80000001008 */
[----:B------:R-:W-:Y:S04]  /*17630*/  @!P1 IADD3 R196, P0, PT, R196, R11, RZ ;  /* 0x0000000bc4c49210 */ /* 0x000fe80007f1e0ff */
[----:B------:R-:W-:Y:S01]  /*17640*/  @!P1 LEA.HI.X.SX32 R197, R8, R197, 0x1, P0 ;  /* 0x000000c508c59211 */ /* 0x000fe200000f0eff */
[----:B--2---:R-:W-:Y:S08]  /*17650*/  @!P1 BRA `(.L_x_2113) ;  /* 0x0000000000f49947 */ /* 0x004ff00003800000 */
[----:B------:R-:W-:Y:S01]  /*17660*/  VIADD R8, R206, 0xffffffc0 ;  /* 0xffffffc0ce087836 */ /* 0x000fe20000000000 */
[----:B------:R-:W1:Y:S01]  /*17670*/  LDC R11, c[0x0][0x4f0] ;  /* 0x00013c00ff0b7b82 */ /* 0x000e620000000800 */
[----:B------:R-:W-:Y:S03]  /*17680*/  IABS R12, R206 ;  /* 0x000000ce000c7213 */ /* 0x000fe60000000000 */
[----:B------:R-:W-:Y:S02]  /*17690*/  IABS R10, R8 ;  /* 0x00000008000a7213 */ /* 0x000fe40000000000 */
[-C--:B-1----:R-:W-:Y:S02]  /*176a0*/  IABS R4, R11.reuse ;  /* 0x0000000b00047213 */ /* 0x082fe40000000000 */
[----:B------:R-:W-:Y:S02]  /*176b0*/  LOP3.LUT R8, R8, R11, RZ, 0x3c, !PT ;  /* 0x0000000b08087212 */ /* 0x000fe400078e3cff */
[----:B------:R-:W1:Y:S02]  /*176c0*/  I2F.RP R13, R4 ;  /* 0x00000004000d7306 */ /* 0x000e640000209400 */
[----:B------:R-:W-:Y:S08]  /*176d0*/  ISETP.GE.AND P0, PT, R8, RZ, PT ;  /* 0x000000ff0800720c */ /* 0x000ff00003f06270 */
        /* <DEDUP_REMOVED lines=22> */
[-C--:B------:R-:W-:Y:S04]  /*17840*/  LOP3.LUT R4, R206, R11.reuse, RZ, 0x3c, !PT ;  /* 0x0000000bce047212 */ /* 0x080fe800078e3cff */
[----:B------:R-:W-:Y:S02]  /*17850*/  ISETP.GE.AND P3, PT, R4, RZ, PT ;  /* 0x000000ff0400720c */ /* 0x000fe40003f66270 */
[----:B------:R-:W-:Y:S03]  /*17860*/  LOP3.LUT R4, RZ, R11, RZ, 0x33, !PT ;  /* 0x0000000bff047212 */ /* 0x000fe600078e33ff */
[----:B------:R-:W-:Y:S02]  /*17870*/  @P5 IADD3 R14, PT, PT, R14, 0x1, RZ ;  /* 0x000000010e0e5810 */ /* 0x000fe40007ffe0ff */
[----:B------:R-:W-:Y:S03]  /*17880*/  @P6 VIADD R15, R15, 0x1 ;  /* 0x000000010f0f6836 */ /* 0x000fe60000000000 */
[----:B------:R-:W-:Y:S03]  /*17890*/  @!P0 IMAD.MOV R14, RZ, RZ, -R14 ;  /* 0x000000ffff0e8224 */ /* 0x000fe600078e0a0e */
[----:B------:R-:W-:Y:S02]  /*178a0*/  @!P3 IADD3 R15, PT, PT, -R15, RZ, RZ ;  /* 0x000000ff0f0fb210 */ /* 0x000fe40007ffe1ff */
[C---:B------:R-:W-:Y:S02]  /*178b0*/  SEL R17, R4.reuse, R14, !P2 ;  /* 0x0000000e04117207 */ /* 0x040fe40005000000 */
[----:B------:R-:W-:Y:S02]  /*178c0*/  SEL R15, R4, R15, !P2 ;  /* 0x0000000f040f7207 */ /* 0x000fe40005000000 */
[-C--:B------:R-:W-:Y:S01]  /*178d0*/  LEA R20, P2, R17, R200.reuse, 0x2 ;  /* 0x000000c811147211 */ /* 0x080fe200078410ff */
[----:B------:R-:W1:Y:S01]  /*178e0*/  LDC.64 R4, c[0x0][0x3c0] ;  /* 0x0000f000ff047b82 */ /* 0x000e620000000a00 */
        /* <DEDUP_REMOVED lines=13> */
[----:B----4-:R-:W-:Y:S01]  /*179c0*/  IMAD.WIDE.U32 R14, R13, UR10, R14 ;  /* 0x0000000a0d0e7c25 */ /* 0x010fe2000f8e000e */
[----:B------:R-:W-:Y:S02]  /*179d0*/  SHF.R.S32.HI R5, RZ, 0x1f, R13 ;  /* 0x0000001fff057819 */ /* 0x000fe4000001140d */
[C---:B------:R-:W-:Y:S03]  /*179e0*/  LEA R196, P0, R14.reuse, R6, 0x1 ;  /* 0x000000060ec47211 */ /* 0x040fe600078008ff */
[----:B------:R-:W-:Y:S04]  /*179f0*/  IMAD R8, R5, UR10, RZ ;  /* 0x0000000a05087c24 */ /* 0x000fe8000f8e02ff */
[----:B------:R-:W-:Y:S04]  /*17a00*/  IMAD R8, R13, UR11, R8 ;  /* 0x0000000b0d087c24 */ /* 0x000fe8000f8e0208 */
[----:B------:R-:W-:Y:S05]  /*17a10*/  IMAD.IADD R8, R15, 0x1, R8 ;  /* 0x000000010f087824 */ /* 0x000fea00078e0208 */
[----:B------:R-:W-:Y:S07]  /*17a20*/  LEA.HI.X R197, R14, R7, R8, 0x1, P0 ;  /* 0x000000070ec57211 */ /* 0x000fee00000f0c08 */
.L_x_2113:
[----:B------:R-:W-:Y:S01]  /*17a30*/  LEA R211, R211, UR5, 0x1 ;  /* 0x00000005d3d37c11 */ /* 0x000fe2000f8e08ff */
[C---:B------:R-:W-:Y:S01]  /*17a40*/  IMAD.SHL.U32 R5, R4.reuse, 0x20, RZ ;  /* 0x0000002004057824 */ /* 0x040fe200078e00ff */
[----:B------:R-:W-:Y:S02]  /*17a50*/  SHF.L.U64.HI R4, R4, 0x5, R9 ;  /* 0x0000000504047819 */ /* 0x000fe40000010209 */
[----:B------:R-:W-:Y:S01]  /*17a60*/  LOP3.LUT R135, R2, 0x8, R185, 0xf8, !PT ;  /* 0x0000000802877812 */ /* 0x000fe200078ef8b9 */
[----:B------:R-:W-:Y:S01]  /*17a70*/  @!PT LDS RZ, [RZ] ;  /* 0x00000000fffff984 */ /* 0x000fe20000000800 */
[----:B------:R-:W-:Y:S01]  /*17a80*/  @!PT LDS RZ, [RZ] ;  /* 0x00000000fffff984 */ /* 0x000fe20000000800 */
[----:B------:R-:W-:Y:S01]  /*17a90*/  @!PT LDS RZ, [RZ] ;  /* 0x00000000fffff984 */ /* 0x000fe20000000800 */
[----:B------:R-:W-:Y:S01]  /*17aa0*/  LDGSTS.E.BYPASS.LTC128B.128 [R211+0xc000], desc[UR6][R196.64] ;  /* 0x0c000000c4d37fae */ /* 0x000fe2000b981a06 */
[----:B------:R-:W-:Y:S02]  /*17ab0*/  IADD3 R6, P0, PT, R5, R196, RZ ;  /* 0x000000c405067210 */ /* 0x000fe40007f1e0ff */
[----:B------:R-:W-:Y:S01]  /*17ac0*/  LOP3.LUT R193, R3, 0x400, RZ, 0xc0, !PT ;  /* 0x0000040003c17812 */ /* 0x000fe200078ec0ff */
[----:B------:R-:W-:Y:S01]  /*17ad0*/  LDGSTS.E.BYPASS.LTC128B.128 [R211+0xe000], desc[UR6][R196.64+0x80] ;  /* 0x0e000080c4d37fae */ /* 0x000fe2000b981a06 */
[----:B------:R-:W-:Y:S01]  /*17ae0*/  IADD3 R14, P2, PT, R5, R6, RZ ;  /* 0x00000006050e7210 */ /* 0x000fe20007f5e0ff */
[C---:B------:R-:W-:Y:S01]  /*17af0*/  IMAD.X R7, R4.reuse, 0x1, R197, P0 ;  /* 0x0000000104077824 */ /* 0x040fe200000e06c5 */
[----:B------:R-:W-:Y:S01]  /*17b00*/  LOP3.LUT R2, R135, R186, RZ, 0x3c, !PT ;  /* 0x000000ba87027212 */ /* 0x000fe200078e3cff */
[----:B------:R-:W-:Y:S01]  /*17b10*/  LDGSTS.E.BYPASS.LTC128B.128 [R211+0x10000], desc[UR6][R196.64+0x100] ;  /* 0x10000100c4d37fae */ /* 0x000fe2000b981a06 */
[----:B------:R-:W-:Y:S01]  /*17b20*/  IADD3 R12, P0, PT, R5, R14, RZ ;  /* 0x0000000e050c7210 */ /* 0x000fe20007f1e0ff */
[----:B------:R-:W-:Y:S01]  /*17b30*/  IMAD.X R15, R4, 0x1, R7, P2 ;  /* 0x00000001040f7824 */ /* 0x000fe200010e0607 */
[----:B------:R-:W-:Y:S01]  /*17b40*/  LEA R176, R176, UR5, 0x1 ;  /* 0x00000005b0b07c11 */ /* 0x000fe2000f8e08ff */
[----:B------:R-:W-:Y:S01]  /*17b50*/  LDGSTS.E.BYPASS.LTC128B.128 [R211+0xc800], desc[UR6][R6.64] ;  /* 0x0c80000006d37fae */ /* 0x000fe2000b981a06 */
[----:B------:R-:W-:Y:S01]  /*17b60*/  IMAD R193, R2, 0x2, R193 ;  /* 0x0000000202c17824 */ /* 0x000fe200078e02c1 */
[----:B------:R-:W-:Y:S01]  /*17b70*/  ISETP.NE.AND P2, PT, R205, 0x1, PT ;  /* 0x00000001cd00780c */ /* 0x000fe20003f45270 */
[----:B------:R-:W-:Y:S01]  /*17b80*/  IMAD.X R13, R4, 0x1, R15, P0 ;  /* 0x00000001040d7824 */ /* 0x000fe200000e060f */
[----:B------:R-:W-:Y:S01]  /*17b90*/  LDGSTS.E.BYPASS.LTC128B.128 [R211+0xe800], desc[UR6][R6.64+0x80] ;  /* 0x0e80008006d37fae */ /* 0x000fe2000b981a06 */
[----:B------:R-:W-:Y:S01]  /*17ba0*/  LOP3.LUT P0, RZ, R185, 0x2, RZ, 0xc0, !PT ;  /* 0x00000002b9ff7812 */ /* 0x000fe2000780c0ff */
[----:B------:R-:W-:Y:S02]  /*17bb0*/  VIADD R132, R193, UR5 ;  /* 0x00000005c1847c36 */ /* 0x000fe40008000000 */
[----:B------:R1:W-:Y:S01]  /*17bc0*/  LDGSTS.E.BYPASS.LTC128B.128 [R211+0x10800], desc[UR6][R6.64+0x100] ;  /* 0x1080010006d37fae */ /* 0x0003e2000b981a06 */
[----:B------:R-:W-:Y:S01]  /*17bd0*/  SEL R191, R187, 0xffffffe0, !P0 ;  /* 0xffffffe0bbbf7807 */ /* 0x000fe20004000000 */
[----:B------:R-:W-:Y:S01]  /*17be0*/  IMAD.MOV.U32 R2, RZ, RZ, 0x40 ;  /* 0x00000040ff027424 */ /* 0x000fe200078e00ff */
[----:B------:R-:W-:Y:S01]  /*17bf0*/  LOP3.LUT P0, RZ, R185, 0x4, RZ, 0xc0, !PT ;  /* 0x00000004b9ff7812 */ /* 0x000fe2000780c0ff */
[----:B------:R-:W-:Y:S02]  /*17c00*/  LDGSTS.E.BYPASS.LTC128B.128 [R211+0xd000], desc[UR6][R14.64] ;  /* 0x0d0000000ed37fae */ /* 0x000fe4000b981a06 */
[C---:B------:R-:W-:Y:S01]  /*17c10*/  IMAD.IADD R135, R191.reuse, 0x1, R176 ;  /* 0x00000001bf877824 */ /* 0x040fe200078e02b0 */
[----:B------:R-:W-:Y:S01]  /*17c20*/  SEL R3, R2, 0xffffffc0, !P0 ;  /* 0xffffffc002037807 */ /* 0x000fe20004000000 */
[----:B------:R-:W-:Y:S01]  /*17c30*/  LDGSTS.E.BYPASS.LTC128B.128 [R211+0xf000], desc[UR6][R14.64+0x80] ;  /* 0x0f0000800ed37fae */ /* 0x000fe2000b981a06 */
[----:B------:R-:W-:Y:S03]  /*17c40*/  IMAD.IADD R134, R191, 0x1, R132 ;  /* 0x00000001bf867824 */ /* 0x000fe600078e0284 */
[----:B------:R-:W-:Y:S01]  /*17c50*/  LDGSTS.E.BYPASS.LTC128B.128 [R211+0x11000], desc[UR6][R14.64+0x100] ;  /* 0x110001000ed37fae */ /* 0x000fe2000b981a06 */
[C---:B------:R-:W-:Y:S02]  /*17c60*/  IMAD.IADD R192, R3.reuse, 0x1, R176 ;  /* 0x0000000103c07824 */ /* 0x040fe400078e02b0 */
[----:B------:R-:W-:Y:S01]  /*17c70*/  IMAD.IADD R132, R3, 0x1, R132 ;  /* 0x0000000103847824 */ /* 0x000fe200078e0284 */
[----:B------:R-:W-:Y:S01]  /*17c80*/  LDGSTS.E.BYPASS.LTC128B.128 [R211+0xd800], desc[UR6][R12.64] ;  /* 0x0d8000000cd37fae */ /* 0x000fe2000b981a06 */
[C---:B------:R-:W-:Y:S02]  /*17c90*/  IMAD.IADD R3, R191.reuse, 0x1, R192 ;  /* 0x00000001bf037824 */ /* 0x040fe400078e02c0 */
[----:B------:R-:W-:Y:S01]  /*17ca0*/  IMAD.IADD R2, R191, 0x1, R132 ;  /* 0x00000001bf027824 */ /* 0x000fe200078e0284 */
[----:B------:R-:W-:Y:S04]  /*17cb0*/  LDGSTS.E.BYPASS.LTC128B.128 [R211+0xf800], desc[UR6][R12.64+0x80] ;  /* 0x0f8000800cd37fae */ /* 0x000fe8000b981a06 */
[----:B------:R2:W-:Y:S04]  /*17cc0*/  LDGSTS.E.BYPASS.LTC128B.128 [R211+0x11800], desc[UR6][R12.64+0x100] ;  /* 0x118001000cd37fae */ /* 0x0005e8000b981a06 */
[----:B------:R-:W-:Y:S04]  /*17cd0*/  LDSM.16.M88.4 R32, [R176] ;  /* 0x00000000b020783b */ /* 0x000fe80000000200 */
[----:B------:R-:W1:Y:S04]  /*17ce0*/  LDSM.16.M88.4 R8, [R193+UR5+0x6000] ;  /* 0x00600005c108783b */ /* 0x000e680008000200 */
[----:B------:R-:W2:Y:S04]  /*17cf0*/  LDSM.16.M88.4 R16, [R193+UR5+0x6800] ;  /* 0x00680005c110783b */ /* 0x000ea80008000200 */
[----:B------:R-:W5:Y:S04]  /*17d00*/  LDSM.16.M88.4 R24, [R193+UR5+0x7000] ;  /* 0x00700005c118783b */ /* 0x000f680008000200 */
[----:B------:R-:W0:Y:S04]  /*17d10*/  LDGDEPBAR ;  /* 0x00000000000079af */ /* 0x000e280000000000 */
[----:B------:R-:W3:Y:S04]  /*17d20*/  LDSM.16.M88.4 R136, [R193+UR5+0x7800] ;  /* 0x00780005c188783b */ /* 0x000ee80008000200 */
[----:B------:R-:W-:Y:S04]  /*17d30*/  LDSM.16.M88.4 R140, [R135] ;  /* 0x00000000878c783b */ /* 0x000fe80000000200 */
[----:B------:R-:W4:Y:S04]  /*17d40*/  LDSM.16.M88.4 R144, [R134+0x6000] ;  /* 0x006000008690783b */ /* 0x000f280000000200 */
[----:B------:R-:W4:Y:S04]  /*17d50*/  LDSM.16.M88.4 R148, [R134+0x6800] ;  /* 0x006800008694783b */ /* 0x000f280000000200 */
[----:B------:R-:W4:Y:S04]  /*17d60*/  LDSM.16.M88.4 R152, [R134+0x7000] ;  /* 0x007000008698783b */ /* 0x000f280000000200 */
[----:B------:R-:W-:Y:S01]  /*17d70*/  LDSM.16.M88.4 R156, [R132+0x6000] ;  /* 0x00600000849c783b */ /* 0x000fe20000000200 */
[C---:B-1----:R-:W-:Y:S03]  /*17d80*/  HMMA.16816.F32 R4, R32.reuse, R8, RZ ;  /* 0x000000082004723c */ /* 0x042fe600000018ff */
[----:B------:R-:W-:Y:S04]  /*17d90*/  LDSM.16.M88.4 R160, [R132+0x6800] ;  /* 0x0068000084a0783b */ /* 0x000fe80000000200 */
[----:B------:R-:W-:Y:S01]  /*17da0*/  LDSM.16.M88.4 R164, [R3] ;  /* 0x0000000003a4783b */ /* 0x000fe20000000200 */
[C---:B------:R-:W-:Y:S03]  /*17db0*/  HMMA.16816.F32 R8, R32.reuse, R10, RZ ;  /* 0x0000000a2008723c */ /* 0x040fe600000018ff */
[----:B------:R-:W-:Y:S04]  /*17dc0*/  LDSM.16.M88.4 R168, [R2+0x6000] ;  /* 0x0060000002a8783b */ /* 0x000fe80000000200 */
[----:B------:R-:W-:Y:S01]  /*17dd0*/  LDSM.16.M88.4 R172, [R134+0x8000] ;  /* 0x0080000086ac783b */ /* 0x000fe20000000200 */
[C---:B--2---:R-:W-:Y:S03]  /*17de0*/  HMMA.16816.F32 R12, R32.reuse, R16, RZ ;  /* 0x00000010200c723c */ /* 0x044fe600000018ff */
[----:B------:R-:W-:Y:S05]  /*17df0*/  LDSM.16.M88.4 R180, [R193+UR5+0xa000] ;  /* 0x00a00005c1b4783b */ /* 0x000fea0008000200 */
[C---:B------:R-:W-:Y:S08]  /*17e00*/  HMMA.16816.F32 R16, R32.reuse, R18, RZ ;  /* 0x000000122010723c */ /* 0x040ff000000018ff */
[C---:B-----5:R-:W-:Y:S08]  /*17e10*/  HMMA.16816.F32 R20, R32.reuse, R24, RZ ;  /* 0x000000182014723c */ /* 0x060ff000000018ff */
[C---:B------:R-:W-:Y:S08]  /*17e20*/  HMMA.16816.F32 R24, R32.reuse, R26, RZ ;  /* 0x0000001a2018723c */ /* 0x040ff000000018ff */
[C---:B---3--:R-:W-:Y:S08]  /*17e30*/  HMMA.16816.F32 R28, R32.reuse, R136, RZ ;  /* 0x00000088201c723c */ /* 0x048ff000000018ff */
        /* <DEDUP_REMOVED lines=214> */
.L_x_2115:
[----:B------:R-:W-:Y:S01]  /*18ba0*/  @!PT LDS RZ, [RZ] ;  /* 0x00000000fffff984 */ /* 0x000fe20000000800 */
[----:B------:R-:W-:Y:S01]  /*18bb0*/  @!PT LDS RZ, [RZ] ;  /* 0x00000000fffff984 */ /* 0x000fe20000000800 */
[----:B------:R-:W-:Y:S01]  /*18bc0*/  @!PT LDS RZ, [RZ] ;  /* 0x00000000fffff984 */ /* 0x000fe20000000800 */
[----:B------:R1:W-:Y:S01]  /*18bd0*/  LDGSTS.E.BYPASS.LTC128B.128 [R211+0x6000], desc[UR6][R194.64] ;  /* 0x06000000c2d37fae */ /* 0x0003e2000b981a06 */
[C---:B------:R-:W-:Y:S01]  /*18be0*/  IMAD.SHL.U32 R3, R2.reuse, 0x20, RZ ;  /* 0x0000002002037824 */ /* 0x040fe200078e00ff */
[----:B------:R-:W-:Y:S02]  /*18bf0*/  SHF.L.U64.HI R2, R2, 0x5, R135 ;  /* 0x0000000502027819 */ /* 0x000fe40000010287 */
[----:B------:R1:W-:Y:S02]  /*18c00*/  LDGSTS.E.BYPASS.LTC128B.128 [R211+0x8000], desc[UR6][R194.64+0x80] ;  /* 0x08000080c2d37fae */ /* 0x0003e4000b981a06 */
[C---:B------:R-:W-:Y:S02]  /*18c10*/  IADD3 R134, P2, PT, R3.reuse, R194, RZ ;  /* 0x000000c203867210 */ /* 0x040fe40007f5e0ff */
[----:B------:R1:W-:Y:S02]  /*18c20*/  LDGSTS.E.BYPASS.LTC128B.128 [R211+0xa000], desc[UR6][R194.64+0x100] ;  /* 0x0a000100c2d37fae */ /* 0x0003e4000b981a06 */
[C---:B------:R-:W-:Y:S01]  /*18c30*/  IADD3 R136, P3, PT, R3.reuse, R134, RZ ;  /* 0x0000008603887210 */ /* 0x040fe20007f7e0ff */
[C---:B------:R-:W-:Y:S03]  /*18c40*/  IMAD.X R135, R2.reuse, 0x1, R195, P2 ;  /* 0x0000000102877824 */ /* 0x040fe600010e06c3 */
[----:B------:R-:W-:Y:S01]  /*18c50*/  IADD3 R138, P2, PT, R3, R136, RZ ;  /* 0x00000088038a7210 */ /* 0x000fe20007f5e0ff */
        /* <DEDUP_REMOVED lines=12> */
.L_x_2114:
        /* <DEDUP_REMOVED lines=398> */
.L_x_2112:
[----:B------:R-:W1:Y:S01]  /*1a600*/  SHFL.BFLY PT, R10, R209, 0x2, 0x1f ;  /* 0x0c401f00d10a7f89 */ /* 0x000e6200000e0000 */
[----:B------:R-:W2:Y:S01]  /*1a610*/  S2UR UR8, SR_CTAID.X ;  /* 0x00000000000879c3 */ /* 0x000ea20000002500 */
[----:B------:R-:W-:Y:S02]  /*1a620*/  BSSY.RECONVERGENT B0, `(.L_x_2117) ;  /* 0x0000116000007945 */ /* 0x000fe40003800200 */
[----:B------:R-:W3:Y:S01]  /*1a630*/  SHFL.BFLY PT, R0, R207, 0x2, 0x1f ;  /* 0x0c401f00cf007f89 */ /* 0x000ee200000e0000 */
[----:B-1----:R-:W-:Y:S01]  /*1a640*/  FADD.FTZ R10, R10, R209 ;  /* 0x000000d10a0a7221 */ /* 0x002fe20000010000 */
[----:B--2---:R-:W-:Y:S01]  /*1a650*/  USHF.L.U32 UR8, UR8, 0x6, URZ ;  /* 0x0000000608087899 */ /* 0x004fe200080006ff */
[----:B---3--:R-:W-:-:S03]  /*1a660*/  FADD.FTZ R9, R0, R207 ;  /* 0x000000cf00097221 */ /* 0x008fc60000010000 */
[----:B------:R-:W1:Y:S04]  /*1a670*/  SHFL.BFLY PT, R5, R10, 0x1, 0x1f ;  /* 0x0c201f000a057f89 */ /* 0x000e6800000e0000 */
[----:B------:R-:W2:Y:S01]  /*1a680*/  SHFL.BFLY PT, R2, R9, 0x1, 0x1f ;  /* 0x0c201f0009027f89 */ /* 0x000ea200000e0000 */
[----:B------:R-:W3:Y:S01]  /*1a690*/  S2R R0, SR_TID.X ;  /* 0x0000000000007919 */ /* 0x000ee20000002100 */
[----:B-1----:R-:W-:Y:S01]  /*1a6a0*/  FADD.FTZ R4, R10, R5 ;  /* 0x000000050a047221 */ /* 0x002fe20000010000 */
[----:B--2---:R-:W-:-:S03]  /*1a6b0*/  FADD.FTZ R2, R9, R2 ;  /* 0x0000000209027221 */ /* 0x004fc60000010000 */
[----:B------:R-:W1:Y:S01]  /*1a6c0*/  MUFU.RCP R8, R4 ;  /* 0x0000000400087308 */ /* 0x000e620000001000 */
[----:B------:R-:W-:Y:S02]  /*1a6d0*/  FSETP.NE.FTZ.AND P2, PT, R4, RZ, PT ;  /* 0x000000ff0400720b */ /* 0x000fe40003f55000 */
[----:B------:R-:W-:-:S05]  /*1a6e0*/  FSETP.NE.FTZ.AND P1, PT, R2, RZ, PT ;  /* 0x000000ff0200720b */ /* 0x000fca0003f35000 */
[----:B------:R-:W2:Y:S01]  /*1a6f0*/  MUFU.RCP R7, R2 ;  /* 0x0000000200077308 */ /* 0x000ea20000001000 */
[C---:B---3--:R-:W-:Y:S02]  /*1a700*/  SHF.L.U32 R6, R0.reuse, 0x4, RZ ;  /* 0x0000000400067819 */ /* 0x048fe400000006ff */
[----:B------:R-:W-:Y:S02]  /*1a710*/  SHF.L.U32 R5, R0, 0x1, RZ ;  /* 0x0000000100057819 */ /* 0x000fe400000006ff */
[----:B------:R-:W-:-:S03]  /*1a720*/  LOP3.LUT R6, R6, 0x1c0, RZ, 0xc0, !PT ;  /* 0x000001c006067812 */ /* 0x000fc600078ec0ff */
[----:B------:R-:W-:Y:S01]  /*1a730*/  @P2 MUFU.LG2 R4, R4 ;  /* 0x0000000400042308 */ /* 0x000fe20000000c00 */
[--C-:B------:R-:W-:Y:S01]  /*1a740*/  LOP3.LUT R188, R188, 0x6, R5.reuse, 0xf8, !PT ;  /* 0x00000006bcbc7812 */ /* 0x100fe200078ef805 */
[----:B------:R-:W3:Y:S01]  /*1a750*/  @P1 LDC R12, c[0x0][0x458] ;  /* 0x00011600ff0c1b82 */ /* 0x000ee20000000800 */
[----:B------:R-:W-:Y:S02]  /*1a760*/  LOP3.LUT R5, R6, 0x38, R5, 0xf8, !PT ;  /* 0x0000003806057812 */ /* 0x000fe400078ef805 */
[----:B------:R-:W-:Y:S02]  /*1a770*/  R2P PR, R0, 0x18 ;  /* 0x0000001800007804 */ /* 0x000fe40000000000 */
[----:B-1----:R-:W-:Y:S01]  /*1a780*/  FSEL R8, R8, 1, P2 ;  /* 0x3f80000008087808 */ /* 0x002fe20001000000 */
[----:B------:R-:W1:Y:S01]  /*1a790*/  @P1 MUFU.LG2 R2, R2 ;  /* 0x0000000200021308 */ /* 0x000e620000000c00 */
[----:B--2---:R-:W-:Y:S02]  /*1a7a0*/  FSEL R7, R7, 1, P1 ;  /* 0x3f80000007077808 */ /* 0x004fe40000800000 */
[----:B------:R-:W-:Y:S01]  /*1a7b0*/  LOP3.LUT R5, R188, R5, RZ, 0xfc, !PT ;  /* 0x00000005bc057212 */ /* 0x000fe200078efcff */
[C---:B------:R-:W-:Y:S01]  /*1a7c0*/  FMUL.FTZ R128, R8.reuse, R128 ;  /* 0x0000008008807220 */ /* 0x040fe20000410000 */
[----:B------:R-:W-:Y:S01]  /*1a7d0*/  MOV R6, 0x10 ;  /* 0x0000001000067802 */ /* 0x000fe20000000f00 */
        /* <DEDUP_REMOVED lines=94> */
[----:B------:R-:W-:Y:S01]  /*1adc0*/  LEA R5, R5, UR5, 0x1 ;  /* 0x0000000505057c11 */ /* 0x000fe2000f8e08ff */
[----:B------:R-:W-:Y:S01]  /*1add0*/  FMUL.FTZ R7, R7, R123 ;  /* 0x0000007b07077220 */ /* 0x000fe20000410000 */
[----:B------:R-:W-:Y:S01]  /*1ade0*/  SEL R8, R187, 0xffffffe0, !P3 ;  /* 0xffffffe0bb087807 */ /* 0x000fe20005800000 */
[----:B-1----:R-:W-:Y:S01]  /*1adf0*/  @P1 FMUL.FTZ R2, R2, 0.69314718246459960938 ;  /* 0x3f31721802021820 */ /* 0x002fe20000410000 */
[----:B------:R-:W-:-:S02]  /*1ae00*/  SEL R6, R6, 0xfffffff0, !P0 ;  /* 0xfffffff006067807 */ /* 0x000fc40004000000 */
[C---:B------:R-:W-:Y:S02]  /*1ae10*/  IADD3 R11, PT, PT, R5.reuse, 0x40, RZ ;  /* 0x00000040050b7810 */ /* 0x040fe40007ffe0ff */
[C---:B------:R-:W-:Y:S02]  /*1ae20*/  IADD3 R9, PT, PT, R5.reuse, R8, RZ ;  /* 0x0000000805097210 */ /* 0x040fe40007ffe0ff */
[----:B------:R-:W-:Y:S02]  /*1ae30*/  @P4 IADD3 R11, PT, PT, R5, -0x40, RZ ;  /* 0xffffffc0050b4810 */ /* 0x000fe40007ffe0ff */
[----:B------:R-:W-:Y:S02]  /*1ae40*/  F2FP.F16.F32.PACK_AB R128, R129, R128 ;  /* 0x000000808180723e */ /* 0x000fe400000000ff */
[----:B------:R-:W-:Y:S02]  /*1ae50*/  F2FP.F16.F32.PACK_AB R130, R131, R130 ;  /* 0x000000828382723e */ /* 0x000fe400000000ff */
[----:B------:R-:W-:Y:S01]  /*1ae60*/  F2FP.F16.F32.PACK_AB R122, R7, R122 ;  /* 0x0000007a077a723e */ /* 0x000fe200000000ff */
[----:B------:R-:W-:Y:S01]  /*1ae70*/  STS [R5], R128 ;  /* 0x0000008005007388 */ /* 0x000fe20000000800 */
[----:B------:R-:W-:-:S02]  /*1ae80*/  F2FP.F16.F32.PACK_AB R36, R37, R36 ;  /* 0x000000242524723e */ /* 0x000fc400000000ff */
[----:B------:R-:W-:Y:S01]  /*1ae90*/  F2FP.F16.F32.PACK_AB R38, R39, R38 ;  /* 0x000000262726723e */ /* 0x000fe200000000ff */
[----:B------:R-:W-:Y:S01]  /*1aea0*/  STS [R5+0x400], R130 ;  /* 0x0004008205007388 */ /* 0x000fe20000000800 */
[----:B------:R-:W-:Y:S02]  /*1aeb0*/  IADD3 R7, PT, PT, R5, R6, RZ ;  /* 0x0000000605077210 */ /* 0x000fe40007ffe0ff */
[----:B------:R-:W-:Y:S02]  /*1aec0*/  F2FP.F16.F32.PACK_AB R40, R41, R40 ;  /* 0x000000282928723e */ /* 0x000fe400000000ff */
[----:B------:R-:W-:Y:S01]  /*1aed0*/  F2FP.F16.F32.PACK_AB R42, R43, R42 ;  /* 0x0000002a2b2a723e */ /* 0x000fe200000000ff */
[----:B------:R-:W-:Y:S01]  /*1aee0*/  STS [R7], R36 ;  /* 0x0000002407007388 */ /* 0x000fe20000000800 */
[----:B------:R-:W-:Y:S02]  /*1aef0*/  F2FP.F16.F32.PACK_AB R44, R45, R44 ;  /* 0x0000002c2d2c723e */ /* 0x000fe400000000ff */
[----:B------:R-:W-:Y:S01]  /*1af00*/  F2FP.F16.F32.PACK_AB R46, R47, R46 ;  /* 0x0000002e2f2e723e */ /* 0x000fe200000000ff */
[----:B------:R-:W-:Y:S01]  /*1af10*/  STS [R7+0x400], R38 ;  /* 0x0004002607007388 */ /* 0x000fe20000000800 */
[----:B------:R-:W-:-:S02]  /*1af20*/  IADD3 R13, PT, PT, R6, R9, RZ ;  /* 0x00000009060d7210 */ /* 0x000fc40007ffe0ff */
[-C--:B------:R-:W-:Y:S01]  /*1af30*/  IADD3 R15, PT, PT, R8, R11.reuse, RZ ;  /* 0x0000000b080f7210 */ /* 0x080fe20007ffe0ff */
[----:B------:R-:W-:Y:S01]  /*1af40*/  STS [R9], R40 ;  /* 0x0000002809007388 */ /* 0x000fe20000000800 */
[----:B------:R-:W-:Y:S02]  /*1af50*/  F2FP.F16.F32.PACK_AB R48, R49, R48 ;  /* 0x000000303130723e */ /* 0x000fe400000000ff */
[----:B------:R-:W-:Y:S01]  /*1af60*/  F2FP.F16.F32.PACK_AB R50, R51, R50 ;  /* 0x000000323332723e */ /* 0x000fe200000000ff */
[----:B------:R-:W-:Y:S01]  /*1af70*/  STS [R9+0x400], R42 ;  /* 0x0004002a09007388 */ /* 0x000fe20000000800 */
[----:B------:R-:W-:Y:S02]  /*1af80*/  F2FP.F16.F32.PACK_AB R52, R53, R52 ;  /* 0x000000343534723e */ /* 0x000fe400000000ff */
[----:B------:R-:W-:Y:S01]  /*1af90*/  F2FP.F16.F32.PACK_AB R54, R55, R54 ;  /* 0x000000363736723e */ /* 0x000fe200000000ff */
[----:B------:R-:W-:Y:S01]  /*1afa0*/  STS [R13], R44 ;  /* 0x0000002c0d007388 */ /* 0x000fe20000000800 */
[----:B------:R-:W-:-:S02]  /*1afb0*/  IADD3 R17, PT, PT, R6, R11, RZ ;  /* 0x0000000b06117210 */ /* 0x000fc40007ffe0ff */
[----:B------:R-:W-:Y:S01]  /*1afc0*/  F2FP.F16.F32.PACK_AB R56, R57, R56 ;  /* 0x000000383938723e */ /* 0x000fe200000000ff */
[----:B------:R-:W-:Y:S01]  /*1afd0*/  STS [R13+0x400], R46 ;  /* 0x0004002e0d007388 */ /* 0x000fe20000000800 */
[----:B------:R-:W-:Y:S02]  /*1afe0*/  F2FP.F16.F32.PACK_AB R58, R59, R58 ;  /* 0x0000003a3b3a723e */ /* 0x000fe400000000ff */
[----:B------:R-:W-:Y:S01]  /*1aff0*/  F2FP.F16.F32.PACK_AB R60, R61, R60 ;  /* 0x0000003c3d3c723e */ /* 0x000fe200000000ff */
[----:B------:R-:W-:Y:S01]  /*1b000*/  STS [R11], R48 ;  /* 0x000000300b007388 */ /* 0x000fe20000000800 */
[----:B------:R-:W-:Y:S02]  /*1b010*/  F2FP.F16.F32.PACK_AB R62, R63, R62 ;  /* 0x0000003e3f3e723e */ /* 0x000fe400000000ff */
[----:B------:R-:W-:Y:S01]  /*1b020*/  IADD3 R19, PT, PT, R6, R15, RZ ;  /* 0x0000000f06137210 */ /* 0x000fe20007ffe0ff */
[----:B------:R-:W-:Y:S01]  /*1b030*/  STS [R11+0x400], R50 ;  /* 0x000400320b007388 */ /* 0x000fe20000000800 */
[----:B------:R-:W-:Y:S01]  /*1b040*/  F2FP.F16.F32.PACK_AB R64, R65, R64 ;  /* 0x000000404140723e */ /* 0x000fe200000000ff */
[----:B------:R-:W1:Y:S01]  /*1b050*/  LDC.U8 R6, c[0x0][0x548] ;  /* 0x00015200ff067b82 */ /* 0x000e620000000000 */
[----:B------:R-:W-:Y:S01]  /*1b060*/  F2FP.F16.F32.PACK_AB R66, R67, R66 ;  /* 0x000000424342723e */ /* 0x000fe200000000ff */
[----:B------:R-:W-:Y:S01]  /*1b070*/  STS [R17], R52 ;  /* 0x0000003411007388 */ /* 0x000fe20000000800 */
[----:B------:R-:W-:-:S02]  /*1b080*/  F2FP.F16.F32.PACK_AB R68, R69, R68 ;  /* 0x000000444544723e */ /* 0x000fc400000000ff */
[----:B------:R-:W-:Y:S01]  /*1b090*/  F2FP.F16.F32.PACK_AB R70, R71, R70 ;  /* 0x000000464746723e */ /* 0x000fe200000000ff */
[----:B------:R-:W-:Y:S01]  /*1b0a0*/  STS [R17+0x400], R54 ;  /* 0x0004003611007388 */ /* 0x000fe20000000800 */
[----:B------:R-:W-:Y:S02]  /*1b0b0*/  F2FP.F16.F32.PACK_AB R72, R73, R72 ;  /* 0x000000484948723e */ /* 0x000fe400000000ff */
[----:B------:R-:W-:Y:S01]  /*1b0c0*/  F2FP.F16.F32.PACK_AB R74, R75, R74 ;  /* 0x0000004a4b4a723e */ /* 0x000fe200000000ff */
[----:B------:R-:W-:Y:S01]  /*1b0d0*/  STS [R15], R56 ;  /* 0x000000380f007388 */ /* 0x000fe20000000800 */
[----:B------:R-:W-:Y:S02]  /*1b0e0*/  F2FP.F16.F32.PACK_AB R76, R77, R76 ;  /* 0x0000004c4d4c723e */ /* 0x000fe400000000ff */
[----:B------:R-:W-:Y:S01]  /*1b0f0*/  F2FP.F16.F32.PACK_AB R78, R79, R78 ;  /* 0x0000004e4f4e723e */ /* 0x000fe200000000ff */
[----:B------:R-:W-:Y:S01]  /*1b100*/  STS [R15+0x400], R58 ;  /* 0x0004003a0f007388 */ /* 0x000fe20000000800 */
[----:B------:R-:W-:-:S02]  /*1b110*/  F2FP.F16.F32.PACK_AB R80, R81, R80 ;  /* 0x000000505150723e */ /* 0x000fc400000000ff */
[----:B------:R-:W-:Y:S01]  /*1b120*/  F2FP.F16.F32.PACK_AB R82, R83, R82 ;  /* 0x000000525352723e */ /* 0x000fe200000000ff */
[----:B------:R-:W-:Y:S01]  /*1b130*/  STS [R19], R60 ;  /* 0x0000003c13007388 */ /* 0x000fe20000000800 */
        /* <DEDUP_REMOVED lines=31> */
[----:B------:R-:W-:Y:S01]  /*1b330*/  ISETP.NE.AND P3, PT, R198, -0x1, PT ;  /* 0xffffffffc600780c */ /* 0x000fe20003f65270 */
[----:B------:R-:W-:Y:S01]  /*1b340*/  STS [R11+0x2400], R82 ;  /* 0x002400520b007388 */ /* 0x000fe20000000800 */
[----:B-1----:R-:W-:-:S02]  /*1b350*/  ISETP.NE.AND P4, PT, R6, RZ, PT ;  /* 0x000000ff0600720c */ /* 0x002fc40003f85270 */
[----:B------:R-:W-:Y:S01]  /*1b360*/  LOP3.LUT P5, RZ, R0, 0x3, RZ, 0xc0, !PT ;  /* 0x0000000300ff7812 */ /* 0x000fe200078ac0ff */
[----:B------:R-:W-:Y:S01]  /*1b370*/  STS [R17+0x2000], R84 ;  /* 0x0020005411007388 */ /* 0x000fe20000000800 */
[C---:B------:R-:W-:Y:S02]  /*1b380*/  ISETP.NE.OR P0, PT, R198.reuse, -0x1, !P4 ;  /* 0xffffffffc600780c */ /* 0x040fe40006705670 */
[----:B------:R-:W-:Y:S01]  /*1b390*/  SHF.R.U32.HI R16, RZ, 0x2, R0 ;  /* 0x00000002ff107819 */ /* 0x000fe20000011600 */
[----:B------:R-:W-:Y:S04]  /*1b3a0*/  STS [R17+0x2400], R86 ;  /* 0x0024005611007388 */ /* 0x000fe80000000800 */
[----:B------:R-:W-:Y:S01]  /*1b3b0*/  STS [R15+0x2000], R88 ;  /* 0x002000580f007388 */ /* 0x000fe20000000800 */
[----:B------:R-:W1:Y:S03]  /*1b3c0*/  @!P3 LDC.64 R20, c[0x0][0x400] ;  /* 0x00010000ff14bb82 */ /* 0x000e660000000a00 */
[----:B------:R-:W-:Y:S04]  /*1b3d0*/  STS [R15+0x2400], R90 ;  /* 0x0024005a0f007388 */ /* 0x000fe80000000800 */
[----:B------:R-:W-:Y:S01]  /*1b3e0*/  STS [R19+0x2000], R92 ;  /* 0x0020005c13007388 */ /* 0x000fe20000000800 */
[----:B------:R-:W2:Y:S03]  /*1b3f0*/  @P4 LDC R14, c[0x0][0x454] ;  /* 0x00011500ff0e4b82 */ /* 0x000ea60000000800 */
        /* <DEDUP_REMOVED lines=8> */
[----:B------:R3:W-:Y:S04]  /*1b480*/  STS [R13+0x4400], R110 ;  /* 0x0044006e0d007388 */ /* 0x0007e80000000800 */
[----:B------:R-:W-:Y:S04]  /*1b490*/  STS [R11+0x4000], R112 ;  /* 0x004000700b007388 */ /* 0x000fe80000000800 */
[----:B------:R1:W-:Y:S01]  /*1b4a0*/  STS [R11+0x4400], R114 ;  /* 0x004400720b007388 */ /* 0x0003e20000000800 */
[----:B----4-:R-:W4:Y:S03]  /*1b4b0*/  @P3 LDC.64 R6, c[0x0][0x408] ;  /* 0x00010200ff063b82 */ /* 0x010f260000000a00 */
[----:B------:R-:W-:Y:S04]  /*1b4c0*/  STS [R17+0x4000], R124 ;  /* 0x0040007c11007388 */ /* 0x000fe80000000800 */
[----:B------:R2:W-:Y:S01]  /*1b4d0*/  STS [R17+0x4400], R126 ;  /* 0x0044007e11007388 */ /* 0x0005e20000000800 */
[----:B-----5:R-:W5:Y:S03]  /*1b4e0*/  @!P4 LDC R9, c[0x0][0x3e0] ;  /* 0x0000f800ff09cb82 */ /* 0x020f660000000800 */
[----:B------:R-:W-:Y:S04]  /*1b4f0*/  STS [R15+0x4000], R116 ;  /* 0x004000740f007388 */ /* 0x000fe80000000800 */
[----:B------:R2:W-:Y:S01]  /*1b500*/  STS [R15+0x4400], R118 ;  /* 0x004400760f007388 */ /* 0x0005e20000000800 */
[----:B---3--:R-:W3:Y:S03]  /*1b510*/  LDC R13, c[0x0][0x434] ;  /* 0x00010d00ff0d7b82 */ /* 0x008ee60000000800 */
[----:B------:R-:W-:Y:S04]  /*1b520*/  STS [R19+0x4000], R120 ;  /* 0x0040007813007388 */ /* 0x000fe80000000800 */
[----:B------:R5:W-:Y:S01]  /*1b530*/  STS [R19+0x4400], R122 ;  /* 0x0044007a13007388 */ /* 0x000be20000000800 */
[----:B-1----:R-:W1:Y:S01]  /*1b540*/  LDC.64 R10, c[0x0][0x408] ;  /* 0x00010200ff0a7b82 */ /* 0x002e620000000a00 */
[----:B----4-:R-:W-:Y:S01]  /*1b550*/  @P3 IMAD.WIDE.U32 R22, R198, R6, RZ ;  /* 0x00000006c6163225 */ /* 0x010fe200078e00ff */
[----:B------:R-:W-:-:S06]  /*1b560*/  MOV R6, 0x7f800000 ;  /* 0x7f80000000067802 */ /* 0x000fcc0000000f00 */
[----:B------:R-:W-:Y:S01]  /*1b570*/  BAR.SYNC.DEFER_BLOCKING 0x0 ;  /* 0x0000000000007b1d */ /* 0x000fe20000010000 */
[----:B------:R-:W-:Y:S01]  /*1b580*/  @P1 FFMA.FTZ R6, R3, R12, R2 ;  /* 0x0000000c03061223 */ /* 0x000fe20000010002 */
[----:B--2---:R-:W-:-:S04]  /*1b590*/  LOP3.LUT R17, R190, 0x30, RZ, 0xc0, !PT ;  /* 0x00000030be117812 */ /* 0x004fc800078ec0ff */
[----:B------:R-:W5:Y:S01]  /*1b5a0*/  S2R R8, SR_CTAID.Y ;  /* 0x0000000000087919 */ /* 0x000f620000002600 */
[----:B------:R-:W-:Y:S01]  /*1b5b0*/  LOP3.LUT R16, R17, 0x7, R16, 0xf8, !PT ;  /* 0x0000000711107812 */ /* 0x000fe200078ef810 */
[----:B------:R-:W2:Y:S01]  /*1b5c0*/  S2R R5, SR_CTAID.Z ;  /* 0x0000000000057919 */ /* 0x000ea20000002700 */
[----:B------:R-:W4:Y:S01]  /*1b5d0*/  @P2 LDC R15, c[0x0][0x458] ;  /* 0x00011600ff0f2b82 */ /* 0x000f220000000800 */
[----:B------:R1:W1:Y:S04]  /*1b5e0*/  LDS.128 R32, [R211+0x1800] ;  /* 0x00180000d3207984 */ /* 0x0002680000000c00 */
[----:B------:R1:W1:Y:S04]  /*1b5f0*/  LDS.128 R28, [R211+0x3800] ;  /* 0x00380000d31c7984 */ /* 0x0002680000000c00 */
[----:B------:R1:W1:Y:S01]  /*1b600*/  LDS.128 R24, [R211+0x5800] ;  /* 0x00580000d3187984 */ /* 0x0002620000000c00 */
[----:B-----5:R-:W-:-:S04]  /*1b610*/  @!P3 IMAD.WIDE.U32 R18, R8, R20, RZ ;  /* 0x000000140812b225 */ /* 0x020fc800078e00ff */
[----:B------:R-:W-:Y:S02]  /*1b620*/  @!P3 IMAD R21, R8, R21, R19 ;  /* 0x000000150815b224 */ /* 0x000fe400078e0213 */
[----:B------:R-:W-:Y:S01]  /*1b630*/  @P3 IMAD R21, R198, R7, R23 ;  /* 0x00000007c6153224 */ /* 0x000fe200078e0217 */
[----:B------:R-:W-:Y:S01]  /*1b640*/  MOV R7, 0x7f800000 ;  /* 0x7f80000000077802 */ /* 0x000fe20000000f00 */
[----:B--2---:R-:W-:Y:S02]  /*1b650*/  @!P4 IMAD R20, R8, R9, R5 ;  /* 0x000000090814c224 */ /* 0x004fe400078e0205 */
[----:B------:R-:W-:Y:S01]  /*1b660*/  @P2 FMUL.FTZ R9, R4, 0.69314718246459960938 ;  /* 0x3f31721804092820 */ /* 0x000fe20000410000 */
[-C--:B---3--:R-:W-:Y:S02]  /*1b670*/  @!P0 IMAD R198, R8, R13.reuse, RZ ;  /* 0x0000000d08c68224 */ /* 0x088fe400078e02ff */
[----:B------:R-:W-:Y:S02]  /*1b680*/  @!P4 IMAD R20, R20, R13, RZ ;  /* 0x0000000d1414c224 */ /* 0x000fe400078e02ff */
[----:B----4-:R-:W-:Y:S01]  /*1b690*/  @P2 FFMA.FTZ R7, R132, R15, R9 ;  /* 0x0000000f84072223 */ /* 0x010fe20000010009 */
[----:B------:R-:W-:Y:S01]  /*1b6a0*/  @P4 IMAD R20, R5, R14, R198 ;  /* 0x0000000e05144224 */ /* 0x000fe200078e02c6 */
[----:B-1----:R-:W-:Y:S06]  /*1b6b0*/  @P5 BRA `(.L_x_2118) ;  /* 0x0000000000305947 */ /* 0x002fec0003800000 */
        /* <DEDUP_REMOVED lines=12> */
.L_x_2118:
[----:B------:R-:W-:Y:S05]  /*1b780*/  BSYNC.RECONVERGENT B0 ;  /* 0x0000000000007941 */ /* 0x000fea0003800200 */
.L_x_2117:
[----:B------:R-:W2:Y:S01]  /*1b790*/  LDCU.64 UR4, c[0x0][0x410] ;  /* 0x00008200ff0477ac */ /* 0x000ea20008000a00 */
[----:B------:R-:W-:Y:S01]  /*1b7a0*/  IMAD.MOV.U32 R187, RZ, RZ, RZ ;  /* 0x000000ffffbb7224 */ /* 0x000fe200078e00ff */
[----:B------:R-:W-:Y:S01]  /*1b7b0*/  @P3 MOV R18, R22 ;  /* 0x0000001600123202 */ /* 0x000fe20000000f00 */
[----:B------:R-:W-:Y:S01]  /*1b7c0*/  VIADD R199, R199, -UR8 ;  /* 0x80000008c7c77c36 */ /* 0x000fe20008000000 */
[----:B------:R-:W-:Y:S01]  /*1b7d0*/  SHF.R.U32.HI R0, RZ, 0x3, R0 ;  /* 0x00000003ff007819 */ /* 0x000fe20000011600 */
[----:B-1----:R-:W-:Y:S01]  /*1b7e0*/  IMAD.WIDE.U32 R6, R10, UR8, R186 ;  /* 0x000000080a067c25 */ /* 0x002fe2000f8e00ba */
[----:B------:R1:W3:Y:S01]  /*1b7f0*/  LDS.128 R12, [R211+0x2000] ;  /* 0x00200000d30c7984 */ /* 0x0002e20000000c00 */
[----:B------:R-:W-:Y:S01]  /*1b800*/  BSSY.RECONVERGENT B0, `(.L_x_2119) ;  /* 0x0000019000007945 */ /* 0x000fe20003800200 */
[----:B------:R-:W-:Y:S01]  /*1b810*/  IADD3 R3, PT, PT, R0, 0x30, RZ ;  /* 0x0000003000037810 */ /* 0x000fe20007ffe0ff */
[----:B------:R-:W-:Y:S01]  /*1b820*/  IMAD R2, R11, UR8, R7 ;  /* 0x000000080b027c24 */ /* 0x000fe2000f8e0207 */
[----:B------:R-:W-:Y:S01]  /*1b830*/  IADD3 R20, P0, PT, R18, R6, RZ ;  /* 0x0000000612147210 */ /* 0x000fe20007f1e0ff */
[C---:B------:R-:W-:Y:S01]  /*1b840*/  VIADD R4, R0.reuse, 0x20 ;  /* 0x0000002000047836 */ /* 0x040fe20000000000 */
[----:B------:R-:W-:Y:S01]  /*1b850*/  IADD3 R6, PT, PT, R0, 0x10, RZ ;  /* 0x0000001000067810 */ /* 0x000fe20007ffe0ff */
[----:B------:R1:W4:Y:S01]  /*1b860*/  LDS.128 R16, [R211] ;  /* 0x00000000d3107984 */ /* 0x0003220000000c00 */
[-C--:B------:R-:W-:Y:S01]  /*1b870*/  ISETP.GE.AND P1, PT, R3, R199.reuse, PT ;  /* 0x000000c70300720c */ /* 0x080fe20003f26270 */
[----:B------:R-:W-:Y:S01]  /*1b880*/  IMAD.X R21, R21, 0x1, R2, P0 ;  /* 0x0000000115157824 */ /* 0x000fe200000e0602 */
[----:B------:R-:W-:-:S02]  /*1b890*/  ISETP.GE.AND P3, PT, R6, R199, PT ;  /* 0x000000c70600720c */ /* 0x000fc40003f66270 */
[-C--:B------:R-:W-:Y:S01]  /*1b8a0*/  ISETP.GE.AND P2, PT, R4, R199.reuse, PT ;  /* 0x000000c70400720c */ /* 0x080fe20003f46270 */
[----:B--2---:R-:W-:Y:S01]  /*1b8b0*/  IMAD.WIDE.U32 R20, R5, UR4, R20 ;  /* 0x0000000405147c25 */ /* 0x004fe2000f8e0014 */
[----:B------:R-:W-:-:S03]  /*1b8c0*/  ISETP.GE.AND P0, PT, R0, R199, PT ;  /* 0x000000c70000720c */ /* 0x000fc60003f06270 */
[----:B------:R-:W-:Y:S02]  /*1b8d0*/  IMAD R23, R5, UR5, R21 ;  /* 0x0000000505177c24 */ /* 0x000fe4000f8e0215 */
[----:B------:R1:W2:Y:S08]  /*1b8e0*/  LDS.128 R4, [R211+0x4000] ;  /* 0x00400000d3047984 */ /* 0x0002b00000000c00 */
[----:B------:R-:W-:Y:S05]  /*1b8f0*/  @P0 BRA `(.L_x_2120) ;  /* 0x0000000000240947 */ /* 0x000fea0003800000 */
[----:B------:R-:W5:Y:S01]  /*1b900*/  LDCU.64 UR4, c[0x0][0x3f0] ;  /* 0x00007e00ff0477ac */ /* 0x000f620008000a00 */
[----:B------:R-:W-:-:S05]  /*1b910*/  MOV R22, R20 ;  /* 0x0000001400167202 */ /* 0x000fca0000000f00 */
[----:B------:R-:W-:-:S04]  /*1b920*/  IMAD.WIDE.U32 R8, R0, R10, R22 ;  /* 0x0000000a00087225 */ /* 0x000fc800078e0016 */
[----:B------:R-:W-:Y:S01]  /*1b930*/  IMAD R2, R0, R11, R9 ;  /* 0x0000000b00027224 */ /* 0x000fe200078e0209 */
[----:B-----5:R-:W-:-:S04]  /*1b940*/  LEA R36, P0, R8, UR4, 0x1 ;  /* 0x0000000408247c11 */ /* 0x020fc8000f8008ff */
[----:B------:R-:W-:-:S05]  /*1b950*/  LEA.HI.X R37, R8, UR5, R2, 0x1, P0 ;  /* 0x0000000508257c11 */ /* 0x000fca00080f0c02 */
[----:B----4-:R4:W-:Y:S04]  /*1b960*/  STG.E.128 desc[UR6][R36.64], R16 ;  /* 0x0000001024007986 */ /* 0x0109e8000c101d06 */
[----:B---3--:R4:W-:Y:S04]  /*1b970*/  STG.E.128 desc[UR6][R36.64+0x80], R12 ;  /* 0x0000800c24007986 */ /* 0x0089e8000c101d06 */
[----:B--2---:R4:W-:Y:S02]  /*1b980*/  STG.E.128 desc[UR6][R36.64+0x100], R4 ;  /* 0x0001000424007986 */ /* 0x0049e4000c101d06 */
.L_x_2120:
[----:B------:R-:W-:Y:S05]  /*1b990*/  BSYNC.RECONVERGENT B0 ;  /* 0x0000000000007941 */ /* 0x000fea0003800200 */
.L_x_2119:
[----:B----4-:R4:W1:Y:S01]  /*1b9a0*/  LDS.128 R16, [R211+0x800] ;  /* 0x00080000d3107984 */ /* 0x0108620000000c00 */
[----:B------:R-:W-:Y:S03]  /*1b9b0*/  BSSY.RECONVERGENT B0, `(.L_x_2121) ;  /* 0x0000012000007945 */ /* 0x000fe60003800200 */
[----:B---3--:R4:W3:Y:S04]  /*1b9c0*/  LDS.128 R12, [R211+0x2800] ;  /* 0x00280000d30c7984 */ /* 0x0088e80000000c00 */
        /* <DEDUP_REMOVED lines=14> */
[----:B---3--:R1:W-:Y:S04]  /*1bab0*/  STG.E.128 desc[UR6][R36.64+0x80], R12 ;  /* 0x0000800c24007986 */ /* 0x0083e8000c101d06 */
[----:B--2---:R1:W-:Y:S02]  /*1bac0*/  STG.E.128 desc[UR6][R36.64+0x100], R4 ;  /* 0x0001000424007986 */ /* 0x0043e4000c101d06 */
.L_x_2122:
[----:B------:R-:W-:Y:S05]  /*1bad0*/  BSYNC.RECONVERGENT B0 ;  /* 0x0000000000007941 */ /* 0x000fea0003800200 */
.L_x_2121:
[----:B-1-3--:R1:W3:Y:S01]  /*1bae0*/  LDS.128 R12, [R211+0x1000] ;  /* 0x00100000d30c7984 */ /* 0x00a2e20000000c00 */
[----:B------:R-:W-:Y:S03]  /*1baf0*/  BSSY.RECONVERGENT B0, `(.L_x_2123) ;  /* 0x0000012000007945 */ /* 0x000fe60003800200 */
[----:B--2---:R1:W2:Y:S04]  /*1bb00*/  LDS.128 R4, [R211+0x3000] ;  /* 0x00300000d3047984 */ /* 0x0042a80000000c00 */
        /* <DEDUP_REMOVED lines=13> */
[----:B---3--:R3:W-:Y:S04]  /*1bbe0*/  STG.E.128 desc[UR6][R36.64], R12 ;  /* 0x0000000c24007986 */ /* 0x0087e8000c101d06 */
[----:B--2---:R3:W-:Y:S04]  /*1bbf0*/  STG.E.128 desc[UR6][R36.64+0x80], R4 ;  /* 0x0000800424007986 */ /* 0x0047e8000c101d06 */
[----:B-1----:R3:W-:Y:S02]  /*1bc00*/  STG.E.128 desc[UR6][R36.64+0x100], R16 ;  /* 0x0001001024007986 */ /* 0x0027e4000c101d06 */
.L_x_2124:
[----:B------:R-:W-:Y:S05]  /*1bc10*/  BSYNC.RECONVERGENT B0 ;  /* 0x0000000000007941 */ /* 0x000fea0003800200 */
.L_x_2123:
[----:B------:R-:W-:Y:S05]  /*1bc20*/  @P1 EXIT ;  /* 0x000000000000194d */ /* 0x000fea0003800000 */
[----:B------:R-:W-:Y:S01]  /*1bc30*/  IADD3 R3, P0, PT, R0, 0x30, RZ ;  /* 0x0000003000037810 */ /* 0x000fe20007f1e0ff */
[----:B------:R-:W5:Y:S01]  /*1bc40*/  LDCU.64 UR4, c[0x0][0x3f0] ;  /* 0x00007e00ff0477ac */ /* 0x000f620008000a00 */
[----:B--23--:R-:W-:-:S03]  /*1bc50*/  IMAD.MOV.U32 R4, RZ, RZ, R20 ;  /* 0x000000ffff047224 */ /* 0x00cfc600078e0014 */
        /* <DEDUP_REMOVED lines=12> */
.L_x_2125:
        /* <DEDUP_REMOVED lines=14> */
.L_x_3757:


//--------------------- .text._ZN5flash24flash_fwd_splitkv_kernelI23Flash_fwd_kernel_traitsILi192ELi64ELi64ELi4ELb0ELb0EN7cutlass6half_tE19Flash_kernel_traitsILi192ELi64ELi64ELi4ES3_EELb1ELb0ELb0ELb0ELb1ELb1ELb0ELb1EEEvNS_16Flash_fwd_paramsE --------------------------
	.section	.text._ZN5flash24flash_fwd_splitkv_kernelI23Flash_fwd_kernel_traitsILi192ELi64ELi64ELi4ELb0ELb0EN7cutlass6half_tE19Flash_kernel_traitsILi192ELi64ELi64ELi4ES3_EELb1ELb0ELb0ELb0ELb1ELb1ELb0ELb1EEEvNS_16Flash_fwd_paramsE,"ax",@progbits
	.align	128
        .global         _ZN5flash24flash_fwd_splitkv_kernelI23Flash_fwd_kernel_traitsILi192ELi64ELi64ELi4ELb0ELb0EN7cutlass6half_tE19Flash_kernel_traitsILi192ELi64ELi64ELi4ES3_EELb1ELb0ELb0ELb0ELb1ELb1ELb0ELb1EEEvNS_16Flash_fwd_paramsE
        .type           _ZN5flash24flash_fwd_splitkv_kernelI23Flash_fwd_kernel_traitsILi192ELi64ELi64ELi4ELb0ELb0EN7cutlass6half_tE19Flash_kernel_traitsILi192ELi64ELi64ELi4ES3_EELb1ELb0ELb0ELb0ELb1ELb1ELb0ELb1EEEvNS_16Flash_fwd_paramsE,@function
        .size           _ZN5flash24flash_fwd_splitkv_kernelI23Flash_fwd_kernel_traitsILi192ELi64ELi64ELi4ELb0ELb0EN7cutlass6half_tE19Flash_kernel_traitsILi192ELi64ELi64ELi4ES3_EELb1ELb0ELb0ELb0ELb1ELb1ELb0ELb1EEEvNS_16Flash_fwd_paramsE,(.L_x_3758 - _ZN5flash24flash_fwd_splitkv_kernelI23Flash_fwd_kernel_traitsILi192ELi64ELi64ELi4ELb0ELb0EN7cutlass6half_tE19Flash_kernel_traitsILi192ELi64ELi64ELi4ES3_EELb1ELb0ELb0ELb0ELb1ELb1ELb0ELb1EEEvNS_16Flash_fwd_paramsE)
        .other          _ZN5flash24flash_fwd_splitkv_kernelI23Flash_fwd_kernel_traitsILi192ELi64ELi64ELi4ELb0ELb0EN7cutlass6half_tE19Flash_kernel_traitsILi192ELi64ELi64ELi4ES3_EELb1ELb0ELb0ELb0ELb1ELb1ELb0ELb1EEEvNS_16Flash_fwd_paramsE,@"STO_CUDA_ENTRY STV_DEFAULT"
_ZN5flash24flash_fwd_splitkv_kernelI23Flash_fwd_kernel_traitsILi192ELi64ELi64ELi4ELb0ELb0EN7cutlass6half_tE19Flash_kernel_traitsILi192ELi64ELi64ELi4ES3_EELb1ELb0ELb0ELb0ELb1ELb1ELb0ELb1EEEvNS_16Flash_fwd_paramsE:
.text._ZN5flash24flash_fwd_splitkv_kernelI23Flash_fwd_kernel_traitsILi192ELi64ELi64ELi4ELb0ELb0EN7cutlass6half_tE19Flash_kernel_traitsILi192ELi64ELi64ELi4ES3_EELb1ELb0ELb0ELb0ELb1ELb1ELb0ELb1EEEvNS_16Flash_fwd_paramsE:
        /* <DEDUP_REMOVED lines=51> */
.L_x_2126:
        /* <DEDUP_REMOVED lines=71> */
.L_x_2129:
[----:B------:R-:W-:Y:S05]  /*07a0*/  BSYNC.RECONVERGENT B0 ;  /* 0x0000000000007941 */ /* 0x000fea0003800200 */
.L_x_2128:
        /* <DEDUP_REMOVED lines=16> */
.L_x_2131:
[----:B------:R-:W-:Y:S05]  /*08b0*/  BSYNC.RECONVERGENT B0 ;  /* 0x0000000000007941 */ /* 0x000fea0003800200 */
.L_x_2130:
        /* <DEDUP_REMOVED lines=16> */
.L_x_2133:
[----:B------:R-:W-:Y:S05]  /*09c0*/  BSYNC.RECONVERGENT B0 ;  /* 0x0000000000007941 */ /* 0x000fea0003800200 */
.L_x_2132:
        /* <DEDUP_REMOVED lines=15> */
.L_x_2135:
[----:B------:R-:W-:Y:S05]  /*0ac0*/  BSYNC.RECONVERGENT B0 ;  /* 0x0000000000007941 */ /* 0x000fea0003800200 */
.L_x_2134:
        /* <DEDUP_REMOVED lines=20> */
.L_x_2127:
        /* <DEDUP_REMOVED lines=10> */
.L_x_2136:
        /* <DEDUP_REMOVED lines=104> */
.L_x_2137:
        /* <DEDUP_REMOVED lines=15> */
.L_x_2139:
[----:B------:R-:W2:Y:S01]  /*1420*/  LDC.64 R10, c[0x0][0x3b8] ;  /* 0x0000ee00ff0a7b82 */ /* 0x000ea20000000a00 */
[----:B-1----:R-:W-:-:S05]  /*1430*/  IADD3 R2, PT, PT, R0, R13, RZ ;  /* 0x0000000d00027210 */ /* 0x002fca0007ffe0ff */
[C---:B--2---:R-:W-:Y:S02]  /*1440*/  IMAD R17, R2.reuse, R11, RZ ;  /* 0x0000000b02117224 */ /* 0x044fe400078e02ff */
[----:B------:R-:W-:-:S05]  /*1450*/  IMAD.WIDE.U32 R2, R2, R10, RZ ;  /* 0x0000000a02027225 */ /* 0x000fca00078e00ff */
[----:B------:R-:W-:Y:S02]  /*1460*/  IADD3 R17, PT, PT, R3, R17, RZ ;  /* 0x0000001103117210 */ /* 0x000fe40007ffe0ff */
[----:B------:R-:W-:Y:S02]  /*1470*/  MOV R16, R2 ;  /* 0x0000000200107202 */ /* 0x000fe40000000f00 */
.L_x_2140:
        /* <DEDUP_REMOVED lines=14> */
.L_x_2141:
[----:B------:R-:W1:Y:S01]  /*1560*/  LDC.64 R2, c[0x0][0x3c0] ;  /* 0x0000f000ff027b82 */ /* 0x000e620000000a00 */
[----:B------:R-:W-:-:S05]  /*1570*/  IADD3 R0, PT, PT, R0, R13, RZ ;  /* 0x0000000d00007210 */ /* 0x000fca0007ffe0ff */
[C---:B-1----:R-:W-:Y:S02]  /*1580*/  IMAD R19, R0.reuse, R3, RZ ;  /* 0x0000000300137224 */ /* 0x042fe400078e02ff */
[----:B------:R-:W-:-:S05]  /*1590*/  IMAD.WIDE.U32 R6, R0, R2, RZ ;  /* 0x0000000200067225 */ /* 0x000fca00078e00ff */
[----:B------:R-:W-:Y:S02]  /*15a0*/  IADD3 R19, PT, PT, R7, R19, RZ ;  /* 0x0000001307137210 */ /* 0x000fe40007ffe0ff */
[----:B------:R-:W-:-:S07]  /*15b0*/  MOV R18, R6 ;  /* 0x0000000600127202 */ /* 0x000fce0000000f00 */
.L_x_2142:
        /* <DEDUP_REMOVED lines=46> */
.L_x_2138:
        /* <DEDUP_REMOVED lines=168> */
.L_x_2165:
        /* <DEDUP_REMOVED lines=105> */
.L_x_2145:
        /* <DEDUP_REMOVED lines=157> */
.L_x_2149:
[----:B-1-3--:R-:W-:Y:S05]  /*3380*/  BSYNC.RECONVERGENT B0 ;  /* 0x0000000000007941 */ /* 0x00afea0003800200 */
.L_x_2148:
        /* <DEDUP_REMOVED lines=153> */
.L_x_2151:
[----:B------:R-:W-:Y:S05]  /*3d20*/  BSYNC.RECONVERGENT B0 ;  /* 0x0000000000007941 */ /* 0x000fea0003800200 */
.L_x_2150:
        /* <DEDUP_REMOVED lines=159> */
.L_x_2153:
[----:B------:R-:W-:Y:S05]  /*4720*/  BSYNC.RECONVERGENT B0 ;  /* 0x0000000000007941 */ /* 0x000fea0003800200 */
.L_x_2152:
        /* <DEDUP_REMOVED lines=162> */
.L_x_2155:
[----:B------:R-:W-:Y:S05]  /*5150*/  BSYNC.RECONVERGENT B0 ;  /* 0x0000000000007941 */ /* 0x000fea0003800200 */
.L_x_2154:
[----:B------:R-:W1:Y:S01]  /*5160*/  LDC R31, c[0x0][0x450] ;  /* 0x00011400ff1f7b82 */ /* 0x000e620000000800 */
[----:B--2---:R-:W-:Y:S05]  /*5170*/  IMAD.U32 R3, R52, -0x20, RZ ;  /* 0xffffffe034037824 */ /* 0x004fea00078e00ff */
[C---:B------:R-:W-:Y:S02]  /*5180*/  LEA R28, P1, R3.reuse, R28, 0x1 ;  /* 0x0000001c031c7211 */ /* 0x040fe400078208ff */
[C---:B------:R-:W-:Y:S02]  /*5190*/  LEA R60, P0, R3.reuse, R60, 0x1 ;  /* 0x0000003c033c7211 */ /* 0x040fe400078008ff */
[C---:B------:R-:W-:Y:S02]  /*51a0*/  LEA.HI.X.SX32 R29, R3.reuse, R29, 0x1, P1 ;  /* 0x0000001d031d7211 */ /* 0x040fe400008f0eff */
[----:B------:R-:W-:Y:S01]  /*51b0*/  LEA.HI.X.SX32 R61, R3, R61, 0x1, P0 ;  /* 0x0000003d033d7211 */ /* 0x000fe200000f0eff */
[----:B------:R-:W-:Y:S05]  /*51c0*/  BRA `(.L_x_2146) ;  /* 0x0000004400287947 */ /* 0x000fea0003800000 */
.L_x_2147:
        /* <DEDUP_REMOVED lines=271> */
.L_x_2157:
[----:B-1-3--:R-:W-:Y:S05]  /*62c0*/  BSYNC.RECONVERGENT B0 ;  /* 0x0000000000007941 */ /* 0x00afea0003800200 */
.L_x_2156:
        /* <DEDUP_REMOVED lines=270> */
.L_x_2159:
[----:B------:R-:W-:Y:S05]  /*73b0*/  BSYNC.RECONVERGENT B0 ;  /* 0x0000000000007941 */ /* 0x000fea0003800200 */
.L_x_2158:
        /* <DEDUP_REMOVED lines=272> */
.L_x_2161:
[----:B------:R-:W-:Y:S05]  /*84c0*/  BSYNC.RECONVERGENT B0 ;  /* 0x0000000000007941 */ /* 0x000fea0003800200 */
.L_x_2160:
        /* <DEDUP_REMOVED lines=275> */
.L_x_2163:
[----:B------:R-:W-:Y:S05]  /*9600*/  BSYNC.RECONVERGENT B0 ;  /* 0x0000000000007941 */ /* 0x000fea0003800200 */
.L_x_2162:
[----:B------:R-:W1:Y:S01]  /*9610*/  LDC R31, c[0x0][0x450] ;  /* 0x00011400ff1f7b82 */ /* 0x000e620000000800 */
[----:B--2---:R-:W-:Y:S05]  /*9620*/  IMAD.U32 R119, R119, -0x20, RZ ;  /* 0xffffffe077777824 */ /* 0x004fea00078e00ff */
[C---:B------:R-:W-:Y:S02]  /*9630*/  LEA R100, P1, R119.reuse, R100, 0x1 ;  /* 0x0000006477647211 */ /* 0x040fe400078208ff */
[C---:B------:R-:W-:Y:S02]  /*9640*/  LEA R98, P0, R119.reuse, R98, 0x1 ;  /* 0x0000006277627211 */ /* 0x040fe400078008ff */
[C---:B------:R-:W-:Y:S02]  /*9650*/  LEA.HI.X.SX32 R101, R119.reuse, R101, 0x1, P1 ;  /* 0x0000006577657211 */ /* 0x040fe400008f0eff */
[----:B------:R-:W-:Y:S09]  /*9660*/  LEA.HI.X.SX32 R99, R119, R99, 0x1, P0 ;  /* 0x0000006377637211 */ /* 0x000ff200000f0eff */
.L_x_2146:
[----:B------:R-:W-:Y:S05]  /*9670*/  BSYNC.RECONVERGENT B1 ;  /* 0x0000000000017941 */ /* 0x000fea0003800200 */
.L_x_2144:
        /* <DEDUP_REMOVED lines=90> */
.L_x_2164:
[----:B------:R-:W-:Y:S02]  /*9c20*/  IADD3 R96, P1, PT, R96, R103, RZ ;  /* 0x0000006760607210 */ /* 0x000fe40007f3e0ff */
[----:B------:R-:W-:Y:S03]  /*9c30*/  IADD3 R26, P0, PT, R26, R107, RZ ;  /* 0x0000006b1a1a7210 */ /* 0x000fe60007f1e0ff */
[----:B------:R-:W-:Y:S02]  /*9c40*/  IMAD.X R97, R97, 0x1, R102, P1 ;  /* 0x0000000161617824 */ /* 0x000fe400008e0666 */
[----:B------:R-:W-:Y:S01]  /*9c50*/  IMAD.X R27, R27, 0x1, R105, P0 ;  /* 0x000000011b1b7824 */ /* 0x000fe200000e0669 */
[----:B------:R-:W-:Y:S07]  /*9c60*/  @P3 BRA `(.L_x_2165) ;  /* 0xffffff8400ac3947 */ /* 0x000fee000383ffff */
.L_x_2143:
        /* <DEDUP_REMOVED lines=47> */
.L_x_2169:
[----:B------:R-:W-:Y:S05]  /*9f60*/  BSYNC.RECONVERGENT B0 ;  /* 0x0000000000007941 */ /* 0x000fea0003800200 */
.L_x_2168:
        /* <DEDUP_REMOVED lines=11> */
.L_x_2167:
        /* <DEDUP_REMOVED lines=76> */
.L_x_2175:
[----:B------:R-:W-:Y:S05]  /*a4e0*/  BSYNC.RECONVERGENT B0 ;  /* 0x0000000000007941 */ /* 0x000fea0003800200 */
.L_x_2174:
        /* <DEDUP_REMOVED lines=44> */
.L_x_2177:
[----:B------:R-:W-:Y:S05]  /*a7b0*/  BSYNC.RECONVERGENT B0 ;  /* 0x0000000000007941 */ /* 0x000fea0003800200 */
.L_x_2176:
        /* <DEDUP_REMOVED lines=44> */
.L_x_2179:
[----:B------:R-:W-:Y:S05]  /*aa80*/  BSYNC.RECONVERGENT B0 ;  /* 0x0000000000007941 */ /* 0x000fea0003800200 */
.L_x_2178:
[----:B------:R4:W-:Y:S02]  /*aa90*/  STS.128 [R213+0x4000], R8 ;  /* 0x00400008d5007388 */ /* 0x0009e40000000c00 */
.L_x_2173:
[----:B------:R-:W-:Y:S05]  /*aaa0*/  BSYNC.RECONVERGENT B1 ;  /* 0x0000000000017941 */ /* 0x000fea0003800200 */
.L_x_2172:
        /* <DEDUP_REMOVED lines=62> */
.L_x_2183:
[----:B------:R-:W-:Y:S05]  /*ae90*/  BSYNC.RECONVERGENT B0 ;  /* 0x0000000000007941 */ /* 0x000fea0003800200 */
.L_x_2182:
        /* <DEDUP_REMOVED lines=55> */
.L_x_2185:
[----:B------:R-:W-:Y:S05]  /*b210*/  BSYNC.RECONVERGENT B0 ;  /* 0x0000000000007941 */ /* 0x000fea0003800200 */
.L_x_2184:
        /* <DEDUP_REMOVED lines=54> */
.L_x_2187:
[----:B------:R-:W-:Y:S05]  /*b580*/  BSYNC.RECONVERGENT B0 ;  /* 0x0000000000007941 */ /* 0x000fea0003800200 */
.L_x_2186:
[----:B------:R1:W-:Y:S02]  /*b590*/  STS.128 [R213+0x4800], R8 ;  /* 0x00480008d5007388 */ /* 0x0003e40000000c00 */
.L_x_2181:
[----:B------:R-:W-:Y:S05]  /*b5a0*/  BSYNC.RECONVERGENT B1 ;  /* 0x0000000000017941 */ /* 0x000fea0003800200 */
.L_x_2180:
        /* <DEDUP_REMOVED lines=62> */
.L_x_2191:
[----:B------:R-:W-:Y:S05]  /*b990*/  BSYNC.RECONVERGENT B0 ;  /* 0x0000000000007941 */ /* 0x000fea0003800200 */
.L_x_2190:
        /* <DEDUP_REMOVED lines=54> */
.L_x_2193:
[----:B------:R-:W-:Y:S05]  /*bd00*/  BSYNC.RECONVERGENT B0 ;  /* 0x0000000000007941 */ /* 0x000fea0003800200 */
.L_x_2192:
        /* <DEDUP_REMOVED lines=54> */
.L_x_2195:
[----:B------:R-:W-:Y:S05]  /*c070*/  BSYNC.RECONVERGENT B0 ;  /* 0x0000000000007941 */ /* 0x000fea0003800200 */
.L_x_2194:
[----:B------:R4:W-:Y:S02]  /*c080*/  STS.128 [R213+0x5000], R8 ;  /* 0x00500008d5007388 */ /* 0x0009e40000000c00 */
.L_x_2189:
[----:B------:R-:W-:Y:S05]  /*c090*/  BSYNC.RECONVERGENT B1 ;  /* 0x0000000000017941 */ /* 0x000fea0003800200 */
.L_x_2188:
        /* <DEDUP_REMOVED lines=62> */
.L_x_2197:
[----:B------:R-:W-:Y:S05]  /*c480*/  BSYNC.RECONVERGENT B0 ;  /* 0x0000000000007941 */ /* 0x000fea0003800200 */
.L_x_2196:
        /* <DEDUP_REMOVED lines=54> */
.L_x_2199:
[----:B------:R-:W-:Y:S05]  /*c7f0*/  BSYNC.RECONVERGENT B0 ;  /* 0x0000000000007941 */ /* 0x000fea0003800200 */
.L_x_2198:
        /* <DEDUP_REMOVED lines=54> */
.L_x_2201:
[----:B------:R-:W-:Y:S05]  /*cb60*/  BSYNC.RECONVERGENT B0 ;  /* 0x0000000000007941 */ /* 0x000fea0003800200 */
.L_x_2200:
[----:B------:R4:W-:Y:S01]  /*cb70*/  STS.128 [R213+0x5800], R8 ;  /* 0x00580008d5007388 */ /* 0x0009e20000000c00 */
[----:B------:R-:W-:Y:S05]  /*cb80*/  BRA `(.L_x_2170) ;  /* 0x0000004000987947 */ /* 0x000fea0003800000 */
.L_x_2171:
        /* <DEDUP_REMOVED lines=93> */
.L_x_2205:
[----:B------:R-:W-:Y:S05]  /*d160*/  BSYNC.RECONVERGENT B0 ;  /* 0x0000000000007941 */ /* 0x000fea0003800200 */
.L_x_2204:
        /* <DEDUP_REMOVED lines=83> */
.L_x_2207:
[----:B------:R-:W-:Y:S05]  /*d6a0*/  BSYNC.RECONVERGENT B0 ;  /* 0x0000000000007941 */ /* 0x000fea0003800200 */
.L_x_2206:
        /* <DEDUP_REMOVED lines=83> */
.L_x_2209:
[----:B------:R-:W-:Y:S05]  /*dbe0*/  BSYNC.RECONVERGENT B0 ;  /* 0x0000000000007941 */ /* 0x000fea0003800200 */
.L_x_2208:
[----:B------:R4:W-:Y:S02]  /*dbf0*/  STS.128 [R213+0x4000], R28 ;  /* 0x0040001cd5007388 */ /* 0x0009e40000000c00 */
.L_x_2203:
[----:B------:R-:W-:Y:S05]  /*dc00*/  BSYNC.RECONVERGENT B1 ;  /* 0x0000000000017941 */ /* 0x000fea0003800200 */
.L_x_2202:
        /* <DEDUP_REMOVED lines=91> */
.L_x_2213:
[----:B------:R-:W-:Y:S05]  /*e1c0*/  BSYNC.RECONVERGENT B0 ;  /* 0x0000000000007941 */ /* 0x000fea0003800200 */
.L_x_2212:
        /* <DEDUP_REMOVED lines=85> */
.L_x_2215:
[----:B------:R-:W-:Y:S05]  /*e720*/  BSYNC.RECONVERGENT B0 ;  /* 0x0000000000007941 */ /* 0x000fea0003800200 */
.L_x_2214:
        /* <DEDUP_REMOVED lines=85> */
.L_x_2217:
[----:B------:R-:W-:Y:S05]  /*ec80*/  BSYNC.RECONVERGENT B0 ;  /* 0x0000000000007941 */ /* 0x000fea0003800200 */
.L_x_2216:
[----:B------:R1:W-:Y:S02]  /*ec90*/  STS.128 [R213+0x4800], R28 ;  /* 0x0048001cd5007388 */ /* 0x0003e40000000c00 */
.L_x_2211:
[----:B------:R-:W-:Y:S05]  /*eca0*/  BSYNC.RECONVERGENT B1 ;  /* 0x0000000000017941 */ /* 0x000fea0003800200 */
.L_x_2210:
        /* <DEDUP_REMOVED lines=93> */
.L_x_2221:
[----:B------:R-:W-:Y:S05]  /*f280*/  BSYNC.RECONVERGENT B0 ;  /* 0x0000000000007941 */ /* 0x000fea0003800200 */
.L_x_2220:
        /* <DEDUP_REMOVED lines=85> */
.L_x_2223:
[----:B------:R-:W-:Y:S05]  /*f7e0*/  BSYNC.RECONVERGENT B0 ;  /* 0x0000000000007941 */ /* 0x000fea0003800200 */
.L_x_2222:
        /* <DEDUP_REMOVED lines=85> */
.L_x_2225:
[----:B------:R-:W-:Y:S05]  /*fd40*/  BSYNC.RECONVERGENT B0 ;  /* 0x0000000000007941 */ /* 0x000fea0003800200 */
.L_x_2224:
[----:B------:R4:W-:Y:S02]  /*fd50*/  STS.128 [R213+0x5000], R28 ;  /* 0x0050001cd5007388 */ /* 0x0009e40000000c00 */
.L_x_2219:
[----:B------:R-:W-:Y:S05]  /*fd60*/  BSYNC.RECONVERGENT B1 ;  /* 0x0000000000017941 */ /* 0x000fea0003800200 */
.L_x_2218:
        /* <DEDUP_REMOVED lines=92> */
.L_x_2227:
[----:B------:R-:W-:Y:S05]  /*10330*/  BSYNC.RECONVERGENT B0 ;  /* 0x0000000000007941 */ /* 0x000fea0003800200 */
.L_x_2226:
        /* <DEDUP_REMOVED lines=84> */
.L_x_2229:
[----:B------:R-:W-:Y:S05]  /*10880*/  BSYNC.RECONVERGENT B0 ;  /* 0x0000000000007941 */ /* 0x000fea0003800200 */
.L_x_2228:
        /* <DEDUP_REMOVED lines=84> */
.L_x_2231:
[----:B------:R-:W-:Y:S05]  /*10dd0*/  BSYNC.RECONVERGENT B0 ;  /* 0x0000000000007941 */ /* 0x000fea0003800200 */
.L_x_2230:
[----:B------:R4:W-:Y:S02]  /*10de0*/  STS.128 [R213+0x5800], R28 ;  /* 0x0058001cd5007388 */ /* 0x0009e40000000c00 */
.L_x_2170:
[----:B------:R-:W-:Y:S05]  /*10df0*/  BSYNC.RECONVERGENT B2 ;  /* 0x0000000000027941 */ /* 0x000fea0003800200 */
.L_x_2166:
[----:B-1-3-5:R-:W-:Y:S01]  /*10e00*/  IMAD.IADD R7, R75, 0x1, -R72 ;  /* 0x000000014b077824 */ /* 0x02afe200078e0a48 */
[----:B------:R-:W-:Y:S01]  /*10e10*/  SHF.R.U32.HI R188, RZ, 0x1, R135 ;  /* 0x00000001ffbc7819 */ /* 0x000fe20000011687 */
[C---:B------:R-:W-:Y:S01]  /*10e20*/  IMAD.SHL.U32 R136, R135.reuse, 0x8, RZ ;  /* 0x0000000887887824 */ /* 0x040fe200078e00ff */
[C---:B------:R-:W-:Y:S01]  /*10e30*/  SHF.L.U32 R186, R135.reuse, 0x5, RZ ;  /* 0x0000000587ba7819 */ /* 0x040fe200000006ff */
[----:B------:R-:W-:Y:S01]  /*10e40*/  IMAD.SHL.U32 R137, R135, 0x40, RZ ;  /* 0x0000004087897824 */ /* 0x000fe200078e00ff */
[-C--:B------:R-:W-:Y:S01]  /*10e50*/  ISETP.GE.AND P3, PT, R38, R7.reuse, PT ;  /* 0x000000072600720c */ /* 0x080fe20003f66270 */
[----:B------:R-:W-:Y:S01]  /*10e60*/  IMAD.MOV.U32 R185, RZ, RZ, 0x20 ;  /* 0x00000020ffb97424 */ /* 0x000fe200078e00ff */
[-C--:B------:R-:W-:Y:S01]  /*10e70*/  ISETP.GE.AND P4, PT, R36, R7.reuse, PT ;  /* 0x000000072400720c */ /* 0x080fe20003f86270 */
[----:B------:R-:W-:Y:S01]  /*10e80*/  IMAD.MOV.U32 R160, RZ, RZ, 0x40 ;  /* 0x00000040ffa07424 */ /* 0x000fe200078e00ff */
[-C--:B------:R-:W-:Y:S01]  /*10e90*/  ISETP.GE.AND P5, PT, R26, R7.reuse, PT ;  /* 0x000000071a00720c */ /* 0x080fe20003fa6270 */
[----:B------:R-:W1:Y:S01]  /*10ea0*/  LDCU UR8, c[0x0][0x50c] ;  /* 0x0000a180ff0877ac */ /* 0x000e620008000800 */
[----:B------:R-:W-:-:S02]  /*10eb0*/  ISETP.GE.AND P6, PT, R122, R7, PT ;  /* 0x000000077a00720c */ /* 0x000fc40003fc6270 */
[----:B------:R-:W-:Y:S01]  /*10ec0*/  ISETP.GE.AND P2, PT, R38, R7, PT ;  /* 0x000000072600720c */ /* 0x000fe20003f46270 */
[----:B------:R-:W3:Y:S01]  /*10ed0*/  LDCU UR4, c[0x0][0x508] ;  /* 0x0000a100ff0477ac */ /* 0x000ee20008000800 */
[----:B------:R-:W-:Y:S02]  /*10ee0*/  LOP3.LUT R184, R136, 0x38, RZ, 0xc0, !PT ;  /* 0x0000003888b87812 */ /* 0x000fe400078ec0ff */
[----:B------:R-:W-:Y:S01]  /*10ef0*/  LOP3.LUT R78, R188, 0x8, RZ, 0xc0, !PT ;  /* 0x00000008bc4e7812 */ /* 0x000fe200078ec0ff */
[----:B------:R-:W1:Y:S01]  /*10f00*/  @!P3 LDC.64 R2, c[0x0][0x3b8] ;  /* 0x0000ee00ff02bb82 */ /* 0x000e620000000a00 */
[----:B------:R-:W-:Y:S01]  /*10f10*/  @!P3 IMAD.MOV.U32 R194, RZ, RZ, R196 ;  /* 0x000000ffffc2b224 */ /* 0x000fe200078e00c4 */
[----:B------:R-:W-:Y:S02]  /*10f20*/  LOP3.LUT R186, R186, 0x7c00, RZ, 0xc0, !PT ;  /* 0x00007c00baba7812 */ /* 0x000fe400078ec0ff */
[C---:B--2-4-:R-:W-:Y:S02]  /*10f30*/  @!P5 LEA R12, P1, R73.reuse, R196, 0x1 ;  /* 0x000000c4490cd211 */ /* 0x054fe400078208ff */
[----:B------:R-:W-:Y:S01]  /*10f40*/  @!P6 IMAD.MOV.U32 R199, RZ, RZ, R197 ;  /* 0x000000ffffc7e224 */ /* 0x000fe200078e00c5 */
[----:B------:R-:W-:Y:S01]  /*10f50*/  LOP3.LUT R78, R184, R77, R78, 0x1e, !PT ;  /* 0x0000004db84e7212 */ /* 0x000fe200078e1e4e */
[----:B------:R-:W2:Y:S01]  /*10f60*/  @!P4 LDC.64 R4, c[0x0][0x3b8] ;  /* 0x0000ee00ff04cb82 */ /* 0x000ea20000000a00 */
[----:B------:R-:W-:-:S02]  /*10f70*/  @!P5 LEA.HI.X R13, R73, R195, R74, 0x1, P1 ;  /* 0x000000c3490dd211 */ /* 0x000fc400008f0c4a */
[----:B------:R-:W-:Y:S02]  /*10f80*/  ISETP.GE.AND P1, PT, R36, R7, PT ;  /* 0x000000072400720c */ /* 0x000fe40003f26270 */
[----:B------:R-:W-:Y:S02]  /*10f90*/  LOP3.LUT R77, R77, 0x8, R135, 0x78, !PT ;  /* 0x000000084d4d7812 */ /* 0x000fe400078e7887 */
[----:B------:R-:W-:Y:S02]  /*10fa0*/  LOP3.LUT R148, R137, 0x400, RZ, 0xc0, !PT ;  /* 0x0000040089947812 */ /* 0x000fe400078ec0ff */
[----:B------:R-:W-:-:S04]  /*10fb0*/  LOP3.LUT R77, R77, R184, RZ, 0x3c, !PT ;  /* 0x000000b84d4d7212 */ /* 0x000fc800078e3cff */
[----:B------:R-:W-:Y:S01]  /*10fc0*/  LEA R84, R77, R148, 0x1 ;  /* 0x000000944d547211 */ /* 0x000fe200078e08ff */
[----:B-1----:R-:W-:Y:S01]  /*10fd0*/  @!P3 IMAD.WIDE.U32 R8, R2, 0x60, R194 ;  /* 0x000000600208b825 */ /* 0x002fe200078e00c2 */
[----:B------:R-:W-:-:S03]  /*10fe0*/  @!P6 MOV R194, R196 ;  /* 0x000000c400c2e202 */ /* 0x000fc60000000f00 */
[----:B------:R-:W-:Y:S01]  /*10ff0*/  @!P3 IMAD R3, R3, 0x60, RZ ;  /* 0x000000600303b824 */ /* 0x000fe200078e02ff */
[----:B------:R-:W-:Y:S01]  /*11000*/  @!P3 MOV R14, R8 ;  /* 0x00000008000eb202 */ /* 0x000fe20000000f00 */
[----:B------:R-:W-:Y:S01]  /*11010*/  @!PT LDS RZ, [RZ] ;  /* 0x00000000fffff984 */ /* 0x000fe20000000800 */
[----:B------:R-:W-:Y:S01]  /*11020*/  @!PT LDS RZ, [RZ] ;  /* 0x00000000fffff984 */ /* 0x000fe20000000800 */
[----:B------:R-:W-:Y:S01]  /*11030*/  @!PT LDS RZ, [RZ] ;  /* 0x00000000fffff984 */ /* 0x000fe20000000800 */
[----:B------:R-:W-:Y:S01]  /*11040*/  @!P6 LDGSTS.E.BYPASS.LTC128B.128 [R213+0x6000], desc[UR6][R194.64] ;  /* 0x06000000c2d5efae */ /* 0x000fe2000b981a06 */
[C---:B--2---:R-:W-:Y:S01]  /*11050*/  @!P4 LEA R10, P0, R4.reuse, R196, 0x6 ;  /* 0x000000c4040ac211 */ /* 0x044fe200078030ff */
[----:B------:R-:W-:Y:S02]  /*11060*/  @!P3 IMAD.IADD R15, R3, 0x1, R9 ;  /* 0x00000001030fb824 */ /* 0x000fe400078e0209 */
[----:B------:R-:W-:Y:S01]  /*11070*/  @!P6 LDGSTS.E.BYPASS.LTC128B.128 [R213+0x8000], desc[UR6][R194.64+0x80] ;  /* 0x08000080c2d5efae */ /* 0x000fe2000b981a06 */
[----:B------:R-:W1:Y:S01]  /*11080*/  @!P1 LDC.64 R2, c[0x0][0x3c0] ;  /* 0x0000f000ff029b82 */ /* 0x000e620000000a00 */
[----:B------:R-:W-:Y:S02]  /*11090*/  @!P4 LEA.HI.X R11, R4, R195, R5, 0x6, P0 ;  /* 0x000000c3040bc211 */ /* 0x000fe400000f3405 */
[----:B------:R-:W-:Y:S04]  /*110a0*/  @!P6 LDGSTS.E.BYPASS.LTC128B.128 [R213+0xa000], desc[UR6][R194.64+0x100] ;  /* 0x0a000100c2d5efae */ /* 0x000fe8000b981a06 */
[----:B------:R-:W-:Y:S01]  /*110b0*/  @!P5 LDGSTS.E.BYPASS.LTC128B.128 [R213+0x6800], desc[UR6][R12.64] ;  /* 0x068000000cd5dfae */ /* 0x000fe2000b981a06 */
[----:B------:R-:W2:Y:S03]  /*110c0*/  @!P2 LDC.64 R4, c[0x0][0x3c0] ;  /* 0x0000f000ff04ab82 */ /* 0x000ea60000000a00 */
[----:B------:R-:W-:Y:S04]  /*110d0*/  @!P5 LDGSTS.E.BYPASS.LTC128B.128 [R213+0x8800], desc[UR6][R12.64+0x80] ;  /* 0x088000800cd5dfae */ /* 0x000fe8000b981a06 */
[----:B------:R-:W-:Y:S04]  /*110e0*/  @!P5 LDGSTS.E.BYPASS.LTC128B.128 [R213+0xa800], desc[UR6][R12.64+0x100] ;  /* 0x0a8001000cd5dfae */ /* 0x000fe8000b981a06 */
[----:B------:R-:W-:Y:S04]  /*110f0*/  @!P4 LDGSTS.E.BYPASS.LTC128B.128 [R213+0x7000], desc[UR6][R10.64] ;  /* 0x070000000ad5cfae */ /* 0x000fe8000b981a06 */
[----:B------:R-:W-:Y:S04]  /*11100*/  @!P4 LDGSTS.E.BYPASS.LTC128B.128 [R213+0x9000], desc[UR6][R10.64+0x80] ;  /* 0x090000800ad5cfae */ /* 0x000fe8000b981a06 */
[----:B------:R1:W-:Y:S04]  /*11110*/  @!P4 LDGSTS.E.BYPASS.LTC128B.128 [R213+0xb000], desc[UR6][R10.64+0x100] ;  /* 0x0b0001000ad5cfae */ /* 0x0003e8000b981a06 */
[----:B------:R-:W-:Y:S01]  /*11120*/  @!P3 LDGSTS.E.BYPASS.LTC128B.128 [R213+0x7800], desc[UR6][R14.64] ;  /* 0x078000000ed5bfae */ /* 0x000fe2000b981a06 */
[----:B--2---:R-:W-:-:S03]  /*11130*/  @!P2 IMAD R5, R5, 0x60, RZ ;  /* 0x000000600505a824 */ /* 0x004fc600078e02ff */
[----:B------:R-:W-:Y:S04]  /*11140*/  @!P3 LDGSTS.E.BYPASS.LTC128B.128 [R213+0x9800], desc[UR6][R14.64+0x80] ;  /* 0x098000800ed5bfae */ /* 0x000fe8000b981a06 */
[----:B------:R-:W-:Y:S01]  /*11150*/  @!P3 LDGSTS.E.BYPASS.LTC128B.128 [R213+0xb800], desc[UR6][R14.64+0x100] ;  /* 0x0b8001000ed5bfae */ /* 0x000fe2000b981a06 */
[----:B------:R-:W-:-:S03]  /*11160*/  ISETP.GE.AND P3, PT, R26, R7, PT ;  /* 0x000000071a00720c */ /* 0x000fc60003f66270 */
[----:B------:R-:W0:Y:S10]  /*11170*/  LDGDEPBAR ;  /* 0x00000000000079af */ /* 0x000e340000000000 */
[----:B------:R-:W-:-:S04]  /*11180*/  @!P3 LEA R8, P0, R81, R198, 0x1 ;  /* 0x000000c65108b211 */ /* 0x000fc800078008ff */
[----:B------:R-:W-:Y:S02]  /*11190*/  @!P3 LEA.HI.X R9, R81, R197, R80, 0x1, P0 ;  /* 0x000000c55109b211 */ /* 0x000fe400000f0c50 */
[----:B-1----:R-:W-:-:S04]  /*111a0*/  @!P1 LEA R10, P0, R2, R198, 0x6 ;  /* 0x000000c6020a9211 */ /* 0x002fc800078030ff */
[----:B------:R-:W-:Y:S02]  /*111b0*/  @!P1 LEA.HI.X R11, R2, R197, R3, 0x6, P0 ;  /* 0x000000c5020b9211 */ /* 0x000fe400000f3403 */
[----:B------:R-:W-:Y:S01]  /*111c0*/  IADD3 R3, PT, PT, R84, UR5, RZ ;  /* 0x0000000554037c10 */ /* 0x000fe2000fffe0ff */
[----:B------:R-:W-:-:S04]  /*111d0*/  DEPBAR.LE SB0, 0x0 ;  /* 0x000080000000791a */ /* 0x000fc80000000000 */
[----:B------:R-:W-:Y:S01]  /*111e0*/  BAR.SYNC.DEFER_BLOCKING 0x0 ;  /* 0x0000000000007b1d */ /* 0x000fe20000010000 */
[----:B------:R-:W-:-:S04]  /*111f0*/  LOP3.LUT P0, RZ, R135, 0x4, RZ, 0xc0, !PT ;  /* 0x0000000487ff7812 */ /* 0x000fc8000780c0ff */
[----:B------:R-:W-:Y:S01]  /*11200*/  SEL R160, R160, 0xffffffc0, !P0 ;  /* 0xffffffc0a0a07807 */ /* 0x000fe20004000000 */
        /* <DEDUP_REMOVED lines=8> */
[----:B------:R-:W-:Y:S01]  /*11290*/  @P6 STS.128 [R213+0x10000], RZ ;  /* 0x010000ffd5006388 */ /* 0x000fe20000000c00 */
[----:B------:R-:W-:-:S03]  /*112a0*/  ISETP.NE.AND P6, PT, R134, 0x1, PT ;  /* 0x000000018600780c */ /* 0x000fc60003fc5270 */
[----:B------:R-:W-:Y:S04]  /*112b0*/  @P3 STS.128 [R213+0xc800], RZ ;  /* 0x00c800ffd5003388 */ /* 0x000fe80000000c00 */
[----:B------:R-:W-:Y:S04]  /*112c0*/  @P3 STS.128 [R213+0xe800], RZ ;  /* 0x00e800ffd5003388 */ /* 0x000fe80000000c00 */
[----:B------:R-:W-:Y:S01]  /*112d0*/  @P3 STS.128 [R213+0x10800], RZ ;  /* 0x010800ffd5003388 */ /* 0x000fe20000000c00 */
[----:B-1----:R-:W-:-:S03]  /*112e0*/  @!P2 MOV R199, R197 ;  /* 0x000000c500c7a202 */ /* 0x002fc60000000f00 */
[----:B------:R-:W-:Y:S01]  /*112f0*/  @!PT LDS RZ, [RZ] ;  /* 0x00000000fffff984 */ /* 0x000fe20000000800 */
[----:B------:R-:W-:Y:S01]  /*11300*/  @!PT LDS RZ, [RZ] ;  /* 0x00000000fffff984 */ /* 0x000fe20000000800 */
[----:B------:R-:W-:Y:S01]  /*11310*/  @!PT LDS RZ, [RZ] ;  /* 0x00000000fffff984 */ /* 0x000fe20000000800 */
[----:B------:R-:W-:Y:S04]  /*11320*/  @!P3 LDGSTS.E.BYPASS.LTC128B.128 [R213+0xc800], desc[UR6][R8.64] ;  /* 0x0c80000008d5bfae */ /* 0x000fe8000b981a06 */
[----:B------:R-:W-:Y:S01]  /*11330*/  @!P3 LDGSTS.E.BYPASS.LTC128B.128 [R213+0xe800], desc[UR6][R8.64+0x80] ;  /* 0x0e80008008d5bfae */ /* 0x000fe2000b981a06 */
[----:B------:R-:W-:-:S03]  /*11340*/  @!P2 IMAD.WIDE.U32 R6, R4, 0x60, R198 ;  /* 0x000000600406a825 */ /* 0x000fc600078e00c6 */
[----:B------:R1:W-:Y:S01]  /*11350*/  @!P3 LDGSTS.E.BYPASS.LTC128B.128 [R213+0x10800], desc[UR6][R8.64+0x100] ;  /* 0x1080010008d5bfae */ /* 0x0003e2000b981a06 */
[----:B------:R-:W-:-:S03]  /*11360*/  @!P2 IMAD.IADD R7, R5, 0x1, R7 ;  /* 0x000000010507a824 */ /* 0x000fc600078e0207 */
        /* <DEDUP_REMOVED lines=9> */
[----:B-1----:R-:W-:-:S03]  /*11400*/  LOP3.LUT R9, R186, 0x200, R137, 0xf8, !PT ;  /* 0x00000200ba097812 */ /* 0x002fc600078ef889 */
[----:B------:R-:W-:Y:S01]  /*11410*/  @P2 STS.128 [R213+0xd800], RZ ;  /* 0x00d800ffd5002388 */ /* 0x000fe20000000c00 */
[----:B------:R-:W-:-:S03]  /*11420*/  IADD3 R9, PT, PT, R78, R9, RZ ;  /* 0x000000094e097210 */ /* 0x000fc60007ffe0ff */
[----:B------:R-:W-:Y:S01]  /*11430*/  @P2 STS.128 [R213+0xf800], RZ ;  /* 0x00f800ffd5002388 */ /* 0x000fe20000000c00 */
[----:B------:R-:W-:-:S03]  /*11440*/  LEA R87, R9, UR5, 0x1 ;  /* 0x0000000509577c11 */ /* 0x000fc6000f8e08ff */
        /* <DEDUP_REMOVED lines=11> */
[----:B------:R-:W4:Y:S01]  /*11500*/  LDSM.16.M88.4 R20, [R84+UR5+0x6000] ;  /* 0x006000055414783b */ /* 0x000f220008000200 */
[----:B------:R-:W-:Y:S01]  /*11510*/  IADD3 R2, PT, PT, R3, R138, RZ ;  /* 0x0000008a03027210 */ /* 0x000fe20007ffe0ff */
[----:B------:R-:W-:Y:S01]  /*11520*/  IMAD.IADD R85, R87, 0x1, R138 ;  /* 0x0000000157557824 */ /* 0x000fe200078e028a */
[----:B------:R-:W-:Y:S01]  /*11530*/  IADD3 R3, PT, PT, R3, R160, RZ ;  /* 0x000000a003037210 */ /* 0x000fe20007ffe0ff */
[----:B------:R-:W3:Y:S01]  /*11540*/  LDSM.16.M88.4 R12, [R84+UR5+0x6800] ;  /* 0x00680005540c783b */ /* 0x000ee20008000200 */
[----:B------:R-:W-:-:S03]  /*11550*/  IADD3 R77, PT, PT, R138, R79, RZ ;  /* 0x0000004f8a4d7210 */ /* 0x000fc60007ffe0ff */
[----:B------:R-:W3:Y:S01]  /*11560*/  LDSM.16.M88.4 R56, [R84+UR5+0x7000] ;  /* 0x007000055438783b */ /* 0x000ee20008000200 */
[----:B------:R-:W-:-:S03]  /*11570*/  IMAD.IADD R0, R138, 0x1, R3 ;  /* 0x000000018a007824 */ /* 0x000fc600078e0203 */
[----:B------:R-:W3:Y:S04]  /*11580*/  LDSM.16.M88.4 R28, [R84+UR5+0x7800] ;  /* 0x00780005541c783b */ /* 0x000ee80008000200 */
[----:B------:R-:W-:Y:S04]  /*11590*/  LDSM.16.M88.4 R64, [R85] ;  /* 0x000000005540783b */ /* 0x000fe80000000200 */
[----:B------:R-:W3:Y:S04]  /*115a0*/  LDSM.16.M88.4 R32, [R2+0x6000] ;  /* 0x006000000220783b */ /* 0x000ee80000000200 */
[----:B--2---:R-:W2:Y:S04]  /*115b0*/  LDSM.16.M88.4 R8, [R2+0x6800] ;  /* 0x006800000208783b */ /* 0x004ea80000000200 */
[----:B-1----:R-:W1:Y:S04]  /*115c0*/  LDSM.16.M88.4 R4, [R2+0x7000] ;  /* 0x007000000204783b */ /* 0x002e680000000200 */
[----:B------:R-:W1:Y:S04]  /*115d0*/  LDSM.16.M88.4 R68, [R2+0x7800] ;  /* 0x007800000244783b */ /* 0x000e680000000200 */
[----:B------:R-:W-:Y:S01]  /*115e0*/  LDSM.16.M88.4 R44, [R3+0x6000] ;  /* 0x00600000032c783b */ /* 0x000fe20000000200 */
[C---:B----4-:R-:W-:Y:S03]  /*115f0*/  HMMA.16816.F32 R24, R48.reuse, R20, RZ ;  /* 0x000000143018723c */ /* 0x050fe600000018ff */
[----:B------:R-:W-:Y:S04]  /*11600*/  LDSM.16.M88.4 R40, [R3+0x6800] ;  /* 0x006800000328783b */ /* 0x000fe80000000200 */
[----:B------:R-:W-:Y:S01]  /*11610*/  LDSM.16.M88.4 R80, [R77] ;  /* 0x000000004d50783b */ /* 0x000fe20000000200 */
[C---:B---3--:R-:W-:Y:S03]  /*11620*/  HMMA.16816.F32 R16, R48.reuse, R12, RZ ;  /* 0x0000000c3010723c */ /* 0x048fe600000018ff */
[----:B------:R-:W-:Y:S04]  /*11630*/  LDSM.16.M88.4 R36, [R3+0x7000] ;  /* 0x007000000324783b */ /* 0x000fe80000000200 */
[----:B------:R-:W0:Y:S01]  /*11640*/  LDGDEPBAR ;  /* 0x00000000000079af */ /* 0x000e220000000000 */
[C---:B------:R-:W-:Y:S08]  /*11650*/  HMMA.16816.F32 R60, R48.reuse, R56, RZ ;  /* 0x00000038303c723c */ /* 0x040ff000000018ff */
        /* <DEDUP_REMOVED lines=28> */
[C---:B--2---:R-:W-:Y:S08]  /*11820*/  HMMA.16816.F32 R24, R80.reuse, R8, R24 ;  /* 0x000000085018723c */ /* 0x044ff00000001818 */
[C---:B------:R-:W-:Y:S01]  /*11830*/  HMMA.16816.F32 R20, R80.reuse, R10, R20 ;  /* 0x0000000a5014723c */ /* 0x040fe20000001814 */
[----:B------:R-:W-:Y:S07]  /*11840*/  LDSM.16.M88.4 R8, [R85+0x2000] ;  /* 0x002000005508783b */ /* 0x000fee0000000200 */
[C---:B-1----:R-:W-:Y:S08]  /*11850*/  HMMA.16816.F32 R16, R80.reuse, R4, R16 ;  /* 0x000000045010723c */ /* 0x042ff00000001810 */
[----:B------:R-:W-:Y:S01]  /*11860*/  HMMA.16816.F32 R12, R80, R6, R12 ;  /* 0x00000006500c723c */ /* 0x000fe2000000180c */
[----:B------:R-:W1:Y:S07]  /*11870*/  LDSM.16.M88.4 R4, [R2+0x8000] ;  /* 0x008000000204783b */ /* 0x000e6e0000000200 */
[C---:B------:R-:W-:Y:S08]  /*11880*/  HMMA.16816.F32 R60, R28.reuse, R36, R60 ;  /* 0x000000241c3c723c */ /* 0x040ff0000000183c */
[----:B------:R-:W-:Y:S01]  /*11890*/  HMMA.16816.F32 R56, R28, R38, R56 ;  /* 0x000000261c38723c */ /* 0x000fe20000001838 */
[----:B------:R-:W2:Y:S04]  /*118a0*/  LDSM.16.M88.4 R36, [R84+UR5+0x8800] ;  /* 0x008800055424783b */ /* 0x000ea80008000200 */
[----:B------:R-:W2:Y:S03]  /*118b0*/  LDSM.16.M88.4 R28, [R84+UR5+0x9800] ;  /* 0x00980005541c783b */ /* 0x000ea60008000200 */
[C---:B------:R-:W-:Y:S08]  /*118c0*/  HMMA.16816.F32 R52, R80.reuse, R64, R52 ;  /* 0x000000405034723c */ /* 0x040ff00000001834 */
[C---:B------:R-:W-:Y:S08]  /*118d0*/  HMMA.16816.F32 R60, R80.reuse, R68, R60 ;  /* 0x00000044503c723c */ /* 0x040ff0000000183c */
[C---:B------:R-:W-:Y:S01]  /*118e0*/  HMMA.16816.F32 R56, R80.reuse, R70, R56 ;  /* 0x000000465038723c */ /* 0x040fe20000001838 */
[----:B------:R-:W-:Y:S07]  /*118f0*/  LDSM.16.M88.4 R68, [R2+0x9000] ;  /* 0x009000000244783b */ /* 0x000fee0000000200 */
[----:B------:R-:W-:Y:S01]  /*11900*/  HMMA.16816.F32 R64, R80, R66, R48 ;  /* 0x000000425040723c */ /* 0x000fe20000001830 */
[----:B------:R-:W2:Y:S04]  /*11910*/  LDSM.16.M88.4 R48, [R2+0x8800] ;  /* 0x008800000230783b */ /* 0x000ea80000000200 */
[----:B------:R-:W-:Y:S03]  /*11920*/  LDSM.16.M88.4 R80, [R79+0x4000] ;  /* 0x004000004f50783b */ /* 0x000fe60000000200 */
        /* <DEDUP_REMOVED lines=16> */
[C---:B------:R-:W-:Y:S08]  /*11a30*/  HMMA.16816.F32 R16, R8.reuse, R48, R16 ;  /* 0x000000300810723c */ /* 0x040ff00000001810 */
        /* <DEDUP_REMOVED lines=15> */
[----:B------:R-:W2:Y:S07]  /*11b30*/  LDSM.16.M88.4 R60, [R87+0x4000] ;  /* 0x00400000573c783b */ /* 0x000eae0000000200 */
        /* <DEDUP_REMOVED lines=11> */
[----:B------:R-:W1:Y:S04]  /*11bf0*/  LDSM.16.M88.4 R4, [R84+UR5+0xb000] ;  /* 0x00b000055404783b */ /* 0x000e680008000200 */
[----:B------:R-:W-:Y:S03]  /*11c00*/  LDSM.16.M88.4 R84, [R84+UR5+0xb800] ;  /* 0x00b800055454783b */ /* 0x000fe60008000200 */
[C---:B--2---:R-:W-:Y:S08]  /*11c10*/  HMMA.16816.F32 R16, R40.reuse, R28, R16 ;  /* 0x0000001c2810723c */ /* 0x044ff00000001810 */
[----:B------:R-:W-:Y:S01]  /*11c20*/  HMMA.16816.F32 R12, R40, R30, R12 ;  /* 0x0000001e280c723c */ /* 0x000fe2000000180c */
[----:B------:R-:W2:Y:S07]  /*11c30*/  LDSM.16.M88.4 R28, [R3+0xa000] ;  /* 0x00a00000031c783b */ /* 0x000eae0000000200 */
[C---:B------:R-:W-:Y:S08]  /*11c40*/  HMMA.16816.F32 R44, R60.reuse, R48, R44 ;  /* 0x000000303c2c723c */ /* 0x040ff0000000182c */
[----:B------:R-:W-:Y:S01]  /*11c50*/  HMMA.16816.F32 R20, R60, R50, R20 ;  /* 0x000000323c14723c */ /* 0x000fe20000001814 */
[----:B------:R-:W2:Y:S07]  /*11c60*/  LDSM.16.M88.4 R48, [R2+0xa800] ;  /* 0x00a800000230783b */ /* 0x000eae0000000200 */
[C---:B----4-:R-:W-:Y:S08]  /*11c70*/  HMMA.16816.F32 R52, R40.reuse, R32, R52 ;  /* 0x000000202834723c */ /* 0x050ff00000001834 */
[----:B------:R-:W-:Y:S01]  /*11c80*/  HMMA.16816.F32 R64, R40, R34, R64 ;  /* 0x000000222840723c */ /* 0x000fe20000001840 */
[----:B------:R-:W-:Y:S04]  /*11c90*/  LDSM.16.M88.4 R40, [R77+0x4000] ;  /* 0x004000004d28783b */ /* 0x000fe80000000200 */
[----:B------:R-:W4:Y:S03]  /*11ca0*/  LDSM.16.M88.4 R32, [R0+0xa000] ;  /* 0x00a000000020783b */ /* 0x000f260000000200 */
[C---:B---3--:R-:W-:Y:S08]  /*11cb0*/  HMMA.16816.F32 R44, R36.reuse, R24, R44 ;  /* 0x00000018242c723c */ /* 0x048ff0000000182c */
[----:B------:R-:W-:Y:S08]  /*11cc0*/  HMMA.16816.F32 R20, R36, R26, R20 ;  /* 0x0000001a2414723c */ /* 0x000ff00000001814 */
[C---:B------:R-:W-:Y:S08]  /*11cd0*/  HMMA.16816.F32 R16, R60.reuse, R8, R16 ;  /* 0x000000083c10723c */ /* 0x040ff00000001810 */
[C---:B------:R-:W-:Y:S01]  /*11ce0*/  HMMA.16816.F32 R12, R60.reuse, R10, R12 ;  /* 0x0000000a3c0c723c */ /* 0x040fe2000000180c */
[----:B------:R-:W3:Y:S07]  /*11cf0*/  LDSM.16.M88.4 R8, [R3+0xa800] ;  /* 0x00a800000308783b */ /* 0x000eee0000000200 */
[C---:B-1----:R-:W-:Y:S08]  /*11d00*/  HMMA.16816.F32 R68, R60.reuse, R4, R68 ;  /* 0x000000043c44723c */ /* 0x042ff00000001844 */
[----:B------:R-:W-:Y:S01]  /*11d10*/  HMMA.16816.F32 R56, R60, R6, R56 ;  /* 0x000000063c38723c */ /* 0x000fe20000001838 */
[----:B------:R-:W1:Y:S07]  /*11d20*/  LDSM.16.M88.4 R4, [R2+0xb000] ;  /* 0x00b000000204783b */ /* 0x000e6e0000000200 */
[C---:B--2---:R-:W-:Y:S08]  /*11d30*/  HMMA.16816.F32 R44, R80.reuse, R28, R44 ;  /* 0x0000001c502c723c */ /* 0x044ff0000000182c */
[----:B------:R-:W-:Y:S01]  /*11d40*/  HMMA.16816.F32 R20, R80, R30, R20 ;  /* 0x0000001e5014723c */ /* 0x000fe20000001814 */
[----:B------:R-:W-:Y:S07]  /*11d50*/  LDSM.16.M88.4 R28, [R3+0xb000] ;  /* 0x00b00000031c783b */ /* 0x000fee0000000200 */
[----:B------:R-:W-:Y:S01]  /*11d60*/  HMMA.16816.F32 R24, R36, R48, R16 ;  /* 0x000000302418723c */ /* 0x000fe20000001810 */
[----:B------:R-:W2:Y:S07]  /*11d70*/  LDSM.16.M88.4 R16, [R0+0xa800] ;  /* 0x00a800000010783b */ /* 0x000eae0000000200 */
        /* <DEDUP_REMOVED lines=8> */
[----:B---3--:R-:W-:Y:S01]  /*11e00*/  HMMA.16816.F32 R24, R80, R8, R24 ;  /* 0x000000085018723c */ /* 0x008fe20000001818 */
[----:B------:R-:W3:Y:S02]  /*11e10*/  MUFU.TANH R44, R44 ;  /* 0x0000002c002c7308 */ /* 0x000ee40000002400 */
        /* <DEDUP_REMOVED lines=10> */
[----:B------:R-:W3:Y:S01]  /*11ec0*/  LDSM.16.M88.4 R4, [R3+0xb800] ;  /* 0x00b800000304783b */ /* 0x000ee20000000200 */
        /* <DEDUP_REMOVED lines=20> */
[----:B-1----:R-:W-:Y:S01]  /*12010*/  SHF.R.U32.HI R0, RZ, 0x2, R135 ;  /* 0x00000002ff007819 */ /* 0x002fe20000011687 */
[----:B------:R-:W1:Y:S03]  /*12020*/  MUFU.TANH R25, R25 ;  /* 0x0000001900197308 */ /* 0x000e660000002400 */
[----:B------:R-:W-:-:S03]  /*12030*/  LOP3.LUT R0, R0, 0x7, RZ, 0xc0, !PT ;  /* 0x0000000700007812 */ /* 0x000fc600078ec0ff */
[C---:B------:R-:W-:Y:S02]  /*12040*/  HMMA.16816.F32 R56, R80.reuse, R30, R56 ;  /* 0x0000001e5038723c */ /* 0x040fe40000001838 */
[----:B------:R-:W1:Y:S06]  /*12050*/  MUFU.TANH R26, R26 ;  /* 0x0000001a001a7308 */ /* 0x000e6c0000002400 */
[C---:B---3--:R-:W-:Y:S01]  /*12060*/  HMMA.16816.F32 R52, R80.reuse, R4, R52 ;  /* 0x000000045034723c */ /* 0x048fe20000001834 */
[----:B------:R-:W-:Y:S01]  /*12070*/  FMUL.FTZ R5, R15, UR8 ;  /* 0x000000080f057c20 */ /* 0x000fe20008410000 */
[----:B------:R-:W3:Y:S06]  /*12080*/  MUFU.TANH R27, R27 ;  /* 0x0000001b001b7308 */ /* 0x000eec0000002400 */
[----:B------:R-:W-:Y:S01]  /*12090*/  HMMA.16816.F32 R64, R80, R6, R64 ;  /* 0x000000065040723c */ /* 0x000fe20000001840 */
[----:B------:R-:W-:Y:S01]  /*120a0*/  LOP3.LUT R7, R188, 0x1f0, RZ, 0xc0, !PT ;  /* 0x000001f0bc077812 */ /* 0x000fe200078ec0ff */
[----:B------:R1:W1:Y:S03]  /*120b0*/  MUFU.TANH R3, R12 ;  /* 0x0000000c00037308 */ /* 0x0002660000002400 */
[----:B------:R-:W-:-:S03]  /*120c0*/  IADD3 R76, PT, PT, R7, 0x1, R76 ;  /* 0x00000001074c7810 */ /* 0x000fc60007ffe04c */
[----:B------:R-:W-:Y:S01]  /*120d0*/  HMMA.16816.F32 R68, R40, R8, R68 ;  /* 0x000000082844723c */ /* 0x000fe20000001844 */
[----:B------:R-:W-:Y:S01]  /*120e0*/  FMUL.FTZ R8, R13, UR8 ;  /* 0x000000080d087c20 */ /* 0x000fe20008410000 */
[----:B------:R-:W-:Y:S01]  /*120f0*/  FMUL.FTZ R9, R14, UR8 ;  /* 0x000000080e097c20 */ /* 0x000fe20008410000 */
[----:B------:R-:W1:Y:S01]  /*12100*/  MUFU.TANH R5, R5 ;  /* 0x0000000500057308 */ /* 0x000e620000002400 */
[----:B------:R-:W-:-:S04]  /*12110*/  IADD3 R0, PT, PT, -R201, R76, R0 ;  /* 0x0000004cc9007210 */ /* 0x000fc80007ffe100 */
[C---:B------:R-:W-:Y:S01]  /*12120*/  HMMA.16816.F32 R56, R40.reuse, R10, R56 ;  /* 0x0000000a2838723c */ /* 0x040fe20000001838 */
[--C-:B------:R-:W-:Y:S02]  /*12130*/  IADD3 R2, PT, PT, R0, UR4, R75.reuse ;  /* 0x0000000400027c10 */ /* 0x100fe4000fffe04b */
[----:B------:R-:W1:Y:S02]  /*12140*/  MUFU.TANH R8, R8 ;  /* 0x0000000800087308 */ /* 0x000e640000002400 */
[C---:B------:R-:W-:Y:S02]  /*12150*/  VIMNMX R0, PT, PT, R2.reuse, R75, PT ;  /* 0x0000004b02007248 */ /* 0x040fe40003fe0100 */
[----:B------:R-:W-:Y:S01]  /*12160*/  VIADDMNMX R2, R2, 0x8, R75, PT ;  /* 0x0000000802027846 */ /* 0x000fe2000380014b */
        /* <DEDUP_REMOVED lines=49> */
.L_x_2233:
        /* <DEDUP_REMOVED lines=60> */
.L_x_2234:
[----:B------:R-:W2:Y:S01]  /*12840*/  LDCU UR4, c[0x0][0x3bc] ;  /* 0x00007780ff0477ac */ /* 0x000ea20008000800 */
[C---:B------:R-:W-:Y:S01]  /*12850*/  LEA R6, P1, R73.reuse, R196, 0x1 ;  /* 0x000000c449067211 */ /* 0x040fe200078208ff */
[----:B------:R-:W-:Y:S01]  /*12860*/  IMAD.MOV.U32 R10, RZ, RZ, R196 ;  /* 0x000000ffff0a7224 */ /* 0x000fe200078e00c4 */
[----:B------:R-:W-:Y:S02]  /*12870*/  USHF.L.U32 UR8, UR10, 0x5, URZ ;  /* 0x000000050a087899 */ /* 0x000fe400080006ff */
[----:B------:R-:W-:Y:S01]  /*12880*/  LEA.HI.X R7, R73, R195, R74, 0x1, P1 ;  /* 0x000000c349077211 */ /* 0x000fe200008f0c4a */
[----:B------:R-:W-:-:S03]  /*12890*/  IMAD.MOV.U32 R11, RZ, RZ, R195 ;  /* 0x000000ffff0b7224 */ /* 0x000fc600078e00c3 */
[----:B------:R-:W-:Y:S02]  /*128a0*/  IADD3 R14, P1, PT, R6, UR8, RZ ;  /* 0x00000008060e7c10 */ /* 0x000fe4000ff3e0ff */
[----:B------:R-:W-:Y:S01]  /*128b0*/  @!PT LDS RZ, [RZ] ;  /* 0x00000000fffff984 */ /* 0x000fe20000000800 */
[----:B------:R-:W-:Y:S01]  /*128c0*/  @!PT LDS RZ, [RZ] ;  /* 0x00000000fffff984 */ /* 0x000fe20000000800 */
[----:B------:R-:W-:Y:S01]  /*128d0*/  @!PT LDS RZ, [RZ] ;  /* 0x00000000fffff984 */ /* 0x000fe20000000800 */
[----:B------:R3:W-:Y:S04]  /*128e0*/  LDGSTS.E.BYPASS.LTC128B.128 [R213+0x6000], desc[UR6][R10.64] ;  /* 0x060000000ad57fae */ /* 0x0007e8000b981a06 */
[----:B------:R3:W-:Y:S01]  /*128f0*/  LDGSTS.E.BYPASS.LTC128B.128 [R213+0x8000], desc[UR6][R10.64+0x80] ;  /* 0x080000800ad57fae */ /* 0x0007e2000b981a06 */
[----:B--2---:R-:W-:-:S03]  /*12900*/  USHF.L.U64.HI UR4, UR10, 0x5, UR4 ;  /* 0x000000050a047899 */ /* 0x004fc60008010204 */
[----:B------:R3:W-:Y:S04]  /*12910*/  LDGSTS.E.BYPASS.LTC128B.128 [R213+0xa000], desc[UR6][R10.64+0x100] ;  /* 0x0a0001000ad57fae */ /* 0x0007e8000b981a06 */
[----:B------:R3:W-:Y:S01]  /*12920*/  LDGSTS.E.BYPASS.LTC128B.128 [R213+0x6800], desc[UR6][R6.64] ;  /* 0x0680000006d57fae */ /* 0x0007e2000b981a06 */
[----:B------:R-:W-:Y:S02]  /*12930*/  IADD3.X R15, PT, PT, R7, UR4, RZ, P1, !PT ;  /* 0x00000004070f7c10 */ /* 0x000fe40008ffe4ff */
[----:B-1----:R-:W-:Y:S01]  /*12940*/  IADD3 R12, P1, PT, R14, UR8, RZ ;  /* 0x000000080e0c7c10 */ /* 0x002fe2000ff3e0ff */
        /* <DEDUP_REMOVED lines=10> */
.L_x_2232:
[----:B------:R-:W2:Y:S01]  /*129f0*/  S2R R139, SR_TID.X ;  /* 0x00000000008b7919 */ /* 0x000ea20000002100 */
[----:B---3--:R-:W-:Y:S01]  /*12a00*/  IMAD.SHL.U32 R11, R134, 0x40, RZ ;  /* 0x00000040860b7824 */ /* 0x008fe200078e00ff */
[----:B------:R-:W3:Y:S01]  /*12a10*/  LDCU UR4, c[0x0][0x45c] ;  /* 0x00008b80ff0477ac */ /* 0x000ee20008000800 */
        /* <DEDUP_REMOVED lines=10> */
[----:B--2---:R-:W-:-:S03]  /*12ac0*/  IMAD.SHL.U32 R4, R139, 0x2, RZ ;  /* 0x000000028b047824 */ /* 0x004fc600078e00ff */
[----:B------:R-:W-:Y:S02]  /*12ad0*/  LDSM.16.MT88.4 R72, [R187+0x10000] ;  /* 0x01000000bb48783b */ /* 0x000fe40000004200 */
[----:B------:R-:W-:Y:S02]  /*12ae0*/  LOP3.LUT R11, R11, 0x6, R4, 0xf8, !PT ;  /* 0x000000060b0b7812 */ /* 0x000fe400078ef804 */
[----:B------:R-:W-:Y:S03]  /*12af0*/  LDSM.16.MT88.4 R140, [R175+0xc800] ;  /* 0x00c80000af8c783b */ /* 0x000fe60000004200 */
[C---:B------:R-:W-:Y:S02]  /*12b00*/  VIADD R7, R11.reuse, 0xffffffc0 ;  /* 0xffffffc00b077836 */ /* 0x040fe40000000000 */
        /* <DEDUP_REMOVED lines=27> */
[----:B------:R-:W-:Y:S02]  /*12cc0*/  FSEL R18, R24, -INF , !P3 ;  /* 0xff80000018127808 */ /* 0x000fe40005800000 */
[----:B-1----:R-:W-:Y:S02]  /*12cd0*/  FSEL R14, R26, -INF , !P4 ;  /* 0xff8000001a0e7808 */ /* 0x002fe40006000000 */
        /* <DEDUP_REMOVED lines=10> */
[----:B------:R-:W-:Y:S01]  /*12d80*/  FSEL R10, R9, -INF , !P4 ;  /* 0xff800000090a7808 */ /* 0x000fe20006000000 */
[----:B------:R-:W-:Y:S01]  /*12d90*/  VIADD R9, R11, 0xfffffff1 ;  /* 0xfffffff10b097836 */ /* 0x000fe20000000000 */
        /* <DEDUP_REMOVED lines=27> */
[----:B------:R-:W-:Y:S02]  /*12f50*/  ISETP.GE.AND P3, PT, R19, R2, PT ;  /* 0x000000021300720c */ /* 0x000fe40003f66270 */
[----:B------:R-:W-:Y:S02]  /*12f60*/  FSEL R190, R190, -INF , !P5 ;  /* 0xff800000bebe7808 */ /* 0x000fe40006800000 */
[----:B------:R-:W-:Y:S02]  /*12f70*/  FMNMX3.FTZ R11, R11, R194, R192, !PT ;  /* 0x000000c20b0b7276 */ /* 0x000fe400078100c0 */
[----:B------:R-:W-:Y:S02]  /*12f80*/  FMNMX3.FTZ R19, R46, R28, R22, !PT ;  /* 0x0000001c2e137276 */ /* 0x000fe40007810016 */
[----:B------:R-:W-:Y:S02]  /*12f90*/  FSEL R8, R5, -INF , !P1 ;  /* 0xff80000005087808 */ /* 0x000fe40004800000 */
[----:B------:R-:W-:-:S02]  /*12fa0*/  FMNMX.FTZ R5, R190, R11, !PT ;  /* 0x0000000bbe057209 */ /* 0x000fc40007810000 */
[----:B------:R-:W-:Y:S02]  /*12fb0*/  FMNMX3.FTZ R19, R19, R20, R14, !PT ;  /* 0x0000001413137276 */ /* 0x000fe4000781000e */
[----:B------:R-:W-:Y:S01]  /*12fc0*/  ISETP.GE.AND P1, PT, R17, R2, PT ;  /* 0x000000021100720c */ /* 0x000fe20003f26270 */
[----:B------:R-:W1:Y:S01]  /*12fd0*/  SHFL.BFLY PT, R24, R5, 0x2, 0x1f ;  /* 0x0c401f0005187f89 */ /* 0x000e6200000e0000 */
        /* <DEDUP_REMOVED lines=25> */
[C---:B---3--:R-:W-:Y:S01]  /*13170*/  FMUL.FTZ R181, R132.reuse, UR4 ;  /* 0x0000000484b57c20 */ /* 0x048fe20008410000 */
[----:B------:R-:W-:Y:S01]  /*13180*/  FSETP.NEU.FTZ.AND P1, PT, R132, -INF , PT ;  /* 0xff8000008400780b */ /* 0x000fe20003f3d000 */
[----:B------:R-:W-:Y:S01]  /*13190*/  @P0 VIADD R171, R5, 0xffffffc0 ;  /* 0xffffffc005ab0836 */ /* 0x000fe20000000000 */
[----:B------:R-:W1:Y:S02]  /*131a0*/  SHFL.BFLY PT, R3, R24, 0x1, 0x1f ;  /* 0x0c201f0018037f89 */ /* 0x000e6400000e0000 */
[----:B------:R-:W-:Y:S01]  /*131b0*/  FSEL R181, R181, RZ, P1 ;  /* 0x000000ffb5b57208 */ /* 0x000fe20000800000 */
[----:B------:R-:W-:Y:S01]  /*131c0*/  IMAD.IADD R165, R138, 0x1, R171 ;  /* 0x000000018aa57824 */ /* 0x000fe200078e02ab */
[----:B------:R-:W2:Y:S03]  /*131d0*/  LDSM.16.MT88.4 R108, [R171] ;  /* 0x00000000ab6c783b */ /* 0x000ea60000004200 */
[--C-:B------:R-:W-:Y:S01]  /*131e0*/  FFMA.FTZ R164, R44, UR4, -R181.reuse ;  /* 0x000000042ca47c23 */ /* 0x100fe200080108b5 */
[--C-:B------:R-:W-:Y:S01]  /*131f0*/  FFMA.FTZ R161, R32, UR4, -R181.reuse ;  /* 0x0000000420a17c23 */ /* 0x100fe200080108b5 */
[--C-:B------:R-:W-:Y:S01]  /*13200*/  FFMA.FTZ R158, R30, UR4, -R181.reuse ;  /* 0x000000041e9e7c23 */ /* 0x100fe200080108b5 */
[--C-:B------:R-:W-:Y:S01]  /*13210*/  FFMA.FTZ R157, R34, UR4, -R181.reuse ;  /* 0x00000004229d7c23 */ /* 0x100fe200080108b5 */
[----:B------:R-:W3:Y:S01]  /*13220*/  LDSM.16.MT88.4 R100, [R165] ;  /* 0x00000000a564783b */ /* 0x000ee20000004200 */
[--C-:B------:R-:W-:Y:S01]  /*13230*/  FFMA.FTZ R155, R6, UR4, -R181.reuse ;  /* 0x00000004069b7c23 */ /* 0x100fe200080108b5 */
[--C-:B------:R-:W-:Y:S01]  /*13240*/  FFMA.FTZ R152, R4, UR4, -R181.reuse ;  /* 0x0000000404987c23 */ /* 0x100fe200080108b5 */
[----:B------:R-:W-:Y:S01]  /*13250*/  MUFU.EX2 R164, R164 ;  /* 0x000000a400a47308 */ /* 0x000fe20000000800 */
[----:B------:R-:W4:Y:S01]  /*13260*/  LDSM.16.MT88.4 R56, [R171+0x2000] ;  /* 0x00200000ab38783b */ /* 0x000f220000004200 */
[--C-:B------:R-:W-:Y:S01]  /*13270*/  FFMA.FTZ R156, R18, UR4, -R181.reuse ;  /* 0x00000004129c7c23 */ /* 0x100fe200080108b5 */
[--C-:B------:R-:W-:Y:S01]  /*13280*/  FFMA.FTZ R151, R16, UR4, -R181.reuse ;  /* 0x0000000410977c23 */ /* 0x100fe200080108b5 */
[--C-:B------:R-:W-:Y:S01]  /*13290*/  FFMA.FTZ R169, R172, UR4, -R181.reuse ;  /* 0x00000004aca97c23 */ /* 0x100fe200080108b5 */
[----:B------:R-:W5:Y:S01]  /*132a0*/  LDSM.16.MT88.4 R64, [R165+0x2000] ;  /* 0x00200000a540783b */ /* 0x000f620000004200 */
[--C-:B------:R-:W-:Y:S01]  /*132b0*/  FFMA.FTZ R167, R208, UR4, -R181.reuse ;  /* 0x00000004d0a77c23 */ /* 0x100fe200080108b5 */
[--C-:B------:R-:W-:Y:S01]  /*132c0*/  FFMA.FTZ R168, R168, UR4, -R181.reuse ;  /* 0x00000004a8a87c23 */ /* 0x100fe200080108b5 */
[----:B------:R-:W2:Y:S01]  /*132d0*/  MUFU.EX2 R161, R161 ;  /* 0x000000a100a17308 */ /* 0x000ea20000000800 */
[----:B------:R-:W5:Y:S01]  /*132e0*/  LDSM.16.MT88.4 R88, [R171+0x4000] ;  /* 0x00400000ab58783b */ /* 0x000f620000004200 */
[--C-:B------:R-:W-:Y:S01]  /*132f0*/  FFMA.FTZ R170, R170, UR4, -R181.reuse ;  /* 0x00000004aaaa7c23 */ /* 0x100fe200080108b5 */
[----:B-1----:R-:W-:Y:S01]  /*13300*/  FMNMX.FTZ R3, R24, R3, !PT ;  /* 0x0000000318037209 */ /* 0x002fe20007810000 */
[--C-:B------:R-:W-:Y:S01]  /*13310*/  FFMA.FTZ R183, R204, UR4, -R181.reuse ;  /* 0x00000004ccb77c23 */ /* 0x100fe200080108b5 */
[----:B------:R-:W1:Y:S01]  /*13320*/  LDSM.16.MT88.4 R4, [R165+0x4000] ;  /* 0x00400000a504783b */ /* 0x000e620000004200 */
[--C-:B------:R-:W-:Y:S01]  /*13330*/  FFMA.FTZ R194, R194, UR4, -R181.reuse ;  /* 0x00000004c2c27c23 */ /* 0x100fe200080108b5 */
[C---:B------:R-:W-:Y:S01]  /*13340*/  FSETP.NEU.FTZ.AND P1, PT, R3.reuse, -INF , PT ;  /* 0xff8000000300780b */ /* 0x040fe20003f3d000 */
[----:B------:R-:W-:Y:S01]  /*13350*/  FMUL.FTZ R173, R3, UR4 ;  /* 0x0000000403ad7c20 */ /* 0x000fe20008410000 */
[----:B------:R-:W-:Y:S01]  /*13360*/  MUFU.EX2 R158, R158 ;  /* 0x0000009e009e7308 */ /* 0x000fe20000000800 */
[----:B------:R-:W-:Y:S01]  /*13370*/  LDSM.16.MT88.4 R16, [R171+0x2800] ;  /* 0x00280000ab10783b */ /* 0x000fe20000004200 */
[--C-:B------:R-:W-:Y:S01]  /*13380*/  FFMA.FTZ R189, R192, UR4, -R181.reuse ;  /* 0x00000004c0bd7c23 */ /* 0x100fe200080108b5 */
[----:B------:R-:W-:Y:S01]  /*13390*/  FFMA.FTZ R190, R190, UR4, -R181 ;  /* 0x00000004bebe7c23 */ /* 0x000fe200080108b5 */
[----:B------:R-:W-:Y:S01]  /*133a0*/  FSEL R173, R173, RZ, P1 ;  /* 0x000000ffadad7208 */ /* 0x000fe20000800000 */
[----:B------:R-:W-:Y:S03]  /*133b0*/  LDSM.16.MT88.4 R32, [R175+0x10800] ;  /* 0x01080000af20783b */ /* 0x000fe60000004200 */
[----:B------:R-:W3:Y:S01]  /*133c0*/  MUFU.EX2 R157, R157 ;  /* 0x0000009d009d7308 */ /* 0x000ee20000000800 */
        /* <DEDUP_REMOVED lines=10> */
[----:B--2---:R-:W-:Y:S01]  /*13470*/  F2FP.F16.F32.PACK_AB R96, R161, R164 ;  /* 0x000000a4a160723e */ /* 0x004fe200000000ff */
[--C-:B------:R-:W-:Y:S01]  /*13480*/  FFMA.FTZ R172, R146, UR4, -R173.reuse ;  /* 0x0000000492ac7c23 */ /* 0x100fe200080108ad */
[----:B------:R-:W2:Y:S01]  /*13490*/  LDSM.16.MT88.4 R20, [R175+0xe800] ;  /* 0x00e80000af14783b */ /* 0x000ea20000004200 */
[--C-:B------:R-:W-:Y:S01]  /*134a0*/  FFMA.FTZ R177, R144, UR4, -R173.reuse ;  /* 0x0000000490b17c23 */ /* 0x100fe200080108ad */
[--C-:B------:R-:W-:Y:S01]  /*134b0*/  FFMA.FTZ R176, R176, UR4, -R173.reuse ;  /* 0x00000004b0b07c23 */ /* 0x100fe200080108ad */
[----:B------:R-:W4:Y:S01]  /*134c0*/  MUFU.EX2 R163, R163 ;  /* 0x000000a300a37308 */ /* 0x000f220000000800 */
[----:B---3--:R-:W-:Y:S01]  /*134d0*/  F2FP.F16.F32.PACK_AB R98, R157, R158 ;  /* 0x0000009e9d62723e */ /* 0x008fe200000000ff */
[----:B------:R-:W3:Y:S01]  /*134e0*/  LDSM.16.MT88.4 R12, [R171+0x800] ;  /* 0x00080000ab0c783b */ /* 0x000ee20000004200 */
        /* <DEDUP_REMOVED lines=12> */
[----:B----4-:R-:W-:Y:S01]  /*135b0*/  F2FP.F16.F32.PACK_AB R97, R163, R166 ;  /* 0x000000a6a361723e */ /* 0x010fe200000000ff */
[----:B------:R-:W-:Y:S01]  /*135c0*/  FADD.FTZ R163, R166, R163 ;  /* 0x000000a3a6a37221 */ /* 0x000fe20000010000 */
[----:B------:R-:W-:-:S05]  /*135d0*/  FADD.FTZ R157, R157, R158 ;  /* 0x0000009e9d9d7221 */ /* 0x000fca0000010000 */
[----:B------:R-:W-:Y:S08]  /*135e0*/  MUFU.EX2 R156, R156 ;  /* 0x0000009c009c7308 */ /* 0x000ff00000000800 */
[----:B------:R-:W4:Y:S01]  /*135f0*/  MUFU.EX2 R155, R155 ;  /* 0x0000009b009b7308 */ /* 0x000f220000000800 */
        /* <DEDUP_REMOVED lines=46> */
[C---:B------:R-:W-:Y:S08]  /*138e0*/  HMMA.16816.F32 R88, R96.reuse, R90, RZ ;  /* 0x0000005a6058723c */ /* 0x040ff000000018ff */
[----:B-1----:R-:W-:Y:S01]  /*138f0*/  HMMA.16816.F32 R92, R96, R4, RZ ;  /* 0x00000004605c723c */ /* 0x002fe200000018ff */
[----:B----4-:R-:W-:Y:S01]  /*13900*/  F2FP.F16.F32.PACK_AB R4, R155, R156 ;  /* 0x0000009c9b04723e */ /* 0x010fe200000000ff */
[----:B------:R-:W-:Y:S01]  /*13910*/  FADD.FTZ R156, R156, R157 ;  /* 0x0000009d9c9c7221 */ /* 0x000fe20000010000 */
[----:B-----5:R-:W-:Y:S01]  /*13920*/  F2FP.F16.F32.PACK_AB R5, R153, R154 ;  /* 0x0000009a9905723e */ /* 0x020fe200000000ff */
[----:B------:R-:W-:-:S02]  /*13930*/  FADD.FTZ R154, R154, R159 ;  /* 0x0000009f9a9a7221 */ /* 0x000fc40000010000 */
[----:B------:R-:W-:Y:S02]  /*13940*/  FADD.FTZ R155, R155, R156 ;  /* 0x0000009c9b9b7221 */ /* 0x000fe40000010000 */
[----:B------:R-:W-:Y:S01]  /*13950*/  HMMA.16816.F32 R96, R96, R6, RZ ;  /* 0x000000066060723c */ /* 0x000fe200000018ff */
[----:B------:R-:W-:Y:S01]  /*13960*/  F2FP.F16.F32.PACK_AB R6, R151, R152 ;  /* 0x000000989706723e */ /* 0x000fe200000000ff */
[----:B------:R-:W-:Y:S01]  /*13970*/  FADD.FTZ R153, R153, R154 ;  /* 0x0000009a99997221 */ /* 0x000fe20000010000 */
[----:B--2---:R-:W-:-:S03]  /*13980*/  F2FP.F16.F32.PACK_AB R7, R149, R150 ;  /* 0x000000969507723e */ /* 0x004fc600000000ff */
[----:B------:R-:W-:-:S04]  /*13990*/  FADD.FTZ R150, R150, R153 ;  /* 0x0000009996967221 */ /* 0x000fc80000010000 */
[----:B------:R-:W-:Y:S01]  /*139a0*/  HMMA.16816.F32 R36, R4, R8, R36 ;  /* 0x000000080424723c */ /* 0x000fe20000001824 */
[----:B------:R-:W-:-:S07]  /*139b0*/  FADD.FTZ R149, R149, R150 ;  /* 0x0000009695957221 */ /* 0x000fce0000010000 */
[C---:B------:R-:W-:Y:S01]  /*139c0*/  HMMA.16816.F32 R40, R4.reuse, R10, R40 ;  /* 0x0000000a0428723c */ /* 0x040fe20000001828 */
[----:B------:R-:W1:Y:S07]  /*139d0*/  LDSM.16.MT88.4 R8, [R171+0x4800] ;  /* 0x00480000ab08783b */ /* 0x000e6e0000004200 */
[C---:B------:R-:W-:Y:S08]  /*139e0*/  HMMA.16816.F32 R44, R4.reuse, R20, R44 ;  /* 0x00000014042c723c */ /* 0x040ff0000000182c */
        /* <DEDUP_REMOVED lines=26> */
[C---:B---3--:R-:W-:Y:S08]  /*13b90*/  HMMA.16816.F32 R68, R4.reuse, R12, R68 ;  /* 0x0000000c0444723c */ /* 0x048ff00000001844 */
[C---:B------:R-:W-:Y:S01]  /*13ba0*/  HMMA.16816.F32 R72, R4.reuse, R14, R72 ;  /* 0x0000000e0448723c */ /* 0x040fe20000001848 */
[----:B------:R-:W2:Y:S07]  /*13bb0*/  LDSM.16.MT88.4 R12, [R171+0x1000] ;  /* 0x00100000ab0c783b */ /* 0x000eae0000004200 */
[C---:B----4-:R-:W-:Y:S08]  /*13bc0*/  HMMA.16816.F32 R92, R4.reuse, R16, R92 ;  /* 0x00000010045c723c */ /* 0x050ff0000000185c */
[----:B------:R-:W-:Y:S01]  /*13bd0*/  HMMA.16816.F32 R96, R4, R18, R96 ;  /* 0x000000120460723c */ /* 0x000fe20000001860 */
[----:B------:R-:W3:Y:S01]  /*13be0*/  LDSM.16.MT88.4 R16, [R165+0x3000] ;  /* 0x00300000a510783b */ /* 0x000ee20000004200 */
[----:B------:R-:W-:-:S02]  /*13bf0*/  F2FP.F16.F32.PACK_AB R4, R168, R167 ;  /* 0x000000a7a804723e */ /* 0x000fc400000000ff */
[----:B------:R-:W-:Y:S01]  /*13c00*/  F2FP.F16.F32.PACK_AB R5, R177, R172 ;  /* 0x000000acb105723e */ /* 0x000fe200000000ff */
[----:B------:R-:W-:Y:S01]  /*13c10*/  FADD.FTZ R172, R172, R149 ;  /* 0x00000095acac7221 */ /* 0x000fe20000010000 */
[----:B------:R-:W-:Y:S02]  /*13c20*/  F2FP.F16.F32.PACK_AB R6, R170, R169 ;  /* 0x000000a9aa06723e */ /* 0x000fe400000000ff */
[----:B------:R-:W-:Y:S01]  /*13c30*/  F2FP.F16.F32.PACK_AB R7, R179, R176 ;  /* 0x000000b0b307723e */ /* 0x000fe200000000ff */
[----:B------:R-:W-:-:S06]  /*13c40*/  FADD.FTZ R177, R177, R172 ;  /* 0x000000acb1b17221 */ /* 0x000fcc0000010000 */
        /* <DEDUP_REMOVED lines=153> */
.L_x_2236:
        /* <DEDUP_REMOVED lines=8> */
.L_x_2237:
[----:B------:R-:W1:Y:S01]  /*14660*/  LDCU.64 UR8, c[0x0][0x3c0] ;  /* 0x00007800ff0877ac */ /* 0x000e620008000a00 */
[----:B------:R-:W-:Y:S01]  /*14670*/  LOP3.LUT R4, R136, 0x1f8, RZ, 0xc0, !PT ;  /* 0x000001f888047812 */ /* 0x000fe200078ec0ff */
[----:B------:R-:W-:Y:S01]  /*14680*/  IMAD.SHL.U32 R186, R139, 0x20, RZ ;  /* 0x000000208bba7824 */ /* 0x000fe200078e00ff */
[----:B------:R-:W-:Y:S01]  /*14690*/  SHF.R.U32.HI R188, RZ, 0x1, R139 ;  /* 0x00000001ffbc7819 */ /* 0x000fe2000001168b */
[----:B------:R-:W-:Y:S01]  /*146a0*/  IMAD.MOV.U32 R199, RZ, RZ, R197 ;  /* 0x000000ffffc77224 */ /* 0x000fe200078e00c5 */
[----:B------:R-:W-:Y:S02]  /*146b0*/  LOP3.LUT R5, R4, 0x38, R139, 0x78, !PT ;  /* 0x0000003804057812 */ /* 0x000fe400078e788b */
[----:B------:R-:W-:Y:S02]  /*146c0*/  LOP3.LUT R4, R188, 0x8, RZ, 0xc0, !PT ;  /* 0x00000008bc047812 */ /* 0x000fe400078ec0ff */
[----:B------:R-:W-:Y:S02]  /*146d0*/  LOP3.LUT R136, R5, 0x1e00, R136, 0xf8, !PT ;  /* 0x00001e0005887812 */ /* 0x000fe400078ef888 */
[----:B------:R-:W-:-:S02]  /*146e0*/  LOP3.LUT R186, R186, 0x7c00, RZ, 0xc0, !PT ;  /* 0x00007c00baba7812 */ /* 0x000fc400078ec0ff */
[----:B------:R-:W-:Y:S02]  /*146f0*/  LEA R213, R136, UR5, 0x1 ;  /* 0x0000000588d57c11 */ /* 0x000fe4000f8e08ff */
[----:B------:R-:W-:Y:S02]  /*14700*/  LOP3.LUT R135, R10, 0x8, R135, 0xf8, !PT ;  /* 0x000000080a877812 */ /* 0x000fe400078ef887 */
[--C-:B------:R-:W-:Y:S01]  /*14710*/  LOP3.LUT R5, R4, 0x1c0, R137.reuse, 0xf8, !PT ;  /* 0x000001c004057812 */ /* 0x100fe200078ef889 */
[----:B-1----:R-:W-:Y:S01]  /*14720*/  USHF.L.U32 UR4, UR8, 0x5, URZ ;  /* 0x0000000508047899 */ /* 0x002fe200080006ff */
[----:B------:R-:W-:Y:S01]  /*14730*/  LOP3.LUT R4, R186, 0x200, R137, 0xf8, !PT ;  /* 0x00000200ba047812 */ /* 0x000fe200078ef889 */
[----:B------:R-:W-:Y:S01]  /*14740*/  USHF.L.U64.HI UR9, UR8, 0x5, UR9 ;  /* 0x0000000508097899 */ /* 0x000fe20008010209 */
[----:B------:R-:W-:Y:S01]  /*14750*/  @!PT LDS RZ, [RZ] ;  /* 0x00000000fffff984 */ /* 0x000fe20000000800 */
[----:B------:R-:W-:Y:S01]  /*14760*/  @!PT LDS RZ, [RZ] ;  /* 0x00000000fffff984 */ /* 0x000fe20000000800 */
[----:B------:R-:W-:Y:S01]  /*14770*/  @!PT LDS RZ, [RZ] ;  /* 0x00000000fffff984 */ /* 0x000fe20000000800 */
[----:B------:R-:W-:Y:S01]  /*14780*/  LDGSTS.E.BYPASS.LTC128B.128 [R213+0xc000], desc[UR6][R198.64] ;  /* 0x0c000000c6d57fae */ /* 0x000fe2000b981a06 */
[----:B------:R-:W-:Y:S02]  /*14790*/  LOP3.LUT R135, R135, R184, RZ, 0x3c, !PT ;  /* 0x000000b887877212 */ /* 0x000fe400078e3cff */
[----:B------:R-:W-:Y:S01]  /*147a0*/  IADD3 R6, P1, PT, R198, UR4, RZ ;  /* 0x00000004c6067c10 */ /* 0x000fe2000ff3e0ff */
[----:B------:R-:W-:Y:S01]  /*147b0*/  LDGSTS.E.BYPASS.LTC128B.128 [R213+0xe000], desc[UR6][R198.64+0x80] ;  /* 0x0e000080c6d57fae */ /* 0x000fe2000b981a06 */
[----:B------:R-:W-:Y:S01]  /*147c0*/  LOP3.LUT R4, R4, R5, R184, 0xf6, !PT ;  /* 0x0000000504047212 */ /* 0x000fe200078ef6b8 */
[----:B------:R-:W-:Y:S01]  /*147d0*/  IMAD R137, R135, 0x2, R148 ;  /* 0x0000000287897824 */ /* 0x000fe200078e0294 */
[----:B------:R-:W-:Y:S01]  /*147e0*/  IADD3.X R7, PT, PT, R197, UR9, RZ, P1, !PT ;  /* 0x00000009c5077c10 */ /* 0x000fe20008ffe4ff */
[----:B------:R-:W-:Y:S01]  /*147f0*/  LDGSTS.E.BYPASS.LTC128B.128 [R213+0x10000], desc[UR6][R198.64+0x100] ;  /* 0x10000100c6d57fae */ /* 0x000fe2000b981a06 */
[----:B------:R-:W-:Y:S01]  /*14800*/  IADD3 R8, P1, PT, R6, UR4, RZ ;  /* 0x0000000406087c10 */ /* 0x000fe2000ff3e0ff */
[----:B------:R-:W-:Y:S01]  /*14810*/  VIADD R135, R137, UR5 ;  /* 0x0000000589877c36 */ /* 0x000fe20008000000 */
[----:B------:R-:W-:Y:S01]  /*14820*/  LEA R193, R4, UR5, 0x1 ;  /* 0x0000000504c17c11 */ /* 0x000fe2000f8e08ff */
[----:B------:R-:W-:Y:S01]  /*14830*/  LDGSTS.E.BYPASS.LTC128B.128 [R213+0xc800], desc[UR6][R6.64] ;  /* 0x0c80000006d57fae */ /* 0x000fe2000b981a06 */
[----:B------:R-:W-:Y:S01]  /*14840*/  IADD3.X R9, PT, PT, R7, UR9, RZ, P1, !PT ;  /* 0x0000000907097c10 */ /* 0x000fe20008ffe4ff */
[----:B------:R-:W-:Y:S01]  /*14850*/  IMAD.IADD R136, R138, 0x1, R135 ;  /* 0x000000018a887824 */ /* 0x000fe200078e0287 */
[----:B------:R-:W-:Y:S01]  /*14860*/  IADD3 R12, P1, PT, R8, UR4, RZ ;  /* 0x00000004080c7c10 */ /* 0x000fe2000ff3e0ff */
[----:B------:R-:W-:Y:S01]  /*14870*/  LDGSTS.E.BYPASS.LTC128B.128 [R213+0xe800], desc[UR6][R6.64+0x80] ;  /* 0x0e80008006d57fae */ /* 0x000fe2000b981a06 */
[--C-:B------:R-:W-:Y:S01]  /*14880*/  IMAD.IADD R191, R138, 0x1, R193.reuse ;  /* 0x000000018abf7824 */ /* 0x100fe200078e02c1 */
[----:B------:R-:W1:Y:S01]  /*14890*/  LDCU UR4, c[0x0][0x50c] ;  /* 0x0000a180ff0477ac */ /* 0x000e620008000800 */
[----:B------:R-:W-:Y:S01]  /*148a0*/  IADD3.X R13, PT, PT, R9, UR9, RZ, P1, !PT ;  /* 0x00000009090d7c10 */ /* 0x000fe20008ffe4ff */
[----:B------:R-:W-:Y:S01]  /*148b0*/  LDGSTS.E.BYPASS.LTC128B.128 [R213+0x10800], desc[UR6][R6.64+0x100] ;  /* 0x1080010006d57fae */ /* 0x000fe2000b981a06 */
[----:B------:R-:W-:-:S02]  /*148c0*/  IMAD.IADD R189, R160, 0x1, R193 ;  /* 0x00000001a0bd7824 */ /* 0x000fc400078e02c1 */
        /* <DEDUP_REMOVED lines=141> */
[----:B------:R4:W5:Y:S07]  /*151a0*/  LDSM.16.M88.4 R24, [R137+UR5+0xb800] ;  /* 0x00b800058918783b */ /* 0x00096e0008000200 */
[----:B--2---:R-:W-:Y:S03]  /*151b0*/  HMMA.16816.F32 R144, R16, R8, R144 ;  /* 0x000000081090723c */ /* 0x004fe60000001890 */
[----:B------:R-:W-:Y:S01]  /*151c0*/  FMUL.FTZ R172, R180, UR4 ;  /* 0x00000004b4ac7c20 */ /* 0x000fe20008410000 */
[----:B------:R-:W-:Y:S01]  /*151d0*/  FMUL.FTZ R175, R183, UR4 ;  /* 0x00000004b7af7c20 */ /* 0x000fe20008410000 */
[----:B------:R-:W-:Y:S01]  /*151e0*/  FMUL.FTZ R174, R182, UR4 ;  /* 0x00000004b6ae7c20 */ /* 0x000fe20008410000 */
[----:B------:R-:W-:-:S02]  /*151f0*/  FMUL.FTZ R173, R181, UR4 ;  /* 0x00000004b5ad7c20 */ /* 0x000fc40008410000 */
[----:B------:R-:W-:Y:S01]  /*15200*/  HMMA.16816.F32 R140, R16, R10, R140 ;  /* 0x0000000a108c723c */ /* 0x000fe2000000188c */
[----:B------:R-:W2:Y:S01]  /*15210*/  LDSM.16.M88.4 R8, [R135+0xb000] ;  /* 0x00b000008708783b */ /* 0x000ea20000000200 */
[----:B------:R-:W-:Y:S01]  /*15220*/  MUFU.TANH R172, R172 ;  /* 0x000000ac00ac7308 */ /* 0x000fe20000002400 */
[----:B------:R-:W-:-:S05]  /*15230*/  FMUL.FTZ R148, R148, UR4 ;  /* 0x0000000494947c20 */ /* 0x000fca0008410000 */
[C---:B---3--:R-:W-:Y:S02]  /*15240*/  HMMA.16816.F32 R32, R28.reuse, R4, R32 ;  /* 0x000000041c20723c */ /* 0x048fe40000001820 */
[----:B------:R-:W-:Y:S06]  /*15250*/  MUFU.TANH R175, R175 ;  /* 0x000000af00af7308 */ /* 0x000fec0000002400 */
[----:B------:R-:W-:Y:S01]  /*15260*/  HMMA.16816.F32 R164, R28, R6, R164 ;  /* 0x000000061ca4723c */ /* 0x000fe200000018a4 */
[----:B------:R-:W3:Y:S01]  /*15270*/  LDSM.16.M88.4 R4, [R136+0xb800] ;  /* 0x00b800008804783b */ /* 0x000ee20000000200 */
[----:B------:R-:W3:Y:S06]  /*15280*/  MUFU.TANH R148, R148 ;  /* 0x0000009400947308 */ /* 0x000eec0000002400 */
[----:B------:R-:W-:Y:S01]  /*15290*/  HMMA.16816.F32 R144, R156, R20, R144 ;  /* 0x000000149c90723c */ /* 0x000fe20000001890 */
[----:B------:R-:W-:Y:S01]  /*152a0*/  FMUL.FTZ R20, R149, UR4 ;  /* 0x0000000495147c20 */ /* 0x000fe20008410000 */
[----:B------:R-:W-:Y:S01]  /*152b0*/  FMUL.FTZ R21, R150, UR4 ;  /* 0x0000000496157c20 */ /* 0x000fe20008410000 */
[----:B------:R-:W3:Y:S01]  /*152c0*/  MUFU.TANH R174, R174 ;  /* 0x000000ae00ae7308 */ /* 0x000ee20000002400 */
[----:B------:R-:W-:-:S04]  /*152d0*/  FMUL.FTZ R149, R151, UR4 ;  /* 0x0000000497957c20 */ /* 0x000fc80008410000 */
[C---:B-1----:R-:W-:Y:S03]  /*152e0*/  HMMA.16816.F32 R32, R152.reuse, R12, R32 ;  /* 0x0000000c9820723c */ /* 0x042fe60000001820 */
[----:B------:R-:W1:Y:S05]  /*152f0*/  MUFU.TANH R173, R173 ;  /* 0x000000ad00ad7308 */ /* 0x000e6a0000002400 */
[----:B------:R-:W-:Y:S01]  /*15300*/  HMMA.16816.F32 R164, R152, R14, R164 ;  /* 0x0000000e98a4723c */ /* 0x000fe200000018a4 */
[----:B------:R-:W1:Y:S02]  /*15310*/  LDSM.16.M88.4 R12, [R135+0xb800] ;  /* 0x00b80000870c783b */ /* 0x000e640000000200 */
[----:B------:R-:W-:Y:S01]  /*15320*/  MUFU.TANH R20, R20 ;  /* 0x0000001400147308 */ /* 0x000fe20000002400 */
[----:B------:R-:W-:Y:S01]  /*15330*/  FMUL.FTZ R144, R144, UR4 ;  /* 0x0000000490907c20 */ /* 0x000fe20008410000 */
[----:B----4-:R-:W-:-:S03]  /*15340*/  FMUL.FTZ R137, R147, UR4 ;  /* 0x0000000493897c20 */ /* 0x010fc60008410000 */
[----:B-----5:R-:W-:Y:S01]  /*15350*/  HMMA.16816.F32 R168, R28, R24, R168 ;  /* 0x000000181ca8723c */ /* 0x020fe200000018a8 */
[----:B------:R-:W-:Y:S02]  /*15360*/  IMAD.SHL.U32 R25, R134, 0x40, RZ ;  /* 0x0000004086197824 */ /* 0x000fe400078e00ff */
[----:B------:R-:W4:Y:S05]  /*15370*/  MUFU.TANH R21, R21 ;  /* 0x0000001500157308 */ /* 0x000f2a0000002400 */
[C---:B--2---:R-:W-:Y:S03]  /*15380*/  HMMA.16816.F32 R32, R16.reuse, R8, R32 ;  /* 0x000000081020723c */ /* 0x044fe60000001820 */
[----:B------:R-:W2:Y:S05]  /*15390*/  MUFU.TANH R149, R149 ;  /* 0x0000009500957308 */ /* 0x000eaa0000002400 */
[----:B------:R-:W-:Y:S01]  /*153a0*/  HMMA.16816.F32 R164, R16, R10, R164 ;  /* 0x0000000a10a4723c */ /* 0x000fe200000018a4 */
[----:B------:R-:W5:Y:S01]  /*153b0*/  LDSM.16.M88.4 R8, [R138+0xb800] ;  /* 0x00b800008a08783b */ /* 0x000f620000000200 */
[----:B------:R-:W-:-:S04]  /*153c0*/  DEPBAR.LE SB0, 0x0 ;  /* 0x000080000000791a */ /* 0x000fc80000000000 */
[----:B------:R2:W2:Y:S02]  /*153d0*/  MUFU.TANH R150, R144 ;  /* 0x0000009000967308 */ /* 0x0004a40000002400 */
[----:B------:R-:W-:Y:S01]  /*153e0*/  HMMA.16816.F32 R176, R28, R26, R176 ;  /* 0x0000001a1cb0723c */ /* 0x000fe200000018b0 */
[----:B------:R-:W-:-:S05]  /*153f0*/  IMAD.SHL.U32 R28, R139, 0x2, RZ ;  /* 0x000000028b1c7824 */ /* 0x000fca00078e00ff */
[----:B------:R-:W-:Y:S01]  /*15400*/  LOP3.LUT R25, R25, 0x6, R28, 0xf8, !PT ;  /* 0x0000000619197812 */ /* 0x000fe200078ef81c */
[----:B------:R-:W-:Y:S01]  /*15410*/  MUFU.TANH R137, R137 ;  /* 0x0000008900897308 */ /* 0x000fe20000002400 */
[----:B---3--:R-:W-:Y:S08]  /*15420*/  HMMA.16816.F32 R168, R152, R4, R168 ;  /* 0x0000000498a8723c */ /* 0x008ff000000018a8 */
[----:B------:R-:W-:Y:S01]  /*15430*/  HMMA.16816.F32 R140, R156, R22, R140 ;  /* 0x000000169c8c723c */ /* 0x000fe2000000188c */
[----:B------:R-:W-:Y:S01]  /*15440*/  FMUL.FTZ R22, R145, UR4 ;  /* 0x0000000491167c20 */ /* 0x000fe20008410000 */
[----:B------:R-:W-:-:S05]  /*15450*/  FMUL.FTZ R23, R146, UR4 ;  /* 0x0000000492177c20 */ /* 0x000fca0008410000 */
[----:B------:R-:W-:Y:S01]  /*15460*/  MUFU.TANH R22, R22 ;  /* 0x0000001600167308 */ /* 0x000fe20000002400 */
[----:B------:R-:W-:Y:S01]  /*15470*/  HMMA.16816.F32 R176, R152, R6, R176 ;  /* 0x0000000698b0723c */ /* 0x000fe200000018b0 */
[----:B------:R-:W-:-:S05]  /*15480*/  VIADD R7, R25, 0xffffff88 ;  /* 0xffffff8819077836 */ /* 0x000fca0000000000 */
[-C--:B------:R-:W-:Y:S01]  /*15490*/  ISETP.GE.AND P5, PT, R7, R0.reuse, PT ;  /* 0x000000000700720c */ /* 0x080fe20003fa6270 */
[----:B------:R-:W3:Y:S01]  /*154a0*/  MUFU.TANH R23, R23 ;  /* 0x0000001700177308 */ /* 0x000ee20000002400 */
[----:B-1----:R-:W-:Y:S01]  /*154b0*/  HMMA.16816.F32 R168, R16, R12, R168 ;  /* 0x0000000c10a8723c */ /* 0x002fe200000018a8 */
[----:B------:R-:W-:Y:S01]  /*154c0*/  VIADD R13, R25, 0xffffff80 ;  /* 0xffffff80190d7836 */ /* 0x000fe20000000000 */
[----:B------:R-:W-:Y:S01]  /*154d0*/  FSEL R12, R148, -INF , !P5 ;  /* 0xff800000940c7808 */ /* 0x000fe20006800000 */
[----:B------:R-:W-:Y:S01]  /*154e0*/  FMUL.FTZ R24, R140, UR4 ;  /* 0x000000048c187c20 */ /* 0x000fe20008410000 */
[----:B------:R-:W-:Y:S01]  /*154f0*/  FMUL.FTZ R142, R142, UR4 ;  /* 0x000000048e8e7c20 */ /* 0x000fe20008410000 */
[----:B------:R-:W-:Y:S01]  /*15500*/  FMUL.FTZ R140, R141, UR4 ;  /* 0x000000048d8c7c20 */ /* 0x000fe20008410000 */
[----:B------:R-:W-:Y:S01]  /*15510*/  ISETP.GE.AND P4, PT, R13, R0, PT ;  /* 0x000000000d00720c */ /* 0x000fe20003f86270 */
[----:B------:R-:W-:Y:S01]  /*15520*/  FMUL.FTZ R4, R143, UR4 ;  /* 0x000000048f047c20 */ /* 0x000fe20008410000 */
[----:B------:R-:W-:Y:S01]  /*15530*/  HMMA.16816.F32 R32, R156, R160, R32 ;  /* 0x000000a09c20723c */ /* 0x000fe20000001820 */
[-C--:B------:R-:W-:Y:S01]  /*15540*/  ISETP.GE.AND P3, PT, R13, R2.reuse, PT ;  /* 0x000000020d00720c */ /* 0x080fe20003f66270 */
[----:B------:R-:W-:Y:S01]  /*15550*/  VIADD R13, R25, 0xffffff81 ;  /* 0xffffff81190d7836 */ /* 0x000fe20000000000 */
[----:B------:R-:W-:Y:S01]  /*15560*/  FSEL R172, R172, -INF , !P4 ;  /* 0xff800000acac7808 */ /* 0x000fe20006000000 */
[----:B------:R-:W1:Y:S01]  /*15570*/  MUFU.TANH R24, R24 ;  /* 0x0000001800187308 */ /* 0x000e620000002400 */
[----:B------:R-:W-:-:S02]  /*15580*/  ISETP.GE.AND P4, PT, R7, R2, PT ;  /* 0x000000020700720c */ /* 0x000fc40003f86270 */
[C---:B------:R-:W-:Y:S01]  /*15590*/  ISETP.GE.AND P1, PT, R13.reuse, R0, PT ;  /* 0x000000000d00720c */ /* 0x040fe20003f26270 */
[----:B------:R-:W-:Y:S01]  /*155a0*/  HMMA.16816.F32 R164, R156, R162, R164 ;  /* 0x000000a29ca4723c */ /* 0x000fe200000018a4 */
[----:B------:R-:W-:Y:S01]  /*155b0*/  ISETP.GE.AND P6, PT, R13, R2, PT ;  /* 0x000000020d00720c */ /* 0x000fe20003fc6270 */
[----:B------:R-:W-:Y:S01]  /*155c0*/  VIADD R13, R25, 0xffffff89 ;  /* 0xffffff89190d7836 */ /* 0x000fe20000000000 */
[----:B------:R-:W-:Y:S01]  /*155d0*/  FSEL R7, R174, -INF , !P3 ;  /* 0xff800000ae077808 */ /* 0x000fe20005800000 */
[----:B------:R1:W1:Y:S01]  /*155e0*/  MUFU.TANH R151, R142 ;  /* 0x0000008e00977308 */ /* 0x0002620000002400 */
[----:B------:R-:W-:Y:S02]  /*155f0*/  FSEL R175, R175, -INF , !P6 ;  /* 0xff800000afaf7808 */ /* 0x000fe40007000000 */
[----:B------:R-:W-:Y:S01]  /*15600*/  ISETP.GE.AND P3, PT, R13, R0, PT ;  /* 0x000000000d00720c */ /* 0x000fe20003f66270 */
[----:B------:R-:W-:Y:S01]  /*15610*/  HMMA.16816.F32 R176, R16, R14, R176 ;  /* 0x0000000e10b0723c */ /* 0x000fe200000018b0 */
[----:B------:R-:W-:Y:S01]  /*15620*/  FSEL R6, R173, -INF , !P1 ;  /* 0xff800000ad067808 */ /* 0x000fe20004800000 */
[----:B------:R-:W-:-:S02]  /*15630*/  VIADD R15, R25, 0xffffff98 ;  /* 0xffffff98190f7836 */ /* 0x000fc40000000000 */
[----:B------:R-:W-:Y:S01]  /*15640*/  FMUL.FTZ R5, R32, UR4 ;  /* 0x0000000420057c20 */ /* 0x000fe20008410000 */
[----:B------:R-:W-:Y:S01]  /*15650*/  FMUL.FTZ R26, R33, UR4 ;  /* 0x00000004211a7c20 */ /* 0x000fe20008410000 */
[----:B------:R-:W-:Y:S01]  /*15660*/  FMUL.FTZ R34, R34, UR4 ;  /* 0x0000000422227c20 */ /* 0x000fe20008410000 */
[----:B----4-:R-:W-:Y:S01]  /*15670*/  FSEL R21, R21, -INF , !P4 ;  /* 0xff80000015157808 */ /* 0x010fe20006000000 */
[C---:B------:R-:W-:Y:S01]  /*15680*/  VIADD R19, R25.reuse, 0xffffffa1 ;  /* 0xffffffa119137836 */ /* 0x040fe20000000000 */
[----:B-----5:R-:W-:Y:S01]  /*15690*/  HMMA.16816.F32 R168, R156, R8, R168 ;  /* 0x000000089ca8723c */ /* 0x020fe200000018a8 */
[----:B------:R-:W-:Y:S01]  /*156a0*/  VIADD R9, R25, 0xffffff90 ;  /* 0xffffff9019097836 */ /* 0x000fe20000000000 */
[----:B------:R-:W4:Y:S01]  /*156b0*/  MUFU.TANH R5, R5 ;  /* 0x0000000500057308 */ /* 0x000f220000002400 */
[----:B------:R-:W-:Y:S01]  /*156c0*/  FSEL R20, R20, -INF , !P3 ;  /* 0xff80000014147808 */ /* 0x000fe20005800000 */
[----:B--2---:R-:W-:Y:S01]  /*156d0*/  FMUL.FTZ R144, R165, UR4 ;  /* 0x00000004a5907c20 */ /* 0x004fe20008410000 */
[----:B------:R-:W-:Y:S01]  /*156e0*/  ISETP.GE.AND P1, PT, R13, R2, PT ;  /* 0x000000020d00720c */ /* 0x000fe20003f26270 */
[----:B------:R-:W-:Y:S01]  /*156f0*/  FMUL.FTZ R14, R167, UR4 ;  /* 0x00000004a70e7c20 */ /* 0x000fe20008410000 */
[C---:B------:R-:W-:Y:S01]  /*15700*/  ISETP.GE.AND P6, PT, R9.reuse, R0, PT ;  /* 0x000000000900720c */ /* 0x040fe20003fc6270 */
[----:B------:R-:W-:Y:S01]  /*15710*/  FMUL.FTZ R13, R166, UR4 ;  /* 0x00000004a60d7c20 */ /* 0x000fe20008410000 */
[----:B------:R-:W-:Y:S01]  /*15720*/  ISETP.GE.AND P5, PT, R9, R2, PT ;  /* 0x000000020900720c */ /* 0x000fe20003fa6270 */
[----:B------:R-:W-:Y:S01]  /*15730*/  VIADD R9, R25, 0xffffff91 ;  /* 0xffffff9119097836 */ /* 0x000fe20000000000 */
[----:B------:R-:W-:Y:S01]  /*15740*/  MUFU.TANH R26, R26 ;  /* 0x0000001a001a7308 */ /* 0x000fe20000002400 */
[----:B------:R-:W-:Y:S01]  /*15750*/  FSEL R17, R149, -INF , !P1 ;  /* 0xff80000095117808 */ /* 0x000fe20004800000 */
[----:B------:R-:W-:Y:S01]  /*15760*/  FMUL.FTZ R146, R164, UR4 ;  /* 0x00000004a4927c20 */ /* 0x000fe20008410000 */
[----:B------:R-:W-:Y:S01]  /*15770*/  FSEL R150, R150, -INF , !P6 ;  /* 0xff80000096967808 */ /* 0x000fe20007000000 */
[----:B------:R-:W-:Y:S01]  /*15780*/  FMUL.FTZ R35, R35, UR4 ;  /* 0x0000000423237c20 */ /* 0x000fe20008410000 */
[----:B------:R-:W-:-:S02]  /*15790*/  ISETP.GE.AND P4, PT, R9, R0, PT ;  /* 0x000000000900720c */ /* 0x000fc40003f86270 */
[----:B------:R-:W-:Y:S01]  /*157a0*/  ISETP.GE.AND P3, PT, R9, R2, PT ;  /* 0x000000020900720c */ /* 0x000fe20003f66270 */
[----:B------:R-:W-:Y:S01]  /*157b0*/  VIADD R9, R25, 0xffffff99 ;  /* 0xffffff9919097836 */ /* 0x000fe20000000000 */
[----:B------:R-:W2:Y:S01]  /*157c0*/  MUFU.TANH R147, R34 ;  /* 0x0000002200937308 */ /* 0x000ea20000002400 */
[----:B------:R-:W-:Y:S01]  /*157d0*/  ISETP.GE.AND P1, PT, R15, R0, PT ;  /* 0x000000000f00720c */ /* 0x000fe20003f26270 */
[----:B------:R-:W-:Y:S01]  /*157e0*/  FMUL.FTZ R167, R171, UR4 ;  /* 0x00000004aba77c20 */ /* 0x000fe20008410000 */
[----:B------:R-:W-:Y:S01]  /*157f0*/  ISETP.GE.AND P6, PT, R15, R2, PT ;  /* 0x000000020f00720c */ /* 0x000fe20003fc6270 */
[----:B------:R-:W-:Y:S01]  /*15800*/  VIADD R15, R25, 0xffffffa0 ;  /* 0xffffffa0190f7836 */ /* 0x000fe20000000000 */
[----:B---3--:R-:W-:Y:S01]  /*15810*/  FSEL R141, R23, -INF , !P5 ;  /* 0xff800000178d7808 */ /* 0x008fe20006800000 */
[----:B------:R-:W-:Y:S01]  /*15820*/  FMUL.FTZ R166, R168, UR4 ;  /* 0x00000004a8a67c20 */ /* 0x000fe20008410000 */
[----:B-1----:R-:W-:Y:S01]  /*15830*/  FSEL R142, R22, -INF , !P4 ;  /* 0xff800000168e7808 */ /* 0x002fe20006000000 */
[----:B------:R-:W1:Y:S01]  /*15840*/  MUFU.TANH R144, R144 ;  /* 0x0000009000907308 */ /* 0x000e620000002400 */
[----:B------:R-:W-:Y:S01]  /*15850*/  ISETP.GE.AND P5, PT, R9, R0, PT ;  /* 0x000000000900720c */ /* 0x000fe20003fa6270 */
[----:B------:R-:W-:Y:S01]  /*15860*/  FMUL.FTZ R168, R169, UR4 ;  /* 0x00000004a9a87c20 */ /* 0x000fe20008410000 */
[----:B------:R-:W-:Y:S01]  /*15870*/  ISETP.GE.AND P4, PT, R9, R2, PT ;  /* 0x000000020900720c */ /* 0x000fe20003f86270 */
[----:B------:R-:W-:Y:S01]  /*15880*/  FMUL.FTZ R165, R170, UR4 ;  /* 0x00000004aaa57c20 */ /* 0x000fe20008410000 */
[----:B------:R-:W-:Y:S01]  /*15890*/  HMMA.16816.F32 R8, R156, R10, R176 ;  /* 0x0000000a9c08723c */ /* 0x000fe200000018b0 */
[----:B------:R-:W-:-:S02]  /*158a0*/  FSEL R143, R137, -INF , !P3 ;  /* 0xff800000898f7808 */ /* 0x000fc40005800000 */
[----:B------:R-:W-:Y:S01]  /*158b0*/  ISETP.GE.AND P3, PT, R15, R0, PT ;  /* 0x000000000f00720c */ /* 0x000fe20003f66270 */
[----:B------:R-:W3:Y:S01]  /*158c0*/  MUFU.TANH R4, R4 ;  /* 0x0000000400047308 */ /* 0x000ee20000002400 */
[----:B------:R-:W-:Y:S02]  /*158d0*/  FSEL R148, R24, -INF , !P1 ;  /* 0xff80000018947808 */ /* 0x000fe40004800000 */
[----:B------:R-:W-:Y:S02]  /*158e0*/  FSEL R151, R151, -INF , !P6 ;  /* 0xff80000097977808 */ /* 0x000fe40007000000 */
[----:B----4-:R-:W-:Y:S01]  /*158f0*/  FSEL R178, R5, -INF , !P3 ;  /* 0xff80000005b27808 */ /* 0x010fe20005800000 */
[----:B------:R-:W-:Y:S01]  /*15900*/  VIADD R5, R25, 0xffffffa9 ;  /* 0xffffffa919057836 */ /* 0x000fe20000000000 */
[----:B------:R-:W-:Y:S01]  /*15910*/  ISETP.GE.AND P1, PT, R15, R2, PT ;  /* 0x000000020f00720c */ /* 0x000fe20003f26270 */
[----:B------:R-:W4:Y:S01]  /*15920*/  MUFU.TANH R167, R167 ;  /* 0x000000a700a77308 */ /* 0x000f220000002400 */
[----:B------:R-:W-:Y:S01]  /*15930*/  ISETP.GE.AND P6, PT, R19, R0, PT ;  /* 0x000000001300720c */ /* 0x000fe20003fc6270 */
[----:B------:R-:W-:Y:S01]  /*15940*/  VIADD R15, R25, 0xffffffa8 ;  /* 0xffffffa8190f7836 */ /* 0x000fe20000000000 */
[----:B--2---:R-:W-:-:S02]  /*15950*/  FSEL R147, R147, -INF , !P1 ;  /* 0xff80000093937808 */ /* 0x004fc40004800000 */
[----:B------:R-:W-:Y:S02]  /*15960*/  FSEL R176, R26, -INF , !P6 ;  /* 0xff8000001ab07808 */ /* 0x000fe40007000000 */
[C---:B------:R-:W-:Y:S01]  /*15970*/  ISETP.GE.AND P1, PT, R5.reuse, R0, PT ;  /* 0x000000000500720c */ /* 0x040fe20003f26270 */
[----:B------:R-:W2:Y:S01]  /*15980*/  MUFU.TANH R140, R140 ;  /* 0x0000008c008c7308 */ /* 0x000ea20000002400 */
[-C--:B------:R-:W-:Y:S01]  /*15990*/  ISETP.GE.AND P6, PT, R5, R2.reuse, PT ;  /* 0x000000020500720c */ /* 0x080fe20003fc6270 */
[----:B------:R-:W-:Y:S02]  /*159a0*/  VIADD R5, R25, 0xffffffb1 ;  /* 0xffffffb119057836 */ /* 0x000fe40000000000 */
[----:B------:R-:W-:Y:S01]  /*159b0*/  FMUL.FTZ R8, R8, UR4 ;  /* 0x0000000408087c20 */ /* 0x000fe20008410000 */
[----:B------:R-:W-:Y:S01]  /*159c0*/  FMUL.FTZ R9, R9, UR4 ;  /* 0x0000000409097c20 */ /* 0x000fe20008410000 */
[----:B------:R-:W-:Y:S01]  /*159d0*/  FMUL.FTZ R10, R10, UR4 ;  /* 0x000000040a0a7c20 */ /* 0x000fe20008410000 */
[----:B-1----:R-:W-:Y:S01]  /*159e0*/  FSEL R144, R144, -INF , !P1 ;  /* 0xff80000090907808 */ /* 0x002fe20004800000 */
[----:B------:R-:W-:Y:S01]  /*159f0*/  FMUL.FTZ R11, R11, UR4 ;  /* 0x000000040b0b7c20 */ /* 0x000fe20008410000 */
[----:B------:R-:W1:Y:S01]  /*15a00*/  MUFU.TANH R13, R13 ;  /* 0x0000000d000d7308 */ /* 0x000e620000002400 */
[----:B------:R-:W-:-:S02]  /*15a10*/  ISETP.GE.AND P1, PT, R5, R2, PT ;  /* 0x000000020500720c */ /* 0x000fc40003f26270 */
[----:B---3--:R-:W-:Y:S02]  /*15a20*/  FSEL R149, R4, -INF , !P4 ;  /* 0xff80000004957808 */ /* 0x008fe40006000000 */
[----:B------:R-:W-:Y:S02]  /*15a30*/  ISETP.GE.AND P3, PT, R15, R2, PT ;  /* 0x000000020f00720c */ /* 0x000fe40003f66270 */
[----:B----4-:R-:W-:Y:S01]  /*15a40*/  FSEL R167, R167, -INF , !P1 ;  /* 0xff800000a7a77808 */ /* 0x010fe20004800000 */
[----:B------:R-:W3:Y:S01]  /*15a50*/  MUFU.TANH R145, R35 ;  /* 0x0000002300917308 */ /* 0x000ee20000002400 */
[----:B--2---:R-:W-:Y:S02]  /*15a60*/  FSEL R140, R140, -INF , !P5 ;  /* 0xff8000008c8c7808 */ /* 0x004fe40006800000 */
[----:B------:R-:W-:Y:S01]  /*15a70*/  ISETP.GE.AND P4, PT, R15, R0, PT ;  /* 0x000000000f00720c */ /* 0x000fe20003f86270 */
[----:B------:R-:W-:Y:S01]  /*15a80*/  VIADD R15, R25, 0xffffffb0 ;  /* 0xffffffb0190f7836 */ /* 0x000fe20000000000 */
[----:B------:R-:W-:-:S02]  /*15a90*/  ISETP.GE.AND P1, PT, R134, 0x3, PT ;  /* 0x000000038600780c */ /* 0x000fc40003f26270 */
[----:B------:R-:W-:Y:S01]  /*15aa0*/  ISETP.GE.AND P5, PT, R19, R2, PT ;  /* 0x000000021300720c */ /* 0x000fe20003fa6270 */
[----:B------:R-:W2:Y:S01]  /*15ab0*/  MUFU.TANH R146, R146 ;  /* 0x0000009200927308 */ /* 0x000ea20000002400 */
[----:B-1----:R-:W-:Y:S02]  /*15ac0*/  FSEL R179, R13, -INF , !P3 ;  /* 0xff8000000db37808 */ /* 0x002fe40005800000 */
[----:B------:R-:W-:Y:S01]  /*15ad0*/  ISETP.GE.AND P3, PT, R5, R0, PT ;  /* 0x000000000500720c */ /* 0x000fe20003f66270 */
[C---:B------:R-:W-:Y:S02]  /*15ae0*/  VIADD R5, R25.reuse, 0xffffffb8 ;  /* 0xffffffb819057836 */ /* 0x040fe40000000000 */
[----:B------:R-:W-:Y:S02]  /*15af0*/  VIADD R25, R25, 0xffffffb9 ;  /* 0xffffffb919197836 */ /* 0x000fe40000000000 */
[----:B------:R-:W1:Y:S01]  /*15b00*/  MUFU.TANH R14, R14 ;  /* 0x0000000e000e7308 */ /* 0x000e620000002400 */
[----:B---3--:R-:W-:-:S02]  /*15b10*/  FSEL R145, R145, -INF , !P5 ;  /* 0xff80000091917808 */ /* 0x008fc40006800000 */
[----:B------:R-:W-:-:S05]  /*15b20*/  ISETP.GE.AND P5, PT, R15, R0, PT ;  /* 0x000000000f00720c */ /* 0x000fca0003fa6270 */
[----:B------:R-:W3:Y:S01]  /*15b30*/  MUFU.TANH R166, R166 ;  /* 0x000000a600a67308 */ /* 0x000ee20000002400 */
[----:B--2---:R-:W-:Y:S02]  /*15b40*/  FSEL R146, R146, -INF , !P4 ;  /* 0xff80000092927808 */ /* 0x004fe40006000000 */
[----:B------:R-:W-:-:S05]  /*15b50*/  ISETP.GE.AND P4, PT, R15, R2, PT ;  /* 0x000000020f00720c */ /* 0x000fca0003f86270 */
[----:B------:R-:W2:Y:S01]  /*15b60*/  MUFU.TANH R168, R168 ;  /* 0x000000a800a87308 */ /* 0x000ea20000002400 */
[----:B-1----:R-:W-:Y:S02]  /*15b70*/  FSEL R177, R14, -INF , !P6 ;  /* 0xff8000000eb17808 */ /* 0x002fe40007000000 */
[----:B------:R-:W-:-:S05]  /*15b80*/  ISETP.GE.AND P6, PT, R5, R0, PT ;  /* 0x000000000500720c */ /* 0x000fca0003fc6270 */
[----:B------:R-:W1:Y:S01]  /*15b90*/  MUFU.TANH R165, R165 ;  /* 0x000000a500a57308 */ /* 0x000e620000002400 */
[----:B---3--:R-:W-:Y:S01]  /*15ba0*/  FSEL R166, R166, -INF , !P5 ;  /* 0xff800000a6a67808 */ /* 0x008fe20006800000 */
[----:B------:R-:W-:Y:S01]  /*15bb0*/  BAR.SYNC.DEFER_BLOCKING 0x0 ;  /* 0x0000000000007b1d */ /* 0x000fe20000010000 */
        /* <DEDUP_REMOVED lines=8> */
[----:B---3--:R-:W-:-:S07]  /*15c40*/  FSEL R164, R164, -INF , !P6 ;  /* 0xff800000a4a47808 */ /* 0x008fce0007000000 */
[----:B------:R-:W3:Y:S01]  /*15c50*/  MUFU.TANH R159, R11 ;  /* 0x0000000b009f7308 */ /* 0x000ee20000002400 */
[----:B--2---:R-:W-:Y:S02]  /*15c60*/  FSEL R162, R162, -INF , !P5 ;  /* 0xff800000a2a27808 */ /* 0x004fe40006800000 */
[----:B-1----:R-:W-:Y:S02]  /*15c70*/  FSEL R163, R163, -INF , !P4 ;  /* 0xff800000a3a37808 */ /* 0x002fe40006000000 */
[----:B---3--:R-:W-:Y:S01]  /*15c80*/  FSEL R159, R159, -INF , !P3 ;  /* 0xff8000009f9f7808 */ /* 0x008fe20005800000 */
        /* <DEDUP_REMOVED lines=65> */
.L_x_2239:
        /* <DEDUP_REMOVED lines=8> */
.L_x_2240:
[----:B------:R-:W1:Y:S01]  /*16120*/  LDCU UR8, c[0x0][0x3bc] ;  /* 0x00007780ff0877ac */ /* 0x000e620008000800 */
[----:B------:R-:W-:Y:S01]  /*16130*/  IMAD.MOV.U32 R194, RZ, RZ, R196 ;  /* 0x000000ffffc27224 */ /* 0x000fe200078e00c4 */
[----:B------:R-:W-:-:S04]  /*16140*/  USHF.L.U32 UR4, UR10, 0x5, URZ ;  /* 0x000000050a047899 */ /* 0x000fc800080006ff */
[----:B------:R-:W-:Y:S01]  /*16150*/  @!PT LDS RZ, [RZ] ;  /* 0x00000000fffff984 */ /* 0x000fe20000000800 */
[----:B------:R-:W-:Y:S01]  /*16160*/  @!PT LDS RZ, [RZ] ;  /* 0x00000000fffff984 */ /* 0x000fe20000000800 */
[----:B------:R-:W-:Y:S01]  /*16170*/  @!PT LDS RZ, [RZ] ;  /* 0x00000000fffff984 */ /* 0x000fe20000000800 */
[----:B------:R2:W-:Y:S02]  /*16180*/  LDGSTS.E.BYPASS.LTC128B.128 [R213+0x6000], desc[UR6][R194.64] ;  /* 0x06000000c2d57fae */ /* 0x0005e4000b981a06 */
[----:B------:R-:W-:Y:S02]  /*16190*/  IADD3 R10, P1, PT, R196, UR4, RZ ;  /* 0x00000004c40a7c10 */ /* 0x000fe4000ff3e0ff */
[----:B------:R2:W-:Y:S04]  /*161a0*/  LDGSTS.E.BYPASS.LTC128B.128 [R213+0x8000], desc[UR6][R194.64+0x80] ;  /* 0x08000080c2d57fae */ /* 0x0005e8000b981a06 */
[----:B------:R2:W-:Y:S01]  /*161b0*/  LDGSTS.E.BYPASS.LTC128B.128 [R213+0xa000], desc[UR6][R194.64+0x100] ;  /* 0x0a000100c2d57fae */ /* 0x0005e2000b981a06 */
        /* <DEDUP_REMOVED lines=16> */
.L_x_2238:
        /* <DEDUP_REMOVED lines=42> */
[----:B------:R-:W-:Y:S01]  /*16560*/  FSEL R6, R137, RZ, P1 ;  /* 0x000000ff89067208 */ /* 0x000fe20000800000 */
[----:B------:R-:W-:Y:S01]  /*16570*/  FMUL.FTZ R132, R4, UR4 ;  /* 0x0000000404847c20 */ /* 0x000fe20008410000 */
[----:B------:R-:W-:Y:S01]  /*16580*/  FSEL R160, R160, RZ, P1 ;  /* 0x000000ffa0a07208 */ /* 0x000fe20000800000 */
[--C-:B------:R-:W-:Y:S01]  /*16590*/  FFMA.FTZ R154, R172, UR4, -R169.reuse ;  /* 0x00000004ac9a7c23 */ /* 0x100fe200080108a9 */
        /* <DEDUP_REMOVED lines=8> */
[----:B------:R-:W1:Y:S01]  /*16620*/  MUFU.EX2 R132, R132 ;  /* 0x0000008400847308 */ /* 0x000e620000000800 */
        /* <DEDUP_REMOVED lines=55> */
[----:B------:R-:W1:Y:S01]  /*169a0*/  MUFU.EX2 R2, R2 ;  /* 0x0000000200027308 */ /* 0x000e620000000800 */
[----:B----4-:R-:W-:Y:S01]  /*169b0*/  F2FP.F16.F32.PACK_AB R6, R133, R136 ;  /* 0x000000888506723e */ /* 0x010fe200000000ff */
        /* <DEDUP_REMOVED lines=10> */
[----:B------:R-:W-:Y:S01]  /*16a60*/  FMUL.FTZ R117, R117, R132 ;  /* 0x0000008475757220 */ /* 0x000fe20000410000 */
[-C--:B------:R-:W-:Y:S01]  /*16a70*/  FMUL.FTZ R118, R118, R3.reuse ;  /* 0x0000000376767220 */ /* 0x080fe20000410000 */
[-C--:B------:R-:W-:Y:S01]  /*16a80*/  FMUL.FTZ R119, R119, R3.reuse ;  /* 0x0000000377777220 */ /* 0x080fe20000410000 */
[----:B------:R-:W-:Y:S01]  /*16a90*/  LDSM.16.MT88.4 R120, [R155] ;  /* 0x000000009b78783b */ /* 0x000fe20000004200 */
        /* <DEDUP_REMOVED lines=43> */
[----:B------:R-:W-:Y:S01]  /*16d50*/  MUFU.EX2 R156, R156 ;  /* 0x0000009c009c7308 */ /* 0x000fe20000000800 */
[-C--:B------:R-:W-:Y:S01]  /*16d60*/  FMUL.FTZ R8, R128, R132.reuse ;  /* 0x0000008480087220 */ /* 0x080fe20000410000 */
[-C--:B------:R-:W-:Y:S01]  /*16d70*/  FMUL.FTZ R9, R129, R132.reuse ;  /* 0x0000008481097220 */ /* 0x080fe20000410000 */
[-C--:B------:R-:W-:Y:S01]  /*16d80*/  FMUL.FTZ R10, R130, R3.reuse ;  /* 0x00000003820a7220 */ /* 0x080fe20000410000 */
[-C--:B------:R-:W-:Y:S01]  /*16d90*/  FMUL.FTZ R11, R131, R3.reuse ;  /* 0x00000003830b7220 */ /* 0x080fe20000410000 */
[C---:B------:R-:W-:Y:S01]  /*16da0*/  HMMA.16816.F32 R48, R4.reuse, R106, R48 ;  /* 0x0000006a0430723c */ /* 0x040fe20000001830 */
[----:B------:R-:W2:Y:S01]  /*16db0*/  LDSM.16.MT88.4 R104, [R187+0x10000] ;  /* 0x01000000bb68783b */ /* 0x000ea20000004200 */
[-C--:B------:R-:W-:Y:S01]  /*16dc0*/  FMUL.FTZ R124, R124, R132.reuse ;  /* 0x000000847c7c7220 */ /* 0x080fe20000410000 */
[----:B------:R-:W4:Y:S01]  /*16dd0*/  MUFU.EX2 R157, R157 ;  /* 0x0000009d009d7308 */ /* 0x000f220000000800 */
[-C--:B------:R-:W-:Y:S01]  /*16de0*/  FMUL.FTZ R125, R125, R132.reuse ;  /* 0x000000847d7d7220 */ /* 0x080fe20000410000 */
[-C--:B------:R-:W-:Y:S01]  /*16df0*/  FMUL.FTZ R126, R126, R3.reuse ;  /* 0x000000037e7e7220 */ /* 0x080fe20000410000 */
[-C--:B------:R-:W-:Y:S01]  /*16e00*/  FMUL.FTZ R127, R127, R3.reuse ;  /* 0x000000037f7f7220 */ /* 0x080fe20000410000 */
[-C--:B------:R-:W-:Y:S01]  /*16e10*/  FMUL.FTZ R92, R92, R132.reuse ;  /* 0x000000845c5c7220 */ /* 0x080fe20000410000 */
[C---:B---3--:R-:W-:Y:S01]  /*16e20*/  HMMA.16816.F32 R52, R4.reuse, R112, R52 ;  /* 0x000000700434723c */ /* 0x048fe20000001834 */
        /* <DEDUP_REMOVED lines=8> */
[----:B------:R-:W3:Y:S01]  /*16eb0*/  LDSM.16.MT88.4 R112, [R161+0x10000] ;  /* 0x01000000a170783b */ /* 0x000ee20000004200 */
[-C--:B------:R-:W-:Y:S01]  /*16ec0*/  FMUL.FTZ R99, R99, R3.reuse ;  /* 0x0000000363637220 */ /* 0x080fe20000410000 */
        /* <DEDUP_REMOVED lines=26> */
[----:B------:R-:W-:Y:S01]  /*17070*/  FADD.FTZ R135, R135, R132 ;  /* 0x0000008487877221 */ /* 0x000fe20000010000 */
[----:B------:R-:W-:Y:S01]  /*17080*/  MOV R132, R138 ;  /* 0x0000008a00847202 */ /* 0x000fe20000000f00 */
[C---:B------:R-:W-:Y:S01]  /*17090*/  HMMA.16816.F32 R20, R4.reuse, R22, R116 ;  /* 0x000000160414723c */ /* 0x040fe20000001874 */
[----:B------:R-:W4:Y:S01]  /*170a0*/  LDSM.16.MT88.4 R116, [R187+0xe000] ;  /* 0x00e00000bb74783b */ /* 0x000f220000004200 */
        /* <DEDUP_REMOVED lines=17> */
[C---:B---3--:R-:W-:Y:S03]  /*171c0*/  HMMA.16816.F32 R76, R4.reuse, R112, R76 ;  /* 0x00000070044c723c */ /* 0x048fe6000000184c */
[----:B------:R-:W-:Y:S05]  /*171d0*/  MUFU.EX2 R180, R180 ;  /* 0x000000b400b47308 */ /* 0x000fea0000000800 */
[C---:B------:R-:W-:Y:S01]  /*171e0*/  HMMA.16816.F32 R80, R4.reuse, R114, R80 ;  /* 0x000000720450723c */ /* 0x040fe20000001850 */
[----:B------:R-:W3:Y:S02]  /*171f0*/  LDSM.16.MT88.4 R112, [R161+0xc800] ;  /* 0x00c80000a170783b */ /* 0x000ee40000004200 */
[----:B------:R-:W3:Y:S05]  /*17200*/  MUFU.EX2 R189, R189 ;  /* 0x000000bd00bd7308 */ /* 0x000eea0000000800 */
[C---:B-----5:R-:W-:Y:S03]  /*17210*/  HMMA.16816.F32 R84, R4.reuse, R108, R84 ;  /* 0x0000006c0454723c */ /* 0x060fe60000001854 */
[----:B------:R-:W-:Y:S05]  /*17220*/  MUFU.EX2 R179, R179 ;  /* 0x000000b300b37308 */ /* 0x000fea0000000800 */
[C---:B------:R-:W-:Y:S01]  /*17230*/  HMMA.16816.F32 R88, R4.reuse, R110, R88 ;  /* 0x0000006e0458723c */ /* 0x040fe20000001858 */
[----:B------:R-:W5:Y:S02]  /*17240*/  LDSM.16.MT88.4 R108, [R158+0x2800] ;  /* 0x002800009e6c783b */ /* 0x000f640000004200 */
[----:B------:R-:W5:Y:S05]  /*17250*/  MUFU.EX2 R182, R182 ;  /* 0x000000b600b67308 */ /* 0x000f6a0000000800 */
[C---:B----4-:R-:W-:Y:S03]  /*17260*/  HMMA.16816.F32 R36, R4.reuse, R116, R36 ;  /* 0x000000740424723c */ /* 0x050fe60000001824 */
[----:B------:R-:W-:Y:S05]  /*17270*/  MUFU.EX2 R166, R166 ;  /* 0x000000a600a67308 */ /* 0x000fea0000000800 */
[C---:B------:R-:W-:Y:S01]  /*17280*/  HMMA.16816.F32 R40, R4.reuse, R118, R40 ;  /* 0x000000760428723c */ /* 0x040fe20000001828 */
[----:B------:R-:W4:Y:S02]  /*17290*/  LDSM.16.MT88.4 R116, [R161+0xe800] ;  /* 0x00e80000a174783b */ /* 0x000f240000004200 */
[----:B------:R-:W4:Y:S05]  /*172a0*/  MUFU.EX2 R177, R177 ;  /* 0x000000b100b17308 */ /* 0x000f2a0000000800 */
[C---:B------:R-:W-:Y:S03]  /*172b0*/  HMMA.16816.F32 R8, R4.reuse, R12, R8 ;  /* 0x0000000c0408723c */ /* 0x040fe60000001808 */
[----:B------:R-:W-:Y:S05]  /*172c0*/  MUFU.EX2 R164, R164 ;  /* 0x000000a400a47308 */ /* 0x000fea0000000800 */
[C---:B------:R-:W-:Y:S01]  /*172d0*/  HMMA.16816.F32 R12, R4.reuse, R14, R124 ;  /* 0x0000000e040c723c */ /* 0x040fe2000000187c */
[----:B------:R-:W4:Y:S02]  /*172e0*/  LDSM.16.MT88.4 R124, [R155+0x800] ;  /* 0x000800009b7c783b */ /* 0x000f240000004200 */
        /* <DEDUP_REMOVED lines=15> */
[C---:B---3--:R-:W-:Y:S01]  /*173e0*/  HMMA.16816.F32 R16, R96.reuse, R112, R16 ;  /* 0x000000706010723c */ /* 0x048fe20000001810 */
[----:B------:R-:W-:Y:S02]  /*173f0*/  FADD.FTZ R170, R170, R157 ;  /* 0x0000009daaaa7221 */ /* 0x000fe40000010000 */
[----:B------:R-:W-:Y:S02]  /*17400*/  FADD.FTZ R175, R175, R172 ;  /* 0x000000acafaf7221 */ /* 0x000fe40000010000 */
[----:B------:R-:W-:Y:S01]  /*17410*/  FADD.FTZ R171, R171, R170 ;  /* 0x000000aaabab7221 */ /* 0x000fe20000010000 */
[----:B------:R-:W3:Y:S01]  /*17420*/  MUFU.EX2 R160, R160 ;  /* 0x000000a000a07308 */ /* 0x000ee20000000800 */
[----:B------:R-:W-:Y:S01]  /*17430*/  FADD.FTZ R175, R174, R175 ;  /* 0x000000afaeaf7221 */ /* 0x000fe20000010000 */
[C---:B------:R-:W-:Y:S01]  /*17440*/  HMMA.16816.F32 R20, R96.reuse, R114, R20 ;  /* 0x000000726014723c */ /* 0x040fe20000001814 */
[----:B------:R-:W1:Y:S07]  /*17450*/  LDSM.16.MT88.4 R112, [R187+0x10800] ;  /* 0x01080000bb70783b */ /* 0x000e6e0000004200 */
[C---:B------:R-:W-:Y:S08]  /*17460*/  HMMA.16816.F32 R36, R96.reuse, R120, R36 ;  /* 0x000000786024723c */ /* 0x040ff00000001824 */
[C---:B------:R-:W-:Y:S01]  /*17470*/  HMMA.16816.F32 R40, R96.reuse, R122, R40 ;  /* 0x0000007a6028723c */ /* 0x040fe20000001828 */
[----:B------:R-:W3:Y:S07]  /*17480*/  LDSM.16.MT88.4 R120, [R161+0x10800] ;  /* 0x01080000a178783b */ /* 0x000eee0000004200 */
[C---:B-----5:R-:W-:Y:S08]  /*17490*/  HMMA.16816.F32 R52, R96.reuse, R108, R52 ;  /* 0x0000006c6034723c */ /* 0x060ff00000001834 */
[C---:B------:R-:W-:Y:S01]  /*174a0*/  HMMA.16816.F32 R56, R96.reuse, R110, R56 ;  /* 0x0000006e6038723c */ /* 0x040fe20000001838 */
[----:B------:R-:W5:Y:S07]  /*174b0*/  LDSM.16.MT88.4 R108, [R155+0x4800] ;  /* 0x004800009b6c783b */ /* 0x000f6e0000004200 */
        /* <DEDUP_REMOVED lines=18> */
[C---:B---3--:R-:W-:Y:S08]  /*175e0*/  HMMA.16816.F32 R76, R96.reuse, R120, R76 ;  /* 0x00000078604c723c */ /* 0x048ff0000000184c */
        /* <DEDUP_REMOVED lines=17> */
[----:B----4-:R-:W-:Y:S01]  /*17700*/  HMMA.16816.F32 R36, R96, R116, R36 ;  /* 0x000000746024723c */ /* 0x010fe20000001824 */
        /* <DEDUP_REMOVED lines=77> */
.L_x_2235:
        /* <DEDUP_REMOVED lines=22> */
.L_x_2245:
        /* <DEDUP_REMOVED lines=82> */
[----:B------:R-:W-:Y:S01]  /*18260*/  IMAD.WIDE.U32 R14, R13, UR10, R14 ;  /* 0x0000000a0d0e7c25 */ /* 0x000fe2000f8e000e */
[----:B------:R-:W-:Y:S02]  /*18270*/  SHF.R.S32.HI R5, RZ, 0x1f, R13 ;  /* 0x0000001fff057819 */ /* 0x000fe4000001140d */
[C---:B------:R-:W-:Y:S03]  /*18280*/  LEA R198, P0, R14.reuse, R6, 0x1 ;  /* 0x000000060ec67211 */ /* 0x040fe600078008ff */
[----:B------:R-:W-:Y:S04]  /*18290*/  IMAD R8, R5, UR10, RZ ;  /* 0x0000000a05087c24 */ /* 0x000fe8000f8e02ff */
[----:B------:R-:W-:Y:S04]  /*182a0*/  IMAD R8, R13, UR11, R8 ;  /* 0x0000000b0d087c24 */ /* 0x000fe8000f8e0208 */
[----:B------:R-:W-:Y:S05]  /*182b0*/  IMAD.IADD R8, R15, 0x1, R8 ;  /* 0x000000010f087824 */ /* 0x000fea00078e0208 */
[----:B------:R-:W-:Y:S07]  /*182c0*/  LEA.HI.X R197, R14, R7, R8, 0x1, P0 ;  /* 0x000000070ec57211 */ /* 0x000fee00000f0c08 */
.L_x_2242:
        /* <DEDUP_REMOVED lines=9> */
[----:B------:R-:W-:Y:S03]  /*18360*/  LOP3.LUT R141, R2, 0x8, R139, 0xf8, !PT ;  /* 0x00000008028d7812 */ /* 0x000fe600078ef88b */
[----:B------:R-:W-:Y:S01]  /*18370*/  LDGSTS.E.BYPASS.LTC128B.128 [R213+0xe000], desc[UR6][R198.64+0x80] ;  /* 0x0e000080c6d57fae */ /* 0x000fe2000b981a06 */
[C---:B------:R-:W-:Y:S02]  /*18380*/  IADD3.X R7, PT, PT, R4.reuse, R197, RZ, P0, !PT ;  /* 0x000000c504077210 */ /* 0x040fe400007fe4ff */
[----:B------:R-:W-:Y:S03]  /*18390*/  IADD3 R14, P2, PT, R5, R6, RZ ;  /* 0x00000006050e7210 */ /* 0x000fe60007f5e0ff */
[----:B------:R-:W-:Y:S01]  /*183a0*/  LDGSTS.E.BYPASS.LTC128B.128 [R213+0x10000], desc[UR6][R198.64+0x100] ;  /* 0x10000100c6d57fae */ /* 0x000fe2000b981a06 */
[----:B------:R-:W-:Y:S02]  /*183b0*/  LOP3.LUT R2, R141, R184, RZ, 0x3c, !PT ;  /* 0x000000b88d027212 */ /* 0x000fe400078e3cff */
[C---:B------:R-:W-:Y:S03]  /*183c0*/  IADD3.X R15, PT, PT, R4.reuse, R7, RZ, P2, !PT ;  /* 0x00000007040f7210 */ /* 0x040fe600017fe4ff */
[----:B------:R-:W-:Y:S01]  /*183d0*/  LDGSTS.E.BYPASS.LTC128B.128 [R213+0xc800], desc[UR6][R6.64] ;  /* 0x0c80000006d57fae */ /* 0x000fe2000b981a06 */
[----:B------:R-:W-:Y:S02]  /*183e0*/  IADD3 R12, P0, PT, R5, R14, RZ ;  /* 0x0000000e050c7210 */ /* 0x000fe40007f1e0ff */
[----:B------:R-:W-:Y:S03]  /*183f0*/  LOP3.LUT R193, R3, 0x400, RZ, 0xc0, !PT ;  /* 0x0000040003c17812 */ /* 0x000fe600078ec0ff */
[----:B------:R-:W-:Y:S01]  /*18400*/  LDGSTS.E.BYPASS.LTC128B.128 [R213+0xe800], desc[UR6][R6.64+0x80] ;  /* 0x0e80008006d57fae */ /* 0x000fe2000b981a06 */
[----:B------:R-:W-:Y:S02]  /*18410*/  IADD3.X R13, PT, PT, R4, R15, RZ, P0, !PT ;  /* 0x0000000f040d7210 */ /* 0x000fe400007fe4ff */
[----:B------:R-:W-:Y:S03]  /*18420*/  LEA R193, R2, R193, 0x1 ;  /* 0x000000c102c17211 */ /* 0x000fe600078e08ff */
[----:B------:R1:W-:Y:S01]  /*18430*/  LDGSTS.E.BYPASS.LTC128B.128 [R213+0x10800], desc[UR6][R6.64+0x100] ;  /* 0x1080010006d57fae */ /* 0x0003e2000b981a06 */
[----:B------:R-:W-:Y:S02]  /*18440*/  LEA R194, R194, UR5, 0x1 ;  /* 0x00000005c2c27c11 */ /* 0x000fe4000f8e08ff */
[----:B------:R-:W-:Y:S03]  /*18450*/  LOP3.LUT P0, RZ, R139, 0x2, RZ, 0xc0, !PT ;  /* 0x000000028bff7812 */ /* 0x000fe6000780c0ff */
[----:B------:R-:W-:Y:S01]  /*18460*/  LDGSTS.E.BYPASS.LTC128B.128 [R213+0xd000], desc[UR6][R14.64] ;  /* 0x0d0000000ed57fae */ /* 0x000fe2000b981a06 */
[----:B------:R-:W-:Y:S02]  /*18470*/  IADD3 R136, PT, PT, R193, UR5, RZ ;  /* 0x00000005c1887c10 */ /* 0x000fe4000fffe0ff */
[----:B------:R-:W-:Y:S03]  /*18480*/  SEL R189, R185, 0xffffffe0, !P0 ;  /* 0xffffffe0b9bd7807 */ /* 0x000fe60004000000 */
[----:B------:R-:W-:Y:S01]  /*18490*/  LDGSTS.E.BYPASS.LTC128B.128 [R213+0xf000], desc[UR6][R14.64+0x80] ;  /* 0x0f0000800ed57fae */ /* 0x000fe2000b981a06 */
[----:B------:R-:W-:Y:S02]  /*184a0*/  MOV R2, 0x40 ;  /* 0x0000004000027802 */ /* 0x000fe40000000f00 */
[C---:B------:R-:W-:Y:S03]  /*184b0*/  IADD3 R192, PT, PT, R189.reuse, R194, RZ ;  /* 0x000000c2bdc07210 */ /* 0x040fe60007ffe0ff */
[----:B------:R-:W-:Y:S01]  /*184c0*/  LDGSTS.E.BYPASS.LTC128B.128 [R213+0x11000], desc[UR6][R14.64+0x100] ;  /* 0x110001000ed57fae */ /* 0x000fe2000b981a06 */
[----:B------:R-:W-:Y:S02]  /*184d0*/  IADD3 R191, PT, PT, R189, R136, RZ ;  /* 0x00000088bdbf7210 */ /* 0x000fe40007ffe0ff */
[----:B------:R-:W-:Y:S03]  /*184e0*/  LOP3.LUT P0, RZ, R139, 0x4, RZ, 0xc0, !PT ;  /* 0x000000048bff7812 */ /* 0x000fe6000780c0ff */
[----:B------:R-:W-:Y:S01]  /*184f0*/  LDGSTS.E.BYPASS.LTC128B.128 [R213+0xd800], desc[UR6][R12.64] ;  /* 0x0d8000000cd57fae */ /* 0x000fe2000b981a06 */
[----:B------:R-:W-:Y:S02]  /*18500*/  ISETP.NE.AND P2, PT, R207, 0x1, PT ;  /* 0x00000001cf00780c */ /* 0x000fe40003f45270 */
[----:B------:R-:W-:Y:S03]  /*18510*/  SEL R3, R2, 0xffffffc0, !P0 ;  /* 0xffffffc002037807 */ /* 0x000fe60004000000 */
[----:B------:R-:W-:Y:S01]  /*18520*/  LDGSTS.E.BYPASS.LTC128B.128 [R213+0xf800], desc[UR6][R12.64+0x80] ;  /* 0x0f8000800cd57fae */ /* 0x000fe2000b981a06 */
[C---:B------:R-:W-:Y:S05]  /*18530*/  IADD3 R190, PT, PT, R3.reuse, R194, RZ ;  /* 0x000000c203be7210 */ /* 0x040fea0007ffe0ff */
[----:B------:R2:W-:Y:S01]  /*18540*/  LDGSTS.E.BYPASS.LTC128B.128 [R213+0x11800], desc[UR6][R12.64+0x100] ;  /* 0x118001000cd57fae */ /* 0x0005e2000b981a06 */
[----:B------:R-:W-:Y:S02]  /*18550*/  IADD3 R136, PT, PT, R3, R136, RZ ;  /* 0x0000008803887210 */ /* 0x000fe40007ffe0ff */
[C---:B------:R-:W-:Y:S03]  /*18560*/  IADD3 R3, PT, PT, R189.reuse, R190, RZ ;  /* 0x000000bebd037210 */ /* 0x040fe60007ffe0ff */
[----:B------:R-:W-:Y:S01]  /*18570*/  LDSM.16.M88.4 R32, [R194] ;  /* 0x00000000c220783b */ /* 0x000fe20000000200 */
[----:B------:R-:W-:Y:S05]  /*18580*/  IADD3 R2, PT, PT, R189, R136, RZ ;  /* 0x00000088bd027210 */ /* 0x000fea0007ffe0ff */
[----:B------:R-:W1:Y:S06]  /*18590*/  LDSM.16.M88.4 R8, [R193+UR5+0x6000] ;  /* 0x00600005c108783b */ /* 0x000e6c0008000200 */
[----:B------:R-:W2:Y:S06]  /*185a0*/  LDSM.16.M88.4 R16, [R193+UR5+0x6800] ;  /* 0x00680005c110783b */ /* 0x000eac0008000200 */
[----:B------:R-:W5:Y:S06]  /*185b0*/  LDSM.16.M88.4 R24, [R193+UR5+0x7000] ;  /* 0x00700005c118783b */ /* 0x000f6c0008000200 */
[----:B------:R-:W0:Y:S06]  /*185c0*/  LDGDEPBAR ;  /* 0x00000000000079af */ /* 0x000e2c0000000000 */
[----:B------:R-:W3:Y:S06]  /*185d0*/  LDSM.16.M88.4 R132, [R193+UR5+0x7800] ;  /* 0x00780005c184783b */ /* 0x000eec0008000200 */
[----:B------:R-:W-:Y:S06]  /*185e0*/  LDSM.16.M88.4 R140, [R192] ;  /* 0x00000000c08c783b */ /* 0x000fec0000000200 */
[----:B------:R-:W4:Y:S01]  /*185f0*/  LDSM.16.M88.4 R144, [R191+0x6000] ;  /* 0x00600000bf90783b */ /* 0x000f220000000200 */
[C---:B-1----:R-:W-:Y:S05]  /*18600*/  HMMA.16816.F32 R4, R32.reuse, R8, RZ ;  /* 0x000000082004723c */ /* 0x042fea00000018ff */
[----:B------:R-:W1:Y:S06]  /*18610*/  LDSM.16.M88.4 R148, [R191+0x6800] ;  /* 0x00680000bf94783b */ /* 0x000e6c0000000200 */
[----:B------:R-:W1:Y:S01]  /*18620*/  LDSM.16.M88.4 R152, [R191+0x7000] ;  /* 0x00700000bf98783b */ /* 0x000e620000000200 */
[C---:B------:R-:W-:Y:S05]  /*18630*/  HMMA.16816.F32 R8, R32.reuse, R10, RZ ;  /* 0x0000000a2008723c */ /* 0x040fea00000018ff */
[----:B------:R-:W1:Y:S03]  /*18640*/  LDSM.16.M88.4 R156, [R191+0x7800] ;  /* 0x00780000bf9c783b */ /* 0x000e660000000200 */
[C---:B--2---:R-:W-:Y:S03]  /*18650*/  HMMA.16816.F32 R12, R32.reuse, R16, RZ ;  /* 0x00000010200c723c */ /* 0x044fe600000018ff */
[----:B------:R-:W-:Y:S05]  /*18660*/  LDSM.16.M88.4 R160, [R190] ;  /* 0x00000000bea0783b */ /* 0x000fea0000000200 */
[C---:B------:R-:W-:Y:S01]  /*18670*/  HMMA.16816.F32 R16, R32.reuse, R18, RZ ;  /* 0x000000122010723c */ /* 0x040fe200000018ff */
[----:B------:R-:W2:Y:S06]  /*18680*/  LDSM.16.M88.4 R164, [R136+0x6000] ;  /* 0x0060000088a4783b */ /* 0x000eac0000000200 */
[----:B------:R-:W-:Y:S01]  /*18690*/  LDSM.16.M88.4 R168, [R136+0x7800] ;  /* 0x0078000088a8783b */ /* 0x000fe20000000200 */
[C---:B-----5:R-:W-:Y:S05]  /*186a0*/  HMMA.16816.F32 R20, R32.reuse, R24, RZ ;  /* 0x000000182014723c */ /* 0x060fea00000018ff */
[----:B------:R-:W-:Y:S03]  /*186b0*/  LDSM.16.M88.4 R172, [R3] ;  /* 0x0000000003ac783b */ /* 0x000fe60000000200 */
[C---:B------:R-:W-:Y:S03]  /*186c0*/  HMMA.16816.F32 R24, R32.reuse, R26, RZ ;  /* 0x0000001a2018723c */ /* 0x040fe600000018ff */
[----:B------:R-:W-:Y:S05]  /*186d0*/  LDSM.16.M88.4 R176, [R2+0x6000] ;  /* 0x0060000002b0783b */ /* 0x000fea0000000200 */
[C---:B---3--:R-:W-:Y:S01]  /*186e0*/  HMMA.16816.F32 R28, R32.reuse, R132, RZ ;  /* 0x00000084201c723c */ /* 0x048fe200000018ff */
[----:B------:R-:W-:Y:S07]  /*186f0*/  LDSM.16.M88.4 R180, [R191+0x8000] ;  /* 0x00800000bfb4783b */ /* 0x000fee0000000200 */
[----:B------:R-:W-:Y:S01]  /*18700*/  HMMA.16816.F32 R32, R32, R134, RZ ;  /* 0x000000862020723c */ /* 0x000fe200000018ff */
[----:B------:R-:W3:Y:S07]  /*18710*/  LDSM.16.M88.4 R132, [R136+0x6800] ;  /* 0x006800008884783b */ /* 0x000eee0000000200 */
[C---:B----4-:R-:W-:Y:S08]  /*18720*/  HMMA.16816.F32 R4, R140.reuse, R144, R4 ;  /* 0x000000908c04723c */ /* 0x050ff00000001804 */
[C---:B------:R-:W-:Y:S01]  /*18730*/  HMMA.16816.F32 R8, R140.reuse, R146, R8 ;  /* 0x000000928c08723c */ /* 0x040fe20000001808 */
[----:B------:R-:W4:Y:S07]  /*18740*/  LDSM.16.M88.4 R144, [R136+0x7000] ;  /* 0x007000008890783b */ /* 0x000f2e0000000200 */
[C---:B-1----:R-:W-:Y:S08]  /*18750*/  HMMA.16816.F32 R12, R140.reuse, R148, R12 ;  /* 0x000000948c0c723c */ /* 0x042ff0000000180c */
[C---:B------:R-:W-:Y:S01]  /*18760*/  HMMA.16816.F32 R16, R140.reuse, R150, R16 ;  /* 0x000000968c10723c */ /* 0x040fe20000001810 */
[----:B------:R-:W-:Y:S07]  /*18770*/  LDSM.16.M88.4 R148, [R2+0x7000] ;  /* 0x007000000294783b */ /* 0x000fee0000000200 */
[C---:B------:R-:W-:Y:S08]  /*18780*/  HMMA.16816.F32 R20, R140.reuse, R152, R20 ;  /* 0x000000988c14723c */ /* 0x040ff00000001814 */
[C---:B------:R-:W-:Y:S01]  /*18790*/  HMMA.16816.F32 R24, R140.reuse, R154, R24 ;  /* 0x0000009a8c18723c */ /* 0x040fe20000001818 */
[----:B------:R-:W-:Y:S07]  /*187a0*/  LDSM.16.M88.4 R152, [R2+0x7800] ;  /* 0x007800000298783b */ /* 0x000fee0000000200 */
[C---:B------:R-:W-:Y:S08]  /*187b0*/  HMMA.16816.F32 R28, R140.reuse, R156, R28 ;  /* 0x0000009c8c1c723c */ /* 0x040ff0000000181c */
[----:B------:R-:W-:Y:S01]  /*187c0*/  HMMA.16816.F32 R32, R140, R158, R32 ;  /* 0x0000009e8c20723c */ /* 0x000fe20000001820 */
[----:B------:R-:W1:Y:S06]  /*187d0*/  LDSM.16.M88.4 R140, [R2+0x6800] ;  /* 0x00680000028c783b */ /* 0x000e6c0000000200 */
[----:B------:R-:W-:Y:S01]  /*187e0*/  LDSM.16.M88.4 R156, [R194+0x2000] ;  /* 0x00200000c29c783b */ /* 0x000fe20000000200 */
[C---:B--2---:R-:W-:Y:S08]  /*187f0*/  HMMA.16816.F32 R4, R160.reuse, R164, R4 ;  /* 0x000000a4a004723c */ /* 0x044ff00000001804 */
[C---:B------:R-:W-:Y:S01]  /*18800*/  HMMA.16816.F32 R8, R160.reuse, R166, R8 ;  /* 0x000000a6a008723c */ /* 0x040fe20000001808 */
[----:B------:R-:W2:Y:S07]  /*18810*/  LDSM.16.M88.4 R164, [R193+UR5+0x8000] ;  /* 0x00800005c1a4783b */ /* 0x000eae0008000200 */
[C---:B---3--:R-:W-:Y:S08]  /*18820*/  HMMA.16816.F32 R12, R160.reuse, R132, R12 ;  /* 0x00000084a00c723c */ /* 0x048ff0000000180c */
[C---:B------:R-:W-:Y:S01]  /*18830*/  HMMA.16816.F32 R16, R160.reuse, R134, R16 ;  /* 0x00000086a010723c */ /* 0x040fe20000001810 */
[----:B------:R-:W3:Y:S07]  /*18840*/  LDSM.16.M88.4 R132, [R193+UR5+0x8800] ;  /* 0x00880005c184783b */ /* 0x000eee0008000200 */
[C---:B----4-:R-:W-:Y:S08]  /*18850*/  HMMA.16816.F32 R20, R160.reuse, R144, R20 ;  /* 0x00000090a014723c */ /* 0x050ff00000001814 */
[C---:B------:R-:W-:Y:S01]  /*18860*/  HMMA.16816.F32 R24, R160.reuse, R146, R24 ;  /* 0x00000092a018723c */ /* 0x040fe20000001818 */
[----:B------:R-:W4:Y:S07]  /*18870*/  LDSM.16.M88.4 R144, [R193+UR5+0x9000] ;  /* 0x00900005c190783b */ /* 0x000f2e0008000200 */
[C---:B------:R-:W-:Y:S08]  /*18880*/  HMMA.16816.F32 R28, R160.reuse, R168, R28 ;  /* 0x000000a8a01c723c */ /* 0x040ff0000000181c */
[----:B------:R-:W-:Y:S01]  /*18890*/  HMMA.16816.F32 R32, R160, R170, R32 ;  /* 0x000000aaa020723c */ /* 0x000fe20000001820 */
[----:B------:R-:W5:Y:S06]  /*188a0*/  LDSM.16.M88.4 R160, [R193+UR5+0x9800] ;  /* 0x00980005c1a0783b */ /* 0x000f6c0008000200 */
[----:B------:R-:W5:Y:S01]  /*188b0*/  LDSM.16.M88.4 R168, [R192+0x2000] ;  /* 0x00200000c0a8783b */ /* 0x000f620000000200 */
        /* <DEDUP_REMOVED lines=8> */
[----:B------:R-:W1:Y:S07]  /*18940*/  LDSM.16.M88.4 R148, [R191+0x9000] ;  /* 0x00900000bf94783b */ /* 0x000e6e0000000200 */
[C---:B------:R-:W-:Y:S08]  /*18950*/  HMMA.16816.F32 R28, R172.reuse, R152, R28 ;  /* 0x00000098ac1c723c */ /* 0x040ff0000000181c */
[----:B------:R-:W-:Y:S01]  /*18960*/  HMMA.16816.F32 R32, R172, R154, R32 ;  /* 0x0000009aac20723c */ /* 0x000fe20000001820 */
[----:B------:R-:W1:Y:S06]  /*18970*/  LDSM.16.M88.4 R152, [R191+0x9800] ;  /* 0x00980000bf98783b */ /* 0x000e6c0000000200 */
[----:B------:R-:W1:Y:S01]  /*18980*/  LDSM.16.M88.4 R172, [R190+0x2000] ;  /* 0x00200000beac783b */ /* 0x000e620000000200 */
        /* <DEDUP_REMOVED lines=9> */
[C---:B-----5:R-:W-:Y:S08]  /*18a20*/  HMMA.16816.F32 R28, R156.reuse, R160, R28 ;  /* 0x000000a09c1c723c */ /* 0x060ff0000000181c */
[----:B------:R-:W-:Y:S01]  /*18a30*/  HMMA.16816.F32 R32, R156, R162, R32 ;  /* 0x000000a29c20723c */ /* 0x000fe20000001820 */
[----:B------:R-:W4:Y:S06]  /*18a40*/  LDSM.16.M88.4 R156, [R136+0x9800] ;  /* 0x00980000889c783b */ /* 0x000f2c0000000200 */
        /* <DEDUP_REMOVED lines=13> */
[----:B------:R-:W-:Y:S01]  /*18b20*/  LDSM.16.M88.4 R168, [R194+0x4000] ;  /* 0x00400000c2a8783b */ /* 0x000fe20000000200 */
[C---:B------:R-:W-:Y:S08]  /*18b30*/  HMMA.16816.F32 R4, R172.reuse, R176, R4 ;  /* 0x000000b0ac04723c */ /* 0x040ff00000001804 */
[C---:B------:R-:W-:Y:S01]  /*18b40*/  HMMA.16816.F32 R8, R172.reuse, R178, R8 ;  /* 0x000000b2ac08723c */ /* 0x040fe20000001808 */
[----:B------:R-:W1:Y:S07]  /*18b50*/  LDSM.16.M88.4 R176, [R193+UR5+0xa000] ;  /* 0x00a00005c1b0783b */ /* 0x000e6e0008000200 */
[C---:B--2---:R-:W-:Y:S08]  /*18b60*/  HMMA.16816.F32 R12, R172.reuse, R132, R12 ;  /* 0x00000084ac0c723c */ /* 0x044ff0000000180c */
[C---:B------:R-:W-:Y:S01]  /*18b70*/  HMMA.16816.F32 R16, R172.reuse, R134, R16 ;  /* 0x00000086ac10723c */ /* 0x040fe20000001810 */
[----:B------:R-:W2:Y:S07]  /*18b80*/  LDSM.16.M88.4 R132, [R193+UR5+0xa800] ;  /* 0x00a80005c184783b */ /* 0x000eae0008000200 */
[C---:B---3--:R-:W-:Y:S08]  /*18b90*/  HMMA.16816.F32 R20, R172.reuse, R144, R20 ;  /* 0x00000090ac14723c */ /* 0x048ff00000001814 */
[C---:B------:R-:W-:Y:S01]  /*18ba0*/  HMMA.16816.F32 R24, R172.reuse, R146, R24 ;  /* 0x00000092ac18723c */ /* 0x040fe20000001818 */
[----:B------:R-:W3:Y:S07]  /*18bb0*/  LDSM.16.M88.4 R144, [R193+UR5+0xb000] ;  /* 0x00b00005c190783b */ /* 0x000eee0008000200 */
[C---:B----4-:R-:W-:Y:S08]  /*18bc0*/  HMMA.16816.F32 R28, R172.reuse, R156, R28 ;  /* 0x0000009cac1c723c */ /* 0x050ff0000000181c */
[----:B------:R-:W-:Y:S01]  /*18bd0*/  HMMA.16816.F32 R32, R172, R158, R32 ;  /* 0x0000009eac20723c */ /* 0x000fe20000001820 */
[----:B------:R-:W4:Y:S06]  /*18be0*/  LDSM.16.M88.4 R156, [R193+UR5+0xb800] ;  /* 0x00b80005c19c783b */ /* 0x000f2c0008000200 */
[----:B------:R-:W-:Y:S01]  /*18bf0*/  LDSM.16.M88.4 R172, [R191+0xa000] ;  /* 0x00a00000bfac783b */ /* 0x000fe20000000200 */
[C---:B-----5:R-:W-:Y:S08]  /*18c00*/  HMMA.16816.F32 R4, R160.reuse, R164, R4 ;  /* 0x000000a4a004723c */ /* 0x060ff00000001804 */
[C---:B------:R-:W-:Y:S01]  /*18c10*/  HMMA.16816.F32 R8, R160.reuse, R166, R8 ;  /* 0x000000a6a008723c */ /* 0x040fe20000001808 */
[----:B------:R-:W5:Y:S07]  /*18c20*/  LDSM.16.M88.4 R164, [R192+0x4000] ;  /* 0x00400000c0a4783b */ /* 0x000f6e0000000200 */
        /* <DEDUP_REMOVED lines=21> */
[----:B------:R-:W4:Y:S06]  /*18d80*/  LDSM.16.M88.4 R156, [R136+0xb800] ;  /* 0x00b80000889c783b */ /* 0x000f2c0000000200 */
[----:B------:R-:W4:Y:S01]  /*18d90*/  LDSM.16.M88.4 R168, [R3+0x4000] ;  /* 0x0040000003a8783b */ /* 0x000f220000000200 */
[C---:B-----5:R-:W-:Y:S08]  /*18da0*/  HMMA.16816.F32 R4, R164.reuse, R172, R4 ;  /* 0x000000aca404723c */ /* 0x060ff00000001804 */
[C---:B------:R-:W-:Y:S08]  /*18db0*/  HMMA.16816.F32 R8, R164.reuse, R174, R8 ;  /* 0x000000aea408723c */ /* 0x040ff00000001808 */
[C---:B-1----:R-:W-:Y:S08]  /*18dc0*/  HMMA.16816.F32 R12, R164.reuse, R140, R12 ;  /* 0x0000008ca40c723c */ /* 0x042ff0000000180c */
[C---:B------:R-:W-:Y:S08]  /*18dd0*/  HMMA.16816.F32 R16, R164.reuse, R142, R16 ;  /* 0x0000008ea410723c */ /* 0x040ff00000001810 */
[C---:B------:R-:W-:Y:S08]  /*18de0*/  HMMA.16816.F32 R20, R164.reuse, R148, R20 ;  /* 0x00000094a414723c */ /* 0x040ff00000001814 */
[C---:B------:R-:W-:Y:S08]  /*18df0*/  HMMA.16816.F32 R24, R164.reuse, R150, R24 ;  /* 0x00000096a418723c */ /* 0x040ff00000001818 */
[C---:B------:R-:W-:Y:S08]  /*18e00*/  HMMA.16816.F32 R28, R164.reuse, R152, R28 ;  /* 0x00000098a41c723c */ /* 0x040ff0000000181c */
[----:B------:R-:W-:Y:S08]  /*18e10*/  HMMA.16816.F32 R32, R164, R154, R32 ;  /* 0x0000009aa420723c */ /* 0x000ff00000001820 */
[C---:B------:R-:W-:Y:S08]  /*18e20*/  HMMA.16816.F32 R4, R160.reuse, R176, R4 ;  /* 0x000000b0a004723c */ /* 0x040ff00000001804 */
[C---:B------:R-:W-:Y:S08]  /*18e30*/  HMMA.16816.F32 R8, R160.reuse, R178, R8 ;  /* 0x000000b2a008723c */ /* 0x040ff00000001808 */
[C---:B--2---:R-:W-:Y:S08]  /*18e40*/  HMMA.16816.F32 R12, R160.reuse, R132, R12 ;  /* 0x00000084a00c723c */ /* 0x044ff0000000180c */
[C---:B------:R-:W-:Y:S01]  /*18e50*/  HMMA.16816.F32 R16, R160.reuse, R134, R16 ;  /* 0x00000086a010723c */ /* 0x040fe20000001810 */
[----:B------:R-:W1:Y:S07]  /*18e60*/  LDSM.16.M88.4 R132, [R2+0xa800] ;  /* 0x00a800000284783b */ /* 0x000e6e0000000200 */
[C---:B---3--:R-:W-:Y:S08]  /*18e70*/  HMMA.16816.F32 R20, R160.reuse, R144, R20 ;  /* 0x00000090a014723c */ /* 0x048ff00000001814 */
[C---:B------:R-:W-:Y:S08]  /*18e80*/  HMMA.16816.F32 R24, R160.reuse, R146, R24 ;  /* 0x00000092a018723c */ /* 0x040ff00000001818 */
[C---:B----4-:R-:W-:Y:S08]  /*18e90*/  HMMA.16816.F32 R28, R160.reuse, R156, R28 ;  /* 0x0000009ca01c723c */ /* 0x050ff0000000181c */
[----:B------:R-:W-:Y:S08]  /*18ea0*/  HMMA.16816.F32 R32, R160, R158, R32 ;  /* 0x0000009ea020723c */ /* 0x000ff00000001820 */
[C---:B------:R-:W-:Y:S08]  /*18eb0*/  HMMA.16816.F32 R4, R168.reuse, R180, R4 ;  /* 0x000000b4a804723c */ /* 0x040ff00000001804 */
[C---:B------:R-:W-:Y:S08]  /*18ec0*/  HMMA.16816.F32 R8, R168.reuse, R182, R8 ;  /* 0x000000b6a808723c */ /* 0x040ff00000001808 */
[C---:B-1----:R-:W-:Y:S03]  /*18ed0*/  HMMA.16816.F32 R12, R168.reuse, R132, R12 ;  /* 0x00000084a80c723c */ /* 0x042fe6000000180c */
        /* <DEDUP_REMOVED lines=150> */
.L_x_2244:
        /* <DEDUP_REMOVED lines=25> */
.L_x_2243:
[----:B------:R-:W-:Y:S01]  /*199d0*/  FMNMX3.FTZ R3, R137, R148, R164, !PT ;  /* 0x0000009489037276 */ /* 0x000fe200078100a4 */
        /* <DEDUP_REMOVED lines=51> */
[----:B------:R-:W-:Y:S01]  /*19d10*/  LDSM.16.MT88.4 R164, [R187+0x11800] ;  /* 0x01180000bba4783b */ /* 0x000fe20000004200 */
[--C-:B------:R-:W-:Y:S01]  /*19d20*/  FFMA.FTZ R176, R160, UR4, -R147.reuse ;  /* 0x00000004a0b07c23 */ /* 0x100fe20008010893 */
[--C-:B------:R-:W-:Y:S01]  /*19d30*/  FFMA.FTZ R179, R162, UR4, -R147.reuse ;  /* 0x00000004a2b37c23 */ /* 0x100fe20008010893 */
[--C-:B------:R-:W-:Y:S01]  /*19d40*/  FFMA.FTZ R181, R161, UR4, -R148.reuse ;  /* 0x00000004a1b57c23 */ /* 0x100fe20008010894 */
[--C-:B------:R-:W-:Y:S01]  /*19d50*/  FFMA.FTZ R178, R159, UR4, -R148.reuse ;  /* 0x000000049fb27c23 */ /* 0x100fe20008010894 */
[--C-:B------:R-:W-:Y:S01]  /*19d60*/  FFMA.FTZ R180, R142, UR4, -R147.reuse ;  /* 0x000000048eb47c23 */ /* 0x100fe20008010893 */
[--C-:B------:R-:W-:Y:S03]  /*19d70*/  FFMA.FTZ R183, R140, UR4, -R147.reuse ;  /* 0x000000048cb77c23 */ /* 0x100fe60008010893 */
[----:B------:R-:W2:Y:S01]  /*19d80*/  MUFU.EX2 R0, R6 ;  /* 0x0000000600007308 */ /* 0x000ea20000000800 */
[----:B------:R-:W-:Y:S01]  /*19d90*/  LDSM.16.MT88.4 R160, [R189+0x3800] ;  /* 0x00380000bda0783b */ /* 0x000fe20000004200 */
        /* <DEDUP_REMOVED lines=69> */
[----:B------:R-:W-:Y:S03]  /*1a1f0*/  LDSM.16.MT88.4 R156, [R168+0x3800] ;  /* 0x00380000a89c783b */ /* 0x000fe60000004200 */
[----:B------:R1:W-:Y:S01]  /*1a200*/  MUFU.EX2 R221, R147 ;  /* 0x0000009300dd7308 */ /* 0x0003e20000000800 */
        /* <DEDUP_REMOVED lines=8> */
[----:B--2---:R-:W-:Y:S01]  /*1a290*/  F2FP.F16.F32.PACK_AB R131, R169, R170 ;  /* 0x000000aaa983723e */ /* 0x004fe200000000ff */
[----:B------:R-:W-:Y:S01]  /*1a2a0*/  FMUL.FTZ R57, R2, R57 ;  /* 0x0000003902397220 */ /* 0x000fe20000410000 */
[C---:B------:R-:W-:Y:S01]  /*1a2b0*/  FMUL.FTZ R58, R0.reuse, R58 ;  /* 0x0000003a003a7220 */ /* 0x040fe20000410000 */
[----:B------:R-:W-:Y:S01]  /*1a2c0*/  FMUL.FTZ R59, R0, R59 ;  /* 0x0000003b003b7220 */ /* 0x000fe20000410000 */
[C---:B------:R-:W-:Y:S01]  /*1a2d0*/  FMUL.FTZ R60, R2.reuse, R60 ;  /* 0x0000003c023c7220 */ /* 0x040fe20000410000 */
[----:B------:R-:W-:Y:S01]  /*1a2e0*/  FMUL.FTZ R61, R2, R61 ;  /* 0x0000003d023d7220 */ /* 0x000fe20000410000 */
[----:B------:R-:W-:Y:S01]  /*1a2f0*/  FMUL.FTZ R62, R0, R62 ;  /* 0x0000003e003e7220 */ /* 0x000fe20000410000 */
[C---:B------:R-:W-:Y:S01]  /*1a300*/  HMMA.16816.F32 R4, R128.reuse, R12, R4 ;  /* 0x0000000c8004723c */ /* 0x040fe20000001804 */
[----:B-1----:R-:W-:Y:S01]  /*1a310*/  LDSM.16.MT88.4 R144, [R189+0x1800] ;  /* 0x00180000bd90783b */ /* 0x002fe20000004200 */
[----:B------:R-:W-:Y:S03]  /*1a320*/  MUFU.EX2 R176, R176 ;  /* 0x000000b000b07308 */ /* 0x000fe60000000800 */
[C---:B------:R-:W-:Y:S01]  /*1a330*/  FMUL.FTZ R12, R2.reuse, R120 ;  /* 0x00000078020c7220 */ /* 0x040fe20000410000 */
[----:B------:R-:W-:Y:S01]  /*1a340*/  FMUL.FTZ R13, R2, R121 ;  /* 0x00000079020d7220 */ /* 0x000fe20000410000 */
[C---:B------:R-:W-:Y:S01]  /*1a350*/  FMUL.FTZ R63, R0.reuse, R63 ;  /* 0x0000003f003f7220 */ /* 0x040fe20000410000 */
[C---:B------:R-:W-:Y:S04]  /*1a360*/  HMMA.16816.F32 R8, R128.reuse, R14, R8 ;  /* 0x0000000e8008723c */ /* 0x040fe80000001808 */
[----:B------:R-:W1:Y:S01]  /*1a370*/  MUFU.EX2 R179, R179 ;  /* 0x000000b300b37308 */ /* 0x000e620000000800 */
[C---:B------:R-:W-:Y:S01]  /*1a380*/  FMUL.FTZ R14, R0.reuse, R122 ;  /* 0x0000007a000e7220 */ /* 0x040fe20000410000 */
[----:B------:R-:W-:Y:S01]  /*1a390*/  FMUL.FTZ R15, R0, R123 ;  /* 0x0000007b000f7220 */ /* 0x000fe20000410000 */
[C---:B------:R-:W-:Y:S01]  /*1a3a0*/  FMUL.FTZ R64, R2.reuse, R64 ;  /* 0x0000004002407220 */ /* 0x040fe20000410000 */
[----:B------:R-:W2:Y:S01]  /*1a3b0*/  LDSM.16.MT88.4 R120, [R189] ;  /* 0x00000000bd78783b */ /* 0x000ea20000004200 */
[----:B------:R-:W-:Y:S01]  /*1a3c0*/  FMUL.FTZ R65, R2, R65 ;  /* 0x0000004102417220 */ /* 0x000fe20000410000 */
[C---:B------:R-:W-:Y:S01]  /*1a3d0*/  FMUL.FTZ R66, R0.reuse, R66 ;  /* 0x0000004200427220 */ /* 0x040fe20000410000 */
[----:B------:R-:W-:Y:S01]  /*1a3e0*/  FMUL.FTZ R67, R0, R67 ;  /* 0x0000004300437220 */ /* 0x000fe20000410000 */
[C---:B------:R-:W-:Y:S01]  /*1a3f0*/  FMUL.FTZ R68, R2.reuse, R68 ;  /* 0x0000004402447220 */ /* 0x040fe20000410000 */
[C---:B------:R-:W-:Y:S01]  /*1a400*/  HMMA.16816.F32 R12, R128.reuse, R20, R12 ;  /* 0x00000014800c723c */ /* 0x040fe2000000180c */
[----:B------:R-:W-:Y:S02]  /*1a410*/  MUFU.EX2 R181, R181 ;  /* 0x000000b500b57308 */ /* 0x000fe40000000800 */
[C---:B------:R-:W-:Y:S01]  /*1a420*/  FMUL.FTZ R20, R2.reuse, R112 ;  /* 0x0000007002147220 */ /* 0x040fe20000410000 */
[C---:B------:R-:W-:Y:S01]  /*1a430*/  FMUL.FTZ R21, R2.reuse, R113 ;  /* 0x0000007102157220 */ /* 0x040fe20000410000 */
[----:B------:R-:W-:Y:S01]  /*1a440*/  FMUL.FTZ R69, R2, R69 ;  /* 0x0000004502457220 */ /* 0x000fe20000410000 */
[C---:B------:R-:W-:Y:S01]  /*1a450*/  FMUL.FTZ R70, R0.reuse, R70 ;  /* 0x0000004600467220 */ /* 0x040fe20000410000 */
[C---:B------:R-:W-:Y:S01]  /*1a460*/  FMUL.FTZ R71, R0.reuse, R71 ;  /* 0x0000004700477220 */ /* 0x040fe20000410000 */
[C---:B------:R-:W-:Y:S03]  /*1a470*/  HMMA.16816.F32 R16, R128.reuse, R22, R16 ;  /* 0x000000168010723c */ /* 0x040fe60000001810 */
[----:B------:R-:W3:Y:S01]  /*1a480*/  MUFU.EX2 R178, R178 ;  /* 0x000000b200b27308 */ /* 0x000ee20000000800 */
[C---:B------:R-:W-:Y:S01]  /*1a490*/  FMUL.FTZ R22, R0.reuse, R114 ;  /* 0x0000007200167220 */ /* 0x040fe20000410000 */
[----:B------:R-:W-:Y:S01]  /*1a4a0*/  FMUL.FTZ R23, R0, R115 ;  /* 0x0000007300177220 */ /* 0x000fe20000410000 */
[C---:B------:R-:W-:Y:S01]  /*1a4b0*/  FMUL.FTZ R72, R2.reuse, R72 ;  /* 0x0000004802487220 */ /* 0x040fe20000410000 */
[----:B------:R-:W4:Y:S01]  /*1a4c0*/  LDSM.16.MT88.4 R112, [R187+0xe000] ;  /* 0x00e00000bb70783b */ /* 0x000f220000004200 */
        /* <DEDUP_REMOVED lines=12> */
[----:B------:R-:W5:Y:S01]  /*1a590*/  MUFU.EX2 R183, R183 ;  /* 0x000000b700b77308 */ /* 0x000f620000000800 */
[C---:B------:R-:W-:Y:S01]  /*1a5a0*/  FMUL.FTZ R30, R0.reuse, R106 ;  /* 0x0000006a001e7220 */ /* 0x040fe20000410000 */
[----:B------:R-:W-:Y:S01]  /*1a5b0*/  FMUL.FTZ R31, R0, R107 ;  /* 0x0000006b001f7220 */ /* 0x000fe20000410000 */
[C---:B------:R-:W-:Y:S01]  /*1a5c0*/  FMUL.FTZ R80, R2.reuse, R80 ;  /* 0x0000005002507220 */ /* 0x040fe20000410000 */
[----:B------:R-:W1:Y:S01]  /*1a5d0*/  LDSM.16.MT88.4 R104, [R138+0xe000] ;  /* 0x00e000008a68783b */ /* 0x000e620000004200 */
[----:B------:R-:W-:Y:S01]  /*1a5e0*/  FMUL.FTZ R81, R2, R81 ;  /* 0x0000005102517220 */ /* 0x000fe20000410000 */
[C---:B------:R-:W-:Y:S01]  /*1a5f0*/  FMUL.FTZ R82, R0.reuse, R82 ;  /* 0x0000005200527220 */ /* 0x040fe20000410000 */
[----:B------:R-:W-:Y:S01]  /*1a600*/  FMUL.FTZ R83, R0, R83 ;  /* 0x0000005300537220 */ /* 0x000fe20000410000 */
[C---:B------:R-:W-:Y:S01]  /*1a610*/  FMUL.FTZ R84, R2.reuse, R84 ;  /* 0x0000005402547220 */ /* 0x040fe20000410000 */
[C---:B--2---:R-:W-:Y:S01]  /*1a620*/  HMMA.16816.F32 R28, R128.reuse, R120, R28 ;  /* 0x00000078801c723c */ /* 0x044fe2000000181c */
[----:B------:R-:W-:Y:S02]  /*1a630*/  MUFU.EX2 R182, R182 ;  /* 0x000000b600b67308 */ /* 0x000fe40000000800 */
[----:B------:R-:W-:Y:S01]  /*1a640*/  FMUL.FTZ R85, R2, R85 ;  /* 0x0000005502557220 */ /* 0x000fe20000410000 */
[C---:B------:R-:W-:Y:S01]  /*1a650*/  FMUL.FTZ R86, R0.reuse, R86 ;  /* 0x0000005600567220 */ /* 0x040fe20000410000 */
[----:B------:R-:W-:Y:S01]  /*1a660*/  FMUL.FTZ R87, R0, R87 ;  /* 0x0000005700577220 */ /* 0x000fe20000410000 */
[C---:B------:R-:W-:Y:S01]  /*1a670*/  FMUL.FTZ R88, R2.reuse, R88 ;  /* 0x0000005802587220 */ /* 0x040fe20000410000 */
[----:B------:R-:W-:Y:S01]  /*1a680*/  FMUL.FTZ R89, R2, R89 ;  /* 0x0000005902597220 */ /* 0x000fe20000410000 */
[C---:B------:R-:W-:Y:S01]  /*1a690*/  HMMA.16816.F32 R32, R128.reuse, R122, R32 ;  /* 0x0000007a8020723c */ /* 0x040fe20000001820 */
[----:B------:R-:W-:Y:S02]  /*1a6a0*/  LDSM.16.MT88.4 R120, [R189+0x800] ;  /* 0x00080000bd78783b */ /* 0x000fe40000004200 */
[----:B------:R-:W2:Y:S01]  /*1a6b0*/  MUFU.EX2 R191, R191 ;  /* 0x000000bf00bf7308 */ /* 0x000ea20000000800 */
[C---:B------:R-:W-:Y:S01]  /*1a6c0*/  FMUL.FTZ R90, R0.reuse, R90 ;  /* 0x0000005a005a7220 */ /* 0x040fe20000410000 */
[----:B------:R-:W-:Y:S01]  /*1a6d0*/  FMUL.FTZ R91, R0, R91 ;  /* 0x0000005b005b7220 */ /* 0x000fe20000410000 */
[C---:B------:R-:W-:Y:S01]  /*1a6e0*/  FMUL.FTZ R92, R2.reuse, R92 ;  /* 0x0000005c025c7220 */ /* 0x040fe20000410000 */
[----:B------:R-:W-:Y:S01]  /*1a6f0*/  FMUL.FTZ R93, R2, R93 ;  /* 0x0000005d025d7220 */ /* 0x000fe20000410000 */
[C---:B------:R-:W-:Y:S01]  /*1a700*/  FMUL.FTZ R94, R0.reuse, R94 ;  /* 0x0000005e005e7220 */ /* 0x040fe20000410000 */
[C---:B----4-:R-:W-:Y:S04]  /*1a710*/  HMMA.16816.F32 R36, R128.reuse, R112, R36 ;  /* 0x000000708024723c */ /* 0x050fe80000001824 */
[----:B------:R-:W-:Y:S01]  /*1a720*/  MUFU.EX2 R190, R190 ;  /* 0x000000be00be7308 */ /* 0x000fe20000000800 */
[----:B------:R-:W-:Y:S01]  /*1a730*/  FMUL.FTZ R95, R0, R95 ;  /* 0x0000005f005f7220 */ /* 0x000fe20000410000 */
[C---:B------:R-:W-:Y:S01]  /*1a740*/  FMUL.FTZ R96, R2.reuse, R96 ;  /* 0x0000006002607220 */ /* 0x040fe20000410000 */
[----:B------:R-:W-:Y:S01]  /*1a750*/  FMUL.FTZ R97, R2, R97 ;  /* 0x0000006102617220 */ /* 0x000fe20000410000 */
[C---:B------:R-:W-:Y:S01]  /*1a760*/  FMUL.FTZ R98, R0.reuse, R98 ;  /* 0x0000006200627220 */ /* 0x040fe20000410000 */
[----:B------:R-:W-:Y:S01]  /*1a770*/  FMUL.FTZ R99, R0, R99 ;  /* 0x0000006300637220 */ /* 0x000fe20000410000 */
[C---:B------:R-:W-:Y:S01]  /*1a780*/  HMMA.16816.F32 R40, R128.reuse, R114, R40 ;  /* 0x000000728028723c */ /* 0x040fe20000001828 */
[----:B------:R-:W-:Y:S03]  /*1a790*/  LDSM.16.MT88.4 R112, [R187+0xc800] ;  /* 0x00c80000bb70783b */ /* 0x000fe60000004200 */
[----:B------:R-:W4:Y:S01]  /*1a7a0*/  MUFU.EX2 R193, R193 ;  /* 0x000000c100c17308 */ /* 0x000f220000000800 */
[----:B------:R-:W-:Y:S01]  /*1a7b0*/  FFMA.FTZ R177, R2, R211, R177 ;  /* 0x000000d302b17223 */ /* 0x000fe200000100b1 */
[----:B------:R-:W-:Y:S01]  /*1a7c0*/  ISETP.NE.AND P2, PT, R207, RZ, PT ;  /* 0x000000ffcf00720c */ /* 0x000fe20003f45270 */
[----:B------:R-:W-:Y:S01]  /*1a7d0*/  FFMA.FTZ R175, R0, R209, R175 ;  /* 0x000000d100af7223 */ /* 0x000fe200000100af */
[----:B------:R-:W-:Y:S01]  /*1a7e0*/  MOV R0, R3 ;  /* 0x0000000300007202 */ /* 0x000fe20000000f00 */
[----:B------:R-:W-:Y:S02]  /*1a7f0*/  FADD.FTZ R174, R174, R177 ;  /* 0x000000b1aeae7221 */ /* 0x000fe40000010000 */
[----:B------:R-:W-:Y:S03]  /*1a800*/  FADD.FTZ R175, R171, R175 ;  /* 0x000000afabaf7221 */ /* 0x000fe60000010000 */
        /* <DEDUP_REMOVED lines=170> */
.L_x_2241:
        /* <DEDUP_REMOVED lines=280> */
.L_x_2247:
[----:B------:R-:W-:Y:S05]  /*1c430*/  BSYNC.RECONVERGENT B0 ;  /* 0x0000000000007941 */ /* 0x000fea0003800200 */
.L_x_2246:
        /* <DEDUP_REMOVED lines=32> */
.L_x_2249:
[----:B------:R-:W-:Y:S05]  /*1c640*/  BSYNC.RECONVERGENT B0 ;  /* 0x0000000000007941 */ /* 0x000fea0003800200 */
.L_x_2248:
        /* <DEDUP_REMOVED lines=19> */
.L_x_2251:
[----:B------:R-:W-:Y:S05]  /*1c780*/  BSYNC.RECONVERGENT B0 ;  /* 0x0000000000007941 */ /* 0x000fea0003800200 */
.L_x_2250:
        /* <DEDUP_REMOVED lines=19> */
.L_x_2253:
[----:B------:R-:W-:Y:S05]  /*1c8c0*/  BSYNC.RECONVERGENT B0 ;  /* 0x0000000000007941 */ /* 0x000fea0003800200 */
.L_x_2252:
        /* <DEDUP_REMOVED lines=16> */
.L_x_2254:
        /* <DEDUP_REMOVED lines=11> */
.L_x_3758:


//--------------------- .text._ZN5flash24flash_fwd_splitkv_kernelI23Flash_fwd_kernel_traitsILi192ELi64ELi64ELi4ELb0ELb0EN7cutlass6half_tE19Flash_kernel_traitsILi192ELi64ELi64ELi4ES3_EELb1ELb0ELb1ELb0ELb0ELb0ELb0ELb1EEEvNS_16Flash_fwd_paramsE --------------------------
	.section	.text._ZN5flash24flash_fwd_splitkv_kernelI23Flash_fwd_kernel_traitsILi192ELi64ELi64ELi4ELb0ELb0EN7cutlass6half_tE19Flash_kernel_traitsILi192ELi64ELi64ELi4ES3_EELb1ELb0ELb1ELb0ELb0ELb0ELb0ELb1EEEvNS_16Flash_fwd_paramsE,"ax",@progbits
	.align	128
        .global         _ZN5flash24flash_fwd_splitkv_kernelI23Flash_fwd_kernel_traitsILi192ELi64ELi64ELi4ELb0ELb0EN7cutlass6half_tE19Flash_kernel_traitsILi192ELi64ELi64ELi4ES3_EELb1ELb0ELb1ELb0ELb0ELb0ELb0ELb1EEEvNS_16Flash_fwd_paramsE
        .type           _ZN5flash24flash_fwd_splitkv_kernelI23Flash_fwd_kernel_traitsILi192ELi64ELi64ELi4ELb0ELb0EN7cutlass6half_tE19Flash_kernel_traitsILi192ELi64ELi64ELi4ES3_EELb1ELb0ELb1ELb0ELb0ELb0ELb0ELb1EEEvNS_16Flash_fwd_paramsE,@function
        .size           _ZN5flash24flash_fwd_splitkv_kernelI23Flash_fwd_kernel_traitsILi192ELi64ELi64ELi4ELb0ELb0EN7cutlass6half_tE19Flash_kernel_traitsILi192ELi64ELi64ELi4ES3_EELb1ELb0ELb1ELb0ELb0ELb0ELb0ELb1EEEvNS_16Flash_fwd_paramsE,(.L_x_3759 - _ZN5flash24flash_fwd_splitkv_kernelI23Flash_fwd_kernel_traitsILi192ELi64ELi64ELi4ELb0ELb0EN7cutlass6half_tE19Flash_kernel_traitsILi192ELi64ELi64ELi4ES3_EELb1ELb0ELb1ELb0ELb0ELb0ELb0ELb1EEEvNS_16Flash_fwd_paramsE)
        .other          _ZN5flash24flash_fwd_splitkv_kernelI23Flash_fwd_kernel_traitsILi192ELi64ELi64ELi4ELb0ELb0EN7cutlass6half_tE19Flash_kernel_traitsILi192ELi64ELi64ELi4ES3_EELb1ELb0ELb1ELb0ELb0ELb0ELb0ELb1EEEvNS_16Flash_fwd_paramsE,@"STO_CUDA_ENTRY STV_DEFAULT"
_ZN5flash24flash_fwd_splitkv_kernelI23Flash_fwd_kernel_traitsILi192ELi64ELi64ELi4ELb0ELb0EN7cutlass6half_tE19Flash_kernel_traitsILi192ELi64ELi64ELi4ES3_EELb1ELb0ELb1ELb0ELb0ELb0ELb0ELb1EEEvNS_16Flash_fwd_paramsE:
.text._ZN5flash24flash_fwd_splitkv_kernelI23Flash_fwd_kernel_traitsILi192ELi64ELi64ELi4ELb0ELb0EN7cutlass6half_tE19Flash_kernel_traitsILi192ELi64ELi64ELi4ES3_EELb1ELb0ELb1ELb0ELb0ELb0ELb0ELb1EEEvNS_16Flash_fwd_paramsE:
        /* <DEDUP_REMOVED lines=51> */
.L_x_2255:
        /* <DEDUP_REMOVED lines=13> */
[----:B------:R-:W-:Y:S02]  /*0400*/  VIADD R5, R63, 0x3f ;  /* 0x0000003f3f057836 */ /* 0x000fe40000000000 */
[----:B------:R-:W-:Y:S01]  /*0410*/  IMAD.MOV.U32 R7, RZ, RZ, R69 ;  /* 0x000000ffff077224 */ /* 0x000fe200078e0045 */
        /* <DEDUP_REMOVED lines=22> */
[----:B------:R-:W-:Y:S01]  /*0580*/  IADD3 R6, PT, PT, R136, 0x20, RZ ;  /* 0x0000002088067810 */ /* 0x000fe20007ffe0ff */
[----:B------:R-:W4:Y:S03]  /*0590*/  LDCU UR8, c[0x0][0x434] ;  /* 0x00008680ff0877ac */ /* 0x000f260008000800 */
[----:B------:R-:W-:Y:S01]  /*05a0*/  ISETP.GE.AND P2, PT, R6, R201, PT ;  /* 0x000000c90600720c */ /* 0x000fe20003f46270 */
[----:B------:R-:W5:Y:S01]  /*05b0*/  @!P0 LDC.64 R4, c[0x0][0x400] ;  /* 0x00010000ff048b82 */ /* 0x000f620000000a00 */
[----:B--2---:R-:W-:-:S02]  /*05c0*/  IMAD R7, R7, UR9, R110 ;  /* 0x0000000907077c24 */ /* 0x004fc4000f8e026e */
[----:B-1----:R-:W-:-:S04]  /*05d0*/  @P0 IMAD.WIDE.U32 R8, R200, R2, RZ ;  /* 0x00000002c8080225 */ /* 0x002fc800078e00ff */
[----:B----4-:R-:W-:Y:S02]  /*05e0*/  IMAD R7, R7, UR8, R66 ;  /* 0x0000000807077c24 */ /* 0x010fe4000f8e0242 */
[C---:B-----5:R-:W-:Y:S01]  /*05f0*/  @!P0 IMAD.WIDE.U32 R10, R69.reuse, R4, RZ ;  /* 0x00000004450a8225 */ /* 0x060fe200078e00ff */
[----:B------:R-:W-:Y:S02]  /*0600*/  LOP3.LUT R4, R0, 0x38, RZ, 0xc0, !PT ;  /* 0x0000003800047812 */ /* 0x000fe400078ec0ff */
[----:B------:R-:W-:Y:S01]  /*0610*/  @P0 MOV R10, R8 ;  /* 0x00000008000a0202 */ /* 0x000fe20000000f00 */
[----:B------:R-:W-:Y:S01]  /*0620*/  @!P0 IMAD R0, R69, R5, R11 ;  /* 0x0000000545008224 */ /* 0x000fe200078e020b */
[----:B------:R-:W-:Y:S01]  /*0630*/  LOP3.LUT R14, R4, 0x40, RZ, 0xfc, !PT ;  /* 0x00000040040e7812 */ /* 0x000fe200078efcff */
[----:B------:R-:W-:Y:S02]  /*0640*/  IMAD.MOV.U32 R5, RZ, RZ, RZ ;  /* 0x000000ffff057224 */ /* 0x000fe400078e00ff */
[----:B------:R-:W-:-:S02]  /*0650*/  @P0 IMAD R0, R200, R3, R9 ;  /* 0x00000003c8000224 */ /* 0x000fc400078e0209 */
[----:B------:R-:W-:-:S04]  /*0660*/  IMAD.WIDE.U32 R12, R66, R2, R4 ;  /* 0x00000002420c7225 */ /* 0x000fc800078e0004 */
[----:B------:R-:W-:Y:S01]  /*0670*/  IMAD R9, R66, R3, R13 ;  /* 0x0000000342097224 */ /* 0x000fe200078e020d */
[----:B------:R-:W-:Y:S01]  /*0680*/  IADD3 R10, P0, PT, R10, R12, RZ ;  /* 0x0000000c0a0a7210 */ /* 0x000fe20007f1e0ff */
[----:B------:R-:W-:Y:S01]  /*0690*/  VIADD R8, R136, 0x10 ;  /* 0x0000001088087836 */ /* 0x000fe20000000000 */
[----:B------:R-:W-:-:S03]  /*06a0*/  LOP3.LUT R13, R4, 0x80, RZ, 0xfc, !PT ;  /* 0x00000080040d7812 */ /* 0x000fc600078efcff */
[----:B------:R-:W-:Y:S01]  /*06b0*/  IMAD.X R11, R0, 0x1, R9, P0 ;  /* 0x00000001000b7824 */ /* 0x000fe200000e0609 */
[CC--:B------:R-:W-:Y:S02]  /*06c0*/  ISETP.GE.AND P0, PT, R136.reuse, R201.reuse, PT ;  /* 0x000000c98800720c */ /* 0x0c0fe40003f06270 */
[----:B------:R-:W-:Y:S01]  /*06d0*/  IADD3 R0, PT, PT, R136, 0x30, RZ ;  /* 0x0000003088007810 */ /* 0x000fe20007ffe0ff */
[----:B---3--:R-:W-:Y:S01]  /*06e0*/  IMAD.WIDE.U32 R10, R110, UR4, R10 ;  /* 0x000000046e0a7c25 */ /* 0x008fe2000f8e000a */
[-C--:B------:R-:W-:Y:S02]  /*06f0*/  ISETP.GE.AND P3, PT, R8, R201.reuse, PT ;  /* 0x000000c90800720c */ /* 0x080fe40003f66270 */
[----:B------:R-:W-:Y:S01]  /*0700*/  ISETP.GE.AND P1, PT, R0, R201, PT ;  /* 0x000000c90000720c */ /* 0x000fe20003f26270 */
[----:B------:R-:W-:-:S06]  /*0710*/  IMAD R111, R110, UR5, R11 ;  /* 0x000000056e6f7c24 */ /* 0x000fcc000f8e020b */
        /* <DEDUP_REMOVED lines=14> */
.L_x_2258:
[----:B------:R-:W-:Y:S05]  /*0800*/  BSYNC.RECONVERGENT B0 ;  /* 0x0000000000007941 */ /* 0x000fea0003800200 */
.L_x_2257:
[----:B------:R-:W-:Y:S04]  /*0810*/  BSSY.RECONVERGENT B0, `(.L_x_2259) ;  /* 0x0000014000007945 */ /* 0x000fe80003800200 */
[----:B------:R-:W-:Y:S05]  /*0820*/  @P3 BRA `(.L_x_2260) ;  /* 0x0000000000483947 */ /* 0x000fea0003800000 */
[----:B------:R-:W2:Y:S01]  /*0830*/  LDCU UR8, c[0x0][0x440] ;  /* 0x00008800ff0877ac */ /* 0x000ea20008000800 */
[----:B------:R-:W-:Y:S01]  /*0840*/  IADD3 R9, P0, PT, R136, 0x10, RZ ;  /* 0x0000001088097810 */ /* 0x000fe20007f1e0ff */
[----:B-1----:R-:W-:Y:S01]  /*0850*/  IMAD.MOV.U32 R16, RZ, RZ, R10 ;  /* 0x000000ffff107224 */ /* 0x002fe200078e000a */
[----:B------:R-:W-:Y:S01]  /*0860*/  MOV R17, R111 ;  /* 0x0000006f00117202 */ /* 0x000fe20000000f00 */
[----:B------:R-:W1:Y:S02]  /*0870*/  LDCU.64 UR4, c[0x0][0x3f0] ;  /* 0x00007e00ff0477ac */ /* 0x000e640008000a00 */
[----:B------:R-:W-:Y:S02]  /*0880*/  IMAD.X R15, RZ, RZ, RZ, P0 ;  /* 0x000000ffff0f7224 */ /* 0x000fe400000e06ff */
[----:B------:R-:W-:-:S04]  /*0890*/  IMAD.WIDE.U32 R16, R9, R2, R16 ;  /* 0x0000000209107225 */ /* 0x000fc800078e0010 */
[----:B------:R-:W-:-:S04]  /*08a0*/  IMAD R12, R15, R2, RZ ;  /* 0x000000020f0c7224 */ /* 0x000fc800078e02ff */
[----:B------:R-:W-:Y:S01]  /*08b0*/  IMAD R12, R9, R3, R12 ;  /* 0x00000003090c7224 */ /* 0x000fe200078e020c */
        /* <DEDUP_REMOVED lines=9> */
.L_x_2260:
[----:B------:R-:W-:Y:S05]  /*0950*/  BSYNC.RECONVERGENT B0 ;  /* 0x0000000000007941 */ /* 0x000fea0003800200 */
.L_x_2259:
[----:B------:R-:W-:Y:S04]  /*0960*/  BSSY.RECONVERGENT B0, `(.L_x_2261) ;  /* 0x0000014000007945 */ /* 0x000fe80003800200 */
[----:B------:R-:W-:Y:S05]  /*0970*/  @P2 BRA `(.L_x_2262) ;  /* 0x0000000000482947 */ /* 0x000fea0003800000 */
[----:B------:R-:W3:Y:S01]  /*0980*/  LDCU UR8, c[0x0][0x440] ;  /* 0x00008800ff0877ac */ /* 0x000ee20008000800 */
[----:B------:R-:W-:Y:S01]  /*0990*/  IADD3 R9, P0, PT, R136, 0x20, RZ ;  /* 0x0000002088097810 */ /* 0x000fe20007f1e0ff */
[----:B-1----:R-:W-:Y:S01]  /*09a0*/  IMAD.MOV.U32 R16, RZ, RZ, R10 ;  /* 0x000000ffff107224 */ /* 0x002fe200078e000a */
[----:B------:R-:W-:Y:S01]  /*09b0*/  MOV R17, R111 ;  /* 0x0000006f00117202 */ /* 0x000fe20000000f00 */
[----:B------:R-:W2:Y:S02]  /*09c0*/  LDCU.64 UR4, c[0x0][0x3f0] ;  /* 0x00007e00ff0477ac */ /* 0x000ea40008000a00 */
[----:B------:R-:W-:Y:S02]  /*09d0*/  IMAD.X R15, RZ, RZ, RZ, P0 ;  /* 0x000000ffff0f7224 */ /* 0x000fe400000e06ff */
[----:B------:R-:W-:-:S04]  /*09e0*/  IMAD.WIDE.U32 R16, R9, R2, R16 ;  /* 0x0000000209107225 */ /* 0x000fc800078e0010 */
[----:B------:R-:W-:-:S04]  /*09f0*/  IMAD R12, R15, R2, RZ ;  /* 0x000000020f0c7224 */ /* 0x000fc800078e02ff */
[----:B------:R-:W-:Y:S01]  /*0a00*/  IMAD R12, R9, R3, R12 ;  /* 0x00000003090c7224 */ /* 0x000fe200078e020c */
        /* <DEDUP_REMOVED lines=9> */
.L_x_2262:
[----:B------:R-:W-:Y:S05]  /*0aa0*/  BSYNC.RECONVERGENT B0 ;  /* 0x0000000000007941 */ /* 0x000fea0003800200 */
.L_x_2261:
        /* <DEDUP_REMOVED lines=19> */
.L_x_2264:
[----:B------:R-:W-:Y:S05]  /*0be0*/  BSYNC.RECONVERGENT B0 ;  /* 0x0000000000007941 */ /* 0x000fea0003800200 */
.L_x_2263:
        /* <DEDUP_REMOVED lines=8> */
[----:B----4-:R-:W-:Y:S01]  /*0c70*/  LEA R2, P0, R136, UR4, 0x2 ;  /* 0x0000000488027c11 */ /* 0x010fe2000f8010ff */
[----:B------:R-:W-:-:S03]  /*0c80*/  @!P3 IMAD.MOV.U32 R9, RZ, RZ, 0x7f800000 ;  /* 0x7f800000ff09b424 */ /* 0x000fc600078e00ff */
        /* <DEDUP_REMOVED lines=10> */
.L_x_2256:
        /* <DEDUP_REMOVED lines=10> */
.L_x_2265:
[----:B------:R-:W-:Y:S05]  /*0dd0*/  BRA.U !UP0, `(.L_x_2266) ;  /* 0x0000000508907547 */ /* 0x000fea000b800000 */
[----:B-----5:R-:W1:Y:S01]  /*0de0*/  LDC R7, c[0x0][0x4f0] ;  /* 0x00013c00ff077b82 */ /* 0x020e620000000800 */
[----:B------:R-:W-:Y:S01]  /*0df0*/  LEA R8, R135, 0xffffffc0, 0x6 ;  /* 0xffffffc087087811 */ /* 0x000fe200078e30ff */
[----:B------:R-:W2:Y:S01]  /*0e00*/  LDCU.64 UR4, c[0x0][0x4e8] ;  /* 0x00009d00ff0477ac */ /* 0x000ea20008000a00 */
[----:B------:R-:W3:Y:S01]  /*0e10*/  LDCU.64 UR8, c[0x0][0x3a0] ;  /* 0x00007400ff0877ac */ /* 0x000ee20008000a00 */
[----:B------:R-:W4:Y:S01]  /*0e20*/  LDCU.64 UR14, c[0x0][0x3b8] ;  /* 0x00007700ff0e77ac */ /* 0x000f220008000a00 */
        /* <DEDUP_REMOVED lines=30> */
[----:B------:R3:W3:Y:S01]  /*1010*/  LDG.E R10, desc[UR6][R10.64] ;  /* 0x000000060a0a7981 */ /* 0x0006e2000c1e1900 */
[----:B--2---:R-:W-:Y:S02]  /*1020*/  IABS R2, R3 ;  /* 0x0000000300027213 */ /* 0x004fe40000000000 */
[----:B------:R-:W-:Y:S02]  /*1030*/  IADD3 R5, PT, PT, -R5, RZ, RZ ;  /* 0x000000ff05057210 */ /* 0x000fe40007ffe1ff */
[----:B------:R-:W2:Y:S03]  /*1040*/  I2F.RP R6, R2 ;  /* 0x0000000200067306 */ /* 0x000ea60000209400 */
[----:B------:R-:W-:Y:S02]  /*1050*/  IMAD R8, R7, R5, R8 ;  /* 0x0000000507087224 */ /* 0x000fe400078e0208 */
[----:B----4-:R-:W-:-:S03]  /*1060*/  IMAD.U32 R5, RZ, RZ, UR15 ;  /* 0x0000000fff057e24 */ /* 0x010fc6000f8e00ff */
[----:B------:R-:W-:Y:S01]  /*1070*/  SHF.R.S32.HI R7, RZ, 0x1f, R8 ;  /* 0x0000001fff077819 */ /* 0x000fe20000011408 */
[----:B--2---:R-:W2:Y:S02]  /*1080*/  MUFU.RCP R14, R6 ;  /* 0x00000006000e7308 */ /* 0x004ea40000001000 */
[----:B--2---:R-:W-:Y:S02]  /*1090*/  IADD3 R14, PT, PT, R14, 0xffffffe, RZ ;  /* 0x0ffffffe0e0e7810 */ /* 0x004fe40007ffe0ff */
[----:B------:R-:W-:-:S04]  /*10a0*/  LOP3.LUT R6, RZ, R3, RZ, 0x33, !PT ;  /* 0x00000003ff067212 */ /* 0x000fc800078e33ff */
[----:B------:R-:W2:Y:S02]  /*10b0*/  F2I.FTZ.U32.TRUNC.NTZ R15, R14 ;  /* 0x0000000e000f7305 */ /* 0x000ea4000021f000 */
[----:B--2---:R-:W-:Y:S01]  /*10c0*/  IMAD.MOV R0, RZ, RZ, -R15 ;  /* 0x000000ffff007224 */ /* 0x004fe200078e0a0f */
[----:B------:R-:W-:-:S03]  /*10d0*/  MOV R14, RZ ;  /* 0x000000ff000e7202 */ /* 0x000fc60000000f00 */
[----:B------:R-:W-:Y:S01]  /*10e0*/  IMAD R4, R0, R2, RZ ;  /* 0x0000000200047224 */ /* 0x000fe200078e02ff */
[----:B------:R-:W-:-:S03]  /*10f0*/  IABS R0, R110 ;  /* 0x0000006e00007213 */ /* 0x000fc60000000000 */
[----:B------:R-:W-:-:S04]  /*1100*/  IMAD.HI.U32 R15, R15, R4, R14 ;  /* 0x000000040f0f7227 */ /* 0x000fc800078e000e */
[----:B------:R-:W-:-:S04]  /*1110*/  IMAD.MOV.U32 R4, RZ, RZ, R0 ;  /* 0x000000ffff047224 */ /* 0x000fc800078e0000 */
[----:B------:R-:W-:-:S05]  /*1120*/  IMAD.HI.U32 R0, R15, R4, RZ ;  /* 0x000000040f007227 */ /* 0x000fca00078e00ff */
[----:B------:R-:W-:-:S05]  /*1130*/  IADD3 R9, PT, PT, -R0, RZ, RZ ;  /* 0x000000ff00097210 */ /* 0x000fca0007ffe1ff */
[----:B---3--:R-:W-:Y:S01]  /*1140*/  IMAD R11, R2, R9, R4 ;  /* 0x00000009020b7224 */ /* 0x008fe200078e0204 */
[----:B------:R-:W-:-:S04]  /*1150*/  MOV R4, UR14 ;  /* 0x0000000e00047c02 */ /* 0x000fc80008000f00 */
[----:B------:R-:W-:-:S13]  /*1160*/  ISETP.GT.U32.AND P0, PT, R2, R11, PT ;  /* 0x0000000b0200720c */ /* 0x000fda0003f04070 */
[----:B------:R-:W-:Y:S01]  /*1170*/  @!P0 IMAD.IADD R11, R11, 0x1, -R2 ;  /* 0x000000010b0b8824 */ /* 0x000fe200078e0a02 */
[----:B------:R-:W-:-:S04]  /*1180*/  @!P0 IADD3 R0, PT, PT, R0, 0x1, RZ ;  /* 0x0000000100008810 */ /* 0x000fc80007ffe0ff */
[----:B------:R-:W-:Y:S02]  /*1190*/  ISETP.GE.U32.AND P1, PT, R11, R2, PT ;  /* 0x000000020b00720c */ /* 0x000fe40003f26070 */
[----:B------:R-:W-:-:S04]  /*11a0*/  LOP3.LUT R2, R110, R3, RZ, 0x3c, !PT ;  /* 0x000000036e027212 */ /* 0x000fc800078e3cff */
[----:B------:R-:W-:-:S07]  /*11b0*/  ISETP.GE.AND P0, PT, R2, RZ, PT ;  /* 0x000000ff0200720c */ /* 0x000fce0003f06270 */
[----:B------:R-:W-:Y:S02]  /*11c0*/  @P1 IADD3 R0, PT, PT, R0, 0x1, RZ ;  /* 0x0000000100001810 */ /* 0x000fe40007ffe0ff */
[----:B------:R-:W-:Y:S02]  /*11d0*/  ISETP.NE.AND P1, PT, R3, RZ, PT ;  /* 0x000000ff0300720c */ /* 0x000fe40003f25270 */
[----:B------:R-:W-:Y:S01]  /*11e0*/  SHF.R.S32.HI R9, RZ, 0x1f, R10 ;  /* 0x0000001fff097819 */ /* 0x000fe2000001140a */
[----:B------:R-:W-:-:S04]  /*11f0*/  IMAD.WIDE.U32 R18, R10, UR8, RZ ;  /* 0x000000080a127c25 */ /* 0x000fc8000f8e00ff */
[C---:B------:R-:W-:Y:S02]  /*1200*/  IMAD R11, R9.reuse, UR8, RZ ;  /* 0x00000008090b7c24 */ /* 0x040fe4000f8e02ff */
[----:B-1----:R-:W-:Y:S02]  /*1210*/  IMAD R9, R9, UR4, RZ ;  /* 0x0000000409097c24 */ /* 0x002fe4000f8e02ff */
[C---:B------:R-:W-:Y:S01]  /*1220*/  IMAD R16, R10.reuse, UR9, R11 ;  /* 0x000000090a107c24 */ /* 0x040fe2000f8e020b */
[----:B------:R-:W1:Y:S01]  /*1230*/  LDCU.128 UR8, c[0x0][0x3d0] ;  /* 0x00007a00ff0877ac */ /* 0x000e620008000c00 */
[C---:B------:R-:W-:Y:S02]  /*1240*/  IMAD R14, R10.reuse, UR5, R9 ;  /* 0x000000050a0e7c24 */ /* 0x040fe4000f8e0209 */
[----:B------:R-:W-:Y:S01]  /*1250*/  IMAD.WIDE.U32 R10, R10, UR4, RZ ;  /* 0x000000040a0a7c25 */ /* 0x000fe2000f8e00ff */
[----:B------:R-:W2:Y:S03]  /*1260*/  LDCU.64 UR4, c[0x0][0x3c0] ;  /* 0x00007800ff0477ac */ /* 0x000ea60008000a00 */
[----:B------:R-:W-:Y:S01]  /*1270*/  IMAD.IADD R17, R19, 0x1, R16 ;  /* 0x0000000113117824 */ /* 0x000fe200078e0210 */
[----:B------:R-:W-:Y:S01]  /*1280*/  IADD3 R15, PT, PT, R11, R14, RZ ;  /* 0x0000000e0b0f7210 */ /* 0x000fe20007ffe0ff */
[----:B------:R-:W-:Y:S01]  /*1290*/  IMAD R9, R7, R4, RZ ;  /* 0x0000000407097224 */ /* 0x000fe200078e02ff */
[----:B------:R-:W-:Y:S01]  /*12a0*/  MOV R11, R0 ;  /* 0x00000000000b7202 */ /* 0x000fe20000000f00 */
[----:B------:R-:W-:Y:S01]  /*12b0*/  IMAD.MOV.U32 R16, RZ, RZ, R18 ;  /* 0x000000ffff107224 */ /* 0x000fe200078e0012 */
[----:B------:R-:W-:Y:S01]  /*12c0*/  MOV R14, R10 ;  /* 0x0000000a000e7202 */ /* 0x000fe20000000f00 */
[----:B------:R-:W-:-:S02]  /*12d0*/  IMAD R9, R8, R5, R9 ;  /* 0x0000000508097224 */ /* 0x000fc400078e0209 */
[----:B------:R-:W-:Y:S02]  /*12e0*/  @!P0 IMAD.MOV R11, RZ, RZ, -R11 ;  /* 0x000000ffff0b8224 */ /* 0x000fe400078e0a0b */
[----:B------:R-:W-:-:S03]  /*12f0*/  IMAD.WIDE.U32 R16, R8, R4, R16 ;  /* 0x0000000408107225 */ /* 0x000fc600078e0010 */
[----:B------:R-:W-:Y:S02]  /*1300*/  SEL R10, R6, R11, !P1 ;  /* 0x0000000b060a7207 */ /* 0x000fe40004800000 */
[----:B--2---:R-:W-:Y:S02]  /*1310*/  MOV R2, UR4 ;  /* 0x0000000400027c02 */ /* 0x004fe40008000f00 */
[----:B------:R-:W-:Y:S02]  /*1320*/  MOV R3, UR5 ;  /* 0x0000000500037c02 */ /* 0x000fe40008000f00 */
[----:B------:R-:W-:Y:S01]  /*1330*/  IADD3 R17, PT, PT, R17, R9, RZ ;  /* 0x0000000911117210 */ /* 0x000fe20007ffe0ff */
[-C--:B------:R-:W-:Y:S02]  /*1340*/  IMAD R7, R7, R2.reuse, RZ ;  /* 0x0000000207077224 */ /* 0x080fe400078e02ff */
[----:B------:R-:W-:-:S04]  /*1350*/  IMAD.WIDE.U32 R14, R8, R2, R14 ;  /* 0x00000002080e7225 */ /* 0x000fc800078e000e */
[----:B------:R-:W-:Y:S01]  /*1360*/  IMAD R7, R8, R3, R7 ;  /* 0x0000000308077224 */ /* 0x000fe200078e0207 */
[----:B------:R-:W-:Y:S01]  /*1370*/  SHF.R.S32.HI R8, RZ, 0x1f, R10 ;  /* 0x0000001fff087819 */ /* 0x000fe2000001140a */
[----:B-1----:R-:W-:-:S04]  /*1380*/  IMAD.WIDE.U32 R16, R10, UR8, R16 ;  /* 0x000000080a107c25 */ /* 0x002fc8000f8e0010 */
[----:B------:R-:W-:Y:S02]  /*1390*/  IMAD.IADD R15, R15, 0x1, R7 ;  /* 0x000000010f0f7824 */ /* 0x000fe400078e0207 */
[C---:B------:R-:W-:Y:S02]  /*13a0*/  IMAD R7, R8.reuse, UR8, RZ ;  /* 0x0000000808077c24 */ /* 0x040fe4000f8e02ff */
[----:B------:R-:W-:Y:S02]  /*13b0*/  IMAD R9, R8, UR10, RZ ;  /* 0x0000000a08097c24 */ /* 0x000fe4000f8e02ff */
[C---:B------:R-:W-:Y:S02]  /*13c0*/  IMAD R7, R10.reuse, UR9, R7 ;  /* 0x000000090a077c24 */ /* 0x040fe4000f8e0207 */
[C---:B------:R-:W-:Y:S02]  /*13d0*/  IMAD R9, R10.reuse, UR11, R9 ;  /* 0x0000000b0a097c24 */ /* 0x040fe4000f8e0209 */
[----:B------:R-:W-:Y:S01]  /*13e0*/  IMAD.WIDE.U32 R14, R10, UR10, R14 ;  /* 0x0000000a0a0e7c25 */ /* 0x000fe2000f8e000e */
[----:B------:R-:W-:-:S04]  /*13f0*/  IADD3 R11, PT, PT, R17, R7, RZ ;  /* 0x00000007110b7210 */ /* 0x000fc80007ffe0ff */
[----:B------:R-:W-:Y:S01]  /*1400*/  IADD3 R10, PT, PT, R15, R9, RZ ;  /* 0x000000090f0a7210 */ /* 0x000fe20007ffe0ff */
[----:B------:R-:W-:Y:S06]  /*1410*/  BRA `(.L_x_2267) ;  /* 0x00000004005c7947 */ /* 0x000fec0003800000 */
.L_x_2266:
        /* <DEDUP_REMOVED lines=13> */
[----:B------:R-:W-:Y:S01]  /*14f0*/  IADD3 R15, PT, PT, R15, R2, RZ ;  /* 0x000000020f0f7210 */ /* 0x000fe20007ffe0ff */
[----:B------:R-:W-:Y:S05]  /*1500*/  BRA `(.L_x_2269) ;  /* 0x0000000000187947 */ /* 0x000fea0003800000 */
.L_x_2268:
[----:B------:R-:W2:Y:S01]  /*1510*/  LDC.64 R4, c[0x0][0x3b8] ;  /* 0x0000ee00ff047b82 */ /* 0x000ea20000000a00 */
[----:B-1----:R-:W-:-:S05]  /*1520*/  IADD3 R2, PT, PT, R0, R9, RZ ;  /* 0x0000000900027210 */ /* 0x002fca0007ffe0ff */
[C---:B--2---:R-:W-:Y:S02]  /*1530*/  IMAD R15, R2.reuse, R5, RZ ;  /* 0x00000005020f7224 */ /* 0x044fe400078e02ff */
[----:B------:R-:W-:-:S05]  /*1540*/  IMAD.WIDE.U32 R2, R2, R4, RZ ;  /* 0x0000000402027225 */ /* 0x000fca00078e00ff */
[----:B------:R-:W-:Y:S02]  /*1550*/  IADD3 R15, PT, PT, R3, R15, RZ ;  /* 0x0000000f030f7210 */ /* 0x000fe40007ffe0ff */
[----:B------:R-:W-:Y:S02]  /*1560*/  MOV R14, R2 ;  /* 0x00000002000e7202 */ /* 0x000fe40000000f00 */
.L_x_2269:
        /* <DEDUP_REMOVED lines=14> */
.L_x_2270:
[----:B------:R-:W1:Y:S01]  /*1650*/  LDC.64 R2, c[0x0][0x3c0] ;  /* 0x0000f000ff027b82 */ /* 0x000e620000000a00 */
[----:B------:R-:W-:-:S05]  /*1660*/  IADD3 R0, PT, PT, R0, R9, RZ ;  /* 0x0000000900007210 */ /* 0x000fca0007ffe0ff */
[C---:B-1----:R-:W-:Y:S02]  /*1670*/  IMAD R17, R0.reuse, R3, RZ ;  /* 0x0000000300117224 */ /* 0x042fe400078e02ff */
[----:B-----5:R-:W-:-:S05]  /*1680*/  IMAD.WIDE.U32 R6, R0, R2, RZ ;  /* 0x0000000200067225 */ /* 0x020fca00078e00ff */
[----:B------:R-:W-:Y:S02]  /*1690*/  IADD3 R17, PT, PT, R7, R17, RZ ;  /* 0x0000001107117210 */ /* 0x000fe40007ffe0ff */
[----:B------:R-:W-:-:S07]  /*16a0*/  MOV R16, R6 ;  /* 0x0000000600107202 */ /* 0x000fce0000000f00 */
.L_x_2271:
[----:B------:R-:W1:Y:S01]  /*16b0*/  LDC R21, c[0x0][0x3e8] ;  /* 0x0000fa00ff157b82 */ /* 0x000e620000000800 */
[----:B------:R-:W-:Y:S02]  /*16c0*/  MOV R8, RZ ;  /* 0x000000ff00087202 */ /* 0x000fe40000000f00 */
[----:B------:R-:W-:Y:S02]  /*16d0*/  CS2R R202, SRZ ;  /* 0x0000000000ca7805 */ /* 0x000fe4000001ff00 */
[----:B-1----:R-:W-:-:S04]  /*16e0*/  IABS R6, R21 ;  /* 0x0000001500067213 */ /* 0x002fc80000000000 */
[----:B------:R-:W1:Y:S08]  /*16f0*/  I2F.RP R10, R6 ;  /* 0x00000006000a7306 */ /* 0x000e700000209400 */
[----:B-1----:R-:W1:Y:S02]  /*1700*/  MUFU.RCP R9, R10 ;  /* 0x0000000a00097308 */ /* 0x002e640000001000 */
[----:B-1----:R-:W-:Y:S01]  /*1710*/  IADD3 R9, PT, PT, R9, 0xffffffe, RZ ;  /* 0x0ffffffe09097810 */ /* 0x002fe20007ffe0ff */
[----:B------:R-:W1:Y:S05]  /*1720*/  LDC.64 R10, c[0x0][0x3d8] ;  /* 0x0000f600ff0a7b82 */ /* 0x000e6a0000000a00 */
[----:B------:R-:W2:Y:S02]  /*1730*/  F2I.FTZ.U32.TRUNC.NTZ R9, R9 ;  /* 0x0000000900097305 */ /* 0x000ea4000021f000 */
[----:B--2---:R-:W-:-:S04]  /*1740*/  IMAD.MOV R0, RZ, RZ, -R9 ;  /* 0x000000ffff007224 */ /* 0x004fc800078e0a09 */
[----:B------:R-:W-:Y:S01]  /*1750*/  IMAD R7, R0, R6, RZ ;  /* 0x0000000600077224 */ /* 0x000fe200078e02ff */
[----:B------:R-:W-:-:S03]  /*1760*/  IABS R0, R110 ;  /* 0x0000006e00007213 */ /* 0x000fc60000000000 */
[----:B------:R-:W-:-:S04]  /*1770*/  IMAD.HI.U32 R7, R9, R7, R8 ;  /* 0x0000000709077227 */ /* 0x000fc800078e0008 */
[----:B------:R-:W-:-:S04]  /*1780*/  IMAD.MOV.U32 R8, RZ, RZ, R0 ;  /* 0x000000ffff087224 */ /* 0x000fc800078e0000 */
[----:B------:R-:W-:-:S05]  /*1790*/  IMAD.HI.U32 R0, R7, R8, RZ ;  /* 0x0000000807007227 */ /* 0x000fca00078e00ff */
[----:B------:R-:W-:-:S05]  /*17a0*/  IADD3 R7, PT, PT, -R0, RZ, RZ ;  /* 0x000000ff00077210 */ /* 0x000fca0007ffe1ff */
[C---:B------:R-:W-:Y:S02]  /*17b0*/  IMAD R7, R6.reuse, R7, R8 ;  /* 0x0000000706077224 */ /* 0x040fe400078e0208 */
[----:B------:R-:W2:Y:S03]  /*17c0*/  LDC.64 R8, c[0x0][0x3d0] ;  /* 0x0000f400ff087b82 */ /* 0x000ea60000000a00 */
[----:B------:R-:W-:-:S13]  /*17d0*/  ISETP.GT.U32.AND P0, PT, R6, R7, PT ;  /* 0x000000070600720c */ /* 0x000fda0003f04070 */
[----:B------:R-:W-:Y:S01]  /*17e0*/  @!P0 IMAD.IADD R7, R7, 0x1, -R6 ;  /* 0x0000000107078824 */ /* 0x000fe200078e0a06 */
[----:B------:R-:W-:-:S04]  /*17f0*/  @!P0 IADD3 R0, PT, PT, R0, 0x1, RZ ;  /* 0x0000000100008810 */ /* 0x000fc80007ffe0ff */
[----:B------:R-:W-:Y:S02]  /*1800*/  ISETP.GE.U32.AND P1, PT, R7, R6, PT ;  /* 0x000000060700720c */ /* 0x000fe40003f26070 */
[-C--:B------:R-:W-:Y:S02]  /*1810*/  LOP3.LUT R6, R110, R21.reuse, RZ, 0x3c, !PT ;  /* 0x000000156e067212 */ /* 0x080fe400078e3cff */
[----:B------:R-:W-:Y:S02]  /*1820*/  LEA R7, R135, 0xffffffc0, 0x6 ;  /* 0xffffffc087077811 */ /* 0x000fe400078e30ff */
[----:B------:R-:W-:Y:S02]  /*1830*/  ISETP.GE.AND P0, PT, R6, RZ, PT ;  /* 0x000000ff0600720c */ /* 0x000fe40003f06270 */
[----:B------:R-:W-:Y:S01]  /*1840*/  LOP3.LUT R6, RZ, R21, RZ, 0x33, !PT ;  /* 0x00000015ff067212 */ /* 0x000fe200078e33ff */
[----:B------:R-:W-:-:S04]  /*1850*/  IMAD.WIDE.U32 R16, R7, R2, R16 ;  /* 0x0000000207107225 */ /* 0x000fc800078e0010 */
[----:B------:R-:W-:Y:S01]  /*1860*/  @P1 VIADD R0, R0, 0x1 ;  /* 0x0000000100001836 */ /* 0x000fe20000000000 */
[----:B------:R-:W-:Y:S01]  /*1870*/  ISETP.NE.AND P1, PT, R21, RZ, PT ;  /* 0x000000ff1500720c */ /* 0x000fe20003f25270 */
[----:B------:R-:W-:-:S03]  /*1880*/  IMAD R17, R7, R3, R17 ;  /* 0x0000000307117224 */ /* 0x000fc600078e0211 */
[----:B------:R-:W-:-:S05]  /*1890*/  MOV R19, R0 ;  /* 0x0000000000137202 */ /* 0x000fca0000000f00 */
        /* <DEDUP_REMOVED lines=9> */
[----:B------:R-:W-:-:S04]  /*1930*/  IMAD.WIDE.U32 R18, R12, R8, R18 ;  /* 0x000000080c127225 */ /* 0x000fc800078e0012 */
[C---:B------:R-:W-:Y:S01]  /*1940*/  IMAD R9, R12.reuse, R9, R15 ;  /* 0x000000090c097224 */ /* 0x040fe200078e020f */
[----:B------:R-:W-:Y:S01]  /*1950*/  MOV R16, R18 ;  /* 0x0000001200107202 */ /* 0x000fe20000000f00 */
[----:B------:R-:W-:-:S03]  /*1960*/  IMAD R7, R12, R11, R7 ;  /* 0x0000000b0c077224 */ /* 0x000fc600078e0207 */
[----:B------:R-:W-:Y:S01]  /*1970*/  IADD3 R11, PT, PT, R19, R9, RZ ;  /* 0x00000009130b7210 */ /* 0x000fe20007ffe0ff */
[----:B------:R-:W-:-:S07]  /*1980*/  IMAD.IADD R10, R17, 0x1, R7 ;  /* 0x00000001110a7824 */ /* 0x000fce00078e0207 */
.L_x_2267:
[----:B------:R-:W-:Y:S01]  /*1990*/  IMAD.MOV.U32 R7, RZ, RZ, RZ ;  /* 0x000000ffff077224 */ /* 0x000fe200078e00ff */
[----:B------:R-:W1:Y:S01]  /*19a0*/  LDC.64 R112, c[0x0][0x3b0] ;  /* 0x0000ec00ff707b82 */ /* 0x000e620000000a00 */
[----:B------:R-:W-:Y:S01]  /*19b0*/  IMAD.SHL.U32 R79, R136, 0x8, RZ ;  /* 0x00000008884f7824 */ /* 0x000fe200078e00ff */
[----:B------:R-:W2:Y:S03]  /*19c0*/  LDCU.64 UR4, c[0x0][0x3c8] ;  /* 0x00007900ff0477ac */ /* 0x000ea60008000a00 */
[----:B------:R3:W5:Y:S01]  /*19d0*/  @P2 LDG.E R7, desc[UR6][R116.64] ;  /* 0x0000000674072981 */ /* 0x000762000c1e1900 */
[----:B------:R-:W-:Y:S01]  /*19e0*/  ISETP.NE.AND P2, PT, R200, -0x1, PT ;  /* 0xffffffffc800780c */ /* 0x000fe20003f45270 */
[----:B------:R-:W4:Y:S01]  /*19f0*/  LDCU.64 UR8, c[0x0][0x388] ;  /* 0x00007100ff0877ac */ /* 0x000f220008000a00 */
[----:B------:R-:W-:Y:S01]  /*1a00*/  LOP3.LUT R12, R79, 0x38, RZ, 0xc0, !PT ;  /* 0x000000384f0c7812 */ /* 0x000fe200078ec0ff */
[----:B------:R-:W-:Y:S01]  /*1a10*/  IMAD.MOV.U32 R115, RZ, RZ, RZ ;  /* 0x000000ffff737224 */ /* 0x000fe200078e00ff */
[----:B------:R-:W-:Y:S01]  /*1a20*/  SHF.R.U32.HI R114, RZ, 0x3, R136 ;  /* 0x00000003ff727819 */ /* 0x000fe20000011688 */
[----:B------:R-:W-:Y:S01]  /*1a30*/  IMAD.SHL.U32 R67, R136, 0x40, RZ ;  /* 0x0000004088437824 */ /* 0x000fe200078e00ff */
[----:B------:R-:W-:Y:S01]  /*1a40*/  IADD3 R20, P3, PT, R12, R16, RZ ;  /* 0x000000100c147210 */ /* 0x000fe20007f7e0ff */
[----:B------:R-:W-:Y:S01]  /*1a50*/  IMAD.SHL.U32 R134, R135, 0x40, RZ ;  /* 0x0000004087867824 */ /* 0x000fe200078e00ff */
[----:B------:R-:W-:Y:S01]  /*1a60*/  SHF.L.U64.HI R64, R2, 0x4, R3 ;  /* 0x0000000402407819 */ /* 0x000fe20000010203 */
[----:B------:R-:W-:Y:S01]  /*1a70*/  IMAD.WIDE.U32 R16, R13, 0x40, R114 ;  /* 0x000000400d107825 */ /* 0x000fe200078e0072 */
[----:B------:R-:W-:-:S02]  /*1a80*/  SHF.L.U32 R73, R136, 0x2, RZ ;  /* 0x0000000288497819 */ /* 0x000fc400000006ff */
[C---:B------:R-:W-:Y:S01]  /*1a90*/  SHF.L.U64.HI R62, R4.reuse, 0x4, R5 ;  /* 0x00000004043e7819 */ /* 0x040fe20000010205 */
[----:B------:R-:W2:Y:S01]  /*1aa0*/  @!P2 LDC.64 R8, c[0x0][0x398] ;  /* 0x0000e600ff08ab82 */ /* 0x000ea20000000a00 */
[----:B------:R-:W-:Y:S01]  /*1ab0*/  IMAD.X R21, RZ, RZ, R11, P3 ;  /* 0x000000ffff157224 */ /* 0x000fe200018e060b */
[----:B------:R-:W-:Y:S01]  /*1ac0*/  LOP3.LUT R73, R73, 0x1c, RZ, 0xc0, !PT ;  /* 0x0000001c49497812 */ /* 0x000fe200078ec0ff */
[----:B------:R-:W-:Y:S01]  /*1ad0*/  IMAD.SHL.U32 R61, R4, 0x10, RZ ;  /* 0x00000010043d7824 */ /* 0x000fe200078e00ff */
[----:B------:R-:W-:Y:S01]  /*1ae0*/  LOP3.LUT R67, R67, 0x1c0, RZ, 0xc0, !PT ;  /* 0x000001c043437812 */ /* 0x000fe200078ec0ff */
[----:B------:R-:W-:Y:S01]  /*1af0*/  IMAD.WIDE.U32 R20, R114, R4, R20 ;  /* 0x0000000472147225 */ /* 0x000fe200078e0014 */
[----:B------:R-:W-:-:S03]  /*1b00*/  IADD3 R60, PT, PT, R134, -0x40, RZ ;  /* 0xffffffc0863c7810 */ /* 0x000fc60007ffe0ff */
[----:B------:R-:W-:Y:S02]  /*1b10*/  IMAD R85, R114, R5, R21 ;  /* 0x0000000572557224 */ /* 0x000fe400078e0215 */
[----:B------:R-:W-:Y:S02]  /*1b20*/  IMAD.SHL.U32 R84, R20, 0x2, RZ ;  /* 0x0000000214547824 */ /* 0x000fe400078e00ff */
[----:B------:R-:W-:Y:S01]  /*1b30*/  IMAD.SHL.U32 R65, R2, 0x10, RZ ;  /* 0x0000001002417824 */ /* 0x000fe200078e00ff */
[----:B------:R-:W-:Y:S01]  /*1b40*/  SHF.L.U64.HI R85, R20, 0x1, R85 ;  /* 0x0000000114557819 */ /* 0x000fe20000010255 */
[----:B--2---:R-:W-:-:S04]  /*1b50*/  @!P2 IMAD.WIDE.U32 R18, R69, R8, RZ ;  /* 0x000000084512a225 */ /* 0x004fc800078e00ff */
[----:B------:R-:W-:Y:S02]  /*1b60*/  @!P2 IMAD R9, R69, R9, R19 ;  /* 0x000000094509a224 */ /* 0x000fe400078e0213 */
[----:B------:R-:W-:Y:S02]  /*1b70*/  @!P2 IMAD.MOV.U32 R8, RZ, RZ, R18 ;  /* 0x000000ffff08a224 */ /* 0x000fe400078e0012 */
[----:B-1----:R-:W-:-:S04]  /*1b80*/  @P2 IMAD.WIDE.U32 R18, R200, R112, RZ ;  /* 0x00000070c8122225 */ /* 0x002fc800078e00ff */
[----:B------:R-:W-:Y:S01]  /*1b90*/  @P2 IMAD R9, R200, R113, R19 ;  /* 0x00000071c8092224 */ /* 0x000fe200078e0213 */
[----:B------:R-:W-:Y:S02]  /*1ba0*/  @P2 MOV R8, R18 ;  /* 0x0000001200082202 */ /* 0x000fe40000000f00 */
[C---:B------:R-:W-:Y:S02]  /*1bb0*/  IADD3 R18, P2, PT, R12.reuse, R14, RZ ;  /* 0x0000000e0c127210 */ /* 0x040fe40007f5e0ff */
[----:B------:R-:W-:Y:S02]  /*1bc0*/  IADD3 R22, P4, PT, R12, R8, RZ ;  /* 0x000000080c167210 */ /* 0x000fe40007f9e0ff */
[----:B------:R-:W1:Y:S01]  /*1bd0*/  LDC R8, c[0x0][0x450] ;  /* 0x00011400ff087b82 */ /* 0x000e620000000800 */
[----:B------:R-:W-:Y:S01]  /*1be0*/  IMAD.X R19, RZ, RZ, R10, P2 ;  /* 0x000000ffff137224 */ /* 0x000fe200010e060a */
[----:B------:R-:W-:Y:S01]  /*1bf0*/  IADD3.X R23, PT, PT, RZ, R9, RZ, P4, !PT ;  /* 0x00000009ff177210 */ /* 0x000fe200027fe4ff */
[----:B------:R-:W-:Y:S01]  /*1c00*/  IMAD R10, R17, R112, RZ ;  /* 0x00000070110a7224 */ /* 0x000fe200078e02ff */
[----:B----4-:R-:W-:Y:S01]  /*1c10*/  IADD3 R84, P2, PT, R84, UR8, RZ ;  /* 0x0000000854547c10 */ /* 0x010fe2000ff5e0ff */
[----:B------:R-:W-:Y:S01]  /*1c20*/  IMAD.WIDE.U32 R18, R114, R2, R18 ;  /* 0x0000000272127225 */ /* 0x000fe200078e0012 */
[----:B------:R-:W-:-:S02]  /*1c30*/  LOP3.LUT R9, R12, 0x80, RZ, 0xfc, !PT ;  /* 0x000000800c097812 */ /* 0x000fc400078efcff */
[----:B------:R-:W-:Y:S01]  /*1c40*/  IADD3.X R85, PT, PT, R85, UR9, RZ, P2, !PT ;  /* 0x0000000955557c10 */ /* 0x000fe200097fe4ff */
[----:B------:R-:W-:Y:S01]  /*1c50*/  IMAD.WIDE.U32 R14, R110, UR4, R22 ;  /* 0x000000046e0e7c25 */ /* 0x000fe2000f8e0016 */
[----:B------:R-:W-:-:S03]  /*1c60*/  SHF.L.U32 R82, R18, 0x1, RZ ;  /* 0x0000000112527819 */ /* 0x000fc600000006ff */
[----:B------:R-:W-:Y:S01]  /*1c70*/  IMAD R15, R110, UR5, R15 ;  /* 0x000000056e0f7c24 */ /* 0x000fe2000f8e020f */
[----:B------:R-:W2:Y:S01]  /*1c80*/  LDCU.64 UR4, c[0x0][0x390] ;  /* 0x00007200ff0477ac */ /* 0x000ea20008000a00 */
[----:B------:R-:W-:Y:S01]  /*1c90*/  IMAD R81, R114, R3, R19 ;  /* 0x0000000372517224 */ /* 0x000fe200078e0213 */
[----:B------:R-:W-:Y:S01]  /*1ca0*/  SHF.R.S32.HI R3, RZ, 0x1f, R70 ;  /* 0x0000001fff037819 */ /* 0x000fe20000011446 */
[----:B------:R-:W-:Y:S01]  /*1cb0*/  IMAD R11, R16, R113, R10 ;  /* 0x00000071100b7224 */ /* 0x000fe200078e020a */
[----:B------:R-:W-:Y:S01]  /*1cc0*/  LOP3.LUT R10, R12, 0x40, RZ, 0xfc, !PT ;  /* 0x000000400c0a7812 */ /* 0x000fe200078efcff */
[----:B------:R-:W-:Y:S01]  /*1cd0*/  IMAD.WIDE.U32 R112, R16, R112, R14 ;  /* 0x0000007010707225 */ /* 0x000fe200078e000e */
[----:B------:R-:W-:Y:S02]  /*1ce0*/  LEA.HI R80, R3, R70, RZ, 0x6 ;  /* 0x0000004603507211 */ /* 0x000fe400078f30ff */
[----:B------:R-:W-:Y:S01]  /*1cf0*/  SHF.L.U64.HI R81, R18, 0x1, R81 ;  /* 0x0000000112517819 */ /* 0x000fe20000010251 */
[----:B------:R-:W-:Y:S01]  /*1d00*/  IMAD.MOV.U32 R196, RZ, RZ, R84 ;  /* 0x000000ffffc47224 */ /* 0x000fe200078e0054 */
[----:B------:R-:W-:Y:S01]  /*1d10*/  SHF.R.S32.HI R80, RZ, 0x6, R80 ;  /* 0x00000006ff507819 */ /* 0x000fe20000011450 */
[----:B------:R-:W-:Y:S01]  /*1d20*/  IMAD.MOV.U32 R195, RZ, RZ, R85 ;  /* 0x000000ffffc37224 */ /* 0x000fe200078e0055 */
[----:B-1----:R-:W-:-:S02]  /*1d30*/  LEA.HI R75, R8, R8, RZ, 0x1 ;  /* 0x00000008084b7211 */ /* 0x002fc400078f08ff */
[----:B------:R-:W-:Y:S02]  /*1d40*/  IADD3 R68, PT, PT, R113, R11, RZ ;  /* 0x0000000b71447210 */ /* 0x000fe40007ffe0ff */
[----:B------:R-:W-:Y:S02]  /*1d50*/  SHF.R.S32.HI R75, RZ, 0x1, R75 ;  /* 0x00000001ff4b7819 */ /* 0x000fe4000001144b */
[----:B--2---:R-:W-:-:S03]  /*1d60*/  IADD3 R82, P2, PT, R82, UR4, RZ ;  /* 0x0000000452527c10 */ /* 0x004fc6000ff5e0ff */
[----:B------:R-:W-:Y:S01]  /*1d70*/  IMAD R74, R114, R75, R73 ;  /* 0x0000004b724a7224 */ /* 0x000fe200078e0249 */
[----:B------:R-:W-:Y:S02]  /*1d80*/  IADD3.X R81, PT, PT, R81, UR5, RZ, P2, !PT ;  /* 0x0000000551517c10 */ /* 0x000fe400097fe4ff */
[----:B------:R-:W-:Y:S01]  /*1d90*/  ISETP.GE.AND P2, PT, R80, R135, PT ;  /* 0x000000875000720c */ /* 0x000fe20003f46270 */
[--C-:B------:R-:W-:Y:S01]  /*1da0*/  IMAD.IADD R73, R73, 0x1, R74.reuse ;  /* 0x0000000149497824 */ /* 0x100fe200078e024a */
[----:B------:R-:W-:Y:S01]  /*1db0*/  SHF.R.S32.HI R72, RZ, 0x1f, R74 ;  /* 0x0000001fff487819 */ /* 0x000fe2000001144a */
[----:B------:R-:W-:Y:S01]  /*1dc0*/  IMAD.MOV.U32 R197, RZ, RZ, R81 ;  /* 0x000000ffffc57224 */ /* 0x000fe200078e0051 */
[----:B------:R-:W-:Y:S02]  /*1dd0*/  MOV R198, R82 ;  /* 0x0000005200c67202 */ /* 0x000fe40000000f00 */
[----:B------:R-:W-:-:S07]  /*1de0*/  SHF.R.S32.HI R71, RZ, 0x1f, R73 ;  /* 0x0000001fff477819 */ /* 0x000fce0000011449 */
[----:B---3--:R-:W-:Y:S05]  /*1df0*/  @P2 BRA `(.L_x_2272) ;  /* 0x00000088007c2947 */ /* 0x008fea0003800000 */
        /* <DEDUP_REMOVED lines=45> */
[----:B------:R-:W3:Y:S01]  /*20d0*/  LDCU.U8 UR19, c[0x0][0x533] ;  /* 0x0000a660ff1377ac */ /* 0x000ee20008000000 */
[----:B------:R-:W-:Y:S01]  /*20e0*/  IADD3 R88, P0, PT, R50, R73, RZ ;  /* 0x0000004932587210 */ /* 0x000fe20007f1e0ff */
[----:B------:R-:W-:Y:S01]  /*20f0*/  IMAD.WIDE.U32 R6, R6, UR18, R16 ;  /* 0x0000001206067c25 */ /* 0x000fe2000f8e0010 */
[----:B------:R-:W-:Y:S01]  /*2100*/  IADD3 R50, P1, PT, R50, R74, RZ ;  /* 0x0000004a32327210 */ /* 0x000fe20007f3e0ff */
[----:B------:R-:W-:-:S02]  /*2110*/  USHF.L.U32 UR18, UR16, 0x6, URZ ;  /* 0x0000000610127899 */ /* 0x000fc400080006ff */
[----:B------:R-:W-:Y:S01]  /*2120*/  IMAD.X R89, R3, 0x1, R71, P0 ;  /* 0x0000000103597824 */ /* 0x000fe200000e0647 */
[----:B------:R-:W-:Y:S01]  /*2130*/  IADD3 R7, PT, PT, R7, R0, RZ ;  /* 0x0000000007077210 */ /* 0x000fe20007ffe0ff */
[----:B------:R-:W-:Y:S02]  /*2140*/  IMAD.X R3, R3, 0x1, R72, P1 ;  /* 0x0000000103037824 */ /* 0x000fe400008e0648 */
[C---:B------:R-:W-:Y:S01]  /*2150*/  IMAD R87, R15.reuse, UR16, RZ ;  /* 0x000000100f577c24 */ /* 0x040fe2000f8e02ff */
[----:B------:R-:W-:Y:S01]  /*2160*/  SHF.L.U64.HI R89, R88, 0x1, R89 ;  /* 0x0000000158597819 */ /* 0x000fe20000010259 */
[----:B------:R-:W-:Y:S01]  /*2170*/  IMAD.MOV.U32 R4, RZ, RZ, R14 ;  /* 0x000000ffff047224 */ /* 0x000fe200078e000e */
[C---:B------:R-:W-:Y:S01]  /*2180*/  SHF.L.U64.HI R0, R50.reuse, 0x1, R3 ;  /* 0x0000000132007819 */ /* 0x040fe20000010203 */
[----:B------:R-:W-:Y:S02]  /*2190*/  IMAD.SHL.U32 R50, R50, 0x2, RZ ;  /* 0x0000000232327824 */ /* 0x000fe400078e00ff */
[----:B------:R-:W-:Y:S01]  /*21a0*/  IMAD R87, R2, UR17, R87 ;  /* 0x0000001102577c24 */ /* 0x000fe2000f8e0257 */
[----:B------:R-:W4:Y:S01]  /*21b0*/  LDCU UR17, c[0x0][0x450] ;  /* 0x00008a00ff1177ac */ /* 0x000f220008000800 */
[-C--:B------:R-:W-:Y:S01]  /*21c0*/  IMAD R15, R15, R98.reuse, RZ ;  /* 0x000000620f0f7224 */ /* 0x080fe200078e02ff */
[----:B------:R-:W-:Y:S01]  /*21d0*/  IADD3 R16, P0, PT, R50, UR14, RZ ;  /* 0x0000000e32107c10 */ /* 0x000fe2000ff1e0ff */
[----:B------:R-:W-:Y:S01]  /*21e0*/  IMAD.SHL.U32 R88, R88, 0x2, RZ ;  /* 0x0000000258587824 */ /* 0x000fe200078e00ff */
[----:B---3--:R-:W-:Y:S01]  /*21f0*/  UISETP.NE.AND UP0, UPT, UR19, URZ, UPT ;  /* 0x000000ff1300728c */ /* 0x008fe2000bf05270 */
[----:B------:R-:W-:Y:S01]  /*2200*/  IMAD.WIDE.U32 R4, R2, UR16, R4 ;  /* 0x0000001002047c25 */ /* 0x000fe2000f8e0004 */
[----:B------:R-:W-:Y:S01]  /*2210*/  IADD3.X R17, PT, PT, R0, UR15, RZ, P0, !PT ;  /* 0x0000000f00117c10 */ /* 0x000fe200087fe4ff */
[----:B------:R-:W3:Y:S01]  /*2220*/  LDCU UR16, c[0x0][0x440] ;  /* 0x00008800ff1077ac */ /* 0x000ee20008000800 */
[----:B--2---:R-:W-:Y:S01]  /*2230*/  IADD3 R50, P0, PT, R50, UR10, RZ ;  /* 0x0000000a32327c10 */ /* 0x004fe2000ff1e0ff */
[----:B------:R-:W-:Y:S01]  /*2240*/  IMAD R15, R2, R99, R15 ;  /* 0x00000063020f7224 */ /* 0x000fe200078e020f */
[----:B------:R-:W-:Y:S01]  /*2250*/  IADD3 R90, P1, PT, R88, UR14, RZ ;  /* 0x0000000e585a7c10 */ /* 0x000fe2000ff3e0ff */
[----:B------:R-:W-:Y:S01]  /*2260*/  IMAD.WIDE.U32 R2, R2, R98, R6 ;  /* 0x0000006202027225 */ /* 0x000fe200078e0006 */
[----:B------:R-:W-:-:S02]  /*2270*/  IADD3.X R51, PT, PT, R0, UR11, RZ, P0, !PT ;  /* 0x0000000b00337c10 */ /* 0x000fc400087fe4ff */
[----:B------:R-:W-:Y:S01]  /*2280*/  IADD3 R0, P0, PT, RZ, -UR20, RZ ;  /* 0x80000014ff007c10 */ /* 0x000fe2000ff1e0ff */
[----:B------:R-:W-:Y:S01]  /*2290*/  IMAD.IADD R15, R3, 0x1, R15 ;  /* 0x00000001030f7824 */ /* 0x000fe200078e020f */
[----:B------:R-:W-:Y:S01]  /*22a0*/  IADD3.X R91, PT, PT, R89, UR15, RZ, P1, !PT ;  /* 0x0000000f595b7c10 */ /* 0x000fe20008ffe4ff */
[----:B------:R-:W-:Y:S01]  /*22b0*/  IMAD.SHL.U32 R101, R98, 0x10, RZ ;  /* 0x0000001062657824 */ /* 0x000fe200078e00ff */
[----:B------:R-:W-:Y:S01]  /*22c0*/  IADD3.X R3, PT, PT, RZ, ~UR18, RZ, P0, !PT ;  /* 0x80000012ff037c10 */ /* 0x000fe200087fe4ff */
[----:B------:R-:W-:Y:S01]  /*22d0*/  IMAD.X R95, RZ, RZ, ~R95, P0 ;  /* 0x000000ffff5f7224 */ /* 0x000fe200000e0e5f */
[----:B------:R-:W-:Y:S01]  /*22e0*/  LEA R86, P3, R4, UR8, 0x1 ;  /* 0x0000000804567c11 */ /* 0x000fe2000f8608ff */
[----:B------:R-:W-:Y:S01]  /*22f0*/  IMAD R105, R135, -0x40, R63 ;  /* 0xffffffc087697824 */ /* 0x000fe200078e023f */
[----:B------:R-:W-:Y:S01]  /*2300*/  IADD3 R87, PT, PT, R5, R87, RZ ;  /* 0x0000005705577210 */ /* 0x000fe20007ffe0ff */
[----:B------:R-:W-:Y:S01]  /*2310*/  IMAD.MOV.U32 R103, RZ, RZ, R135 ;  /* 0x000000ffff677224 */ /* 0x000fe200078e0087 */
[----:B------:R-:W-:Y:S01]  /*2320*/  LEA R14, P2, R2, UR4, 0x1 ;  /* 0x00000004020e7c11 */ /* 0x000fe2000f8408ff */
[----:B------:R-:W2:Y:S01]  /*2330*/  LDCU.64 UR14, c[0x0][0x3c0] ;  /* 0x00007800ff0e77ac */ /* 0x000ea20008000a00 */
[----:B------:R-:W-:-:S02]  /*2340*/  IADD3 R88, P1, PT, R88, UR10, RZ ;  /* 0x0000000a58587c10 */ /* 0x000fc4000ff3e0ff */
[----:B------:R-:W-:Y:S02]  /*2350*/  SHF.L.U64.HI R99, R98, 0x4, R99 ;  /* 0x0000000462637819 */ /* 0x000fe40000010263 */
[C---:B------:R-:W-:Y:S02]  /*2360*/  SHF.R.S64 R97, R0.reuse, 0x1f, R95 ;  /* 0x0000001f00617819 */ /* 0x040fe4000000105f */
[----:B------:R-:W-:Y:S02]  /*2370*/  SHF.R.S32.HI R98, RZ, 0x1f, R109 ;  /* 0x0000001fff627819 */ /* 0x000fe4000001146d */
[----:B----4-:R-:W-:Y:S02]  /*2380*/  MOV R11, UR17 ;  /* 0x00000011000b7c02 */ /* 0x010fe40008000f00 */
[--C-:B------:R-:W-:Y:S02]  /*2390*/  SHF.R.S64 R93, R0, 0x1f, R3.reuse ;  /* 0x0000001f005d7819 */ /* 0x100fe40000001003 */
[----:B------:R-:W-:-:S02]  /*23a0*/  SHF.R.S32.HI R92, RZ, 0x1f, R3 ;  /* 0x0000001fff5c7819 */ /* 0x000fc40000011403 */
[----:B------:R-:W-:Y:S02]  /*23b0*/  SHF.R.S32.HI R95, RZ, 0x1f, R95 ;  /* 0x0000001fff5f7819 */ /* 0x000fe4000001145f */
[----:B------:R-:W-:Y:S02]  /*23c0*/  LEA.HI.X R87, R4, UR9, R87, 0x1, P3 ;  /* 0x0000000904577c11 */ /* 0x000fe400098f0c57 */
[----:B------:R-:W-:Y:S01]  /*23d0*/  LEA.HI.X R15, R2, UR5, R15, 0x1, P2 ;  /* 0x00000005020f7c11 */ /* 0x000fe200090f0c0f */
[----:B------:R-:W4:Y:S01]  /*23e0*/  LDCU.64 UR4, c[0x0][0x3b8] ;  /* 0x00007700ff0477ac */ /* 0x000f220008000a00 */
[----:B------:R-:W-:Y:S01]  /*23f0*/  IADD3.X R89, PT, PT, R89, UR11, RZ, P1, !PT ;  /* 0x0000000b59597c10 */ /* 0x000fe20008ffe4ff */
[----:B--23--:R-:W1:Y:S06]  /*2400*/  LDCU.128 UR8, c[0x0][0x3a0] ;  /* 0x00007400ff0877ac */ /* 0x00ce6c0008000c00 */
.L_x_2340:
[----:B------:R-:W-:Y:S01]  /*2410*/  VIADD R105, R105, 0x40 ;  /* 0x0000004069697836 */ /* 0x000fe20000000000 */
[----:B------:R-:W-:Y:S01]  /*2420*/  BSSY.RECONVERGENT B0, `(.L_x_2273) ;  /* 0x0000014000007945 */ /* 0x000fe20003800200 */
[----:B------:R-:W-:Y:S03]  /*2430*/  VIADD R107, R107, 0x40 ;  /* 0x000000406b6b7836 */ /* 0x000fe60000000000 */
[-C--:B------:R-:W-:Y:S02]  /*2440*/  ISETP.GE.AND P0, PT, R114, R105.reuse, PT ;  /* 0x000000697200720c */ /* 0x080fe40003f06270 */
[----:B------:R-:W-:Y:S02]  /*2450*/  ISETP.GE.AND P5, PT, R78, R105, PT ;  /* 0x000000694e00720c */ /* 0x000fe40003fa6270 */
[----:B------:R-:W-:Y:S02]  /*2460*/  ISETP.GE.AND P0, PT, R114, R107, !P0 ;  /* 0x0000006b7200720c */ /* 0x000fe40004706270 */
[----:B------:R-:W-:Y:S02]  /*2470*/  ISETP.GE.AND P4, PT, R77, R105, PT ;  /* 0x000000694d00720c */ /* 0x000fe40003f86270 */
[----:B------:R-:W-:Y:S09]  /*2480*/  ISETP.GE.AND P5, PT, R78, R107, !P5 ;  /* 0x0000006b4e00720c */ /* 0x000ff20006fa6270 */
[----:B------:R-:W-:Y:S05]  /*2490*/  @!P0 BRA `(.L_x_2274) ;  /* 0x0000000000308947 */ /* 0x000fea0003800000 */
[----:B------:R-:W-:Y:S02]  /*24a0*/  ISETP.GE.AND P1, PT, R12, UR16, PT ;  /* 0x000000100c007c0c */ /* 0x000fe4000bf26270 */
[----:B------:R-:W-:Y:S11]  /*24b0*/  ISETP.GE.AND P2, PT, R10, UR16, PT ;  /* 0x000000100a007c0c */ /* 0x000ff6000bf46270 */
[----:B------:R-:W2:Y:S01]  /*24c0*/  @!P1 LDG.E.128 R24, desc[UR6][R86.64] ;  /* 0x0000000656189981 */ /* 0x000ea2000c1e1d00 */
[--C-:B------:R-:W-:Y:S05]  /*24d0*/  @!P1 IMAD.MOV.U32 R83, RZ, RZ, R81.reuse ;  /* 0x000000ffff539224 */ /* 0x100fea00078e0051 */
[----:B--2---:R2:W-:Y:S01]  /*24e0*/  @!P1 STG.E.128 desc[UR6][R82.64], R24 ;  /* 0x0000001852009986 */ /* 0x0045e2000c101d06 */
[----:B------:R-:W-:Y:S03]  /*24f0*/  ISETP.GE.AND P1, PT, R9, UR16, PT ;  /* 0x0000001009007c0c */ /* 0x000fe6000bf26270 */
[----:B------:R-:W3:Y:S01]  /*2500*/  @!P2 LDG.E.128 R20, desc[UR6][R86.64+0x80] ;  /* 0x000080065614a981 */ /* 0x000ee2000c1e1d00 */
[--C-:B--2---:R-:W-:Y:S05]  /*2510*/  @!P2 IMAD.MOV.U32 R83, RZ, RZ, R81.reuse ;  /* 0x000000ffff53a224 */ /* 0x104fea00078e0051 */
[----:B---3--:R2:W-:Y:S04]  /*2520*/  @!P2 STG.E.128 desc[UR6][R82.64+0x80], R20 ;  /* 0x000080145200a986 */ /* 0x0085e8000c101d06 */
[----:B------:R-:W3:Y:S01]  /*2530*/  @!P1 LDG.E.128 R4, desc[UR6][R86.64+0x100] ;  /* 0x0001000656049981 */ /* 0x000ee2000c1e1d00 */
[----:B--2---:R-:W-:Y:S05]  /*2540*/  @!P1 IMAD.MOV.U32 R83, RZ, RZ, R81 ;  /* 0x000000ffff539224 */ /* 0x004fea00078e0051 */
[----:B---3--:R2:W-:Y:S02]  /*2550*/  @!P1 STG.E.128 desc[UR6][R82.64+0x100], R4 ;  /* 0x0001000452009986 */ /* 0x0085e4000c101d06 */
.L_x_2274:
[----:B-1--4-:R-:W-:Y:S05]  /*2560*/  BSYNC.RECONVERGENT B0 ;  /* 0x0000000000007941 */ /* 0x012fea0003800200 */
.L_x_2273:
        /* <DEDUP_REMOVED lines=9> */
[----:B------:R-:W3:Y:S04]  /*2600*/  @!P2 LDG.E.128 R24, desc[UR6][R28.64] ;  /* 0x000000061c18a981 */ /* 0x000ee8000c1e1d00 */
[----:B---3--:R1:W-:Y:S01]  /*2610*/  @!P2 STG.E.128 desc[UR6][R18.64], R24 ;  /* 0x000000181200a986 */ /* 0x0083e2000c101d06 */
[----:B------:R-:W-:Y:S05]  /*2620*/  ISETP.GE.AND P2, PT, R9, UR16, PT ;  /* 0x0000001009007c0c */ /* 0x000fea000bf46270 */
[----:B------:R-:W3:Y:S04]  /*2630*/  @!P1 LDG.E.128 R20, desc[UR6][R28.64+0x80] ;  /* 0x000080061c149981 */ /* 0x000ee8000c1e1d00 */
[----:B---3--:R1:W-:Y:S04]  /*2640*/  @!P1 STG.E.128 desc[UR6][R18.64+0x80], R20 ;  /* 0x0000801412009986 */ /* 0x0083e8000c101d06 */
[----:B--2---:R-:W2:Y:S04]  /*2650*/  @!P2 LDG.E.128 R4, desc[UR6][R28.64+0x100] ;  /* 0x000100061c04a981 */ /* 0x004ea8000c1e1d00 */
[----:B--2---:R1:W-:Y:S02]  /*2660*/  @!P2 STG.E.128 desc[UR6][R18.64+0x100], R4 ;  /* 0x000100041200a986 */ /* 0x0043e4000c101d06 */
.L_x_2276:
[----:B------:R-:W-:Y:S05]  /*2670*/  BSYNC.RECONVERGENT B0 ;  /* 0x0000000000007941 */ /* 0x000fea0003800200 */
.L_x_2275:
        /* <DEDUP_REMOVED lines=20> */
.L_x_2278:
[----:B------:R-:W-:Y:S05]  /*27c0*/  BSYNC.RECONVERGENT B0 ;  /* 0x0000000000007941 */ /* 0x000fea0003800200 */
.L_x_2277:
[----:B------:R-:W-:Y:S01]  /*27d0*/  ISETP.NE.AND P1, PT, R11, RZ, PT ;  /* 0x000000ff0b00720c */ /* 0x000fe20003f25270 */
[----:B------:R-:W-:Y:S01]  /*27e0*/  BSSY.RECONVERGENT B0, `(.L_x_2279) ;  /* 0x0000015000007945 */ /* 0x000fe20003800200 */
[----:B------:R-:W-:Y:S03]  /*27f0*/  IADD3 R103, PT, PT, R103, -0x1, RZ ;  /* 0xffffffff67677810 */ /* 0x000fe60007ffe0ff */
[----:B------:R-:W-:Y:S05]  /*2800*/  @!P3 BRA `(.L_x_2280) ;  /* 0x000000000048b947 */ /* 0x000fea0003800000 */
[----:B------:R-:W1:Y:S01]  /*2810*/  LDC.64 R2, c[0x0][0x4b0] ;  /* 0x00012c00ff027b82 */ /* 0x000e620000000a00 */
[----:B------:R-:W-:Y:S02]  /*2820*/  ISETP.GE.AND P2, PT, R12, UR16, PT ;  /* 0x000000100c007c0c */ /* 0x000fe4000bf46270 */
[----:B--2---:R-:W-:Y:S02]  /*2830*/  MOV R83, R81 ;  /* 0x0000005100537202 */ /* 0x004fe40000000f00 */
[----:B------:R-:W-:Y:S01]  /*2840*/  ISETP.GE.AND P6, PT, R10, UR16, PT ;  /* 0x000000100a007c0c */ /* 0x000fe2000bfc6270 */
[----:B-1-3--:R-:W-:Y:S04]  /*2850*/  IMAD.WIDE.U32 R18, R2, 0x60, R86 ;  /* 0x0000006002127825 */ /* 0x00afe800078e0056 */
[----:B------:R-:W-:Y:S05]  /*2860*/  IMAD R3, R3, 0x60, RZ ;  /* 0x0000006003037824 */ /* 0x000fea00078e02ff */
[----:B------:R-:W-:Y:S02]  /*2870*/  IADD3 R19, PT, PT, R19, R3, RZ ;  /* 0x0000000313137210 */ /* 0x000fe40007ffe0ff */
[----:B------:R-:W1:Y:S03]  /*2880*/  LDC.64 R2, c[0x0][0x3c0] ;  /* 0x0000f000ff027b82 */ /* 0x000e660000000a00 */
[----:B------:R-:W2:Y:S01]  /*2890*/  @!P2 LDG.E.128 R4, desc[UR6][R18.64] ;  /* 0x000000061204a981 */ /* 0x000ea2000c1e1d00 */
        /* <DEDUP_REMOVED lines=9> */
.L_x_2280:
[----:B------:R-:W-:Y:S05]  /*2930*/  BSYNC.RECONVERGENT B0 ;  /* 0x0000000000007941 */ /* 0x000fea0003800200 */
.L_x_2279:
        /* <DEDUP_REMOVED lines=9> */
[----:B-1-34-:R-:W3:Y:S04]  /*29d0*/  @!P0 LDG.E.128 R24, desc[UR6][R14.64] ;  /* 0x000000060e188981 */ /* 0x01aee8000c1e1d00 */
[----:B---3--:R1:W-:Y:S01]  /*29e0*/  @!P0 STG.E.128 desc[UR6][R84.64], R24 ;  /* 0x0000001854008986 */ /* 0x0083e2000c101d06 */
[----:B------:R-:W-:Y:S03]  /*29f0*/  ISETP.GE.AND P0, PT, R9, UR16, PT ;  /* 0x0000001009007c0c */ /* 0x000fe6000bf06270 */
[----:B------:R-:W3:Y:S04]  /*2a00*/  @!P1 LDG.E.128 R20, desc[UR6][R14.64+0x80] ;  /* 0x000080060e149981 */ /* 0x000ee8000c1e1d00 */
[----:B---3--:R1:W-:Y:S06]  /*2a10*/  @!P1 STG.E.128 desc[UR6][R84.64+0x80], R20 ;  /* 0x0000801454009986 */ /* 0x0083ec000c101d06 */
[----:B--2---:R-:W2:Y:S04]  /*2a20*/  @!P0 LDG.E.128 R4, desc[UR6][R14.64+0x100] ;  /* 0x000100060e048981 */ /* 0x004ea8000c1e1d00 */
[----:B--2---:R1:W-:Y:S02]  /*2a30*/  @!P0 STG.E.128 desc[UR6][R84.64+0x100], R4 ;  /* 0x0001000454008986 */ /* 0x0043e4000c101d06 */
.L_x_2284:
[----:B------:R-:W-:Y:S05]  /*2a40*/  BSYNC.RECONVERGENT B0 ;  /* 0x0000000000007941 */ /* 0x000fea0003800200 */
.L_x_2283:
        /* <DEDUP_REMOVED lines=8> */
[----:B----4-:R-:W3:Y:S04]  /*2ad0*/  @!P1 LDG.E.128 R24, desc[UR6][R18.64] ;  /* 0x0000000612189981 */ /* 0x010ee8000c1e1d00 */
[----:B---3--:R1:W-:Y:S01]  /*2ae0*/  @!P1 STG.E.128 desc[UR6][R2.64], R24 ;  /* 0x0000001802009986 */ /* 0x0083e2000c101d06 */
[----:B------:R-:W-:Y:S03]  /*2af0*/  ISETP.GE.AND P1, PT, R9, UR16, PT ;  /* 0x0000001009007c0c */ /* 0x000fe6000bf26270 */
[----:B------:R-:W3:Y:S04]  /*2b00*/  @!P0 LDG.E.128 R20, desc[UR6][R18.64+0x80] ;  /* 0x0000800612148981 */ /* 0x000ee8000c1e1d00 */
[----:B---3--:R1:W-:Y:S06]  /*2b10*/  @!P0 STG.E.128 desc[UR6][R2.64+0x80], R20 ;  /* 0x0000801402008986 */ /* 0x0083ec000c101d06 */
[----:B--2---:R-:W2:Y:S04]  /*2b20*/  @!P1 LDG.E.128 R4, desc[UR6][R18.64+0x100] ;  /* 0x0001000612049981 */ /* 0x004ea8000c1e1d00 */
[----:B--2---:R1:W-:Y:S02]  /*2b30*/  @!P1 STG.E.128 desc[UR6][R2.64+0x100], R4 ;  /* 0x0001000402009986 */ /* 0x0043e4000c101d06 */
.L_x_2286:
[----:B------:R-:W-:Y:S05]  /*2b40*/  BSYNC.RECONVERGENT B0 ;  /* 0x0000000000007941 */ /* 0x000fea0003800200 */
.L_x_2285:
        /* <DEDUP_REMOVED lines=17> */
.L_x_2288:
[----:B------:R-:W-:Y:S05]  /*2c60*/  BSYNC.RECONVERGENT B0 ;  /* 0x0000000000007941 */ /* 0x000fea0003800200 */
.L_x_2287:
        /* <DEDUP_REMOVED lines=22> */
.L_x_2282:
        /* <DEDUP_REMOVED lines=10> */
[----:B-1-34-:R-:W3:Y:S11]  /*2e70*/  LDG.E.128 R20, desc[UR6][R14.64] ;  /* 0x000000060e147981 */ /* 0x01aef6000c1e1d00 */
[----:B------:R-:W-:Y:S01]  /*2e80*/  @!UPT UIADD3 URZ, UPT, UPT, URZ, URZ, URZ ;  /* 0x000000fffffff290 */ /* 0x000fe2000fffe0ff */
[----:B------:R-:W4:Y:S06]  /*2e90*/  @!P0 LDG.E.64 R32, desc[UR6][R50.64] ;  /* 0x0000000632208981 */ /* 0x000f2c000c1e1b00 */
[----:B--2---:R-:W2:Y:S01]  /*2ea0*/  @!P0 LDG.E.64 R6, desc[UR6][R16.64] ;  /* 0x0000000610068981 */ /* 0x004ea2000c1e1b00 */
[--C-:B----4-:R-:W-:Y:S01]  /*2eb0*/  @!P0 HADD2.F32 R27, -RZ, R32.reuse.H0_H0 ;  /* 0x20000020ff1b8230 */ /* 0x110fe20000004100 */
[----:B---3--:R-:W-:Y:S01]  /*2ec0*/  @!P0 MOV R24, R20 ;  /* 0x0000001400188202 */ /* 0x008fe20000000f00 */
[----:B------:R-:W-:Y:S01]  /*2ed0*/  @!P0 HADD2.F32 R26, -RZ, R33.H0_H0 ;  /* 0x20000021ff1a8230 */ /* 0x000fe20000004100 */
[----:B------:R-:W-:Y:S01]  /*2ee0*/  @!P0 MOV R8, R21 ;  /* 0x0000001500088202 */ /* 0x000fe20000000f00 */
[----:B------:R-:W-:Y:S02]  /*2ef0*/  @!P0 HADD2.F32 R31, -RZ, R32.H1_H1 ;  /* 0x30000020ff1f8230 */ /* 0x000fe40000004100 */
[----:B------:R-:W-:Y:S02]  /*2f00*/  @!P0 HADD2.F32 R19, -RZ, R24.H1_H1 ;  /* 0x30000018ff138230 */ /* 0x000fe40000004100 */
[----:B--2---:R-:W-:Y:S02]  /*2f10*/  @!P0 HADD2.F32 R18, -RZ, R6.H0_H0 ;  /* 0x20000006ff128230 */ /* 0x004fe40000004100 */
        /* <DEDUP_REMOVED lines=38> */
.L_x_2294:
[----:B------:R-:W-:Y:S05]  /*3180*/  BSYNC.RECONVERGENT B0 ;  /* 0x0000000000007941 */ /* 0x000fea0003800200 */
.L_x_2293:
[----:B------:R-:W-:Y:S04]  /*3190*/  BSSY.RECONVERGENT B0, `(.L_x_2295) ;  /* 0x0000034000007945 */ /* 0x000fe80003800200 */
        /* <DEDUP_REMOVED lines=51> */
.L_x_2296:
[----:B------:R-:W-:Y:S05]  /*34d0*/  BSYNC.RECONVERGENT B0 ;  /* 0x0000000000007941 */ /* 0x000fea0003800200 */
.L_x_2295:
        /* <DEDUP_REMOVED lines=51> */
.L_x_2292:
[----:B------:R-:W-:Y:S05]  /*3810*/  BSYNC.RECONVERGENT B1 ;  /* 0x0000000000017941 */ /* 0x000fea0003800200 */
.L_x_2291:
        /* <DEDUP_REMOVED lines=68> */
.L_x_2300:
[----:B------:R-:W-:Y:S05]  /*3c60*/  BSYNC.RECONVERGENT B0 ;  /* 0x0000000000007941 */ /* 0x000fea0003800200 */
.L_x_2299:
        /* <DEDUP_REMOVED lines=52> */
.L_x_2302:
[----:B------:R-:W-:Y:S05]  /*3fb0*/  BSYNC.RECONVERGENT B0 ;  /* 0x0000000000007941 */ /* 0x000fea0003800200 */
.L_x_2301:
        /* <DEDUP_REMOVED lines=51> */
.L_x_2298:
[----:B------:R-:W-:Y:S05]  /*42f0*/  BSYNC.RECONVERGENT B1 ;  /* 0x0000000000017941 */ /* 0x000fea0003800200 */
.L_x_2297:
        /* <DEDUP_REMOVED lines=68> */
.L_x_2306:
[----:B------:R-:W-:Y:S05]  /*4740*/  BSYNC.RECONVERGENT B0 ;  /* 0x0000000000007941 */ /* 0x000fea0003800200 */
.L_x_2305:
        /* <DEDUP_REMOVED lines=52> */
.L_x_2308:
[----:B------:R-:W-:Y:S05]  /*4a90*/  BSYNC.RECONVERGENT B0 ;  /* 0x0000000000007941 */ /* 0x000fea0003800200 */
.L_x_2307:
        /* <DEDUP_REMOVED lines=51> */
.L_x_2304:
[----:B------:R-:W-:Y:S05]  /*4dd0*/  BSYNC.RECONVERGENT B1 ;  /* 0x0000000000017941 */ /* 0x000fea0003800200 */
.L_x_2303:
        /* <DEDUP_REMOVED lines=70> */
.L_x_2312:
[----:B------:R-:W-:Y:S05]  /*5240*/  BSYNC.RECONVERGENT B0 ;  /* 0x0000000000007941 */ /* 0x000fea0003800200 */
.L_x_2311:
        /* <DEDUP_REMOVED lines=52> */
.L_x_2314:
[----:B------:R-:W-:Y:S05]  /*5590*/  BSYNC.RECONVERGENT B0 ;  /* 0x0000000000007941 */ /* 0x000fea0003800200 */
.L_x_2313:
        /* <DEDUP_REMOVED lines=51> */
.L_x_2310:
[----:B------:R-:W-:Y:S05]  /*58d0*/  BSYNC.RECONVERGENT B1 ;  /* 0x0000000000017941 */ /* 0x000fea0003800200 */
.L_x_2309:
        /* <DEDUP_REMOVED lines=8> */
.L_x_2290:
[----:B-1-3--:R-:W-:Y:S01]  /*5960*/  LEA.HI R18, R11, R11, RZ, 0x1 ;  /* 0x0000000b0b127211 */ /* 0x00afe200078f08ff */
[----:B------:R-:W-:Y:S01]  /*5970*/  BSSY.RECONVERGENT B1, `(.L_x_2315) ;  /* 0x000011d000017945 */ /* 0x000fe20003800200 */
[----:B------:R-:W-:Y:S02]  /*5980*/  SHF.R.U32.HI R19, RZ, 0x1, R11 ;  /* 0x00000001ff137819 */ /* 0x000fe4000001160b */
[----:B------:R-:W-:Y:S05]  /*5990*/  SHF.R.S32.HI R18, RZ, 0x1, R18 ;  /* 0x00000001ff127819 */ /* 0x000fea0000011412 */
[----:B------:R-:W-:Y:S05]  /*59a0*/  IMAD.MOV R18, RZ, RZ, -R18 ;  /* 0x000000ffff127224 */ /* 0x000fea00078e0a12 */
[----:B--2---:R-:W-:Y:S01]  /*59b0*/  SHF.R.S32.HI R83, RZ, 0x1f, R18 ;  /* 0x0000001fff537819 */ /* 0x004fe20000011412 */
[----:B------:R-:W-:Y:S05]  /*59c0*/  @!P0 BRA `(.L_x_2316) ;  /* 0x00000010005c8947 */ /* 0x000fea0003800000 */
[----:B------:R-:W1:Y:S01]  /*59d0*/  LDC R119, c[0x0][0x440] ;  /* 0x00011000ff777b82 */ /* 0x000e620000000800 */
[----:B------:R-:W-:Y:S01]  /*59e0*/  BSSY.RECONVERGENT B0, `(.L_x_2317) ;  /* 0x000005b000007945 */ /* 0x000fe20003800200 */
[----:B-1----:R-:W-:Y:S11]  /*59f0*/  ISETP.GE.AND P0, PT, R12, R119, PT ;  /* 0x000000770c00720c */ /* 0x002ff60003f06270 */
        /* <DEDUP_REMOVED lines=9> */
[----:B----4-:R-:W-:Y:S02]  /*5a90*/  @!P0 SEL R21, R19, R18, !P1 ;  /* 0x0000001213158207 */ /* 0x010fe40004800000 */
        /* <DEDUP_REMOVED lines=79> */
.L_x_2318:
[----:B------:R-:W-:Y:S05]  /*5f90*/  BSYNC.RECONVERGENT B0 ;  /* 0x0000000000007941 */ /* 0x000fea0003800200 */
.L_x_2317:
[----:B------:R-:W-:Y:S01]  /*5fa0*/  ISETP.GE.AND P0, PT, R10, R119, PT ;  /* 0x000000770a00720c */ /* 0x000fe20003f06270 */
[----:B------:R-:W-:Y:S11]  /*5fb0*/  BSSY.RECONVERGENT B0, `(.L_x_2319) ;  /* 0x000005c000007945 */ /* 0x000ff60003800200 */
[----:B------:R-:W-:Y:S01]  /*5fc0*/  @!UPT UIADD3 URZ, UPT, UPT, URZ, URZ, URZ ;  /* 0x000000fffffff290 */ /* 0x000fe2000fffe0ff */
[----:B------:R-:W-:Y:S05]  /*5fd0*/  @P0 BRA `(.L_x_2320) ;  /* 0x0000000400640947 */ /* 0x000fea0003800000 */
[C---:B------:R-:W-:Y:S01]  /*5fe0*/  ISETP.GE.AND P0, PT, R10.reuse, R11, PT ;  /* 0x0000000b0a00720c */ /* 0x040fe20003f06270 */
[----:B-1----:R-:W2:Y:S11]  /*5ff0*/  LDG.E.128 R52, desc[UR6][R14.64+0x80] ;  /* 0x000080060e347981 */ /* 0x002eb6000c1e1d00 */
[----:B------:R-:W-:Y:S01]  /*6000*/  @!UPT UIADD3 URZ, UPT, UPT, URZ, URZ, URZ ;  /* 0x000000fffffff290 */ /* 0x000fe2000fffe0ff */
[----:B------:R-:W-:Y:S02]  /*6010*/  @!P0 ISETP.GE.U32.AND P1, PT, R10, R19, PT ;  /* 0x000000130a00820c */ /* 0x000fe40003f26070 */
[----:B------:R-:W-:Y:S02]  /*6020*/  @!P0 IADD3 R57, P6, PT, R18, 0x40, RZ ;  /* 0x0000004012398810 */ /* 0x000fe40007fde0ff */
[----:B----4-:R-:W-:Y:S02]  /*6030*/  @!P0 SEL R21, R19, R18, !P1 ;  /* 0x0000001213158207 */ /* 0x010fe40004800000 */
        /* <DEDUP_REMOVED lines=83> */
.L_x_2320:
[----:B------:R-:W-:Y:S05]  /*6570*/  BSYNC.RECONVERGENT B0 ;  /* 0x0000000000007941 */ /* 0x000fea0003800200 */
.L_x_2319:
[----:B------:R-:W-:Y:S11]  /*6580*/  ISETP.GE.AND P0, PT, R9, R119, PT ;  /* 0x000000770900720c */ /* 0x000ff60003f06270 */
[----:B------:R-:W-:Y:S02]  /*6590*/  @!UPT UIADD3 URZ, UPT, UPT, URZ, URZ, URZ ;  /* 0x000000fffffff290 */ /* 0x000fe4000fffe0ff */
[----:B------:R-:W-:Y:S05]  /*65a0*/  @P0 BRA `(.L_x_2316) ;  /* 0x0000000400640947 */ /* 0x000fea0003800000 */
[C---:B------:R-:W-:Y:S01]  /*65b0*/  ISETP.GE.AND P0, PT, R9.reuse, R11, PT ;  /* 0x0000000b0900720c */ /* 0x040fe20003f06270 */
[----:B-12---:R-:W2:Y:S11]  /*65c0*/  LDG.E.128 R52, desc[UR6][R14.64+0x100] ;  /* 0x000100060e347981 */ /* 0x006eb6000c1e1d00 */
        /* <DEDUP_REMOVED lines=87> */
.L_x_2316:
[----:B------:R-:W-:Y:S05]  /*6b40*/  BSYNC.RECONVERGENT B1 ;  /* 0x0000000000017941 */ /* 0x000fea0003800200 */
.L_x_2315:
[----:B------:R-:W-:Y:S04]  /*6b50*/  BSSY.RECONVERGENT B1, `(.L_x_2321) ;  /* 0x000011f000017945 */ /* 0x000fe80003800200 */
[----:B------:R-:W-:Y:S05]  /*6b60*/  @!P5 BRA `(.L_x_2322) ;  /* 0x000000100074d947 */ /* 0x000fea0003800000 */
[----:B----4-:R-:W-:Y:S01]  /*6b70*/  LEA R24, P1, R101, R14, 0x1 ;  /* 0x0000000e65187211 */ /* 0x010fe200078208ff */
[----:B------:R-:W4:Y:S01]  /*6b80*/  LDC R125, c[0x0][0x440] ;  /* 0x00011000ff7d7b82 */ /* 0x000f220000000800 */
[----:B------:R-:W-:Y:S01]  /*6b90*/  LEA R118, P0, R61, R84, 0x1 ;  /* 0x000000543d767211 */ /* 0x000fe200078008ff */
[----:B------:R-:W-:Y:S01]  /*6ba0*/  BSSY.RECONVERGENT B0, `(.L_x_2323) ;  /* 0x000005f000007945 */ /* 0x000fe20003800200 */
[----:B------:R-:W-:Y:S02]  /*6bb0*/  LEA.HI.X R25, R101, R15, R99, 0x1, P1 ;  /* 0x0000000f65197211 */ /* 0x000fe400008f0c63 */
[----:B------:R-:W-:Y:S02]  /*6bc0*/  LEA.HI.X R119, R61, R85, R62, 0x1, P0 ;  /* 0x000000553d777211 */ /* 0x000fe400000f0c3e */
[----:B----4-:R-:W-:Y:S11]  /*6bd0*/  ISETP.GE.AND P5, PT, R12, R125, PT ;  /* 0x0000007d0c00720c */ /* 0x010ff60003fa6270 */
        /* <DEDUP_REMOVED lines=21> */
[----:B-123--:R4:W2:Y:S01]  /*6d30*/  @!P0 LDG.E.128 R52, desc[UR6][R38.64] ;  /* 0x0000000626348981 */ /* 0x00e8a2000c1e1d00 */
        /* <DEDUP_REMOVED lines=69> */
.L_x_2324:
[----:B------:R-:W-:Y:S05]  /*7190*/  BSYNC.RECONVERGENT B0 ;  /* 0x0000000000007941 */ /* 0x000fea0003800200 */
.L_x_2323:
[----:B------:R-:W-:Y:S01]  /*71a0*/  ISETP.GE.AND P0, PT, R10, R125, PT ;  /* 0x0000007d0a00720c */ /* 0x000fe20003f06270 */
[----:B------:R-:W-:Y:S11]  /*71b0*/  BSSY.RECONVERGENT B0, `(.L_x_2325) ;  /* 0x000005c000007945 */ /* 0x000ff60003800200 */
[----:B------:R-:W-:Y:S01]  /*71c0*/  @!UPT UIADD3 URZ, UPT, UPT, URZ, URZ, URZ ;  /* 0x000000fffffff290 */ /* 0x000fe2000fffe0ff */
[----:B------:R-:W-:Y:S05]  /*71d0*/  @P0 BRA `(.L_x_2326) ;  /* 0x0000000400640947 */ /* 0x000fea0003800000 */
[C---:B------:R-:W-:Y:S01]  /*71e0*/  ISETP.GE.AND P0, PT, R10.reuse, R11, PT ;  /* 0x0000000b0a00720c */ /* 0x040fe20003f06270 */
[----:B----4-:R-:W4:Y:S11]  /*71f0*/  LDG.E.128 R56, desc[UR6][R24.64+0x80] ;  /* 0x0000800618387981 */ /* 0x010f36000c1e1d00 */
        /* <DEDUP_REMOVED lines=87> */
.L_x_2326:
[----:B------:R-:W-:Y:S05]  /*7770*/  BSYNC.RECONVERGENT B0 ;  /* 0x0000000000007941 */ /* 0x000fea0003800200 */
.L_x_2325:
[----:B------:R-:W-:Y:S11]  /*7780*/  ISETP.GE.AND P0, PT, R9, R125, PT ;  /* 0x0000007d0900720c */ /* 0x000ff60003f06270 */
[----:B------:R-:W-:Y:S02]  /*7790*/  @!UPT UIADD3 URZ, UPT, UPT, URZ, URZ, URZ ;  /* 0x000000fffffff290 */ /* 0x000fe4000fffe0ff */
[----:B------:R-:W-:Y:S05]  /*77a0*/  @P0 BRA `(.L_x_2322) ;  /* 0x0000000400640947 */ /* 0x000fea0003800000 */
[C---:B------:R-:W-:Y:S01]  /*77b0*/  ISETP.GE.AND P0, PT, R9.reuse, R11, PT ;  /* 0x0000000b0900720c */ /* 0x040fe20003f06270 */
[----:B-123--:R-:W2:Y:S11]  /*77c0*/  LDG.E.128 R52, desc[UR6][R24.64+0x100] ;  /* 0x0001000618347981 */ /* 0x00eeb6000c1e1d00 */
[----:B------:R-:W-:Y:S01]  /*77d0*/  @!UPT UIADD3 URZ, UPT, UPT, URZ, URZ, URZ ;  /* 0x000000fffffff290 */ /* 0x000fe2000fffe0ff */
[----:B------:R-:W-:Y:S04]  /*77e0*/  @!P0 ISETP.GE.U32.AND P1, PT, R9, R19, PT ;  /* 0x000000130900820c */ /* 0x000fe80003f26070 */
[----:B----4-:R-:W-:Y:S02]  /*77f0*/  @!P0 SEL R56, R18, RZ, P1 ;  /* 0x000000ff12388207 */ /* 0x010fe40000800000 */
        /* <DEDUP_REMOVED lines=84> */
.L_x_2322:
[----:B------:R-:W-:Y:S05]  /*7d40*/  BSYNC.RECONVERGENT B1 ;  /* 0x0000000000017941 */ /* 0x000fea0003800200 */
.L_x_2321:
[----:B------:R-:W-:Y:S04]  /*7d50*/  BSSY.RECONVERGENT B1, `(.L_x_2327) ;  /* 0x0000120000017945 */ /* 0x000fe80003800200 */
[----:B------:R-:W-:Y:S05]  /*7d60*/  @!P4 BRA `(.L_x_2328) ;  /* 0x000000100078c947 */ /* 0x000fea0003800000 */
[----:B------:R-:W5:Y:S01]  /*7d70*/  LDC R125, c[0x0][0x440] ;  /* 0x00011000ff7d7b82 */ /* 0x000f620000000800 */
[----:B------:R-:W-:Y:S07]  /*7d80*/  BSSY.RECONVERGENT B0, `(.L_x_2329) ;  /* 0x0000062000007945 */ /* 0x000fee0003800200 */
[----:B----4-:R-:W4:Y:S08]  /*7d90*/  LDC.64 R4, c[0x0][0x4a8] ;  /* 0x00012a00ff047b82 */ /* 0x010f300000000a00 */
[----:B------:R-:W1:Y:S01]  /*7da0*/  LDC.64 R2, c[0x0][0x3b8] ;  /* 0x0000ee00ff027b82 */ /* 0x000e620000000a00 */
[----:B-----5:R-:W-:Y:S02]  /*7db0*/  ISETP.GE.AND P4, PT, R12, R125, PT ;  /* 0x0000007d0c00720c */ /* 0x020fe40003f86270 */
[C---:B----4-:R-:W-:Y:S04]  /*7dc0*/  LEA R24, P1, R4.reuse, R14, 0x6 ;  /* 0x0000000e04187211 */ /* 0x050fe800078230ff */
[----:B------:R-:W-:Y:S02]  /*7dd0*/  LEA.HI.X R25, R4, R15, R5, 0x6, P1 ;  /* 0x0000000f04197211 */ /* 0x000fe400008f3405 */
[C---:B-1----:R-:W-:Y:S04]  /*7de0*/  LEA R118, P0, R2.reuse, R84, 0x6 ;  /* 0x0000005402767211 */ /* 0x042fe800078030ff */
        /* <DEDUP_REMOVED lines=91> */
.L_x_2330:
[----:B------:R-:W-:Y:S05]  /*83a0*/  BSYNC.RECONVERGENT B0 ;  /* 0x0000000000007941 */ /* 0x000fea0003800200 */
.L_x_2329:
        /* <DEDUP_REMOVED lines=93> */
.L_x_2332:
[----:B------:R-:W-:Y:S05]  /*8980*/  BSYNC.RECONVERGENT B0 ;  /* 0x0000000000007941 */ /* 0x000fea0003800200 */
.L_x_2331:
        /* <DEDUP_REMOVED lines=92> */
.L_x_2328:
[----:B------:R-:W-:Y:S05]  /*8f50*/  BSYNC.RECONVERGENT B1 ;  /* 0x0000000000017941 */ /* 0x000fea0003800200 */
.L_x_2327:
[----:B------:R-:W-:Y:S04]  /*8f60*/  BSSY.RECONVERGENT B1, `(.L_x_2333) ;  /* 0x0000120000017945 */ /* 0x000fe80003800200 */
[----:B------:R-:W-:Y:S05]  /*8f70*/  @!P3 BRA `(.L_x_2334) ;  /* 0x000000100078b947 */ /* 0x000fea0003800000 */
[----:B------:R-:W5:Y:S01]  /*8f80*/  LDC R125, c[0x0][0x440] ;  /* 0x00011000ff7d7b82 */ /* 0x000f620000000800 */
[----:B------:R-:W-:Y:S07]  /*8f90*/  BSSY.RECONVERGENT B0, `(.L_x_2335) ;  /* 0x0000065000007945 */ /* 0x000fee0003800200 */
[----:B------:R-:W1:Y:S08]  /*8fa0*/  LDC.64 R2, c[0x0][0x3b8] ;  /* 0x0000ee00ff027b82 */ /* 0x000e700000000a00 */
[----:B----4-:R-:W4:Y:S01]  /*8fb0*/  LDC.64 R4, c[0x0][0x4a8] ;  /* 0x00012a00ff047b82 */ /* 0x010f220000000a00 */
[----:B-1----:R-:W-:Y:S01]  /*8fc0*/  IMAD.WIDE.U32 R118, R2, 0x60, R84 ;  /* 0x0000006002767825 */ /* 0x002fe200078e0054 */
[-C--:B-----5:R-:W-:Y:S02]  /*8fd0*/  ISETP.GE.AND P0, PT, R12, R125.reuse, PT ;  /* 0x0000007d0c00720c */ /* 0x0a0fe40003f06270 */
[----:B------:R-:W-:Y:S01]  /*8fe0*/  ISETP.GE.AND P4, PT, R10, R125, PT ;  /* 0x0000007d0a00720c */ /* 0x000fe20003f86270 */
[----:B------:R-:W-:Y:S02]  /*8ff0*/  IMAD R3, R3, 0x60, RZ ;  /* 0x0000006003037824 */ /* 0x000fe400078e02ff */
[----:B----4-:R-:W-:Y:S02]  /*9000*/  IMAD R5, R5, 0x60, RZ ;  /* 0x0000006005057824 */ /* 0x010fe400078e02ff */
[----:B------:R-:W-:Y:S01]  /*9010*/  IMAD.WIDE.U32 R24, R4, 0x60, R14 ;  /* 0x0000006004187825 */ /* 0x000fe200078e000e */
[----:B------:R-:W-:Y:S04]  /*9020*/  IADD3 R119, PT, PT, R119, R3, RZ ;  /* 0x0000000377777210 */ /* 0x000fe80007ffe0ff */
[----:B------:R-:W-:Y:S01]  /*9030*/  IADD3 R25, PT, PT, R25, R5, RZ ;  /* 0x0000000519197210 */ /* 0x000fe20007ffe0ff */
[----:B------:R-:W-:Y:S06]  /*9040*/  @P0 BRA `(.L_x_2336) ;  /* 0x0000000400640947 */ /* 0x000fec0003800000 */
        /* <DEDUP_REMOVED lines=89> */
.L_x_2336:
[----:B------:R-:W-:Y:S05]  /*95e0*/  BSYNC.RECONVERGENT B0 ;  /* 0x0000000000007941 */ /* 0x000fea0003800200 */
.L_x_2335:
[----:B------:R-:W-:Y:S01]  /*95f0*/  ISETP.GE.AND P3, PT, R9, R125, PT ;  /* 0x0000007d0900720c */ /* 0x000fe20003f66270 */
[----:B------:R-:W-:Y:S04]  /*9600*/  BSSY.RECONVERGENT B0, `(.L_x_2337) ;  /* 0x000005b000007945 */ /* 0x000fe80003800200 */
[----:B------:R-:W-:Y:S08]  /*9610*/  @P4 BRA `(.L_x_2338) ;  /* 0x0000000400644947 */ /* 0x000ff00003800000 */
        /* <DEDUP_REMOVED lines=89> */
.L_x_2338:
[----:B------:R-:W-:Y:S05]  /*9bb0*/  BSYNC.RECONVERGENT B0 ;  /* 0x0000000000007941 */ /* 0x000fea0003800200 */
.L_x_2337:
[----:B------:R-:W-:Y:S05]  /*9bc0*/  @P3 BRA `(.L_x_2334) ;  /* 0x0000000400643947 */ /* 0x000fea0003800000 */
[C---:B------:R-:W-:Y:S01]  /*9bd0*/  ISETP.GE.AND P0, PT, R9.reuse, R11, PT ;  /* 0x0000000b0900720c */ /* 0x040fe20003f06270 */
[----:B------:R-:W5:Y:S11]  /*9be0*/  LDG.E.128 R44, desc[UR6][R24.64+0x100] ;  /* 0x00010006182c7981 */ /* 0x000f76000c1e1d00 */
[----:B------:R-:W-:Y:S01]  /*9bf0*/  @!UPT UIADD3 URZ, UPT, UPT, URZ, URZ, URZ ;  /* 0x000000fffffff290 */ /* 0x000fe2000fffe0ff */
[----:B------:R-:W-:Y:S04]  /*9c00*/  @!P0 ISETP.GE.U32.AND P1, PT, R9, R19, PT ;  /* 0x000000130900820c */ /* 0x000fe80003f26070 */
[----:B--23--:R-:W-:Y:S02]  /*9c10*/  @!P0 SEL R53, R18, RZ, P1 ;  /* 0x000000ff12358207 */ /* 0x00cfe40000800000 */
[----:B------:R-:W-:Y:S02]  /*9c20*/  @!P0 SEL R55, R83, RZ, P1 ;  /* 0x000000ff53378207 */ /* 0x000fe40000800000 */
[----:B------:R-:W-:Y:S02]  /*9c30*/  @!P0 IADD3 R54, P3, PT, R104, R53, RZ ;  /* 0x0000003568368210 */ /* 0x000fe40007f7e0ff */
[----:B------:R-:W-:Y:S02]  /*9c40*/  @!P0 SEL R11, R19, R18, !P1 ;  /* 0x00000012130b8207 */ /* 0x000fe40004800000 */
[----:B------:R-:W-:Y:S02]  /*9c50*/  @!P0 SHF.L.U32 R53, R54, 0x1, RZ ;  /* 0x0000000136358819 */ /* 0x000fe400000006ff */
[----:B------:R-:W-:Y:S01]  /*9c60*/  @!P0 IADD3.X R55, PT, PT, R94, R55, RZ, P3, !PT ;  /* 0x000000375e378210 */ /* 0x000fe20001ffe4ff */
[----:B------:R-:W-:Y:S01]  /*9c70*/  @!P0 IMAD.WIDE R20, R11, 0x2, R24 ;  /* 0x000000020b148825 */ /* 0x000fe200078e0218 */
[C---:B-1--4-:R-:W-:Y:S02]  /*9c80*/  @!P0 IADD3 R56, P1, PT, R53.reuse, R88, RZ ;  /* 0x0000005835388210 */ /* 0x052fe40007f3e0ff */
[----:B------:R-:W-:Y:S03]  /*9c90*/  @!P0 SHF.L.U64.HI R54, R54, 0x1, R55 ;  /* 0x0000000136368819 */ /* 0x000fe60000010237 */
[----:B------:R-:W2:Y:S01]  /*9ca0*/  @!P0 LDG.E.128 R20, desc[UR6][R20.64+0x100] ;  /* 0x0001000614148981 */ /* 0x000ea2000c1e1d00 */
[C---:B------:R-:W-:Y:S02]  /*9cb0*/  @!P0 IADD3.X R57, PT, PT, R54.reuse, R89, RZ, P1, !PT ;  /* 0x0000005936398210 */ /* 0x040fe40000ffe4ff */
[----:B------:R-:W-:Y:S04]  /*9cc0*/  @!P0 IADD3 R34, P1, PT, R53, R90, RZ ;  /* 0x0000005a35228210 */ /* 0x000fe80007f3e0ff */
[----:B------:R-:W-:Y:S01]  /*9cd0*/  @!P0 IADD3.X R35, PT, PT, R54, R91, RZ, P1, !PT ;  /* 0x0000005b36238210 */ /* 0x000fe20000ffe4ff */
[----:B------:R-:W3:Y:S01]  /*9ce0*/  @!P0 LDG.E.128 R56, desc[UR6][R56.64+0x100] ;  /* 0x0001000638388981 */ /* 0x000ee2000c1e1d00 */
[----:B------:R-:W-:Y:S07]  /*9cf0*/  ISETP.GE.U32.OR P1, PT, R9, R19, P0 ;  /* 0x000000130900720c */ /* 0x000fee0000726470 */
[----:B------:R5:W4:Y:S01]  /*9d00*/  @!P0 LDG.E.128 R40, desc[UR6][R34.64+0x100] ;  /* 0x0001000622288981 */ /* 0x000b22000c1e1d00 */
[--C-:B--2---:R-:W-:Y:S01]  /*9d10*/  @!P0 HADD2.F32 R29, -RZ, R20.reuse.H0_H0 ;  /* 0x20000014ff1d8230 */ /* 0x104fe20000004100 */
[----:B-----5:R-:W-:Y:S01]  /*9d20*/  @!P0 MOV R34, R44 ;  /* 0x0000002c00228202 */ /* 0x020fe20000000f00 */
        /* <DEDUP_REMOVED lines=22> */
[--C-:B----4-:R-:W-:Y:S02]  /*9e90*/  @!P0 HADD2.F32 R34, -RZ, R40.reuse.H0_H0 ;  /* 0x20000028ff228230 */ /* 0x110fe40000004100 */
        /* <DEDUP_REMOVED lines=44> */
.L_x_2334:
[----:B------:R-:W-:Y:S05]  /*a160*/  BSYNC.RECONVERGENT B1 ;  /* 0x0000000000017941 */ /* 0x000fea0003800200 */
.L_x_2333:
[----:B------:R-:W5:Y:S08]  /*a170*/  LDC R3, c[0x0][0x450] ;  /* 0x00011400ff037b82 */ /* 0x000f700000000800 */
[----:B------:R-:W1:Y:S01]  /*a180*/  LDC R11, c[0x0][0x450] ;  /* 0x00011400ff0b7b82 */ /* 0x000e620000000800 */
[----:B-----5:R-:W-:Y:S05]  /*a190*/  IMAD.U32 R3, R3, -0x20, RZ ;  /* 0xffffffe003037824 */ /* 0x020fea00078e00ff */
[C---:B------:R-:W-:Y:S02]  /*a1a0*/  LEA R90, P1, R3.reuse, R90, 0x1 ;  /* 0x0000005a035a7211 */ /* 0x040fe400078208ff */
[C---:B------:R-:W-:Y:S02]  /*a1b0*/  LEA R88, P0, R3.reuse, R88, 0x1 ;  /* 0x0000005803587211 */ /* 0x040fe400078008ff */
[C---:B------:R-:W-:Y:S02]  /*a1c0*/  LEA.HI.X.SX32 R91, R3.reuse, R91, 0x1, P1 ;  /* 0x0000005b035b7211 */ /* 0x040fe400008f0eff */
[----:B-1----:R-:W-:Y:S09]  /*a1d0*/  LEA.HI.X.SX32 R89, R3, R89, 0x1, P0 ;  /* 0x0000005903597211 */ /* 0x002ff200000f0eff */
.L_x_2289:
[----:B------:R-:W-:Y:S05]  /*a1e0*/  BSYNC.RECONVERGENT B2 ;  /* 0x0000000000027941 */ /* 0x000fea0003800200 */
.L_x_2281:
        /* <DEDUP_REMOVED lines=91> */
.L_x_2339:
[----:B------:R-:W-:Y:S02]  /*a7a0*/  IADD3 R86, P1, PT, R86, R93, RZ ;  /* 0x0000005d56567210 */ /* 0x000fe40007f3e0ff */
[----:B------:R-:W-:Y:S03]  /*a7b0*/  IADD3 R14, P0, PT, R14, R97, RZ ;  /* 0x000000610e0e7210 */ /* 0x000fe60007f1e0ff */
[----:B------:R-:W-:Y:S02]  /*a7c0*/  IMAD.X R87, R87, 0x1, R92, P1 ;  /* 0x0000000157577824 */ /* 0x000fe400008e065c */
[----:B------:R-:W-:Y:S01]  /*a7d0*/  IMAD.X R15, R15, 0x1, R95, P0 ;  /* 0x000000010f0f7824 */ /* 0x000fe200000e065f */
[----:B------:R-:W-:Y:S07]  /*a7e0*/  @P2 BRA `(.L_x_2340) ;  /* 0xffffff7c00082947 */ /* 0x000fee000383ffff */
.L_x_2272:
        /* <DEDUP_REMOVED lines=42> */
.L_x_2345:
[----:B------:R3:W-:Y:S02]  /*aa90*/  STS.128 [R215+0x4000], RZ ;  /* 0x004000ffd7007388 */ /* 0x0007e40000000c00 */
.L_x_2344:
[----:B------:R-:W-:Y:S05]  /*aaa0*/  BSYNC.RECONVERGENT B0 ;  /* 0x0000000000007941 */ /* 0x000fea0003800200 */
.L_x_2343:
        /* <DEDUP_REMOVED lines=26> */
.L_x_2348:
[----:B------:R1:W-:Y:S02]  /*ac50*/  STS.128 [R215+0x4800], RZ ;  /* 0x004800ffd7007388 */ /* 0x0003e40000000c00 */
.L_x_2347:
[----:B------:R-:W-:Y:S05]  /*ac60*/  BSYNC.RECONVERGENT B0 ;  /* 0x0000000000007941 */ /* 0x000fea0003800200 */
.L_x_2346:
        /* <DEDUP_REMOVED lines=26> */
.L_x_2351:
[----:B------:R4:W-:Y:S02]  /*ae10*/  STS.128 [R215+0x5000], RZ ;  /* 0x005000ffd7007388 */ /* 0x0009e40000000c00 */
.L_x_2350:
[----:B------:R-:W-:Y:S05]  /*ae20*/  BSYNC.RECONVERGENT B0 ;  /* 0x0000000000007941 */ /* 0x000fea0003800200 */
.L_x_2349:
        /* <DEDUP_REMOVED lines=26> */
.L_x_2353:
[----:B------:R2:W-:Y:S01]  /*afd0*/  STS.128 [R215+0x5800], RZ ;  /* 0x005800ffd7007388 */ /* 0x0005e20000000c00 */
[----:B------:R-:W-:Y:S05]  /*afe0*/  BRA `(.L_x_2352) ;  /* 0x0000007400207947 */ /* 0x000fea0003800000 */
.L_x_2342:
        /* <DEDUP_REMOVED lines=81> */
.L_x_2360:
[----:B------:R-:W-:Y:S05]  /*b500*/  BSYNC.RECONVERGENT B0 ;  /* 0x0000000000007941 */ /* 0x000fea0003800200 */
.L_x_2359:
[----:B-----5:R-:W-:Y:S01]  /*b510*/  IMAD.MOV.U32 R6, RZ, RZ, R22 ;  /* 0x000000ffff067224 */ /* 0x020fe200078e0016 */
[----:B------:R-:W-:Y:S01]  /*b520*/  MOV R4, R20 ;  /* 0x0000001400047202 */ /* 0x000fe20000000f00 */
[----:B------:R-:W-:Y:S01]  /*b530*/  IMAD.MOV.U32 R7, RZ, RZ, R23 ;  /* 0x000000ffff077224 */ /* 0x000fe200078e0017 */
[----:B------:R-:W-:Y:S02]  /*b540*/  MOV R5, R21 ;  /* 0x0000001500057202 */ /* 0x000fe40000000f00 */
.L_x_2358:
[----:B------:R-:W-:Y:S05]  /*b550*/  BSYNC.RECONVERGENT B1 ;  /* 0x0000000000017941 */ /* 0x000fea0003800200 */
.L_x_2357:
        /* <DEDUP_REMOVED lines=49> */
.L_x_2364:
[----:B------:R-:W-:Y:S05]  /*b870*/  BSYNC.RECONVERGENT B0 ;  /* 0x0000000000007941 */ /* 0x000fea0003800200 */
.L_x_2363:
[----:B-----5:R4:W-:Y:S02]  /*b880*/  STS.128 [R215+0x2000], R20 ;  /* 0x00200014d7007388 */ /* 0x0209e40000000c00 */
.L_x_2362:
[----:B------:R-:W-:Y:S05]  /*b890*/  BSYNC.RECONVERGENT B1 ;  /* 0x0000000000017941 */ /* 0x000fea0003800200 */
.L_x_2361:
        /* <DEDUP_REMOVED lines=8> */
[----:B------:R-:W3:Y:S01]  /*b920*/  LDG.E.64 R6, desc[UR6][R18.64+0x80] ;  /* 0x0000800612067981 */ /* 0x000ee2000c1e1b00 */
[----:B-----5:R-:W-:Y:S01]  /*b930*/  MOV R28, R22 ;  /* 0x00000016001c7202 */ /* 0x020fe20000000f00 */
[----:B------:R-:W-:Y:S02]  /*b940*/  HADD2.F32 R22, -RZ, R23.H1_H1 ;  /* 0x30000017ff167230 */ /* 0x000fe40000004100 */
[--C-:B------:R-:W-:Y:S02]  /*b950*/  HADD2.F32 R29, -RZ, R21.reuse.H0_H0 ;  /* 0x20000015ff1d7230 */ /* 0x100fe40000004100 */
[----:B------:R-:W-:-:S02]  /*b960*/  HADD2.F32 R30, -RZ, R21.H1_H1 ;  /* 0x30000015ff1e7230 */ /* 0x000fc40000004100 */
[----:B------:R-:W-:Y:S02]  /*b970*/  HADD2.F32 R23, -RZ, R23.H0_H0 ;  /* 0x20000017ff177230 */ /* 0x000fe40000004100 */
        /* <DEDUP_REMOVED lines=8> */
[C---:B------:R-:W-:Y:S01]  /*ba00*/  FFMA.FTZ R18, R23.reuse, R17, -R18 ;  /* 0x0000001117127223 */ /* 0x040fe20000010812 */
[-C--:B------:R-:W-:Y:S01]  /*ba10*/  FMUL.FTZ R19, R30, R21.reuse ;  /* 0x000000151e137220 */ /* 0x080fe20000410000 */
        /* <DEDUP_REMOVED lines=23> */
.L_x_2366:
[----:B------:R-:W-:Y:S05]  /*bb90*/  BSYNC.RECONVERGENT B0 ;  /* 0x0000000000007941 */ /* 0x000fea0003800200 */
.L_x_2365:
[----:B-----5:R1:W-:Y:S02]  /*bba0*/  STS.128 [R215+0x4000], R20 ;  /* 0x00400014d7007388 */ /* 0x0203e40000000c00 */
.L_x_2356:
[----:B------:R-:W-:Y:S05]  /*bbb0*/  BSYNC.RECONVERGENT B2 ;  /* 0x0000000000027941 */ /* 0x000fea0003800200 */
.L_x_2355:
        /* <DEDUP_REMOVED lines=65> */
.L_x_2372:
[----:B------:R-:W-:Y:S05]  /*bfd0*/  BSYNC.RECONVERGENT B0 ;  /* 0x0000000000007941 */ /* 0x000fea0003800200 */
.L_x_2371:
[----:B-----5:R4:W-:Y:S02]  /*bfe0*/  STS.128 [R215+0x800], R20 ;  /* 0x00080014d7007388 */ /* 0x0209e40000000c00 */
.L_x_2370:
[----:B------:R-:W-:Y:S05]  /*bff0*/  BSYNC.RECONVERGENT B1 ;  /* 0x0000000000017941 */ /* 0x000fea0003800200 */
.L_x_2369:
        /* <DEDUP_REMOVED lines=58> */
.L_x_2376:
[----:B------:R-:W-:Y:S05]  /*c3a0*/  BSYNC.RECONVERGENT B0 ;  /* 0x0000000000007941 */ /* 0x000fea0003800200 */
.L_x_2375:
[----:B-----5:R4:W-:Y:S02]  /*c3b0*/  STS.128 [R215+0x2800], R20 ;  /* 0x00280014d7007388 */ /* 0x0209e40000000c00 */
.L_x_2374:
[----:B------:R-:W-:Y:S05]  /*c3c0*/  BSYNC.RECONVERGENT B1 ;  /* 0x0000000000017941 */ /* 0x000fea0003800200 */
.L_x_2373:
        /* <DEDUP_REMOVED lines=19> */
[----:B------:R-:W-:Y:S01]  /*c500*/  MOV R29, R21 ;  /* 0x00000015001d7202 */ /* 0x000fe20000000f00 */
[--C-:B-1----:R-:W-:Y:S02]  /*c510*/  HADD2.F32 R19, -RZ, R23.reuse.H1_H1 ;  /* 0x30000017ff137230 */ /* 0x102fe40000004100 */
[----:B------:R-:W-:Y:S02]  /*c520*/  HADD2.F32 R25, -RZ, R23.H0_H0 ;  /* 0x20000017ff197230 */ /* 0x000fe40000004100 */
[----:B------:R-:W-:-:S02]  /*c530*/  HADD2.F32 R21, -RZ, R29.H0_H0 ;  /* 0x2000001dff157230 */ /* 0x000fc40000004100 */
[----:B------:R-:W-:Y:S02]  /*c540*/  HADD2.F32 R29, -RZ, R29.H1_H1 ;  /* 0x3000001dff1d7230 */ /* 0x000fe40000004100 */
[----:B--2---:R-:W-:Y:S02]  /*c550*/  HADD2.F32 R17, -RZ, R7.H1_H1 ;  /* 0x30000007ff117230 */ /* 0x004fe40000004100 */
[----:B----4-:R-:W-:Y:S02]  /*c560*/  HADD2.F32 R0, -RZ, R5.H1_H1 ;  /* 0x30000005ff007230 */ /* 0x010fe40000004100 */
        /* <DEDUP_REMOVED lines=30> */
.L_x_2378:
[----:B------:R-:W-:Y:S05]  /*c750*/  BSYNC.RECONVERGENT B0 ;  /* 0x0000000000007941 */ /* 0x000fea0003800200 */
.L_x_2377:
[----:B-----5:R4:W-:Y:S02]  /*c760*/  STS.128 [R215+0x4800], R20 ;  /* 0x00480014d7007388 */ /* 0x0209e40000000c00 */
.L_x_2368:
[----:B------:R-:W-:Y:S05]  /*c770*/  BSYNC.RECONVERGENT B2 ;  /* 0x0000000000027941 */ /* 0x000fea0003800200 */
.L_x_2367:
        /* <DEDUP_REMOVED lines=48> */
[C---:B------:R-:W-:Y:S01]  /*ca80*/  FFMA.FTZ R23, R34.reuse, R18, -R23 ;  /* 0x0000001222177223 */ /* 0x040fe20000010817 */
[C---:B------:R-:W-:Y:S01]  /*ca90*/  FMUL.FTZ R18, R21.reuse, R4 ;  /* 0x0000000415127220 */ /* 0x040fe20000410000 */
[----:B------:R-:W-:Y:S01]  /*caa0*/  FMUL.FTZ R31, R21, R6 ;  /* 0x00000006151f7220 */ /* 0x000fe20000410000 */
[----:B------:R-:W-:Y:S01]  /*cab0*/  FFMA.FTZ R0, R34, R0, R25 ;  /* 0x0000000022007223 */ /* 0x000fe20000010019 */
        /* <DEDUP_REMOVED lines=13> */
.L_x_2384:
[----:B------:R-:W-:Y:S05]  /*cb90*/  BSYNC.RECONVERGENT B0 ;  /* 0x0000000000007941 */ /* 0x000fea0003800200 */
.L_x_2383:
[----:B-----5:R1:W-:Y:S02]  /*cba0*/  STS.128 [R215+0x1000], R20 ;  /* 0x00100014d7007388 */ /* 0x0203e40000000c00 */
.L_x_2382:
[----:B------:R-:W-:Y:S05]  /*cbb0*/  BSYNC.RECONVERGENT B1 ;  /* 0x0000000000017941 */ /* 0x000fea0003800200 */
.L_x_2381:
        /* <DEDUP_REMOVED lines=22> */
[--C-:B------:R-:W-:Y:S02]  /*cd20*/  HADD2.F32 R25, -RZ, R23.reuse.H1_H1 ;  /* 0x30000017ff197230 */ /* 0x100fe40000004100 */
        /* <DEDUP_REMOVED lines=34> */
.L_x_2388:
[----:B------:R-:W-:Y:S05]  /*cf50*/  BSYNC.RECONVERGENT B0 ;  /* 0x0000000000007941 */ /* 0x000fea0003800200 */
.L_x_2387:
[----:B-----5:R4:W-:Y:S02]  /*cf60*/  STS.128 [R215+0x3000], R20 ;  /* 0x00300014d7007388 */ /* 0x0209e40000000c00 */
.L_x_2386:
[----:B------:R-:W-:Y:S05]  /*cf70*/  BSYNC.RECONVERGENT B1 ;  /* 0x0000000000017941 */ /* 0x000fea0003800200 */
.L_x_2385:
        /* <DEDUP_REMOVED lines=19> */
[----:B-1----:R-:W-:Y:S01]  /*d0b0*/  MOV R29, R21 ;  /* 0x00000015001d7202 */ /* 0x002fe20000000f00 */
[--C-:B------:R-:W-:Y:S02]  /*d0c0*/  HADD2.F32 R19, -RZ, R23.reuse.H1_H1 ;  /* 0x30000017ff137230 */ /* 0x100fe40000004100 */
[----:B------:R-:W-:Y:S02]  /*d0d0*/  HADD2.F32 R25, -RZ, R23.H0_H0 ;  /* 0x20000017ff197230 */ /* 0x000fe40000004100 */
[----:B------:R-:W-:-:S02]  /*d0e0*/  HADD2.F32 R21, -RZ, R29.H0_H0 ;  /* 0x2000001dff157230 */ /* 0x000fc40000004100 */
[----:B------:R-:W-:Y:S02]  /*d0f0*/  HADD2.F32 R29, -RZ, R29.H1_H1 ;  /* 0x3000001dff1d7230 */ /* 0x000fe40000004100 */
[----:B--2---:R-:W-:Y:S02]  /*d100*/  HADD2.F32 R17, -RZ, R7.H1_H1 ;  /* 0x30000007ff117230 */ /* 0x004fe40000004100 */
        /* <DEDUP_REMOVED lines=31> */
.L_x_2390:
[----:B------:R-:W-:Y:S05]  /*d300*/  BSYNC.RECONVERGENT B0 ;  /* 0x0000000000007941 */ /* 0x000fea0003800200 */
.L_x_2389:
[----:B-----5:R4:W-:Y:S02]  /*d310*/  STS.128 [R215+0x5000], R20 ;  /* 0x00500014d7007388 */ /* 0x0209e40000000c00 */
.L_x_2380:
[----:B------:R-:W-:Y:S05]  /*d320*/  BSYNC.RECONVERGENT B2 ;  /* 0x0000000000027941 */ /* 0x000fea0003800200 */
.L_x_2379:
        /* <DEDUP_REMOVED lines=28> */
[----:B-----5:R-:W-:-:S05]  /*d4f0*/  MOV R25, R21 ;  /* 0x0000001500197202 */ /* 0x020fca0000000f00 */
[--C-:B------:R-:W-:Y:S02]  /*d500*/  HADD2.F32 R21, -RZ, R25.reuse.H0_H0 ;  /* 0x20000019ff157230 */ /* 0x100fe40000004100 */
[----:B------:R-:W-:Y:S02]  /*d510*/  HADD2.F32 R25, -RZ, R25.H1_H1 ;  /* 0x30000019ff197230 */ /* 0x000fe40000004100 */
[--C-:B------:R-:W-:Y:S02]  /*d520*/  HADD2.F32 R17, -RZ, R23.reuse.H1_H1 ;  /* 0x30000017ff117230 */ /* 0x100fe40000004100 */
[----:B------:R-:W-:Y:S02]  /*d530*/  HADD2.F32 R28, -RZ, R23.H0_H0 ;  /* 0x20000017ff1c7230 */ /* 0x000fe40000004100 */
[----:B----4-:R-:W-:Y:S02]  /*d540*/  HADD2.F32 R15, -RZ, R4.H1_H1 ;  /* 0x30000004ff0f7230 */ /* 0x010fe40000004100 */
[----:B---3--:R-:W-:-:S02]  /*d550*/  HADD2.F32 R6, -RZ, R2.H1_H1 ;  /* 0x30000002ff067230 */ /* 0x008fc40000004100 */
[----:B------:R-:W-:Y:S02]  /*d560*/  HADD2.F32 R0, -RZ, R3.H1_H1 ;  /* 0x30000003ff007230 */ /* 0x000fe40000004100 */
[----:B------:R-:W-:Y:S02]  /*d570*/  HADD2.F32 R8, -RZ, R5.H1_H1 ;  /* 0x30000005ff087230 */ /* 0x000fe40000004100 */
[C---:B------:R-:W-:Y:S01]  /*d580*/  FMUL.FTZ R26, R25.reuse, R6 ;  /* 0x00000006191a7220 */ /* 0x040fe20000410000 */
[-C--:B------:R-:W-:Y:S01]  /*d590*/  FMUL.FTZ R25, R25, R15.reuse ;  /* 0x0000000f19197220 */ /* 0x080fe20000410000 */
[----:B------:R-:W-:Y:S01]  /*d5a0*/  FMUL.FTZ R23, R17, R0 ;  /* 0x0000000011177220 */ /* 0x000fe20000410000 */
[----:B------:R-:W-:Y:S02]  /*d5b0*/  HADD2.F32 R4, -RZ, R4.H0_H0 ;  /* 0x20000004ff047230 */ /* 0x000fe40000004100 */
[----:B------:R-:W-:Y:S01]  /*d5c0*/  FFMA.FTZ R26, R21, R15, -R26 ;  /* 0x0000000f151a7223 */ /* 0x000fe2000001081a */
[----:B------:R-:W-:Y:S01]  /*d5d0*/  FMUL.FTZ R17, R17, R8 ;  /* 0x0000000811117220 */ /* 0x000fe20000410000 */
[----:B------:R-:W-:Y:S01]  /*d5e0*/  FFMA.FTZ R25, R21, R6, R25 ;  /* 0x0000000615197223 */ /* 0x000fe20000010019 */
[----:B------:R-:W-:-:S02]  /*d5f0*/  HADD2.F32 R15, -RZ, R20.H1_H1 ;  /* 0x30000014ff0f7230 */ /* 0x000fc40000004100 */
[----:B------:R-:W-:Y:S02]  /*d600*/  HADD2.F32 R2, -RZ, R2.H0_H0 ;  /* 0x20000002ff027230 */ /* 0x000fe40000004100 */
[----:B------:R-:W-:Y:S02]  /*d610*/  HADD2.F32 R3, -RZ, R3.H0_H0 ;  /* 0x20000003ff037230 */ /* 0x000fe40000004100 */
[----:B------:R-:W-:Y:S02]  /*d620*/  HADD2.F32 R6, -RZ, R22.H1_H1 ;  /* 0x30000016ff067230 */ /* 0x000fe40000004100 */
[----:B------:R-:W-:Y:S02]  /*d630*/  HADD2.F32 R5, -RZ, R5.H0_H0 ;  /* 0x20000005ff057230 */ /* 0x000fe40000004100 */
[C---:B------:R-:W-:Y:S01]  /*d640*/  FFMA.FTZ R23, R28.reuse, R8, -R23 ;  /* 0x000000081c177223 */ /* 0x040fe20000010817 */
[----:B------:R-:W-:Y:S01]  /*d650*/  FFMA.FTZ R0, R28, R0, R17 ;  /* 0x000000001c007223 */ /* 0x000fe20000010011 */
[----:B------:R-:W-:-:S02]  /*d660*/  HADD2.F32 R17, -RZ, R20.H0_H0 ;  /* 0x20000014ff117230 */ /* 0x000fc40000004100 */
        /* <DEDUP_REMOVED lines=14> */
.L_x_2394:
[----:B------:R-:W-:Y:S05]  /*d750*/  BSYNC.RECONVERGENT B0 ;  /* 0x0000000000007941 */ /* 0x000fea0003800200 */
.L_x_2393:
[----:B-----5:R4:W-:Y:S02]  /*d760*/  STS.128 [R215+0x1800], R20 ;  /* 0x00180014d7007388 */ /* 0x0209e40000000c00 */
.L_x_2392:
[----:B------:R-:W-:Y:S05]  /*d770*/  BSYNC.RECONVERGENT B1 ;  /* 0x0000000000017941 */ /* 0x000fea0003800200 */
.L_x_2391:
        /* <DEDUP_REMOVED lines=20> */
[----:B-----5:R-:W-:-:S05]  /*d8c0*/  MOV R25, R21 ;  /* 0x0000001500197202 */ /* 0x020fca0000000f00 */
[--C-:B------:R-:W-:Y:S02]  /*d8d0*/  HADD2.F32 R21, -RZ, R25.reuse.H0_H0 ;  /* 0x20000019ff157230 */ /* 0x100fe40000004100 */
[----:B------:R-:W-:Y:S02]  /*d8e0*/  HADD2.F32 R25, -RZ, R25.H1_H1 ;  /* 0x30000019ff197230 */ /* 0x000fe40000004100 */
[--C-:B------:R-:W-:Y:S02]  /*d8f0*/  HADD2.F32 R17, -RZ, R23.reuse.H1_H1 ;  /* 0x30000017ff117230 */ /* 0x100fe40000004100 */
[----:B------:R-:W-:Y:S02]  /*d900*/  HADD2.F32 R28, -RZ, R23.H0_H0 ;  /* 0x20000017ff1c7230 */ /* 0x000fe40000004100 */
[----:B---3--:R-:W-:Y:S02]  /*d910*/  HADD2.F32 R15, -RZ, R4.H1_H1 ;  /* 0x30000004ff0f7230 */ /* 0x008fe40000004100 */
[----:B--2---:R-:W-:-:S02]  /*d920*/  HADD2.F32 R6, -RZ, R2.H1_H1 ;  /* 0x30000002ff067230 */ /* 0x004fc40000004100 */
        /* <DEDUP_REMOVED lines=31> */
.L_x_2398:
[----:B------:R-:W-:Y:S05]  /*db20*/  BSYNC.RECONVERGENT B0 ;  /* 0x0000000000007941 */ /* 0x000fea0003800200 */
.L_x_2397:
[----:B-----5:R1:W-:Y:S02]  /*db30*/  STS.128 [R215+0x3800], R20 ;  /* 0x00380014d7007388 */ /* 0x0203e40000000c00 */
.L_x_2396:
[----:B------:R-:W-:Y:S05]  /*db40*/  BSYNC.RECONVERGENT B1 ;  /* 0x0000000000017941 */ /* 0x000fea0003800200 */
.L_x_2395:
        /* <DEDUP_REMOVED lines=20> */
[----:B------:R-:W-:Y:S02]  /*dc90*/  HADD2.F32 R17, -RZ, R21.H1_H1 ;  /* 0x30000015ff117230 */ /* 0x000fe40000004100 */
[----:B------:R-:W-:Y:S02]  /*dca0*/  HADD2.F32 R23, -RZ, R23.H0_H0 ;  /* 0x20000017ff177230 */ /* 0x000fe40000004100 */
        /* <DEDUP_REMOVED lines=20> */
[----:B-1----:R-:W-:Y:S01]  /*ddf0*/  FMUL.FTZ R19, R7, R4 ;  /* 0x0000000407137220 */ /* 0x002fe20000410000 */
        /* <DEDUP_REMOVED lines=12> */
.L_x_2400:
[----:B------:R-:W-:Y:S05]  /*dec0*/  BSYNC.RECONVERGENT B0 ;  /* 0x0000000000007941 */ /* 0x000fea0003800200 */
.L_x_2399:
[----:B-----5:R4:W-:Y:S01]  /*ded0*/  STS.128 [R215+0x5800], R20 ;  /* 0x00580014d7007388 */ /* 0x0209e20000000c00 */
[----:B------:R-:W-:Y:S05]  /*dee0*/  BRA `(.L_x_2352) ;  /* 0x0000004400607947 */ /* 0x000fea0003800000 */
.L_x_2354:
        /* <DEDUP_REMOVED lines=97> */
.L_x_2406:
[----:B------:R-:W-:Y:S05]  /*e500*/  BSYNC.RECONVERGENT B0 ;  /* 0x0000000000007941 */ /* 0x000fea0003800200 */
.L_x_2405:
[----:B-----5:R-:W-:Y:S01]  /*e510*/  IMAD.MOV.U32 R6, RZ, RZ, R34 ;  /* 0x000000ffff067224 */ /* 0x020fe200078e0022 */
[----:B------:R-:W-:Y:S01]  /*e520*/  MOV R4, R32 ;  /* 0x0000002000047202 */ /* 0x000fe20000000f00 */
[----:B------:R-:W-:Y:S01]  /*e530*/  IMAD.MOV.U32 R7, RZ, RZ, R35 ;  /* 0x000000ffff077224 */ /* 0x000fe200078e0023 */
[----:B------:R-:W-:Y:S02]  /*e540*/  MOV R5, R33 ;  /* 0x0000002100057202 */ /* 0x000fe40000000f00 */
.L_x_2404:
[----:B------:R-:W-:Y:S05]  /*e550*/  BSYNC.RECONVERGENT B1 ;  /* 0x0000000000017941 */ /* 0x000fea0003800200 */
.L_x_2403:
        /* <DEDUP_REMOVED lines=87> */
.L_x_2410:
[----:B------:R-:W-:Y:S05]  /*ead0*/  BSYNC.RECONVERGENT B0 ;  /* 0x0000000000007941 */ /* 0x000fea0003800200 */
.L_x_2409:
[----:B-----5:R4:W-:Y:S02]  /*eae0*/  STS.128 [R215+0x2000], R32 ;  /* 0x00200020d7007388 */ /* 0x0209e40000000c00 */
.L_x_2408:
[----:B------:R-:W-:Y:S05]  /*eaf0*/  BSYNC.RECONVERGENT B1 ;  /* 0x0000000000017941 */ /* 0x000fea0003800200 */
.L_x_2407:
        /* <DEDUP_REMOVED lines=85> */
.L_x_2412:
[----:B------:R-:W-:Y:S05]  /*f050*/  BSYNC.RECONVERGENT B0 ;  /* 0x0000000000007941 */ /* 0x000fea0003800200 */
.L_x_2411:
[----:B-----5:R1:W-:Y:S02]  /*f060*/  STS.128 [R215+0x4000], R32 ;  /* 0x00400020d7007388 */ /* 0x0203e40000000c00 */
.L_x_2402:
[----:B------:R-:W-:Y:S05]  /*f070*/  BSYNC.RECONVERGENT B2 ;  /* 0x0000000000027941 */ /* 0x000fea0003800200 */
.L_x_2401:
        /* <DEDUP_REMOVED lines=94> */
.L_x_2418:
[----:B------:R-:W-:Y:S05]  /*f660*/  BSYNC.RECONVERGENT B0 ;  /* 0x0000000000007941 */ /* 0x000fea0003800200 */
.L_x_2417:
[----:B-----5:R4:W-:Y:S02]  /*f670*/  STS.128 [R215+0x800], R32 ;  /* 0x00080020d7007388 */ /* 0x0209e40000000c00 */
.L_x_2416:
[----:B------:R-:W-:Y:S05]  /*f680*/  BSYNC.RECONVERGENT B1 ;  /* 0x0000000000017941 */ /* 0x000fea0003800200 */
.L_x_2415:
        /* <DEDUP_REMOVED lines=87> */
.L_x_2422:
[----:B------:R-:W-:Y:S05]  /*fc00*/  BSYNC.RECONVERGENT B0 ;  /* 0x0000000000007941 */ /* 0x000fea0003800200 */
.L_x_2421:
[----:B-----5:R4:W-:Y:S02]  /*fc10*/  STS.128 [R215+0x2800], R32 ;  /* 0x00280020d7007388 */ /* 0x0209e40000000c00 */
.L_x_2420:
[----:B------:R-:W-:Y:S05]  /*fc20*/  BSYNC.RECONVERGENT B1 ;  /* 0x0000000000017941 */ /* 0x000fea0003800200 */
.L_x_2419:
        /* <DEDUP_REMOVED lines=86> */
.L_x_2424:
[----:B------:R-:W-:Y:S05]  /*10190*/  BSYNC.RECONVERGENT B0 ;  /* 0x0000000000007941 */ /* 0x000fea0003800200 */
.L_x_2423:
[----:B-----5:R4:W-:Y:S02]  /*101a0*/  STS.128 [R215+0x4800], R32 ;  /* 0x00480020d7007388 */ /* 0x0209e40000000c00 */
.L_x_2414:
[----:B------:R-:W-:Y:S05]  /*101b0*/  BSYNC.RECONVERGENT B2 ;  /* 0x0000000000027941 */ /* 0x000fea0003800200 */
.L_x_2413:
        /* <DEDUP_REMOVED lines=96> */
.L_x_2430:
[----:B------:R-:W-:Y:S05]  /*107c0*/  BSYNC.RECONVERGENT B0 ;  /* 0x0000000000007941 */ /* 0x000fea0003800200 */
.L_x_2429:
[----:B-----5:R1:W-:Y:S02]  /*107d0*/  STS.128 [R215+0x1000], R32 ;  /* 0x00100020d7007388 */ /* 0x0203e40000000c00 */
.L_x_2428:
[----:B------:R-:W-:Y:S05]  /*107e0*/  BSYNC.RECONVERGENT B1 ;  /* 0x0000000000017941 */ /* 0x000fea0003800200 */
.L_x_2427:
        /* <DEDUP_REMOVED lines=88> */
.L_x_2434:
[----:B------:R-:W-:Y:S05]  /*10d70*/  BSYNC.RECONVERGENT B0 ;  /* 0x0000000000007941 */ /* 0x000fea0003800200 */
.L_x_2433:
[----:B-----5:R4:W-:Y:S02]  /*10d80*/  STS.128 [R215+0x3000], R32 ;  /* 0x00300020d7007388 */ /* 0x0209e40000000c00 */
.L_x_2432:
[----:B------:R-:W-:Y:S05]  /*10d90*/  BSYNC.RECONVERGENT B1 ;  /* 0x0000000000017941 */ /* 0x000fea0003800200 */
.L_x_2431:
        /* <DEDUP_REMOVED lines=86> */
.L_x_2436:
[----:B------:R-:W-:Y:S05]  /*11300*/  BSYNC.RECONVERGENT B0 ;  /* 0x0000000000007941 */ /* 0x000fea0003800200 */
.L_x_2435:
[----:B-----5:R4:W-:Y:S02]  /*11310*/  STS.128 [R215+0x5000], R32 ;  /* 0x00500020d7007388 */ /* 0x0209e40000000c00 */
.L_x_2426:
[----:B------:R-:W-:Y:S05]  /*11320*/  BSYNC.RECONVERGENT B2 ;  /* 0x0000000000027941 */ /* 0x000fea0003800200 */
.L_x_2425:
        /* <DEDUP_REMOVED lines=95> */
.L_x_2440:
[----:B------:R-:W-:Y:S05]  /*11920*/  BSYNC.RECONVERGENT B0 ;  /* 0x0000000000007941 */ /* 0x000fea0003800200 */
.L_x_2439:
[----:B-----5:R4:W-:Y:S02]  /*11930*/  STS.128 [R215+0x1800], R32 ;  /* 0x00180020d7007388 */ /* 0x0209e40000000c00 */
.L_x_2438:
[----:B------:R-:W-:Y:S05]  /*11940*/  BSYNC.RECONVERGENT B1 ;  /* 0x0000000000017941 */ /* 0x000fea0003800200 */
.L_x_2437:
        /* <DEDUP_REMOVED lines=87> */
.L_x_2444:
[----:B------:R-:W-:Y:S05]  /*11ec0*/  BSYNC.RECONVERGENT B0 ;  /* 0x0000000000007941 */ /* 0x000fea0003800200 */
.L_x_2443:
[----:B-----5:R1:W-:Y:S02]  /*11ed0*/  STS.128 [R215+0x3800], R32 ;  /* 0x00380020d7007388 */ /* 0x0203e40000000c00 */
.L_x_2442:
[----:B------:R-:W-:Y:S05]  /*11ee0*/  BSYNC.RECONVERGENT B1 ;  /* 0x0000000000017941 */ /* 0x000fea0003800200 */
.L_x_2441:
        /* <DEDUP_REMOVED lines=86> */
.L_x_2446:
[----:B------:R-:W-:Y:S05]  /*12450*/  BSYNC.RECONVERGENT B0 ;  /* 0x0000000000007941 */ /* 0x000fea0003800200 */
.L_x_2445:
[----:B-----5:R4:W-:Y:S02]  /*12460*/  STS.128 [R215+0x5800], R32 ;  /* 0x00580020d7007388 */ /* 0x0209e40000000c00 */
.L_x_2352:
[----:B------:R-:W-:Y:S05]  /*12470*/  BSYNC.RECONVERGENT B3 ;  /* 0x0000000000037941 */ /* 0x000fea0003800200 */
.L_x_2341:
        /* <DEDUP_REMOVED lines=28> */
.L_x_2449:
[----:B------:R2:W-:Y:S02]  /*12640*/  STS.128 [R215+0xa000], RZ ;  /* 0x00a000ffd7007388 */ /* 0x0005e40000000c00 */
.L_x_2448:
[----:B------:R-:W-:Y:S05]  /*12650*/  BSYNC.RECONVERGENT B0 ;  /* 0x0000000000007941 */ /* 0x000fea0003800200 */
.L_x_2447:
        /* <DEDUP_REMOVED lines=25> */
.L_x_2452:
[----:B------:R1:W-:Y:S02]  /*127f0*/  STS.128 [R215+0xa800], RZ ;  /* 0x00a800ffd7007388 */ /* 0x0003e40000000c00 */
.L_x_2451:
[----:B------:R-:W-:Y:S05]  /*12800*/  BSYNC.RECONVERGENT B0 ;  /* 0x0000000000007941 */ /* 0x000fea0003800200 */
.L_x_2450:
        /* <DEDUP_REMOVED lines=26> */
.L_x_2455:
[----:B------:R1:W-:Y:S02]  /*129b0*/  STS.128 [R215+0xb000], RZ ;  /* 0x00b000ffd7007388 */ /* 0x0003e40000000c00 */
.L_x_2454:
[----:B------:R-:W-:Y:S05]  /*129c0*/  BSYNC.RECONVERGENT B0 ;  /* 0x0000000000007941 */ /* 0x000fea0003800200 */
.L_x_2453:
[----:B-1----:R-:W1:Y:S01]  /*129d0*/  LDC.64 R4, c[0x0][0x538] ;  /* 0x00014e00ff047b82 */ /* 0x002e620000000a00 */
[----:B------:R-:W-:Y:S01]  /*129e0*/  ISETP.GE.AND P0, PT, R36, R7, PT ;  /* 0x000000072400720c */ /* 0x000fe20003f06270 */
[----:B------:R-:W-:Y:S01]  /*129f0*/  IMAD.SHL.U32 R184, R136, 0x8, RZ ;  /* 0x0000000888b87824 */ /* 0x000fe200078e00ff */
[----:B------:R-:W-:Y:S04]  /*12a00*/  BSSY.RECONVERGENT B0, `(.L_x_2456) ;  /* 0x000001b000007945 */ /* 0x000fe80003800200 */
[----:B------:R-:W-:-:S07]  /*12a10*/  LOP3.LUT R184, R184, 0x38, RZ, 0xc0, !PT ;  /* 0x00000038b8b87812 */ /* 0x000fce00078ec0ff */
[----:B------:R-:W-:Y:S05]  /*12a20*/  @P0 BRA `(.L_x_2457) ;  /* 0x0000000000600947 */ /* 0x000fea0003800000 */
[----:B------:R-:W5:Y:S01]  /*12a30*/  LDC.64 R2, c[0x0][0x3b8] ;  /* 0x0000ee00ff027b82 */ /* 0x000f620000000a00 */
[----:B------:R-:W2:Y:S01]  /*12a40*/  LDCU UR4, c[0x0][0x440] ;  /* 0x00008800ff0477ac */ /* 0x000ea20008000800 */
[----:B------:R-:W-:Y:S01]  /*12a50*/  IMAD.MOV.U32 R194, RZ, RZ, R196 ;  /* 0x000000ffffc27224 */ /* 0x000fe200078e00c4 */
[----:B--2---:R-:W-:Y:S02]  /*12a60*/  ISETP.GE.AND P2, PT, R184, UR4, PT ;  /* 0x00000004b8007c0c */ /* 0x004fe4000bf46270 */
[----:B------:R-:W-:Y:S02]  /*12a70*/  ISETP.GE.AND P1, PT, R10, UR4, PT ;  /* 0x000000040a007c0c */ /* 0x000fe4000bf26270 */
[----:B------:R-:W-:Y:S01]  /*12a80*/  ISETP.GE.AND P0, PT, R9, UR4, PT ;  /* 0x0000000409007c0c */ /* 0x000fe2000bf06270 */
[----:B-----5:R-:W-:-:S04]  /*12a90*/  IMAD.WIDE.U32 R12, R2, 0x60, R194 ;  /* 0x00000060020c7825 */ /* 0x020fc800078e00c2 */
        /* <DEDUP_REMOVED lines=17> */
.L_x_2457:
[----:B------:R-:W-:Y:S05]  /*12bb0*/  BSYNC.RECONVERGENT B0 ;  /* 0x0000000000007941 */ /* 0x000fea0003800200 */
.L_x_2456:
[----:B------:R-:W5:Y:S01]  /*12bc0*/  LDCU.64 UR8, c[0x0][0x540] ;  /* 0x0000a800ff0877ac */ /* 0x000f620008000a00 */
[----:B------:R-:W-:Y:S01]  /*12bd0*/  IMAD.MOV.U32 R111, RZ, RZ, RZ ;  /* 0x000000ffff6f7224 */ /* 0x000fe200078e00ff */
[----:B------:R-:W0:Y:S01]  /*12be0*/  LDGDEPBAR ;  /* 0x00000000000079af */ /* 0x000e220000000000 */
[----:B------:R-:W3:Y:S01]  /*12bf0*/  LDCU UR4, c[0x0][0x508] ;  /* 0x0000a100ff0477ac */ /* 0x000ee20008000800 */
[C---:B-----5:R-:W-:Y:S01]  /*12c00*/  IMAD.WIDE.U32 R110, R69.reuse, UR8, R110 ;  /* 0x00000008456e7c25 */ /* 0x060fe2000f8e006e */
[----:B------:R-:W5:Y:S03]  /*12c10*/  LDCU UR8, c[0x0][0x458] ;  /* 0x00008b00ff0877ac */ /* 0x000f660008000800 */
        /* <DEDUP_REMOVED lines=8> */
[----:B------:R-:W-:Y:S01]  /*12ca0*/  LOP3.LUT R5, R187, 0x1f0, RZ, 0xc0, !PT ;  /* 0x000001f0bb057812 */ /* 0x000fe200078ec0ff */
[----:B------:R-:W-:Y:S01]  /*12cb0*/  IMAD.SHL.U32 R169, R136, 0x2, RZ ;  /* 0x0000000288a97824 */ /* 0x000fe200078e00ff */
[----:B------:R-:W-:Y:S01]  /*12cc0*/  SHF.R.U32.HI R4, RZ, 0x2, R136 ;  /* 0x00000002ff047819 */ /* 0x000fe20000011688 */
[----:B-----5:R-:W2:Y:S01]  /*12cd0*/  MUFU.RCP R3, UR8 ;  /* 0x0000000800037d08 */ /* 0x020ea20008001000 */
[----:B------:R-:W-:Y:S01]  /*12ce0*/  IADD3 R2, PT, PT, R5, 0x1, R66 ;  /* 0x0000000105027810 */ /* 0x000fe20007ffe042 */
[----:B------:R-:W-:Y:S01]  /*12cf0*/  BSSY.RECONVERGENT B0, `(.L_x_2458) ;  /* 0x000002a000007945 */ /* 0x000fe20003800200 */
[----:B------:R-:W-:Y:S02]  /*12d00*/  LOP3.LUT R4, R4, 0x7, RZ, 0xc0, !PT ;  /* 0x0000000704047812 */ /* 0x000fe400078ec0ff */
[----:B------:R-:W-:Y:S02]  /*12d10*/  LOP3.LUT R8, R187, 0x8, RZ, 0xc0, !PT ;  /* 0x00000008bb087812 */ /* 0x000fe400078ec0ff */
[----:B------:R-:W-:-:S02]  /*12d20*/  LOP3.LUT R186, R186, 0x7c00, RZ, 0xc0, !PT ;  /* 0x00007c00baba7812 */ /* 0x000fc400078ec0ff */
[----:B------:R-:W-:Y:S02]  /*12d30*/  IADD3 R2, PT, PT, -R201, R2, R4 ;  /* 0x00000002c9027210 */ /* 0x000fe40007ffe104 */
[----:B------:R-:W-:Y:S02]  /*12d40*/  LOP3.LUT R8, R184, R67, R8, 0x1e, !PT ;  /* 0x00000043b8087212 */ /* 0x000fe400078e1e08 */
[----:B------:R-:W-:Y:S02]  /*12d50*/  LOP3.LUT R5, R186, 0x200, R137, 0xf8, !PT ;  /* 0x00000200ba057812 */ /* 0x000fe400078ef889 */
[----:B---3--:R-:W-:Y:S02]  /*12d60*/  IADD3 R2, PT, PT, R2, UR4, R63 ;  /* 0x0000000402027c10 */ /* 0x008fe4000fffe03f */
[----:B------:R-:W-:Y:S01]  /*12d70*/  LOP3.LUT R169, R169, 0x6, RZ, 0xc0, !PT ;  /* 0x00000006a9a97812 */ /* 0x000fe200078ec0ff */
[----:B------:R-:W-:Y:S01]  /*12d80*/  IMAD.IADD R84, R8, 0x1, R5 ;  /* 0x0000000108547824 */ /* 0x000fe200078e0205 */
[----:B------:R-:W-:Y:S01]  /*12d90*/  BAR.SYNC.DEFER_BLOCKING 0x0 ;  /* 0x0000000000007b1d */ /* 0x000fe20000010000 */
[----:B--2---:R-:W-:-:S05]  /*12da0*/  FMUL.FTZ R3, R0, R3 ;  /* 0x0000000300037220 */ /* 0x004fca0000410000 */
        /* <DEDUP_REMOVED lines=25> */
.L_x_2460:
[----:B------:R2:W-:Y:S01]  /*12f40*/  STS.128 [R215+0x10000], RZ ;  /* 0x010000ffd7007388 */ /* 0x0005e20000000c00 */
[----:B------:R-:W-:Y:S05]  /*12f50*/  BRA `(.L_x_2461) ;  /* 0x00000000000c7947 */ /* 0x000fea0003800000 */
.L_x_2459:
[----:B------:R1:W-:Y:S04]  /*12f60*/  STS.128 [R215+0xc000], RZ ;  /* 0x00c000ffd7007388 */ /* 0x0003e80000000c00 */
[----:B------:R1:W-:Y:S04]  /*12f70*/  STS.128 [R215+0xe000], RZ ;  /* 0x00e000ffd7007388 */ /* 0x0003e80000000c00 */
[----:B------:R1:W-:Y:S02]  /*12f80*/  STS.128 [R215+0x10000], RZ ;  /* 0x010000ffd7007388 */ /* 0x0003e40000000c00 */
.L_x_2461:
[----:B------:R-:W-:Y:S05]  /*12f90*/  BSYNC.RECONVERGENT B0 ;  /* 0x0000000000007941 */ /* 0x000fea0003800200 */
.L_x_2458:
        /* <DEDUP_REMOVED lines=28> */
.L_x_2464:
[----:B------:R1:W-:Y:S02]  /*13160*/  STS.128 [R215+0x10800], RZ ;  /* 0x010800ffd7007388 */ /* 0x0003e40000000c00 */
.L_x_2463:
[----:B------:R-:W-:Y:S05]  /*13170*/  BSYNC.RECONVERGENT B0 ;  /* 0x0000000000007941 */ /* 0x000fea0003800200 */
.L_x_2462:
        /* <DEDUP_REMOVED lines=29> */
.L_x_2467:
[----:B------:R1:W-:Y:S02]  /*13350*/  STS.128 [R215+0x11000], RZ ;  /* 0x011000ffd7007388 */ /* 0x0003e40000000c00 */
.L_x_2466:
[----:B------:R-:W-:Y:S05]  /*13360*/  BSYNC.RECONVERGENT B0 ;  /* 0x0000000000007941 */ /* 0x000fea0003800200 */
.L_x_2465:
        /* <DEDUP_REMOVED lines=8> */
[----:B---3--:R-:W-:Y:S01]  /*133f0*/  IMAD.MOV.U32 R199, RZ, RZ, R197 ;  /* 0x000000ffffc77224 */ /* 0x008fe200078e00c5 */
        /* <DEDUP_REMOVED lines=22> */
.L_x_2470:
[----:B------:R3:W-:Y:S02]  /*13560*/  STS.128 [R215+0x11800], RZ ;  /* 0x011800ffd7007388 */ /* 0x0007e40000000c00 */
.L_x_2469:
[----:B------:R-:W-:Y:S05]  /*13570*/  BSYNC.RECONVERGENT B0 ;  /* 0x0000000000007941 */ /* 0x000fea0003800200 */
.L_x_2468:
[----:B-1----:R-:W-:Y:S01]  /*13580*/  LOP3.LUT R5, R67, 0x8, R136, 0x78, !PT ;  /* 0x0000000843057812 */ /* 0x002fe200078e7888 */
[----:B------:R-:W-:Y:S01]  /*13590*/  IMAD.MOV.U32 R185, RZ, RZ, 0x20 ;  /* 0x00000020ffb97424 */ /* 0x000fe200078e00ff */
[----:B------:R-:W-:Y:S01]  /*135a0*/  LOP3.LUT R138, R137, 0x400, RZ, 0xc0, !PT ;  /* 0x00000400898a7812 */ /* 0x000fe200078ec0ff */
[----:B------:R-:W-:Y:S01]  /*135b0*/  IMAD.MOV.U32 R156, RZ, RZ, 0x40 ;  /* 0x00000040ff9c7424 */ /* 0x000fe200078e00ff */
[----:B------:R-:W-:Y:S01]  /*135c0*/  LOP3.LUT R5, R5, R184, RZ, 0x3c, !PT ;  /* 0x000000b805057212 */ /* 0x000fe200078e3cff */
[----:B------:R-:W0:Y:S01]  /*135d0*/  LDGDEPBAR ;  /* 0x00000000000079af */ /* 0x000e220000000000 */
[----:B------:R-:W-:Y:S02]  /*135e0*/  LEA R84, R84, UR5, 0x1 ;  /* 0x0000000554547c11 */ /* 0x000fe4000f8e08ff */
[C---:B------:R-:W-:Y:S01]  /*135f0*/  LOP3.LUT P1, RZ, R136.reuse, 0x2, RZ, 0xc0, !PT ;  /* 0x0000000288ff7812 */ /* 0x040fe2000782c0ff */
[----:B------:R-:W-:Y:S01]  /*13600*/  IMAD R96, R5, 0x2, R138 ;  /* 0x0000000205607824 */ /* 0x000fe200078e028a */
[----:B------:R-:W-:Y:S01]  /*13610*/  LOP3.LUT P0, RZ, R136, 0x4, RZ, 0xc0, !PT ;  /* 0x0000000488ff7812 */ /* 0x000fe2000780c0ff */
[----:B----4-:R-:W-:Y:S01]  /*13620*/  LDSM.16.M88.4 R24, [R84] ;  /* 0x000000005418783b */ /* 0x010fe20000000200 */
[----:B------:R-:W-:Y:S01]  /*13630*/  SEL R171, R185, 0xffffffe0, !P1 ;  /* 0xffffffe0b9ab7807 */ /* 0x000fe20004800000 */
[----:B------:R-:W-:Y:S01]  /*13640*/  VIADD R92, R96, UR5 ;  /* 0x00000005605c7c36 */ /* 0x000fe20008000000 */
[----:B------:R-:W-:Y:S01]  /*13650*/  SEL R156, R156, 0xffffffc0, !P0 ;  /* 0xffffffc09c9c7807 */ /* 0x000fe20004000000 */
[----:B------:R-:W1:Y:S02]  /*13660*/  LDSM.16.M88.4 R40, [R96+UR5+0x6000] ;  /* 0x006000056028783b */ /* 0x000e640008000200 */
[----:B------:R-:W-:-:S02]  /*13670*/  IMAD.IADD R95, R84, 0x1, R171 ;  /* 0x00000001545f7824 */ /* 0x000fc400078e02ab */
[----:B------:R-:W4:Y:S01]  /*13680*/  LDSM.16.M88.4 R32, [R96+UR5+0x6800] ;  /* 0x006800056020783b */ /* 0x000f220008000200 */
[----:B------:R-:W-:Y:S02]  /*13690*/  IMAD.IADD R93, R92, 0x1, R171 ;  /* 0x000000015c5d7824 */ /* 0x000fe400078e02ab */
[--C-:B------:R-:W-:Y:S01]  /*136a0*/  IMAD.IADD R94, R84, 0x1, R156.reuse ;  /* 0x00000001545e7824 */ /* 0x100fe200078e029c */
[----:B------:R-:W5:Y:S01]  /*136b0*/  LDSM.16.M88.4 R76, [R96+UR5+0x7000] ;  /* 0x00700005604c783b */ /* 0x000f620008000200 */
[----:B------:R-:W-:Y:S02]  /*136c0*/  IMAD.IADD R92, R92, 0x1, R156 ;  /* 0x000000015c5c7824 */ /* 0x000fe400078e029c */
[C---:B------:R-:W-:Y:S01]  /*136d0*/  IMAD.IADD R0, R171.reuse, 0x1, R94 ;  /* 0x00000001ab007824 */ /* 0x040fe200078e025e */
[----:B---3--:R-:W3:Y:S01]  /*136e0*/  LDSM.16.M88.4 R4, [R96+UR5+0x7800] ;  /* 0x007800056004783b */ /* 0x008ee20008000200 */
[----:B------:R-:W-:-:S03]  /*136f0*/  IMAD.IADD R11, R171, 0x1, R92 ;  /* 0x00000001ab0b7824 */ /* 0x000fc600078e025c */
[----:B------:R-:W-:Y:S04]  /*13700*/  LDSM.16.M88.4 R12, [R95] ;  /* 0x000000005f0c783b */ /* 0x000fe80000000200 */
[----:B------:R-:W2:Y:S04]  /*13710*/  LDSM.16.M88.4 R20, [R93+0x6000] ;  /* 0x006000005d14783b */ /* 0x000ea80000000200 */
[----:B------:R-:W2:Y:S04]  /*13720*/  LDSM.16.M88.4 R16, [R93+0x6800] ;  /* 0x006800005d10783b */ /* 0x000ea80000000200 */
[----:B------:R-:W2:Y:S04]  /*13730*/  LDSM.16.M88.4 R52, [R93+0x7000] ;  /* 0x007000005d34783b */ /* 0x000ea80000000200 */
[----:B------:R-:W2:Y:S04]  /*13740*/  LDSM.16.M88.4 R48, [R93+0x7800] ;  /* 0x007800005d30783b */ /* 0x000ea80000000200 */
[----:B------:R-:W-:Y:S01]  /*13750*/  LDSM.16.M88.4 R68, [R92+0x6000] ;  /* 0x006000005c44783b */ /* 0x000fe20000000200 */
[C---:B-1----:R-:W-:Y:S03]  /*13760*/  HMMA.16816.F32 R44, R24.reuse, R40, RZ ;  /* 0x00000028182c723c */ /* 0x042fe600000018ff */
[----:B------:R-:W-:Y:S04]  /*13770*/  LDSM.16.M88.4 R64, [R92+0x6800] ;  /* 0x006800005c40783b */ /* 0x000fe80000000200 */
[----:B------:R-:W-:Y:S01]  /*13780*/  LDSM.16.M88.4 R56, [R11+0x6000] ;  /* 0x006000000b38783b */ /* 0x000fe20000000200 */
[C---:B----4-:R-:W-:Y:S03]  /*13790*/  HMMA.16816.F32 R36, R24.reuse, R32, RZ ;  /* 0x000000201824723c */ /* 0x050fe600000018ff */
[----:B------:R-:W-:Y:S04]  /*137a0*/  LDSM.16.M88.4 R80, [R96+UR5+0x9000] ;  /* 0x009000056050783b */ /* 0x000fe80008000200 */
[----:B------:R-:W-:Y:S01]  /*137b0*/  LDSM.16.M88.4 R88, [R93+0xb800] ;  /* 0x00b800005d58783b */ /* 0x000fe20000000200 */
[C---:B------:R-:W-:Y:S08]  /*137c0*/  HMMA.16816.F32 R40, R24.reuse, R42, RZ ;  /* 0x0000002a1828723c */ /* 0x040ff000000018ff */
[C---:B------:R-:W-:Y:S08]  /*137d0*/  HMMA.16816.F32 R32, R24.reuse, R34, RZ ;  /* 0x000000221820723c */ /* 0x040ff000000018ff */
[C---:B-----5:R-:W-:Y:S08]  /*137e0*/  HMMA.16816.F32 R28, R24.reuse, R76, RZ ;  /* 0x0000004c181c723c */ /* 0x060ff000000018ff */
[C---:B------:R-:W-:Y:S08]  /*137f0*/  HMMA.16816.F32 R76, R24.reuse, R78, RZ ;  /* 0x0000004e184c723c */ /* 0x040ff000000018ff */
[C---:B---3--:R-:W-:Y:S08]  /*13800*/  HMMA.16816.F32 R72, R24.reuse, R4, RZ ;  /* 0x000000041848723c */ /* 0x048ff000000018ff */
[----:B------:R-:W-:Y:S01]  /*13810*/  HMMA.16816.F32 R24, R24, R6, RZ ;  /* 0x000000061818723c */ /* 0x000fe200000018ff */
[----:B------:R-:W1:Y:S07]  /*13820*/  LDSM.16.M88.4 R4, [R94] ;  /* 0x000000005e04783b */ /* 0x000e6e0000000200 */
[C---:B--2---:R-:W-:Y:S08]  /*13830*/  HMMA.16816.F32 R44, R12.reuse, R20, R44 ;  /* 0x000000140c2c723c */ /* 0x044ff0000000182c */
        /* <DEDUP_REMOVED lines=17> */
[----:B------:R-:W1:Y:S07]  /*13950*/  LDSM.16.M88.4 R64, [R11+0x7800] ;  /* 0x007800000b40783b */ /* 0x000e6e0000000200 */
[C---:B--2---:R-:W-:Y:S08]  /*13960*/  HMMA.16816.F32 R28, R4.reuse, R20, R28 ;  /* 0x00000014041c723c */ /* 0x044ff0000000181c */
        /* <DEDUP_REMOVED lines=15> */
[C---:B-1----:R-:W-:Y:S08]  /*13a60*/  HMMA.16816.F32 R72, R52.reuse, R64, R72 ;  /* 0x000000403448723c */ /* 0x042ff00000001848 */
[----:B------:R-:W-:Y:S01]  /*13a70*/  HMMA.16816.F32 R24, R52, R66, R24 ;  /* 0x000000423418723c */ /* 0x000fe20000001818 */
[----:B------:R-:W1:Y:S04]  /*13a80*/  LDSM.16.M88.4 R64, [R93+0x9000] ;  /* 0x009000005d40783b */ /* 0x000e680000000200 */
[----:B------:R-:W1:Y:S03]  /*13a90*/  LDSM.16.M88.4 R52, [R93+0x9800] ;  /* 0x009800005d34783b */ /* 0x000e660000000200 */
[C---:B--2---:R-:W-:Y:S08]  /*13aa0*/  HMMA.16816.F32 R44, R20.reuse, R16, R44 ;  /* 0x00000010142c723c */ /* 0x044ff0000000182c */
[C---:B------:R-:W-:Y:S01]  /*13ab0*/  HMMA.16816.F32 R40, R20.reuse, R18, R40 ;  /* 0x000000121428723c */ /* 0x040fe20000001828 */
[----:B------:R-:W-:Y:S07]  /*13ac0*/  LDSM.16.M88.4 R16, [R94+0x2000] ;  /* 0x002000005e10783b */ /* 0x000fee0000000200 */
[C---:B---3--:R-:W-:Y:S08]  /*13ad0*/  HMMA.16816.F32 R36, R20.reuse, R4, R36 ;  /* 0x000000041424723c */ /* 0x048ff00000001824 */
[C---:B------:R-:W-:Y:S01]  /*13ae0*/  HMMA.16816.F32 R32, R20.reuse, R6, R32 ;  /* 0x000000061420723c */ /* 0x040fe20000001820 */
[----:B------:R-:W2:Y:S07]  /*13af0*/  LDSM.16.M88.4 R4, [R92+0x8000] ;  /* 0x008000005c04783b */ /* 0x000eae0000000200 */
        /* <DEDUP_REMOVED lines=13> */
[C---:B-1----:R-:W-:Y:S08]  /*13bd0*/  HMMA.16816.F32 R28, R48.reuse, R64, R28 ;  /* 0x00000040301c723c */ /* 0x042ff0000000181c */
        /* <DEDUP_REMOVED lines=45> */
[----:B------:R2:W3:Y:S07]  /*13eb0*/  LDSM.16.M88.4 R4, [R0+0x4000] ;  /* 0x004000000004783b */ /* 0x0004ee0000000200 */
[----:B------:R-:W-:Y:S08]  /*13ec0*/  HMMA.16816.F32 R24, R80, R90, R24 ;  /* 0x0000005a5018723c */ /* 0x000ff00000001818 */
[C---:B------:R-:W-:Y:S08]  /*13ed0*/  HMMA.16816.F32 R28, R16.reuse, R20, R28 ;  /* 0x00000014101c723c */ /* 0x040ff0000000181c */
[----:B------:R-:W-:Y:S01]  /*13ee0*/  HMMA.16816.F32 R76, R16, R22, R76 ;  /* 0x00000016104c723c */ /* 0x000fe2000000184c */
[----:B------:R-:W4:Y:S01]  /*13ef0*/  LDSM.16.M88.4 R20, [R11+0xa000] ;  /* 0x00a000000b14783b */ /* 0x000f220000000200 */
[----:B--2---:R-:W-:-:S02]  /*13f00*/  VIMNMX R0, PT, PT, R2, R63, PT ;  /* 0x0000003f02007248 */ /* 0x004fc40003fe0100 */
[----:B------:R-:W-:-:S04]  /*13f10*/  VIADDMNMX R2, R2, 0x8, R63, PT ;  /* 0x0000000802027846 */ /* 0x000fc8000380013f */
[----:B------:R-:W-:Y:S01]  /*13f20*/  HMMA.16816.F32 R72, R16, R52, R72 ;  /* 0x000000341048723c */ /* 0x000fe20000001848 */
[----:B------:R-:W2:Y:S04]  /*13f30*/  LDSM.16.M88.4 R52, [R92+0xb000] ;  /* 0x00b000005c34783b */ /* 0x000ea80000000200 */
[----:B------:R-:W5:Y:S03]  /*13f40*/  LDSM.16.M88.4 R16, [R11+0xa800] ;  /* 0x00a800000b10783b */ /* 0x000f660000000200 */
[C---:B-1----:R-:W-:Y:S08]  /*13f50*/  HMMA.16816.F32 R24, R68.reuse, R50, R24 ;  /* 0x000000324418723c */ /* 0x042ff00000001818 */
[C---:B------:R-:W-:Y:S08]  /*13f60*/  HMMA.16816.F32 R44, R68.reuse, R64, R44 ;  /* 0x00000040442c723c */ /* 0x040ff0000000182c */
[C---:B------:R-:W-:Y:S08]  /*13f70*/  HMMA.16816.F32 R40, R68.reuse, R66, R40 ;  /* 0x000000424428723c */ /* 0x040ff00000001828 */
[C---:B------:R-:W-:Y:S08]  /*13f80*/  HMMA.16816.F32 R36, R68.reuse, R56, R36 ;  /* 0x000000384424723c */ /* 0x040ff00000001824 */
[----:B------:R-:W-:Y:S01]  /*13f90*/  HMMA.16816.F32 R56, R68, R58, R32 ;  /* 0x0000003a4438723c */ /* 0x000fe20000001820 */
[----:B------:R1:W5:Y:S01]  /*13fa0*/  LDSM.16.M88.4 R32, [R11+0xb000] ;  /* 0x00b000000b20783b */ /* 0x0003620000000200 */
[----:B------:R-:W-:-:S06]  /*13fb0*/  DEPBAR.LE SB0, 0x0 ;  /* 0x000080000000791a */ /* 0x000fcc0000000000 */
[----:B------:R-:W-:Y:S08]  /*13fc0*/  HMMA.16816.F32 R28, R80, R84, R28 ;  /* 0x00000054501c723c */ /* 0x000ff0000000181c */
[C---:B---3--:R-:W-:Y:S08]  /*13fd0*/  HMMA.16816.F32 R24, R4.reuse, R14, R24 ;  /* 0x0000000e0418723c */ /* 0x048ff00000001818 */
[----:B----4-:R-:W-:Y:S01]  /*13fe0*/  HMMA.16816.F32 R44, R4, R20, R44 ;  /* 0x00000014042c723c */ /* 0x010fe2000000182c */
[----:B------:R-:W-:-:S04]  /*13ff0*/  IMAD.IADD R21, R60, 0x1, R169 ;  /* 0x000000013c157824 */ /* 0x000fc800078e02a9 */
[----:B------:R-:W-:-:S03]  /*14000*/  VIADD R15, R21, 0x38 ;  /* 0x00000038150f7836 */ /* 0x000fc60000000000 */
[----:B------:R-:W-:Y:S02]  /*14010*/  HMMA.16816.F32 R40, R4, R22, R40 ;  /* 0x000000160428723c */ /* 0x000fe40000001828 */
[C---:B------:R-:W-:Y:S02]  /*14020*/  ISETP.GE.AND P4, PT, R15.reuse, R0, PT ;  /* 0x000000000f00720c */ /* 0x040fe40003f86270 */
[----:B-1----:R-:W-:Y:S02]  /*14030*/  I2FP.F32.U32 R11, R15 ;  /* 0x0000000f000b7245 */ /* 0x002fe40000201000 */
[----:B------:R-:W-:Y:S01]  /*14040*/  ISETP.GE.AND P2, PT, R15, R2, PT ;  /* 0x000000020f00720c */ /* 0x000fe20003f46270 */
[----:B------:R-:W-:Y:S01]  /*14050*/  VIADD R15, R21, 0x1 ;  /* 0x00000001150f7836 */ /* 0x000fe20000000000 */
[----:B------:R-:W-:Y:S01]  /*14060*/  HMMA.16816.F32 R76, R80, R86, R76 ;  /* 0x00000056504c723c */ /* 0x000fe2000000184c */
[CC--:B------:R-:W-:Y:S01]  /*14070*/  FFMA.FTZ R24, R3.reuse, R11.reuse, R24 ;  /* 0x0000000b03187223 */ /* 0x0c0fe20000010018 */
[----:B------:R-:W-:Y:S01]  /*14080*/  FFMA.FTZ R26, R3, R11, R26 ;  /* 0x0000000b031a7223 */ /* 0x000fe2000001001a */
[----:B------:R-:W-:Y:S01]  /*14090*/  VIADD R11, R21, 0x10 ;  /* 0x00000010150b7836 */ /* 0x000fe20000000000 */
[----:B------:R-:W-:-:S02]  /*140a0*/  ISETP.GE.AND P6, PT, R15, R0, PT ;  /* 0x000000000f00720c */ /* 0x000fc40003fc6270 */
[----:B------:R-:W-:Y:S02]  /*140b0*/  ISETP.GE.AND P5, PT, R15, R2, PT ;  /* 0x000000020f00720c */ /* 0x000fe40003fa6270 */
[----:B--2---:R-:W-:Y:S01]  /*140c0*/  HMMA.16816.F32 R28, R68, R52, R28 ;  /* 0x00000034441c723c */ /* 0x004fe2000000181c */
[----:B------:R-:W-:Y:S02]  /*140d0*/  I2FP.F32.U32 R14, R15 ;  /* 0x0000000f000e7245 */ /* 0x000fe40000201000 */
[----:B------:R-:W-:Y:S02]  /*140e0*/  FSEL R151, R24, -INF , !P4 ;  /* 0xff80000018977808 */ /* 0x000fe40006000000 */
[----:B------:R-:W-:Y:S01]  /*140f0*/  FSEL R178, R26, -INF , !P2 ;  /* 0xff8000001ab27808 */ /* 0x000fe20005000000 */
[CC--:B------:R-:W-:Y:S01]  /*14100*/  FFMA.FTZ R47, R3.reuse, R14.reuse, R47 ;  /* 0x0000000e032f7223 */ /* 0x0c0fe2000001002f */
[----:B------:R-:W-:Y:S01]  /*14110*/  FFMA.FTZ R45, R3, R14, R45 ;  /* 0x0000000e032d7223 */ /* 0x000fe2000001002d */
[----:B-----5:R-:W-:Y:S01]  /*14120*/  HMMA.16816.F32 R36, R4, R16, R36 ;  /* 0x000000100424723c */ /* 0x020fe20000001824 */
[----:B------:R-:W-:-:S02]  /*14130*/  VIADD R17, R21, 0x8 ;  /* 0x0000000815117836 */ /* 0x000fc40000000000 */
[----:B------:R-:W-:Y:S02]  /*14140*/  FSEL R26, R47, -INF , !P5 ;  /* 0xff8000002f1a7808 */ /* 0x000fe40006800000 */
[-C--:B------:R-:W-:Y:S02]  /*14150*/  ISETP.GE.AND P5, PT, R11, R0.reuse, PT ;  /* 0x000000000b00720c */ /* 0x080fe40003fa6270 */
[----:B------:R-:W-:Y:S01]  /*14160*/  I2FP.F32.U32 R15, R17 ;  /* 0x00000011000f7245 */ /* 0x000fe20000201000 */
[----:B------:R-:W-:Y:S01]  /*14170*/  HMMA.16816.F32 R72, R80, R88, R72 ;  /* 0x000000585048723c */ /* 0x000fe20000001848 */
[C---:B------:R-:W-:Y:S02]  /*14180*/  ISETP.GE.AND P3, PT, R17.reuse, R0, PT ;  /* 0x000000001100720c */ /* 0x040fe40003f66270 */
[----:B------:R-:W-:Y:S01]  /*14190*/  ISETP.GE.AND P4, PT, R17, R2, PT ;  /* 0x000000021100720c */ /* 0x000fe20003f86270 */
[----:B------:R-:W-:Y:S01]  /*141a0*/  FFMA.FTZ R23, R3, R15, R40 ;  /* 0x0000000f03177223 */ /* 0x000fe20000010028 */
[----:B------:R-:W-:-:S02]  /*141b0*/  VIADD R17, R21, 0x9 ;  /* 0x0000000915117836 */ /* 0x000fc40000000000 */
[----:B------:R-:W-:Y:S01]  /*141c0*/  FFMA.FTZ R24, R3, R15, R42 ;  /* 0x0000000f03187223 */ /* 0x000fe2000001002a */
[----:B------:R-:W-:Y:S01]  /*141d0*/  VIADD R15, R21, 0x11 ;  /* 0x00000011150f7836 */ /* 0x000fe20000000000 */
[----:B------:R-:W-:Y:S01]  /*141e0*/  HMMA.16816.F32 R56, R4, R18, R56 ;  /* 0x000000120438723c */ /* 0x000fe20000001838 */
[----:B------:R-:W-:Y:S02]  /*141f0*/  FSEL R23, R23, -INF , !P3 ;  /* 0xff80000017177808 */ /* 0x000fe40005800000 */
[----:B------:R-:W-:Y:S02]  /*14200*/  I2FP.F32.U32 R14, R17 ;  /* 0x00000011000e7245 */ /* 0x000fe40000201000 */
[----:B------:R-:W-:Y:S02]  /*14210*/  ISETP.GE.AND P3, PT, R11, R2, PT ;  /* 0x000000020b00720c */ /* 0x000fe40003f66270 */
[----:B------:R-:W-:Y:S01]  /*14220*/  I2FP.F32.U32 R11, R11 ;  /* 0x0000000b000b7245 */ /* 0x000fe20000201000 */
[----:B------:R-:W-:Y:S01]  /*14230*/  HMMA.16816.F32 R76, R68, R54, R76 ;  /* 0x00000036444c723c */ /* 0x000fe2000000184c */
[----:B------:R-:W-:Y:S01]  /*14240*/  ISETP.GE.AND P2, PT, R17, R0, PT ;  /* 0x000000001100720c */ /* 0x000fe20003f46270 */
[----:B------:R-:W-:Y:S01]  /*14250*/  FFMA.FTZ R22, R3, R14, R43 ;  /* 0x0000000e03167223 */ /* 0x000fe2000001002b */
[----:B------:R-:W-:Y:S01]  /*14260*/  FSEL R45, R45, -INF , !P6 ;  /* 0xff8000002d2d7808 */ /* 0x000fe20007000000 */
[-C--:B------:R-:W-:Y:S01]  /*14270*/  FFMA.FTZ R36, R3, R11.reuse, R36 ;  /* 0x0000000b03247223 */ /* 0x080fe20000010024 */
[----:B------:R-:W-:Y:S01]  /*14280*/  BAR.SYNC.DEFER_BLOCKING 0x0 ;  /* 0x0000000000007b1d */ /* 0x000fe20000010000 */
[----:B------:R-:W-:Y:S01]  /*14290*/  ISETP.GE.AND P6, PT, R17, R2, PT ;  /* 0x000000021100720c */ /* 0x000fe20003fc6270 */
[----:B------:R-:W-:Y:S01]  /*142a0*/  VIADD R17, R21, 0x18 ;  /* 0x0000001815117836 */ /* 0x000fe20000000000 */
[----:B------:R-:W-:Y:S01]  /*142b0*/  HMMA.16816.F32 R28, R4, R32, R28 ;  /* 0x00000020041c723c */ /* 0x000fe2000000181c */
[C---:B------:R-:W-:Y:S01]  /*142c0*/  FFMA.FTZ R33, R3.reuse, R14, R41 ;  /* 0x0000000e03217223 */ /* 0x040fe20000010029 */
[----:B------:R-:W-:Y:S01]  /*142d0*/  FSEL R24, R24, -INF , !P4 ;  /* 0xff80000018187808 */ /* 0x000fe20006000000 */
[----:B------:R-:W-:Y:S01]  /*142e0*/  FFMA.FTZ R20, R3, R11, R38 ;  /* 0x0000000b03147223 */ /* 0x000fe20000010026 */
[----:B------:R-:W-:Y:S01]  /*142f0*/  ISETP.GE.AND P4, PT, R15, R0, PT ;  /* 0x000000000f00720c */ /* 0x000fe20003f86270 */
[----:B------:R-:W-:Y:S01]  /*14300*/  VIADD R11, R21, 0x20 ;  /* 0x00000020150b7836 */ /* 0x000fe20000000000 */
[----:B------:R-:W-:-:S02]  /*14310*/  FSEL R33, R33, -INF , !P2 ;  /* 0xff80000021217808 */ /* 0x000fc40005000000 */
[----:B------:R-:W-:Y:S01]  /*14320*/  ISETP.GE.AND P2, PT, R15, R2, PT ;  /* 0x000000020f00720c */ /* 0x000fe20003f46270 */
[----:B------:R-:W-:Y:S01]  /*14330*/  HMMA.16816.F32 R72, R68, R48, R72 ;  /* 0x000000304448723c */ /* 0x000fe20000001848 */
[----:B------:R-:W-:Y:S02]  /*14340*/  I2FP.F32.U32 R14, R15 ;  /* 0x0000000f000e7245 */ /* 0x000fe40000201000 */
[----:B------:R-:W-:Y:S02]  /*14350*/  FSEL R22, R22, -INF , !P6 ;  /* 0xff80000016167808 */ /* 0x000fe40007000000 */
[----:B------:R-:W-:Y:S01]  /*14360*/  FSEL R15, R36, -INF , !P5 ;  /* 0xff800000240f7808 */ /* 0x000fe20006800000 */
[----:B------:R-:W-:Y:S01]  /*14370*/  FFMA.FTZ R19, R3, R14, R37 ;  /* 0x0000000e03137223 */ /* 0x000fe20000010025 */
[----:B------:R-:W-:Y:S01]  /*14380*/  ISETP.GE.AND P6, PT, R17, R0, PT ;  /* 0x000000001100720c */ /* 0x000fe20003fc6270 */
[----:B------:R-:W-:Y:S01]  /*14390*/  FFMA.FTZ R18, R3, R14, R39 ;  /* 0x0000000e03127223 */ /* 0x000fe20000010027 */
[----:B------:R-:W-:Y:S01]  /*143a0*/  ISETP.GE.AND P5, PT, R17, R2, PT ;  /* 0x000000021100720c */ /* 0x000fe20003fa6270 */
[C---:B------:R-:W-:Y:S01]  /*143b0*/  HMMA.16816.F32 R76, R4.reuse, R34, R76 ;  /* 0x00000022044c723c */ /* 0x040fe2000000184c */
[----:B------:R-:W-:Y:S01]  /*143c0*/  I2FP.F32.U32 R17, R17 ;  /* 0x0000001100117245 */ /* 0x000fe20000201000 */
[C---:B------:R-:W-:Y:S01]  /*143d0*/  VIADD R35, R21.reuse, 0x28 ;  /* 0x0000002815237836 */ /* 0x040fe20000000000 */
[----:B------:R-:W-:Y:S01]  /*143e0*/  FSEL R20, R20, -INF , !P3 ;  /* 0xff80000014147808 */ /* 0x000fe20005800000 */
[----:B------:R-:W-:Y:S01]  /*143f0*/  VIADD R37, R21, 0x21 ;  /* 0x0000002115257836 */ /* 0x000fe20000000000 */
[----:B------:R-:W-:Y:S01]  /*14400*/  FSEL R19, R19, -INF , !P4 ;  /* 0xff80000013137808 */ /* 0x000fe20006000000 */
[CC--:B------:R-:W-:Y:S01]  /*14410*/  FFMA.FTZ R56, R3.reuse, R17.reuse, R56 ;  /* 0x0000001103387223 */ /* 0x0c0fe20000010038 */
[----:B------:R-:W-:Y:S01]  /*14420*/  FFMA.FTZ R16, R3, R17, R58 ;  /* 0x0000001103107223 */ /* 0x000fe2000001003a */
[C---:B------:R-:W-:Y:S01]  /*14430*/  VIADD R17, R21.reuse, 0x19 ;  /* 0x0000001915117836 */ /* 0x040fe20000000000 */
[----:B------:R-:W-:Y:S01]  /*14440*/  I2FP.F32.U32 R32, R11 ;  /* 0x0000000b00207245 */ /* 0x000fe20000201000 */
[----:B------:R-:W-:Y:S01]  /*14450*/  HMMA.16816.F32 R72, R4, R12, R72 ;  /* 0x0000000c0448723c */ /* 0x000fe20000001848 */
[----:B------:R-:W-:Y:S01]  /*14460*/  FSEL R18, R18, -INF , !P2 ;  /* 0xff80000012127808 */ /* 0x000fe20005000000 */
[----:B------:R-:W-:Y:S01]  /*14470*/  VIADD R13, R21, 0x29 ;  /* 0x00000029150d7836 */ /* 0x000fe20000000000 */
[----:B------:R-:W-:Y:S01]  /*14480*/  I2FP.F32.U32 R14, R17 ;  /* 0x00000011000e7245 */ /* 0x000fe20000201000 */
[----:B------:R-:W-:Y:S01]  /*14490*/  FFMA.FTZ R173, R3, R32, R28 ;  /* 0x0000002003ad7223 */ /* 0x000fe2000001001c */
[----:B------:R-:W-:Y:S01]  /*144a0*/  ISETP.GE.AND P3, PT, R17, R0, PT ;  /* 0x000000001100720c */ /* 0x000fe20003f66270 */
[----:B------:R-:W-:Y:S01]  /*144b0*/  FFMA.FTZ R30, R3, R32, R30 ;  /* 0x00000020031e7223 */ /* 0x000fe2000001001e */
[----:B------:R-:W-:Y:S01]  /*144c0*/  ISETP.GE.AND P4, PT, R17, R2, PT ;  /* 0x000000021100720c */ /* 0x000fe20003f86270 */
[C---:B------:R-:W-:Y:S01]  /*144d0*/  VIADD R5, R21.reuse, 0x31 ;  /* 0x0000003115057836 */ /* 0x040fe20000000000 */
[----:B------:R-:W-:Y:S01]  /*144e0*/  FSEL R17, R56, -INF , !P6 ;  /* 0xff80000038117808 */ /* 0x000fe20007000000 */
[----:B------:R-:W-:Y:S01]  /*144f0*/  VIADD R7, R21, 0x30 ;  /* 0x0000003015077836 */ /* 0x000fe20000000000 */
[----:B------:R-:W-:-:S02]  /*14500*/  ISETP.GE.AND P2, PT, R11, R0, PT ;  /* 0x000000000b00720c */ /* 0x000fc40003f46270 */
[----:B------:R-:W-:Y:S01]  /*14510*/  ISETP.GE.AND P6, PT, R11, R2, PT ;  /* 0x000000020b00720c */ /* 0x000fe20003fc6270 */
[CC--:B------:R-:W-:Y:S01]  /*14520*/  FFMA.FTZ R11, R3.reuse, R14.reuse, R57 ;  /* 0x0000000e030b7223 */ /* 0x0c0fe20000010039 */
[----:B------:R-:W-:Y:S01]  /*14530*/  FFMA.FTZ R14, R3, R14, R59 ;  /* 0x0000000e030e7223 */ /* 0x000fe2000001003b */
[----:B------:R-:W-:Y:S02]  /*14540*/  FSEL R173, R173, -INF , !P2 ;  /* 0xff800000adad7808 */ /* 0x000fe40005000000 */
[C---:B------:R-:W-:Y:S02]  /*14550*/  ISETP.GE.AND P2, PT, R35.reuse, R2, PT ;  /* 0x000000022300720c */ /* 0x040fe40003f46270 */
[----:B------:R-:W-:Y:S02]  /*14560*/  FSEL R14, R14, -INF , !P4 ;  /* 0xff8000000e0e7808 */ /* 0x000fe40006000000 */
[----:B------:R-:W-:Y:S02]  /*14570*/  ISETP.GE.AND P4, PT, R35, R0, PT ;  /* 0x000000002300720c */ /* 0x000fe40003f86270 */
[----:B------:R-:W-:-:S02]  /*14580*/  I2FP.F32.U32 R28, R37 ;  /* 0x00000025001c7245 */ /* 0x000fc40000201000 */
[----:B------:R-:W-:Y:S02]  /*14590*/  I2FP.F32.U32 R35, R35 ;  /* 0x0000002300237245 */ /* 0x000fe40000201000 */
[----:B------:R-:W-:Y:S01]  /*145a0*/  I2FP.F32.U32 R4, R13 ;  /* 0x0000000d00047245 */ /* 0x000fe20000201000 */
[----:B------:R-:W-:Y:S01]  /*145b0*/  FFMA.FTZ R31, R3, R28, R31 ;  /* 0x0000001c031f7223 */ /* 0x000fe2000001001f */
[----:B------:R-:W-:Y:S01]  /*145c0*/  FSEL R11, R11, -INF , !P3 ;  /* 0xff8000000b0b7808 */ /* 0x000fe20005800000 */
[----:B------:R-:W-:Y:S01]  /*145d0*/  FFMA.FTZ R76, R3, R35, R76 ;  /* 0x00000023034c7223 */ /* 0x000fe2000001004c */
[----:B------:R-:W-:Y:S01]  /*145e0*/  ISETP.GE.AND P3, PT, R37, R2, PT ;  /* 0x000000022500720c */ /* 0x000fe20003f66270 */
[C---:B------:R-:W-:Y:S01]  /*145f0*/  FFMA.FTZ R77, R3.reuse, R4, R77 ;  /* 0x00000004034d7223 */ /* 0x040fe2000001004d */
[----:B------:R-:W-:Y:S01]  /*14600*/  FSEL R146, R30, -INF , !P6 ;  /* 0xff8000001e927808 */ /* 0x000fe20007000000 */
[C---:B------:R-:W-:Y:S01]  /*14610*/  FFMA.FTZ R29, R3.reuse, R28, R29 ;  /* 0x0000001c031d7223 */ /* 0x040fe2000001001d */
[----:B------:R-:W-:Y:S01]  /*14620*/  I2FP.F32.U32 R6, R5 ;  /* 0x0000000500067245 */ /* 0x000fe20000201000 */
[----:B------:R-:W-:Y:S01]  /*14630*/  FFMA.FTZ R78, R3, R35, R78 ;  /* 0x00000023034e7223 */ /* 0x000fe2000001004e */
[----:B------:R-:W-:Y:S01]  /*14640*/  ISETP.GE.AND P6, PT, R13, R0, PT ;  /* 0x000000000d00720c */ /* 0x000fe20003fc6270 */
[----:B------:R-:W-:Y:S01]  /*14650*/  FFMA.FTZ R79, R3, R4, R79 ;  /* 0x00000004034f7223 */ /* 0x000fe2000001004f */
[----:B------:R-:W-:Y:S01]  /*14660*/  FSEL R144, R31, -INF , !P3 ;  /* 0xff8000001f907808 */ /* 0x000fe20005800000 */
[CC--:B------:R-:W-:Y:S01]  /*14670*/  FFMA.FTZ R75, R3.reuse, R6.reuse, R75 ;  /* 0x00000006034b7223 */ /* 0x0c0fe2000001004b */
[----:B------:R-:W-:Y:S01]  /*14680*/  FSEL R147, R76, -INF , !P4 ;  /* 0xff8000004c937808 */ /* 0x000fe20006000000 */
[----:B------:R-:W-:Y:S01]  /*14690*/  FFMA.FTZ R73, R3, R6, R73 ;  /* 0x0000000603497223 */ /* 0x000fe20000010049 */
[----:B------:R-:W-:-:S02]  /*146a0*/  ISETP.GE.AND P3, PT, R7, R0, PT ;  /* 0x000000000700720c */ /* 0x000fc40003f66270 */
[----:B------:R-:W-:Y:S02]  /*146b0*/  ISETP.GE.AND P4, PT, R7, R2, PT ;  /* 0x000000020700720c */ /* 0x000fe40003f86270 */
[----:B------:R-:W-:Y:S02]  /*146c0*/  FSEL R16, R16, -INF , !P5 ;  /* 0xff80000010107808 */ /* 0x000fe40006800000 */
[----:B------:R-:W-:Y:S02]  /*146d0*/  I2FP.F32.U32 R7, R7 ;  /* 0x0000000700077245 */ /* 0x000fe40000201000 */
[----:B------:R-:W-:Y:S02]  /*146e0*/  ISETP.GE.AND P5, PT, R37, R0, PT ;  /* 0x000000002500720c */ /* 0x000fe40003fa6270 */
[----:B------:R-:W-:Y:S01]  /*146f0*/  FSEL R145, R77, -INF , !P6 ;  /* 0xff8000004d917808 */ /* 0x000fe20007000000 */
[-C--:B------:R-:W-:Y:S01]  /*14700*/  FFMA.FTZ R72, R3, R7.reuse, R72 ;  /* 0x0000000703487223 */ /* 0x080fe20000010048 */
[----:B------:R-:W-:Y:S01]  /*14710*/  ISETP.GE.AND P6, PT, R5, R2, PT ;  /* 0x000000020500720c */ /* 0x000fe20003fc6270 */
[----:B------:R-:W-:Y:S01]  /*14720*/  FFMA.FTZ R74, R3, R7, R74 ;  /* 0x00000007034a7223 */ /* 0x000fe2000001004a */
[----:B------:R-:W-:-:S02]  /*14730*/  FSEL R175, R29, -INF , !P5 ;  /* 0xff8000001daf7808 */ /* 0x000fc40006800000 */
[----:B------:R-:W-:Y:S02]  /*14740*/  FSEL R194, R78, -INF , !P2 ;  /* 0xff8000004ec27808 */ /* 0x000fe40005000000 */
[----:B------:R-:W-:Y:S02]  /*14750*/  ISETP.GE.AND P5, PT, R13, R2, PT ;  /* 0x000000020d00720c */ /* 0x000fe40003fa6270 */
[----:B------:R-:W-:Y:S01]  /*14760*/  ISETP.GE.AND P2, PT, R5, R0, PT ;  /* 0x000000000500720c */ /* 0x000fe20003f46270 */
[----:B------:R-:W-:Y:S01]  /*14770*/  VIADD R5, R21, 0x39 ;  /* 0x0000003915057836 */ /* 0x000fe20000000000 */
[----:B------:R-:W-:Y:S02]  /*14780*/  FSEL R148, R75, -INF , !P6 ;  /* 0xff8000004b947808 */ /* 0x000fe40007000000 */
[----:B------:R-:W-:Y:S02]  /*14790*/  ISETP.NE.AND P6, PT, R135, 0x1, PT ;  /* 0x000000018700780c */ /* 0x000fe40003fc5270 */
[----:B------:R-:W-:-:S02]  /*147a0*/  FSEL R188, R79, -INF , !P5 ;  /* 0xff8000004fbc7808 */ /* 0x000fc40006800000 */
[----:B------:R-:W-:Y:S02]  /*147b0*/  FSEL R189, R72, -INF , !P3 ;  /* 0xff80000048bd7808 */ /* 0x000fe40005800000 */
[C---:B------:R-:W-:Y:S02]  /*147c0*/  ISETP.GE.AND P5, PT, R21.reuse, R0, PT ;  /* 0x000000001500720c */ /* 0x040fe40003fa6270 */
        /* <DEDUP_REMOVED lines=28> */
.L_x_2472:
        /* <DEDUP_REMOVED lines=46> */
[----:B------:R-:W-:-:S04]  /*14c70*/  IMAD R12, R12, R7, -0x40 ;  /* 0xffffffc00c0c7424 */ /* 0x000fc800078e0207 */
[----:B--2---:R-:W-:Y:S01]  /*14c80*/  IMAD.WIDE.U32 R28, R12, UR10, RZ ;  /* 0x0000000a0c1c7c25 */ /* 0x004fe2000f8e00ff */
[----:B------:R-:W-:-:S05]  /*14c90*/  SHF.R.S32.HI R7, RZ, 0x1f, R12 ;  /* 0x0000001fff077819 */ /* 0x000fca000001140c */
[----:B------:R-:W-:-:S04]  /*14ca0*/  IMAD R7, R7, UR10, RZ ;  /* 0x0000000a07077c24 */ /* 0x000fc8000f8e02ff */
[----:B------:R-:W-:-:S04]  /*14cb0*/  IMAD R7, R12, UR11, R7 ;  /* 0x0000000b0c077c24 */ /* 0x000fc8000f8e0207 */
        /* <DEDUP_REMOVED lines=8> */
[----:B------:R-:W-:-:S07]  /*14d40*/  LEA.HI.X R195, R28, R195, R7, 0x1, P2 ;  /* 0x000000c31cc37211 */ /* 0x000fce00010f0c07 */
.L_x_2473:
[----:B------:R-:W1:Y:S01]  /*14d50*/  LDCU UR8, c[0x0][0x440] ;  /* 0x00008800ff0877ac */ /* 0x000e620008000800 */
[C---:B------:R-:W-:Y:S01]  /*14d60*/  LEA R6, P2, R61.reuse, R196, 0x1 ;  /* 0x000000c43d067211 */ /* 0x040fe200078408ff */
[----:B------:R-:W2:Y:S03]  /*14d70*/  LDCU UR4, c[0x0][0x3bc] ;  /* 0x00007780ff0477ac */ /* 0x000ea60008000800 */
[----:B------:R-:W-:Y:S01]  /*14d80*/  LEA.HI.X R7, R61, R195, R62, 0x1, P2 ;  /* 0x000000c33d077211 */ /* 0x000fe200010f0c3e */
[----:B------:R-:W-:-:S06]  /*14d90*/  USHF.L.U32 UR9, UR10, 0x5, URZ ;  /* 0x000000050a097899 */ /* 0x000fcc00080006ff */
[----:B------:R-:W-:Y:S02]  /*14da0*/  IADD3 R30, P2, PT, R6, UR9, RZ ;  /* 0x00000009061e7c10 */ /* 0x000fe4000ff5e0ff */
[----:B-1----:R-:W-:Y:S02]  /*14db0*/  ISETP.GE.AND P5, PT, R184, UR8, PT ;  /* 0x00000008b8007c0c */ /* 0x002fe4000bfa6270 */
[----:B------:R-:W-:Y:S02]  /*14dc0*/  ISETP.GE.AND P4, PT, R10, UR8, PT ;  /* 0x000000080a007c0c */ /* 0x000fe4000bf86270 */
[----:B------:R-:W-:Y:S01]  /*14dd0*/  ISETP.GE.AND P3, PT, R9, UR8, PT ;  /* 0x0000000809007c0c */ /* 0x000fe2000bf66270 */
[----:B--2---:R-:W-:-:S06]  /*14de0*/  USHF.L.U64.HI UR4, UR10, 0x5, UR4 ;  /* 0x000000050a047899 */ /* 0x004fcc0008010204 */
        /* <DEDUP_REMOVED lines=10> */
[----:B-1----:R-:W-:Y:S02]  /*14e90*/  @!P4 IMAD.MOV.U32 R12, RZ, RZ, R196 ;  /* 0x000000ffff0cc224 */ /* 0x002fe400078e00c4 */
[----:B------:R-:W-:-:S05]  /*14ea0*/  @!P4 IMAD.MOV.U32 R13, RZ, RZ, R195 ;  /* 0x000000ffff0dc224 */ /* 0x000fca00078e00c3 */
        /* <DEDUP_REMOVED lines=58> */
.L_x_2471:
        /* <DEDUP_REMOVED lines=22> */
[----:B------:R-:W-:Y:S01]  /*153b0*/  IADD3 R174, PT, PT, R190, 0xc040, RZ ;  /* 0x0000c040beae7810 */ /* 0x000fe20007ffe0ff */
[----:B------:R-:W-:Y:S01]  /*153c0*/  LDSM.16.MT88.4 R64, [R190+0xe000] ;  /* 0x00e00000be40783b */ /* 0x000fe20000004200 */
[----:B------:R-:W-:-:S03]  /*153d0*/  IADD3 R180, PT, PT, R171, R190, RZ ;  /* 0x000000beabb47210 */ /* 0x000fc60007ffe0ff */
        /* <DEDUP_REMOVED lines=10> */
[----:B------:R-:W-:Y:S01]  /*15480*/  LDSM.16.MT88.4 R28, [R190+0xc800] ;  /* 0x00c80000be1c783b */ /* 0x000fe20000004200 */
[----:B--2---:R-:W-:-:S02]  /*15490*/  FMNMX.FTZ R133, R6, R133, !PT ;  /* 0x0000008506857209 */ /* 0x004fc40007810000 */
[----:B---3--:R-:W-:-:S03]  /*154a0*/  FMNMX.FTZ R132, R7, R132, !PT ;  /* 0x0000008407847209 */ /* 0x008fc60007810000 */
[C---:B-1----:R-:W-:Y:S01]  /*154b0*/  FMUL.FTZ R192, R133.reuse, UR4 ;  /* 0x0000000485c07c20 */ /* 0x042fe20008410000 */
[----:B------:R-:W-:Y:S01]  /*154c0*/  FSETP.NEU.FTZ.AND P2, PT, R133, -INF , PT ;  /* 0xff8000008500780b */ /* 0x000fe20003f5d000 */
[----:B------:R-:W-:-:S03]  /*154d0*/  FMUL.FTZ R179, R132, UR4 ;  /* 0x0000000484b37c20 */ /* 0x000fc60008410000 */
[----:B------:R-:W-:Y:S02]  /*154e0*/  FSEL R192, R192, RZ, P2 ;  /* 0x000000ffc0c07208 */ /* 0x000fe40001000000 */
        /* <DEDUP_REMOVED lines=8> */
[----:B------:R-:W-:Y:S01]  /*15570*/  IADD3 R4, PT, PT, R190, 0xc000, RZ ;  /* 0x0000c000be047810 */ /* 0x000fe20007ffe0ff */
[--C-:B------:R-:W-:Y:S01]  /*15580*/  FFMA.FTZ R165, R26, UR4, -R179.reuse ;  /* 0x000000041aa57c23 */ /* 0x100fe200080108b3 */
[--C-:B------:R-:W-:Y:S01]  /*15590*/  FFMA.FTZ R164, R24, UR4, -R179.reuse ;  /* 0x0000000418a47c23 */ /* 0x100fe200080108b3 */
[--C-:B------:R-:W-:Y:S01]  /*155a0*/  FFMA.FTZ R161, R22, UR4, -R179.reuse ;  /* 0x0000000416a17c23 */ /* 0x100fe200080108b3 */
[----:B------:R-:W-:Y:S01]  /*155b0*/  @P0 IADD3 R174, PT, PT, R4, -0x40, RZ ;  /* 0xffffffc004ae0810 */ /* 0x000fe20007ffe0ff */
[----:B------:R-:W-:Y:S01]  /*155c0*/  MUFU.EX2 R166, R166 ;  /* 0x000000a600a67308 */ /* 0x000fe20000000800 */
[----:B------:R-:W-:Y:S01]  /*155d0*/  LDSM.16.MT88.4 R8, [R190+0xe800] ;  /* 0x00e80000be08783b */ /* 0x000fe20000004200 */
[--C-:B------:R-:W-:Y:S01]  /*155e0*/  FFMA.FTZ R160, R15, UR4, -R192.reuse ;  /* 0x000000040fa07c23 */ /* 0x100fe200080108c0 */
[----:B------:R-:W-:Y:S01]  /*155f0*/  IADD3 R167, PT, PT, R171, R174, RZ ;  /* 0x000000aeaba77210 */ /* 0x000fe20007ffe0ff */
[--C-:B------:R-:W-:Y:S01]  /*15600*/  FFMA.FTZ R157, R19, UR4, -R192.reuse ;  /* 0x00000004139d7c23 */ /* 0x100fe200080108c0 */
[----:B------:R-:W1:Y:S01]  /*15610*/  LDSM.16.MT88.4 R48, [R174] ;  /* 0x00000000ae30783b */ /* 0x000e620000004200 */
[--C-:B------:R-:W-:Y:S01]  /*15620*/  FFMA.FTZ R154, R17, UR4, -R192.reuse ;  /* 0x00000004119a7c23 */ /* 0x100fe200080108c0 */
[--C-:B------:R-:W-:Y:S01]  /*15630*/  FFMA.FTZ R158, R20, UR4, -R179.reuse ;  /* 0x00000004149e7c23 */ /* 0x100fe200080108b3 */
[----:B------:R-:W2:Y:S01]  /*15640*/  MUFU.EX2 R163, R163 ;  /* 0x000000a300a37308 */ /* 0x000ea20000000800 */
[----:B------:R-:W3:Y:S01]  /*15650*/  LDSM.16.MT88.4 R56, [R167] ;  /* 0x00000000a738783b */ /* 0x000ee20000004200 */
        /* <DEDUP_REMOVED lines=10> */
[--C-:B------:R-:W-:Y:S01]  /*15700*/  FFMA.FTZ R177, R146, UR4, -R179.reuse ;  /* 0x0000000492b17c23 */ /* 0x100fe200080108b3 */
[----:B------:R-:W5:Y:S01]  /*15710*/  LDSM.16.MT88.4 R120, [R174+0x4000] ;  /* 0x00400000ae78783b */ /* 0x000f620000004200 */
[--C-:B------:R-:W-:Y:S01]  /*15720*/  FFMA.FTZ R182, R144, UR4, -R179.reuse ;  /* 0x0000000490b67c23 */ /* 0x100fe200080108b3 */
[--C-:B------:R-:W-:Y:S01]  /*15730*/  FFMA.FTZ R181, R194, UR4, -R179.reuse ;  /* 0x00000004c2b57c23 */ /* 0x100fe200080108b3 */
[----:B------:R-:W1:Y:S01]  /*15740*/  MUFU.EX2 R159, R159 ;  /* 0x0000009f009f7308 */ /* 0x000e620000000800 */
[----:B------:R-:W5:Y:S01]  /*15750*/  LDSM.16.MT88.4 R4, [R167+0x4000] ;  /* 0x00400000a704783b */ /* 0x000f620000004200 */
[----:B--2---:R-:W-:Y:S01]  /*15760*/  F2FP.F16.F32.PACK_AB R116, R163, R166 ;  /* 0x000000a6a374723e */ /* 0x004fe200000000ff */
[--C-:B------:R-:W-:Y:S01]  /*15770*/  FFMA.FTZ R188, R188, UR4, -R179.reuse ;  /* 0x00000004bcbc7c23 */ /* 0x100fe200080108b3 */
[--C-:B------:R-:W-:Y:S01]  /*15780*/  FFMA.FTZ R194, R183, UR4, -R192.reuse ;  /* 0x00000004b7c27c23 */ /* 0x100fe200080108c0 */
[----:B------:R-:W2:Y:S01]  /*15790*/  LDSM.16.MT88.4 R20, [R180+0xe800] ;  /* 0x00e80000b414783b */ /* 0x000ea20000004200 */
[--C-:B------:R-:W-:Y:S01]  /*157a0*/  FFMA.FTZ R191, R189, UR4, -R192.reuse ;  /* 0x00000004bdbf7c23 */ /* 0x100fe200080108c0 */
[--C-:B------:R-:W-:Y:S01]  /*157b0*/  FFMA.FTZ R183, R151, UR4, -R192.reuse ;  /* 0x0000000497b77c23 */ /* 0x100fe200080108c0 */
[----:B------:R-:W-:Y:S01]  /*157c0*/  MUFU.EX2 R168, R168 ;  /* 0x000000a800a87308 */ /* 0x000fe20000000800 */
[----:B------:R-:W2:Y:S01]  /*157d0*/  LDSM.16.MT88.4 R16, [R174+0x800] ;  /* 0x00080000ae10783b */ /* 0x000ea20000004200 */
[----:B------:R-:W-:Y:S01]  /*157e0*/  FFMA.FTZ R192, R149, UR4, -R192 ;  /* 0x0000000495c07c23 */ /* 0x000fe200080108c0 */
[--C-:B------:R-:W-:Y:S01]  /*157f0*/  FFMA.FTZ R193, R150, UR4, -R179.reuse ;  /* 0x0000000496c17c23 */ /* 0x100fe200080108b3 */
[--C-:B------:R-:W-:Y:S01]  /*15800*/  FFMA.FTZ R204, R148, UR4, -R179.reuse ;  /* 0x0000000494cc7c23 */ /* 0x100fe200080108b3 */
[----:B------:R-:W2:Y:S01]  /*15810*/  LDSM.16.MT88.4 R12, [R174+0x2800] ;  /* 0x00280000ae0c783b */ /* 0x000ea20000004200 */
[--C-:B------:R-:W-:Y:S01]  /*15820*/  FFMA.FTZ R178, R178, UR4, -R179.reuse ;  /* 0x00000004b2b27c23 */ /* 0x100fe200080108b3 */
[----:B------:R-:W-:Y:S01]  /*15830*/  FFMA.FTZ R211, R176, UR4, -R179 ;  /* 0x00000004b0d37c23 */ /* 0x000fe200080108b3 */
[----:B------:R-:W3:Y:S01]  /*15840*/  MUFU.EX2 R165, R165 ;  /* 0x000000a500a57308 */ /* 0x000ee20000000800 */
[----:B-1----:R-:W-:Y:S01]  /*15850*/  F2FP.F16.F32.PACK_AB R118, R159, R162 ;  /* 0x000000a29f76723e */ /* 0x002fe200000000ff */
[----:B------:R-:W-:Y:S01]  /*15860*/  LDSM.16.MT88.4 R32, [R180+0x10800] ;  /* 0x01080000b420783b */ /* 0x000fe20000004200 */
[----:B------:R-:W-:-:S03]  /*15870*/  FADD.FTZ R163, R166, R163 ;  /* 0x000000a3a6a37221 */ /* 0x000fc60000010000 */
[----:B------:R-:W-:Y:S01]  /*15880*/  LDSM.16.MT88.4 R24, [R167+0x800] ;  /* 0x00080000a718783b */ /* 0x000fe20000004200 */
[----:B------:R-:W-:Y:S01]  /*15890*/  FADD.FTZ R162, R162, R163 ;  /* 0x000000a3a2a27221 */ /* 0x000fe20000010000 */
[----:B------:R-:W-:Y:S02]  /*158a0*/  MUFU.EX2 R164, R164 ;  /* 0x000000a400a47308 */ /* 0x000fe40000000800 */
[----:B------:R-:W-:Y:S01]  /*158b0*/  LDSM.16.MT88.4 R144, [R180+0xd000] ;  /* 0x00d00000b490783b */ /* 0x000fe20000004200 */
[----:B------:R-:W-:-:S03]  /*158c0*/  FADD.FTZ R159, R159, R162 ;  /* 0x000000a29f9f7221 */ /* 0x000fc60000010000 */
[----:B------:R-:W-:Y:S02]  /*158d0*/  LDSM.16.MT88.4 R148, [R180+0xd800] ;  /* 0x00d80000b494783b */ /* 0x000fe40000004200 */
[----:B------:R-:W1:Y:S01]  /*158e0*/  MUFU.EX2 R161, R161 ;  /* 0x000000a100a17308 */ /* 0x000e620000000800 */
[----:B---3--:R-:W-:Y:S01]  /*158f0*/  F2FP.F16.F32.PACK_AB R117, R165, R168 ;  /* 0x000000a8a575723e */ /* 0x008fe200000000ff */
[----:B------:R-:W-:Y:S01]  /*15900*/  FADD.FTZ R165, R168, R165 ;  /* 0x000000a5a8a57221 */ /* 0x000fe20000010000 */
[----:B------:R-:W3:Y:S05]  /*15910*/  S2R R189, SR_TID.X ;  /* 0x0000000000bd7919 */ /* 0x000eea0000002100 */
[----:B------:R-:W-:Y:S08]  /*15920*/  MUFU.EX2 R160, R160 ;  /* 0x000000a000a07308 */ /* 0x000ff00000000800 */
[----:B------:R-:W2:Y:S01]  /*15930*/  MUFU.EX2 R157, R157 ;  /* 0x0000009d009d7308 */ /* 0x000ea20000000800 */
        /* <DEDUP_REMOVED lines=20> */
[C---:B----4-:R-:W-:Y:S07]  /*15a80*/  HMMA.16816.F32 R76, R116.reuse, R80, RZ ;  /* 0x00000050744c723c */ /* 0x050fee00000018ff */
[----:B------:R-:W-:Y:S01]  /*15a90*/  MUFU.EX2 R175, R175 ;  /* 0x000000af00af7308 */ /* 0x000fe20000000800 */
[C---:B-----5:R-:W-:Y:S07]  /*15aa0*/  HMMA.16816.F32 R84, R116.reuse, R88, RZ ;  /* 0x000000587454723c */ /* 0x060fee00000018ff */
        /* <DEDUP_REMOVED lines=25> */
[----:B--2---:R-:W-:Y:S01]  /*15c40*/  F2FP.F16.F32.PACK_AB R4, R157, R160 ;  /* 0x000000a09d04723e */ /* 0x004fe200000000ff */
[----:B------:R-:W-:Y:S01]  /*15c50*/  FADD.FTZ R160, R160, R159 ;  /* 0x0000009fa0a07221 */ /* 0x000fe20000010000 */
[----:B-1----:R-:W-:Y:S01]  /*15c60*/  F2FP.F16.F32.PACK_AB R5, R155, R158 ;  /* 0x0000009e9b05723e */ /* 0x002fe200000000ff */
[----:B------:R-:W-:-:S02]  /*15c70*/  FADD.FTZ R158, R158, R161 ;  /* 0x000000a19e9e7221 */ /* 0x000fc40000010000 */
[----:B------:R-:W-:Y:S02]  /*15c80*/  FADD.FTZ R157, R157, R160 ;  /* 0x000000a09d9d7221 */ /* 0x000fe40000010000 */
[----:B------:R-:W-:Y:S01]  /*15c90*/  HMMA.16816.F32 R116, R116, R6, RZ ;  /* 0x000000067474723c */ /* 0x000fe200000018ff */
[----:B------:R-:W-:Y:S01]  /*15ca0*/  F2FP.F16.F32.PACK_AB R6, R153, R154 ;  /* 0x0000009a9906723e */ /* 0x000fe200000000ff */
[----:B------:R-:W-:Y:S01]  /*15cb0*/  FADD.FTZ R155, R155, R158 ;  /* 0x0000009e9b9b7221 */ /* 0x000fe20000010000 */
[----:B---3--:R-:W-:Y:S01]  /*15cc0*/  F2FP.F16.F32.PACK_AB R7, R139, R152 ;  /* 0x000000988b07723e */ /* 0x008fe200000000ff */
[----:B------:R-:W-:-:S04]  /*15cd0*/  FADD.FTZ R154, R154, R157 ;  /* 0x0000009d9a9a7221 */ /* 0x000fc80000010000 */
[----:B------:R-:W-:Y:S02]  /*15ce0*/  FADD.FTZ R153, R153, R154 ;  /* 0x0000009a99997221 */ /* 0x000fe40000010000 */
[C---:B------:R-:W-:Y:S08]  /*15cf0*/  HMMA.16816.F32 R60, R4.reuse, R8, R60 ;  /* 0x00000008043c723c */ /* 0x040ff0000000183c */
        /* <DEDUP_REMOVED lines=35> */
[----:B------:R-:W-:Y:S01]  /*15f30*/  F2FP.F16.F32.PACK_AB R4, R173, R170 ;  /* 0x000000aaad04723e */ /* 0x000fe200000000ff */
[----:B------:R-:W-:Y:S01]  /*15f40*/  FADD.FTZ R170, R170, R153 ;  /* 0x00000099aaaa7221 */ /* 0x000fe20000010000 */
[----:B------:R-:W-:-:S02]  /*15f50*/  F2FP.F16.F32.PACK_AB R5, R182, R177 ;  /* 0x000000b1b605723e */ /* 0x000fc400000000ff */
[----:B------:R-:W-:Y:S01]  /*15f60*/  F2FP.F16.F32.PACK_AB R6, R175, R172 ;  /* 0x000000acaf06723e */ /* 0x000fe200000000ff */
[----:B------:R-:W-:Y:S01]  /*15f70*/  FADD.FTZ R173, R173, R170 ;  /* 0x000000aaadad7221 */ /* 0x000fe20000010000 */
[----:B-----5:R-:W-:-:S07]  /*15f80*/  F2FP.F16.F32.PACK_AB R7, R188, R181 ;  /* 0x000000b5bc07723e */ /* 0x020fce00000000ff */
        /* <DEDUP_REMOVED lines=46> */
[C---:B------:R-:W-:Y:S08]  /*16270*/  HMMA.16816.F32 R36, R4.reuse, R148, R36 ;  /* 0x000000940424723c */ /* 0x040ff00000001824 */
[C---:B------:R-:W-:Y:S08]  /*16280*/  HMMA.16816.F32 R40, R4.reuse, R150, R40 ;  /* 0x000000960428723c */ /* 0x040ff00000001828 */
        /* <DEDUP_REMOVED lines=76> */
[----:B------:R-:W-:-:S02]  /*16750*/  ISETP.NE.AND P3, PT, R5, RZ, PT ;  /* 0x000000ff0500720c */ /* 0x000fc40003f65270 */
[----:B------:R-:W-:-:S05]  /*16760*/  LOP3.LUT R11, RZ, R5, RZ, 0x33, !PT ;  /* 0x00000005ff0b7212 */ /* 0x000fca00078e33ff */
        /* <DEDUP_REMOVED lines=13> */
[----:B------:R-:W-:Y:S01]  /*16840*/  SHF.R.S32.HI R6, RZ, 0x1f, R8 ;  /* 0x0000001fff067819 */ /* 0x000fe20000011408 */
[----:B------:R-:W-:-:S04]  /*16850*/  IMAD.WIDE.U32 R10, R8, R5, RZ ;  /* 0x00000005080a7225 */ /* 0x000fc800078e00ff */
[----:B------:R-:W-:-:S04]  /*16860*/  IMAD R6, R6, R5, RZ ;  /* 0x0000000506067224 */ /* 0x000fc800078e02ff */
        /* <DEDUP_REMOVED lines=11> */
.L_x_2475:
        /* <DEDUP_REMOVED lines=8> */
.L_x_2476:
[----:B------:R-:W1:Y:S01]  /*169a0*/  LDCU UR4, c[0x0][0x440] ;  /* 0x00008800ff0477ac */ /* 0x000e620008000800 */
[C---:B------:R-:W-:Y:S01]  /*169b0*/  LOP3.LUT R6, R184.reuse, 0x40, RZ, 0xfc, !PT ;  /* 0x00000040b8067812 */ /* 0x040fe200078efcff */
[----:B------:R-:W2:Y:S01]  /*169c0*/  LDC R4, c[0x0][0x3c4] ;  /* 0x0000f100ff047b82 */ /* 0x000ea20000000800 */
[----:B------:R-:W-:Y:S01]  /*169d0*/  LOP3.LUT R9, R7, 0x8, R136, 0xf8, !PT ;  /* 0x0000000807097812 */ /* 0x000fe200078ef888 */
[----:B------:R-:W-:Y:S01]  /*169e0*/  IMAD.SHL.U32 R186, R189, 0x20, RZ ;  /* 0x00000020bdba7824 */ /* 0x000fe200078e00ff */
[----:B------:R-:W-:Y:S02]  /*169f0*/  LOP3.LUT R7, R184, 0x80, RZ, 0xfc, !PT ;  /* 0x00000080b8077812 */ /* 0x000fe400078efcff */
[----:B------:R-:W-:Y:S02]  /*16a00*/  SHF.R.U32.HI R187, RZ, 0x1, R189 ;  /* 0x00000001ffbb7819 */ /* 0x000fe400000116bd */
[----:B------:R-:W-:Y:S02]  /*16a10*/  LOP3.LUT R186, R186, 0x7c00, RZ, 0xc0, !PT ;  /* 0x00007c00baba7812 */ /* 0x000fe400078ec0ff */
[----:B------:R-:W-:-:S02]  /*16a20*/  LOP3.LUT R9, R9, R184, RZ, 0x3c, !PT ;  /* 0x000000b809097212 */ /* 0x000fc400078e3cff */
[----:B------:R-:W-:-:S03]  /*16a30*/  LEA R8, P2, R5, R198, 0x5 ;  /* 0x000000c605087211 */ /* 0x000fc600078428ff */
[----:B------:R-:W-:Y:S01]  /*16a40*/  IMAD R182, R9, 0x2, R138 ;  /* 0x0000000209b67824 */ /* 0x000fe200078e028a */
[----:B-1----:R-:W-:Y:S02]  /*16a50*/  ISETP.GE.AND P5, PT, R184, UR4, PT ;  /* 0x00000004b8007c0c */ /* 0x002fe4000bfa6270 */
[----:B------:R-:W-:Y:S01]  /*16a60*/  ISETP.GE.AND P4, PT, R6, UR4, PT ;  /* 0x0000000406007c0c */ /* 0x000fe2000bf86270 */
[----:B------:R-:W-:Y:S01]  /*16a70*/  VIADD R176, R182, UR5 ;  /* 0x00000005b6b07c36 */ /* 0x000fe20008000000 */
[----:B------:R-:W-:Y:S02]  /*16a80*/  ISETP.GE.AND P3, PT, R7, UR4, PT ;  /* 0x0000000407007c0c */ /* 0x000fe4000bf66270 */
[----:B------:R-:W-:Y:S01]  /*16a90*/  LOP3.LUT R6, R187, 0x8, RZ, 0xc0, !PT ;  /* 0x00000008bb067812 */ /* 0x000fe200078ec0ff */
[----:B------:R-:W-:Y:S01]  /*16aa0*/  IMAD.IADD R179, R171, 0x1, R176 ;  /* 0x00000001abb37824 */ /* 0x000fe200078e02b0 */
[----:B--2---:R-:W-:Y:S01]  /*16ab0*/  LEA.HI.X R9, R5, R197, R4, 0x5, P2 ;  /* 0x000000c505097211 */ /* 0x004fe200010f2c04 */
[----:B------:R-:W-:Y:S01]  /*16ac0*/  IMAD.IADD R176, R156, 0x1, R176 ;  /* 0x000000019cb07824 */ /* 0x000fe200078e02b0 */
[----:B------:R-:W-:-:S02]  /*16ad0*/  LOP3.LUT R7, R6, 0x1c0, R137, 0xf8, !PT ;  /* 0x000001c006077812 */ /* 0x000fc400078ef889 */
[----:B------:R-:W-:Y:S01]  /*16ae0*/  LOP3.LUT R137, R186, 0x200, R137, 0xf8, !PT ;  /* 0x00000200ba897812 */ /* 0x000fe200078ef889 */
[----:B------:R-:W-:Y:S01]  /*16af0*/  @!P5 IMAD.MOV.U32 R199, RZ, RZ, R197 ;  /* 0x000000ffffc7d224 */ /* 0x000fe200078e00c5 */
[----:B------:R-:W-:Y:S01]  /*16b00*/  SHF.L.U64.HI R6, R5, 0x5, R4 ;  /* 0x0000000505067819 */ /* 0x000fe20000010204 */
[----:B------:R-:W-:Y:S01]  /*16b10*/  IMAD.IADD R177, R171, 0x1, R176 ;  /* 0x00000001abb17824 */ /* 0x000fe200078e02b0 */
[----:B------:R-:W-:Y:S01]  /*16b20*/  LOP3.LUT R137, R137, R7, R184, 0xf6, !PT ;  /* 0x0000000789897212 */ /* 0x000fe200078ef6b8 */
[----:B------:R-:W-:Y:S01]  /*16b30*/  IMAD.SHL.U32 R7, R5, 0x20, RZ ;  /* 0x0000002005077824 */ /* 0x000fe200078e00ff */
[----:B------:R-:W-:Y:S01]  /*16b40*/  @!PT LDS RZ, [RZ] ;  /* 0x00000000fffff984 */ /* 0x000fe20000000800 */
[----:B------:R-:W-:Y:S01]  /*16b50*/  @!PT LDS RZ, [RZ] ;  /* 0x00000000fffff984 */ /* 0x000fe20000000800 */
[----:B------:R-:W-:Y:S01]  /*16b60*/  @!PT LDS RZ, [RZ] ;  /* 0x00000000fffff984 */ /* 0x000fe20000000800 */
[----:B------:R1:W-:Y:S02]  /*16b70*/  @!P5 LDGSTS.E.BYPASS.LTC128B.128 [R215+0xc000], desc[UR6][R198.64] ;  /* 0x0c000000c6d7dfae */ /* 0x0003e4000b981a06 */
[----:B------:R-:W-:Y:S02]  /*16b80*/  LEA R183, R137, UR5, 0x1 ;  /* 0x0000000589b77c11 */ /* 0x000fe4000f8e08ff */
[----:B------:R-:W-:Y:S01]  /*16b90*/  @P5 STS.128 [R215+0xc000], RZ ;  /* 0x00c000ffd7005388 */ /* 0x000fe20000000c00 */
[----:B------:R-:W-:-:S02]  /*16ba0*/  IADD3 R4, P6, PT, R7, R8, RZ ;  /* 0x0000000807047210 */ /* 0x000fc40007fde0ff */
[----:B------:R-:W-:Y:S02]  /*16bb0*/  IMAD.IADD R181, R171, 0x1, R183 ;  /* 0x00000001abb57824 */ /* 0x000fe400078e02b7 */
[----:B------:R-:W-:Y:S01]  /*16bc0*/  IADD3 R10, P2, PT, R7, R4, RZ ;  /* 0x00000004070a7210 */ /* 0x000fe20007f5e0ff */
[----:B------:R-:W-:Y:S02]  /*16bd0*/  IMAD.X R5, R6, 0x1, R9, P6 ;  /* 0x0000000106057824 */ /* 0x000fe400030e0609 */
[----:B------:R-:W-:Y:S02]  /*16be0*/  IMAD.IADD R178, R156, 0x1, R183 ;  /* 0x000000019cb27824 */ /* 0x000fe400078e02b7 */
[----:B------:R-:W-:Y:S02]  /*16bf0*/  IMAD.X R11, R6, 0x1, R5, P2 ;  /* 0x00000001060b7824 */ /* 0x000fe400010e0605 */
[----:B------:R-:W-:Y:S02]  /*16c00*/  IMAD.IADD R180, R171, 0x1, R178 ;  /* 0x00000001abb47824 */ /* 0x000fe400078e02b2 */
[----:B-1----:R-:W-:-:S05]  /*16c10*/  @!P4 IMAD.MOV.U32 R199, RZ, RZ, R197 ;  /* 0x000000ffffc7c224 */ /* 0x002fca00078e00c5 */
[----:B------:R-:W-:Y:S01]  /*16c20*/  @!PT LDS RZ, [RZ] ;  /* 0x00000000fffff984 */ /* 0x000fe20000000800 */
[----:B------:R-:W-:Y:S01]  /*16c30*/  @!PT LDS RZ, [RZ] ;  /* 0x00000000fffff984 */ /* 0x000fe20000000800 */
[----:B------:R-:W-:Y:S01]  /*16c40*/  @!PT LDS RZ, [RZ] ;  /* 0x00000000fffff984 */ /* 0x000fe20000000800 */
[----:B------:R1:W-:Y:S04]  /*16c50*/  @!P4 LDGSTS.E.BYPASS.LTC128B.128 [R215+0xe000], desc[UR6][R198.64+0x80] ;  /* 0x0e000080c6d7cfae */ /* 0x0003e8000b981a06 */
[----:B------:R-:W-:Y:S01]  /*16c60*/  @P4 STS.128 [R215+0xe000], RZ ;  /* 0x00e000ffd7004388 */ /* 0x000fe20000000c00 */
[----:B-1----:R-:W-:-:S05]  /*16c70*/  @!P3 IMAD.MOV.U32 R199, RZ, RZ, R197 ;  /* 0x000000ffffc7b224 */ /* 0x002fca00078e00c5 */
        /* <DEDUP_REMOVED lines=57> */
[----:B------:R-:W1:Y:S04]  /*17010*/  LDSM.16.M88.4 R148, [R179+0x6800] ;  /* 0x00680000b394783b */ /* 0x000e680000000200 */
[----:B------:R-:W1:Y:S04]  /*17020*/  LDSM.16.M88.4 R160, [R179+0x7000] ;  /* 0x00700000b3a0783b */ /* 0x000e680000000200 */
[----:B------:R-:W1:Y:S04]  /*17030*/  LDSM.16.M88.4 R156, [R179+0x7800] ;  /* 0x00780000b39c783b */ /* 0x000e680000000200 */
[----:B--2---:R-:W-:Y:S01]  /*17040*/  LDSM.16.M88.4 R8, [R178] ;  /* 0x00000000b208783b */ /* 0x004fe20000000200 */
[C---:B---3--:R-:W-:Y:S03]  /*17050*/  HMMA.16816.F32 R140, R16.reuse, R136, RZ ;  /* 0x00000088108c723c */ /* 0x048fe600000018ff */
[----:B------:R-:W2:Y:S04]  /*17060*/  LDSM.16.M88.4 R12, [R176+0x6000] ;  /* 0x00600000b00c783b */ /* 0x000ea80000000200 */
        /* <DEDUP_REMOVED lines=40> */
[C---:B--2---:R-:W-:Y:S08]  /*172f0*/  HMMA.16816.F32 R32, R156.reuse, R12, R32 ;  /* 0x0000000c9c20723c */ /* 0x044ff00000001820 */
[C---:B------:R-:W-:Y:S01]  /*17300*/  HMMA.16816.F32 R28, R156.reuse, R14, R28 ;  /* 0x0000000e9c1c723c */ /* 0x040fe2000000181c */
[----:B------:R-:W-:Y:S07]  /*17310*/  LDSM.16.M88.4 R12, [R179+0x8000] ;  /* 0x00800000b30c783b */ /* 0x000fee0000000200 */
[C---:B-1----:R-:W-:Y:S08]  /*17320*/  HMMA.16816.F32 R24, R156.reuse, R4, R24 ;  /* 0x000000049c18723c */ /* 0x042ff00000001818 */
        /* <DEDUP_REMOVED lines=89> */
[----:B-----5:R-:W-:Y:S01]  /*178c0*/  HMMA.16816.F32 R140, R12, R8, R140 ;  /* 0x000000080c8c723c */ /* 0x020fe2000000188c */
[----:B------:R-:W-:-:S07]  /*178d0*/  IMAD.SHL.U32 R8, R135, 0x40, RZ ;  /* 0x0000004087087824 */ /* 0x000fce00078e00ff */
[----:B------:R-:W-:Y:S08]  /*178e0*/  HMMA.16816.F32 R136, R160, R158, R136 ;  /* 0x0000009ea088723c */ /* 0x000ff00000001888 */
[----:B--2---:R-:W-:Y:S01]  /*178f0*/  HMMA.16816.F32 R16, R12, R6, R16 ;  /* 0x000000060c10723c */ /* 0x004fe20000001810 */
[----:B------:R-:W-:-:S05]  /*17900*/  LOP3.LUT R6, R8, R169, RZ, 0xfc, !PT ;  /* 0x000000a908067212 */ /* 0x000fca00078efcff */
        /* <DEDUP_REMOVED lines=137> */
[----:B------:R-:W-:Y:S02]  /*181a0*/  ISETP.GE.AND P2, PT, R135, 0x3, PT ;  /* 0x000000038700780c */ /* 0x000fe40003f46270 */
[----:B------:R-:W-:Y:S02]  /*181b0*/  FSEL R159, R159, -INF , !P6 ;  /* 0xff8000009f9f7808 */ /* 0x000fe40007000000 */
[----:B------:R-:W-:-:S04]  /*181c0*/  ISETP.GE.AND P6, PT, R9, R2, PT ;  /* 0x000000020900720c */ /* 0x000fc80003fc6270 */
[----:B------:R-:W-:-:S05]  /*181d0*/  FSEL R153, R19, -INF , !P6 ;  /* 0xff80000013997808 */ /* 0x000fca0007000000 */
[----:B------:R-:W-:Y:S05]  /*181e0*/  @!P2 BRA `(.L_x_2477) ;  /* 0x000000080044a947 */ /* 0x000fea0003800000 */
[----:B------:R-:W-:Y:S05]  /*181f0*/  BRA.U !UP0, `(.L_x_2478) ;  /* 0x0000000108fc7547 */ /* 0x000fea000b800000 */
[----:B------:R-:W1:Y:S01]  /*18200*/  LDC R2, c[0x0][0x4f0] ;  /* 0x00013c00ff027b82 */ /* 0x000e620000000800 */
[----:B------:R-:W-:Y:S01]  /*18210*/  IADD3 R11, PT, PT, R134, -0x80, RZ ;  /* 0xffffff80860b7810 */ /* 0x000fe20007ffe0ff */
[----:B------:R-:W2:Y:S01]  /*18220*/  LDCU.64 UR8, c[0x0][0x3b8] ;  /* 0x00007700ff0877ac */ /* 0x000ea20008000a00 */
[----:B------:R-:W3:Y:S01]  /*18230*/  LDCU.64 UR10, c[0x0][0x3a0] ;  /* 0x00007400ff0a77ac */ /* 0x000ee20008000a00 */
        /* <DEDUP_REMOVED lines=10> */
[----:B------:R-:W-:-:S04]  /*182e0*/  IMAD.HI.U32 R5, R13, R5, R12 ;  /* 0x000000050d057227 */ /* 0x000fc800078e000c */
[----:B------:R-:W-:Y:S02]  /*182f0*/  VIADD R13, R134, 0xffffff40 ;  /* 0xffffff40860d7836 */ /* 0x000fe40000000000 */
[----:B------:R-:W-:-:S03]  /*18300*/  IMAD.HI.U32 R8, R5, R0, RZ ;  /* 0x0000000005087227 */ /* 0x000fc600078e00ff */
[----:B------:R-:W-:Y:S02]  /*18310*/  IABS R4, R13 ;  /* 0x0000000d00047213 */ /* 0x000fe40000000000 */
[----:B------:R-:W-:Y:S02]  /*18320*/  IADD3 R6, PT, PT, -R8, RZ, RZ ;  /* 0x000000ff08067210 */ /* 0x000fe40007ffe1ff */
[----:B------:R-:W-:-:S03]  /*18330*/  LOP3.LUT R13, R13, R2, RZ, 0x3c, !PT ;  /* 0x000000020d0d7212 */ /* 0x000fc600078e3cff */
        /* <DEDUP_REMOVED lines=43> */
.L_x_2478:
        /* <DEDUP_REMOVED lines=8> */
.L_x_2479:
        /* <DEDUP_REMOVED lines=73> */
.L_x_2477:
[----:B------:R-:W-:Y:S01]  /*18b00*/  FMNMX3.FTZ R0, R132, R7, R175, !PT ;  /* 0x0000000784007276 */ /* 0x000fe200078100af */
[----:B------:R-:W1:Y:S01]  /*18b10*/  LDCU UR4, c[0x0][0x45c] ;  /* 0x00008b80ff0477ac */ /* 0x000e620008000800 */
[----:B------:R-:W-:Y:S01]  /*18b20*/  FMNMX3.FTZ R2, R133, R171, R217, !PT ;  /* 0x000000ab85027276 */ /* 0x000fe200078100d9 */
[----:B---3--:R-:W-:Y:S01]  /*18b30*/  LDSM.16.MT88.4 R12, [R190+0xc000] ;  /* 0x00c00000be0c783b */ /* 0x008fe20000004200 */
        /* <DEDUP_REMOVED lines=22> */
[----:B--2---:R-:W-:-:S04]  /*18ca0*/  FMNMX.FTZ R170, R5, R170, !PT ;  /* 0x000000aa05aa7209 */ /* 0x004fc80007810000 */
[C---:B------:R-:W-:Y:S01]  /*18cb0*/  FSETP.NEU.FTZ.AND P2, PT, R170.reuse, -INF , PT ;  /* 0xff800000aa00780b */ /* 0x040fe20003f5d000 */
[C---:B-1----:R-:W-:Y:S01]  /*18cc0*/  FMUL.FTZ R152, R170.reuse, UR4 ;  /* 0x00000004aa987c20 */ /* 0x042fe20008410000 */
[----:B---3--:R-:W-:Y:S02]  /*18cd0*/  FMNMX.FTZ R172, R9, R172, !PT ;  /* 0x000000ac09ac7209 */ /* 0x008fe40007810000 */
[----:B------:R-:W-:Y:S02]  /*18ce0*/  FSEL R5, R170, RZ, P2 ;  /* 0x000000ffaa057208 */ /* 0x000fe40001000000 */
[----:B------:R-:W-:Y:S01]  /*18cf0*/  FSEL R152, R152, RZ, P2 ;  /* 0x000000ff98987208 */ /* 0x000fe20001000000 */
[C---:B------:R-:W-:Y:S01]  /*18d00*/  FMUL.FTZ R160, R172.reuse, UR4 ;  /* 0x00000004aca07c20 */ /* 0x040fe20008410000 */
[----:B------:R-:W-:Y:S01]  /*18d10*/  FSETP.NEU.FTZ.AND P3, PT, R172, -INF , PT ;  /* 0xff800000ac00780b */ /* 0x000fe20003f7d000 */
[----:B------:R-:W-:Y:S02]  /*18d20*/  FADD.FTZ R5, R132, -R5 ;  /* 0x8000000584057221 */ /* 0x000fe40000010000 */
[--C-:B------:R-:W-:Y:S01]  /*18d30*/  FFMA.FTZ R2, R175, UR4, -R152.reuse ;  /* 0x00000004af027c23 */ /* 0x100fe20008010898 */
[----:B------:R-:W-:Y:S01]  /*18d40*/  SEL R175, R185, 0xffffffe0, !P1 ;  /* 0xffffffe0b9af7807 */ /* 0x000fe20004800000 */
[--C-:B------:R-:W-:Y:S01]  /*18d50*/  FFMA.FTZ R0, R173, UR4, -R152.reuse ;  /* 0x00000004ad007c23 */ /* 0x100fe20008010898 */
[----:B------:R-:W-:Y:S01]  /*18d60*/  FSEL R4, R172, RZ, P3 ;  /* 0x000000ffac047208 */ /* 0x000fe20001800000 */
[----:B------:R-:W-:Y:S01]  /*18d70*/  FFMA.FTZ R174, R7, UR4, -R152 ;  /* 0x0000000407ae7c23 */ /* 0x000fe20008010898 */
[----:B------:R-:W-:Y:S01]  /*18d80*/  IADD3 R154, PT, PT, R175, R190, RZ ;  /* 0x000000beaf9a7210 */ /* 0x000fe20007ffe0ff */
[----:B------:R-:W-:Y:S01]  /*18d90*/  FMUL.FTZ R132, R5, UR4 ;  /* 0x0000000405847c20 */ /* 0x000fe20008410000 */
[----:B------:R-:W-:Y:S01]  /*18da0*/  FSEL R160, R160, RZ, P3 ;  /* 0x000000ffa0a07208 */ /* 0x000fe20001800000 */
[----:B------:R-:W-:Y:S01]  /*18db0*/  FADD.FTZ R4, R133, -R4 ;  /* 0x8000000485047221 */ /* 0x000fe20000010000 */
[----:B------:R-:W-:Y:S01]  /*18dc0*/  FFMA.FTZ R133, R177, UR4, -R152 ;  /* 0x00000004b1857c23 */ /* 0x000fe20008010898 */
[----:B------:R-:W1:Y:S01]  /*18dd0*/  LDSM.16.MT88.4 R20, [R154+0xc000] ;  /* 0x00c000009a14783b */ /* 0x000e620000004200 */
[----:B------:R-:W-:Y:S01]  /*18de0*/  MUFU.EX2 R174, R174 ;  /* 0x000000ae00ae7308 */ /* 0x000fe20000000800 */
[--C-:B------:R-:W-:Y:S01]  /*18df0*/  FFMA.FTZ R176, R171, UR4, -R160.reuse ;  /* 0x00000004abb07c23 */ /* 0x100fe200080108a0 */
[--C-:B------:R-:W-:Y:S01]  /*18e00*/  FFMA.FTZ R168, R217, UR4, -R160.reuse ;  /* 0x00000004d9a87c23 */ /* 0x100fe200080108a0 */
[--C-:B------:R-:W-:Y:S01]  /*18e10*/  FFMA.FTZ R171, R191, UR4, -R160.reuse ;  /* 0x00000004bfab7c23 */ /* 0x100fe200080108a0 */
[--C-:B------:R-:W-:Y:S01]  /*18e20*/  FFMA.FTZ R134, R219, UR4, -R160.reuse ;  /* 0x00000004db867c23 */ /* 0x100fe200080108a0 */
[----:B------:R-:W-:Y:S01]  /*18e30*/  FMUL.FTZ R173, R4, UR4 ;  /* 0x0000000404ad7c20 */ /* 0x000fe20008410000 */
[----:B------:R-:W-:Y:S01]  /*18e40*/  IADD3 R177, PT, PT, R190, 0xc040, RZ ;  /* 0x0000c040beb17810 */ /* 0x000fe20007ffe0ff */
[--C-:B------:R-:W-:Y:S01]  /*18e50*/  FFMA.FTZ R178, R183, UR4, -R160.reuse ;  /* 0x00000004b7b27c23 */ /* 0x100fe200080108a0 */
[----:B------:R-:W-:Y:S01]  /*18e60*/  MUFU.EX2 R176, R176 ;  /* 0x000000b000b07308 */ /* 0x000fe20000000800 */
[----:B------:R-:W-:Y:S01]  /*18e70*/  @P0 IADD3 R177, PT, PT, R16, -0x40, RZ ;  /* 0xffffffc010b10810 */ /* 0x000fe20007ffe0ff */
[--C-:B------:R-:W-:Y:S01]  /*18e80*/  FFMA.FTZ R180, R181, UR4, -R160.reuse ;  /* 0x00000004b5b47c23 */ /* 0x100fe200080108a0 */
[--C-:B------:R-:W-:Y:S01]  /*18e90*/  FFMA.FTZ R179, R179, UR4, -R160.reuse ;  /* 0x00000004b3b37c23 */ /* 0x100fe200080108a0 */
[----:B------:R-:W-:Y:S01]  /*18ea0*/  FFMA.FTZ R181, R143, UR4, -R160 ;  /* 0x000000048fb57c23 */ /* 0x000fe200080108a0 */
[----:B------:R-:W-:Y:S01]  /*18eb0*/  IADD3 R175, PT, PT, R175, R177, RZ ;  /* 0x000000b1afaf7210 */ /* 0x000fe20007ffe0ff */
[----:B------:R-:W2:Y:S01]  /*18ec0*/  LDSM.16.MT88.4 R28, [R177] ;  /* 0x00000000b11c783b */ /* 0x000ea20000004200 */
[--C-:B------:R-:W-:Y:S01]  /*18ed0*/  FFMA.FTZ R182, R141, UR4, -R152.reuse ;  /* 0x000000048db67c23 */ /* 0x100fe20008010898 */
[----:B------:R-:W3:Y:S01]  /*18ee0*/  MUFU.EX2 R168, R168 ;  /* 0x000000a800a87308 */ /* 0x000ee20000000800 */
[--C-:B------:R-:W-:Y:S01]  /*18ef0*/  FFMA.FTZ R183, R137, UR4, -R152.reuse ;  /* 0x0000000489b77c23 */ /* 0x100fe20008010898 */
[--C-:B------:R-:W-:Y:S01]  /*18f00*/  FFMA.FTZ R191, R139, UR4, -R152.reuse ;  /* 0x000000048bbf7c23 */ /* 0x100fe20008010898 */
[----:B------:R-:W-:Y:S01]  /*18f10*/  FFMA.FTZ R188, R209, UR4, -R152 ;  /* 0x00000004d1bc7c23 */ /* 0x000fe20008010898 */
[----:B------:R-:W-:Y:S01]  /*18f20*/  LDSM.16.MT88.4 R140, [R190+0xc800] ;  /* 0x00c80000be8c783b */ /* 0x000fe20000004200 */
[--C-:B------:R-:W-:Y:S01]  /*18f30*/  FFMA.FTZ R192, R199, UR4, -R160.reuse ;  /* 0x00000004c7c07c23 */ /* 0x100fe200080108a0 */
[--C-:B------:R-:W-:Y:S01]  /*18f40*/  FFMA.FTZ R199, R207, UR4, -R160.reuse ;  /* 0x00000004cfc77c23 */ /* 0x100fe200080108a0 */
[--C-:B------:R-:W-:Y:S01]  /*18f50*/  FFMA.FTZ R194, R205, UR4, -R160.reuse ;  /* 0x00000004cdc27c23 */ /* 0x100fe200080108a0 */
[----:B------:R-:W-:Y:S01]  /*18f60*/  MUFU.EX2 R171, R171 ;  /* 0x000000ab00ab7308 */ /* 0x000fe20000000800 */
[----:B------:R-:W-:Y:S01]  /*18f70*/  LDSM.16.MT88.4 R136, [R154+0xc800] ;  /* 0x00c800009a88783b */ /* 0x000fe20000004200 */
[----:B------:R-:W-:Y:S01]  /*18f80*/  FFMA.FTZ R193, R193, UR4, -R160 ;  /* 0x00000004c1c17c23 */ /* 0x000fe200080108a0 */
[--C-:B------:R-:W-:Y:S01]  /*18f90*/  FFMA.FTZ R204, R149, UR4, -R152.reuse ;  /* 0x0000000495cc7c23 */ /* 0x100fe20008010898 */
[--C-:B------:R-:W-:Y:S01]  /*18fa0*/  FFMA.FTZ R205, R151, UR4, -R152.reuse ;  /* 0x0000000497cd7c23 */ /* 0x100fe20008010898 */
[--C-:B------:R-:W-:Y:S01]  /*18fb0*/  FFMA.FTZ R206, R147, UR4, -R152.reuse ;  /* 0x0000000493ce7c23 */ /* 0x100fe20008010898 */
[----:B------:R-:W-:Y:S01]  /*18fc0*/  FFMA.FTZ R207, R145, UR4, -R152 ;  /* 0x0000000491cf7c23 */ /* 0x000fe20008010898 */
[----:B------:R-:W-:Y:S01]  /*18fd0*/  LDSM.16.MT88.4 R148, [R175+0x1000] ;  /* 0x00100000af94783b */ /* 0x000fe20000004200 */
[----:B------:R-:W4:Y:S01]  /*18fe0*/  MUFU.EX2 R134, R134 ;  /* 0x0000008600867308 */ /* 0x000f220000000800 */
[----:B---3--:R-:W-:Y:S01]  /*18ff0*/  F2FP.F16.F32.PACK_AB R4, R168, R176 ;  /* 0x000000b0a804723e */ /* 0x008fe200000000ff */
[--C-:B------:R-:W-:Y:S01]  /*19000*/  FFMA.FTZ R208, R161, UR4, -R160.reuse ;  /* 0x00000004a1d07c23 */ /* 0x100fe200080108a0 */
[----:B------:R-:W-:Y:S01]  /*19010*/  LDSM.16.MT88.4 R164, [R177+0x1800] ;  /* 0x00180000b1a4783b */ /* 0x000fe20000004200 */
[--C-:B------:R-:W-:Y:S01]  /*19020*/  FFMA.FTZ R209, R163, UR4, -R160.reuse ;  /* 0x00000004a3d17c23 */ /* 0x100fe200080108a0 */
[--C-:B------:R-:W-:Y:S01]  /*19030*/  FFMA.FTZ R210, R157, UR4, -R160.reuse ;  /* 0x000000049dd27c23 */ /* 0x100fe200080108a0 */
[----:B------:R-:W-:Y:S01]  /*19040*/  FFMA.FTZ R217, R158, UR4, -R160 ;  /* 0x000000049ed97c23 */ /* 0x000fe200080108a0 */
[--C-:B------:R-:W-:Y:S01]  /*19050*/  FFMA.FTZ R212, R155, UR4, -R152.reuse ;  /* 0x000000049bd47c23 */ /* 0x100fe20008010898 */
[----:B------:R-:W3:Y:S01]  /*19060*/  MUFU.EX2 R2, R2 ;  /* 0x0000000200027308 */ /* 0x000ee20000000800 */
[--C-:B------:R-:W-:Y:S01]  /*19070*/  FFMA.FTZ R219, R159, UR4, -R152.reuse ;  /* 0x000000049fdb7c23 */ /* 0x100fe20008010898 */
[--C-:B------:R-:W-:Y:S01]  /*19080*/  FFMA.FTZ R214, R156, UR4, -R152.reuse ;  /* 0x000000049cd67c23 */ /* 0x100fe20008010898 */
[----:B------:R-:W-:Y:S01]  /*19090*/  FFMA.FTZ R221, R153, UR4, -R152 ;  /* 0x0000000499dd7c23 */ /* 0x000fe20008010898 */
[----:B------:R-:W-:Y:S04]  /*190a0*/  LDSM.16.MT88.4 R156, [R177+0x5800] ;  /* 0x00580000b19c783b */ /* 0x000fe80000004200 */
[----:B------:R-:W-:Y:S01]  /*190b0*/  MUFU.EX2 R0, R0 ;  /* 0x0000000000007308 */ /* 0x000fe20000000800 */
[----:B----4-:R-:W-:Y:S01]  /*190c0*/  F2FP.F16.F32.PACK_AB R6, R134, R171 ;  /* 0x000000ab8606723e */ /* 0x010fe200000000ff */
[----:B------:R-:W-:Y:S06]  /*190d0*/  LDSM.16.MT88.4 R160, [R190+0xd800] ;  /* 0x00d80000bea0783b */ /* 0x000fec0000004200 */
        /* <DEDUP_REMOVED lines=18> */
[----:B------:R-:W3:Y:S01]  /*19200*/  LDSM.16.MT88.4 R36, [R175] ;  /* 0x00000000af24783b */ /* 0x000ee20000004200 */
[-C--:B------:R-:W-:Y:S01]  /*19210*/  FMUL.FTZ R34, R54, R132.reuse ;  /* 0x0000008436227220 */ /* 0x080fe20000410000 */
[-C--:B------:R-:W-:Y:S01]  /*19220*/  FMUL.FTZ R35, R55, R132.reuse ;  /* 0x0000008437237220 */ /* 0x080fe20000410000 */
[-C--:B------:R-:W-:Y:S01]  /*19230*/  FMUL.FTZ R26, R46, R132.reuse ;  /* 0x000000842e1a7220 */ /* 0x080fe20000410000 */
[----:B------:R-:W4:Y:S01]  /*19240*/  LDSM.16.MT88.4 R52, [R154+0xe000] ;  /* 0x00e000009a34783b */ /* 0x000f220000004200 */
[C---:B-1----:R-:W-:Y:S01]  /*19250*/  HMMA.16816.F32 R16, R4.reuse, R20, R16 ;  /* 0x000000140410723c */ /* 0x042fe20000001810 */
[-C--:B------:R-:W-:Y:S01]  /*19260*/  FMUL.FTZ R27, R47, R132.reuse ;  /* 0x000000842f1b7220 */ /* 0x080fe20000410000 */
[-C--:B------:R-:W-:Y:S01]  /*19270*/  FMUL.FTZ R48, R48, R173.reuse ;  /* 0x000000ad30307220 */ /* 0x080fe20000410000 */
[----:B------:R-:W1:Y:S01]  /*19280*/  LDSM.16.MT88.4 R44, [R190+0xe000] ;  /* 0x00e00000be2c783b */ /* 0x000e620000004200 */
        /* <DEDUP_REMOVED lines=10> */
[----:B------:R-:W5:Y:S01]  /*19330*/  LDSM.16.MT88.4 R60, [R177+0x2000] ;  /* 0x00200000b13c783b */ /* 0x000f620000004200 */
        /* <DEDUP_REMOVED lines=16> */
[----:B------:R-:W2:Y:S01]  /*19440*/  LDSM.16.MT88.4 R68, [R175+0x2000] ;  /* 0x00200000af44783b */ /* 0x000ea20000004200 */
        /* <DEDUP_REMOVED lines=17> */
[----:B------:R-:W3:Y:S01]  /*19560*/  LDSM.16.MT88.4 R76, [R190+0x10000] ;  /* 0x01000000be4c783b */ /* 0x000ee20000004200 */
        /* <DEDUP_REMOVED lines=15> */
[----:B------:R-:W4:Y:S01]  /*19660*/  LDSM.16.MT88.4 R92, [R177+0x4000] ;  /* 0x00400000b15c783b */ /* 0x000f220000004200 */
[----:B------:R-:W4:Y:S01]  /*19670*/  MUFU.EX2 R179, R179 ;  /* 0x000000b300b37308 */ /* 0x000f220000000800 */
[C---:B-1----:R-:W-:Y:S01]  /*19680*/  HMMA.16816.F32 R40, R4.reuse, R44, R40 ;  /* 0x0000002c0428723c */ /* 0x042fe20000001828 */
[-C--:B------:R-:W-:Y:S01]  /*19690*/  FMUL.FTZ R120, R120, R173.reuse ;  /* 0x000000ad78787220 */ /* 0x080fe20000410000 */
[-C--:B------:R-:W-:Y:S01]  /*196a0*/  FMUL.FTZ R121, R121, R173.reuse ;  /* 0x000000ad79797220 */ /* 0x080fe20000410000 */
[-C--:B------:R-:W-:Y:S01]  /*196b0*/  FMUL.FTZ R122, R122, R132.reuse ;  /* 0x000000847a7a7220 */ /* 0x080fe20000410000 */
[-C--:B------:R-:W-:Y:S01]  /*196c0*/  FMUL.FTZ R123, R123, R132.reuse ;  /* 0x000000847b7b7220 */ /* 0x080fe20000410000 */
[-C--:B------:R-:W-:Y:S01]  /*196d0*/  FMUL.FTZ R104, R104, R173.reuse ;  /* 0x000000ad68687220 */ /* 0x080fe20000410000 */
[-C--:B------:R-:W-:Y:S01]  /*196e0*/  FMUL.FTZ R105, R105, R173.reuse ;  /* 0x000000ad69697220 */ /* 0x080fe20000410000 */
[----:B------:R-:W-:Y:S01]  /*196f0*/  MUFU.EX2 R180, R180 ;  /* 0x000000b400b47308 */ /* 0x000fe20000000800 */
[C---:B------:R-:W-:Y:S01]  /*19700*/  HMMA.16816.F32 R44, R4.reuse, R46, R64 ;  /* 0x0000002e042c723c */ /* 0x040fe20000001840 */
[-C--:B------:R-:W-:Y:S01]  /*19710*/  FMUL.FTZ R64, R84, R173.reuse ;  /* 0x000000ad54407220 */ /* 0x080fe20000410000 */
[-C--:B------:R-:W-:Y:S01]  /*19720*/  FMUL.FTZ R65, R85, R173.reuse ;  /* 0x000000ad55417220 */ /* 0x080fe20000410000 */
[-C--:B------:R-:W-:Y:S01]  /*19730*/  FMUL.FTZ R66, R86, R132.reuse ;  /* 0x0000008456427220 */ /* 0x080fe20000410000 */
[-C--:B------:R-:W-:Y:S01]  /*19740*/  FMUL.FTZ R67, R87, R132.reuse ;  /* 0x0000008457437220 */ /* 0x080fe20000410000 */
[-C--:B------:R-:W-:Y:S01]  /*19750*/  FMUL.FTZ R106, R106, R132.reuse ;  /* 0x000000846a6a7220 */ /* 0x080fe20000410000 */
[----:B------:R-:W1:Y:S01]  /*19760*/  LDSM.16.MT88.4 R84, [R154+0x10000] ;  /* 0x010000009a54783b */ /* 0x000e620000004200 */
[----:B------:R-:W-:Y:S01]  /*19770*/  MUFU.EX2 R181, R181 ;  /* 0x000000b500b57308 */ /* 0x000fe20000000800 */
[C---:B-----5:R-:W-:Y:S01]  /*19780*/  HMMA.16816.F32 R56, R4.reuse, R60, R56 ;  /* 0x0000003c0438723c */ /* 0x060fe20000001838 */
[-C--:B------:R-:W-:Y:S01]  /*19790*/  FMUL.FTZ R107, R107, R132.reuse ;  /* 0x000000846b6b7220 */ /* 0x080fe20000410000 */
[-C--:B------:R-:W-:Y:S01]  /*197a0*/  FMUL.FTZ R116, R116, R173.reuse ;  /* 0x000000ad74747220 */ /* 0x080fe20000410000 */
[-C--:B------:R-:W-:Y:S01]  /*197b0*/  FMUL.FTZ R117, R117, R173.reuse ;  /* 0x000000ad75757220 */ /* 0x080fe20000410000 */
[-C--:B------:R-:W-:Y:S01]  /*197c0*/  FMUL.FTZ R118, R118, R132.reuse ;  /* 0x0000008476767220 */ /* 0x080fe20000410000 */
[-C--:B------:R-:W-:Y:S01]  /*197d0*/  FMUL.FTZ R119, R119, R132.reuse ;  /* 0x0000008477777220 */ /* 0x080fe20000410000 */
[----:B------:R-:W-:Y:S01]  /*197e0*/  LDSM.16.MT88.4 R128, [R177+0x800] ;  /* 0x00080000b180783b */ /* 0x000fe20000004200 */
[----:B------:R-:W-:Y:S01]  /*197f0*/  MUFU.EX2 R182, R182 ;  /* 0x000000b600b67308 */ /* 0x000fe20000000800 */
[C---:B------:R-:W-:Y:S01]  /*19800*/  HMMA.16816.F32 R60, R4.reuse, R62, R80 ;  /* 0x0000003e043c723c */ /* 0x040fe20000001850 */
[-C--:B------:R-:W-:Y:S01]  /*19810*/  FMUL.FTZ R80, R100, R173.reuse ;  /* 0x000000ad64507220 */ /* 0x080fe20000410000 */
[----:B------:R-:W-:Y:S01]  /*19820*/  FMUL.FTZ R81, R101, R173 ;  /* 0x000000ad65517220 */ /* 0x000fe20000410000 */
[-C--:B------:R-:W-:Y:S01]  /*19830*/  FMUL.FTZ R82, R102, R132.reuse ;  /* 0x0000008466527220 */ /* 0x080fe20000410000 */
[-C--:B------:R-:W-:Y:S01]  /*19840*/  FMUL.FTZ R83, R103, R132.reuse ;  /* 0x0000008467537220 */ /* 0x080fe20000410000 */
[----:B------:R-:W-:Y:S01]  /*19850*/  FFMA.FTZ R211, R211, R132, R174 ;  /* 0x00000084d3d37223 */ /* 0x000fe200000100ae */
[----:B------:R-:W5:Y:S01]  /*19860*/  LDSM.16.MT88.4 R100, [R175+0x4000] ;  /* 0x00400000af64783b */ /* 0x000f620000004200 */
[----:B------:R-:W5:Y:S01]  /*19870*/  MUFU.EX2 R183, R183 ;  /* 0x000000b700b77308 */ /* 0x000f620000000800 */
[----:B------:R-:W-:Y:S01]  /*19880*/  HMMA.16816.F32 R8, R4, R12, R8 ;  /* 0x0000000c0408723c */ /* 0x000fe20000001808 */
[----:B------:R-:W-:-:S04]  /*19890*/  FADD.FTZ R211, R2, R211 ;  /* 0x000000d302d37221 */ /* 0x000fc80000010000 */
[----:B------:R-:W-:Y:S02]  /*198a0*/  FADD.FTZ R0, R0, R211 ;  /* 0x000000d300007221 */ /* 0x000fe40000010000 */
[----:B------:R-:W-:Y:S01]  /*198b0*/  MUFU.EX2 R191, R191 ;  /* 0x000000bf00bf7308 */ /* 0x000fe20000000800 */
[----:B------:R-:W-:Y:S01]  /*198c0*/  HMMA.16816.F32 R12, R4, R14, R124 ;  /* 0x0000000e040c723c */ /* 0x000fe2000000187c */
[----:B------:R-:W5:Y:S01]  /*198d0*/  LDSM.16.MT88.4 R124, [R175+0x800] ;  /* 0x00080000af7c783b */ /* 0x000f620000004200 */
[----:B------:R-:W-:-:S05]  /*198e0*/  FADD.FTZ R133, R133, R0 ;  /* 0x0000000085857221 */ /* 0x000fca0000010000 */
[----:B------:R-:W5:Y:S01]  /*198f0*/  MUFU.EX2 R188, R188 ;  /* 0x000000bc00bc7308 */ /* 0x000f620000000800 */
[C---:B--2---:R-:W-:Y:S07]  /*19900*/  HMMA.16816.F32 R64, R4.reuse, R68, R64 ;  /* 0x000000440440723c */ /* 0x044fee0000001840 */
[----:B------:R-:W-:Y:S01]  /*19910*/  MUFU.EX2 R192, R192 ;  /* 0x000000c000c07308 */ /* 0x000fe20000000800 */
[----:B------:R-:W-:Y:S01]  /*19920*/  HMMA.16816.F32 R68, R4, R70, R88 ;  /* 0x000000460444723c */ /* 0x000fe20000001858 */
[-C--:B------:R-:W-:Y:S01]  /*19930*/  FMUL.FTZ R88, R108, R173.reuse ;  /* 0x000000ad6c587220 */ /* 0x080fe20000410000 */
[----:B------:R-:W-:Y:S01]  /*19940*/  FMUL.FTZ R89, R109, R173 ;  /* 0x000000ad6d597220 */ /* 0x000fe20000410000 */
[-C--:B------:R-:W-:Y:S01]  /*19950*/  FMUL.FTZ R90, R110, R132.reuse ;  /* 0x000000846e5a7220 */ /* 0x080fe20000410000 */
[----:B------:R-:W-:-:S02]  /*19960*/  FMUL.FTZ R91, R111, R132 ;  /* 0x000000846f5b7220 */ /* 0x000fc40000410000 */
[----:B------:R-:W2:Y:S01]  /*19970*/  LDSM.16.MT88.4 R108, [R177+0x2800] ;  /* 0x00280000b16c783b */ /* 0x000ea20000004200 */
[----:B------:R-:W-:Y:S01]  /*19980*/  MUFU.EX2 R199, R199 ;  /* 0x000000c700c77308 */ /* 0x000fe20000000800 */
[C---:B---3--:R-:W-:Y:S07]  /*19990*/  HMMA.16816.F32 R72, R4.reuse, R76, R72 ;  /* 0x0000004c0448723c */ /* 0x048fee0000001848 */
[----:B------:R-:W-:Y:S01]  /*199a0*/  MUFU.EX2 R194, R194 ;  /* 0x000000c200c27308 */ /* 0x000fe20000000800 */
[C---:B------:R-:W-:Y:S01]  /*199b0*/  HMMA.16816.F32 R76, R4.reuse, R78, R96 ;  /* 0x0000004e044c723c */ /* 0x040fe20000001860 */
[-C--:B------:R-:W-:Y:S01]  /*199c0*/  FMUL.FTZ R96, R112, R173.reuse ;  /* 0x000000ad70607220 */ /* 0x080fe20000410000 */
[-C--:B------:R-:W-:Y:S01]  /*199d0*/  FMUL.FTZ R97, R113, R173.reuse ;  /* 0x000000ad71617220 */ /* 0x080fe20000410000 */
[-C--:B------:R-:W-:Y:S01]  /*199e0*/  FMUL.FTZ R98, R114, R132.reuse ;  /* 0x0000008472627220 */ /* 0x080fe20000410000 */
[----:B------:R-:W-:Y:S01]  /*199f0*/  FMUL.FTZ R99, R115, R132 ;  /* 0x0000008473637220 */ /* 0x000fe20000410000 */
[----:B------:R-:W-:Y:S01]  /*19a00*/  FFMA.FTZ R173, R213, R173, R176 ;  /* 0x000000add5ad7223 */ /* 0x000fe200000100b0 */
[----:B------:R-:W-:Y:S01]  /*19a10*/  LDSM.16.MT88.4 R112, [R190+0x10800] ;  /* 0x01080000be70783b */ /* 0x000fe20000004200 */
[----:B------:R-:W-:Y:S01]  /*19a20*/  MUFU.EX2 R193, R193 ;  /* 0x000000c100c17308 */ /* 0x000fe20000000800 */
[----:B----4-:R-:W-:Y:S01]  /*19a30*/  HMMA.16816.F32 R88, R4, R92, R88 ;  /* 0x0000005c0458723c */ /* 0x010fe20000001858 */
[----:B------:R-:W-:Y:S01]  /*19a40*/  FADD.FTZ R168, R168, R173 ;  /* 0x000000ada8a87221 */ /* 0x000fe20000010000 */
[----:B------:R-:W-:-:S03]  /*19a50*/  MOV R132, R170 ;  /* 0x000000aa00847202 */ /* 0x000fc60000000f00 */
[----:B------:R-:W-:Y:S02]  /*19a60*/  FADD.FTZ R171, R171, R168 ;  /* 0x000000a8abab7221 */ /* 0x000fe40000010000 */
[----:B------:R-:W-:Y:S01]  /*19a70*/  MUFU.EX2 R204, R204 ;  /* 0x000000cc00cc7308 */ /* 0x000fe20000000800 */
[----:B------:R-:W-:Y:S01]  /*19a80*/  HMMA.16816.F32 R92, R4, R94, R120 ;  /* 0x0000005e045c723c */ /* 0x000fe20000001878 */
[----:B------:R-:W3:Y:S01]  /*19a90*/  LDSM.16.MT88.4 R120, [R190+0xe800] ;  /* 0x00e80000be78783b */ /* 0x000ee20000004200 */
[----:B------:R-:W-:-:S05]  /*19aa0*/  FADD.FTZ R171, R134, R171 ;  /* 0x000000ab86ab7221 */ /* 0x000fca0000010000 */
[----:B------:R-:W-:Y:S01]  /*19ab0*/  MUFU.EX2 R205, R205 ;  /* 0x000000cd00cd7308 */ /* 0x000fe20000000800 */
[C---:B-1----:R-:W-:Y:S07]  /*19ac0*/  HMMA.16816.F32 R80, R4.reuse, R84, R80 ;  /* 0x000000540450723c */ /* 0x042fee0000001850 */
[----:B------:R-:W-:Y:S01]  /*19ad0*/  MUFU.EX2 R206, R206 ;  /* 0x000000ce00ce7308 */ /* 0x000fe20000000800 */
[C---:B------:R-:W-:Y:S01]  /*19ae0*/  HMMA.16816.F32 R84, R4.reuse, R86, R104 ;  /* 0x000000560454723c */ /* 0x040fe20000001868 */
[----:B------:R-:W-:Y:S06]  /*19af0*/  LDSM.16.MT88.4 R104, [R175+0x2800] ;  /* 0x00280000af68783b */ /* 0x000fec0000004200 */
[----:B------:R-:W-:Y:S01]  /*19b00*/  MUFU.EX2 R207, R207 ;  /* 0x000000cf00cf7308 */ /* 0x000fe20000000800 */
[C---:B-----5:R-:W-:Y:S01]  /*19b10*/  HMMA.16816.F32 R96, R4.reuse, R100, R96 ;  /* 0x000000640460723c */ /* 0x060fe20000001860 */
[----:B------:R-:W-:Y:S01]  /*19b20*/  F2FP.F16.F32.PACK_AB R100, R179, R178 ;  /* 0x000000b2b364723e */ /* 0x000fe200000000ff */
[----:B------:R-:W-:Y:S01]  /*19b30*/  FADD.FTZ R178, R178, R171 ;  /* 0x000000abb2b27221 */ /* 0x000fe20000010000 */
[----:B------:R-:W-:Y:S01]  /*19b40*/  F2FP.F16.F32.PACK_AB R101, R183, R182 ;  /* 0x000000b6b765723e */ /* 0x000fe200000000ff */
[----:B------:R-:W-:Y:S01]  /*19b50*/  FADD.FTZ R182, R182, R133 ;  /* 0x00000085b6b67221 */ /* 0x000fe20000010000 */
[----:B------:R-:W-:Y:S01]  /*19b60*/  MOV R133, R172 ;  /* 0x000000ac00857202 */ /* 0x000fe20000000f00 */
[----:B------:R-:W-:Y:S01]  /*19b70*/  FADD.FTZ R179, R179, R178 ;  /* 0x000000b2b3b37221 */ /* 0x000fe20000010000 */
[----:B------:R-:W-:Y:S01]  /*19b80*/  MUFU.EX2 R208, R208 ;  /* 0x000000d000d07308 */ /* 0x000fe20000000800 */
[----:B------:R-:W-:Y:S01]  /*19b90*/  HMMA.16816.F32 R4, R4, R102, R116 ;  /* 0x000000660404723c */ /* 0x000fe20000001874 */
[----:B------:R-:W-:Y:S01]  /*19ba0*/  F2FP.F16.F32.PACK_AB R102, R181, R180 ;  /* 0x000000b4b566723e */ /* 0x000fe200000000ff */
[----:B------:R-:W1:Y:S01]  /*19bb0*/  LDSM.16.MT88.4 R116, [R154+0xe800] ;  /* 0x00e800009a74783b */ /* 0x000e620000004200 */
[----:B------:R-:W-:Y:S01]  /*19bc0*/  F2FP.F16.F32.PACK_AB R103, R188, R191 ;  /* 0x000000bfbc67723e */ /* 0x000fe200000000ff */
[----:B------:R-:W-:Y:S01]  /*19bd0*/  FADD.FTZ R182, R183, R182 ;  /* 0x000000b6b7b67221 */ /* 0x000fe20000010000 */
[----:B------:R-:W-:-:S02]  /*19be0*/  FADD.FTZ R180, R180, R179 ;  /* 0x000000b3b4b47221 */ /* 0x000fc40000010000 */
[----:B------:R-:W4:Y:S01]  /*19bf0*/  MUFU.EX2 R209, R209 ;  /* 0x000000d100d17308 */ /* 0x000f220000000800 */
[----:B------:R-:W-:Y:S01]  /*19c00*/  FADD.FTZ R191, R191, R182 ;  /* 0x000000b6bfbf7221 */ /* 0x000fe20000010000 */
[----:B------:R-:W-:Y:S01]  /*19c10*/  FADD.FTZ R181, R181, R180 ;  /* 0x000000b4b5b57221 */ /* 0x000fe20000010000 */
[----:B------:R-:W-:Y:S02]  /*19c20*/  HMMA.16816.F32 R32, R100, R124, R32 ;  /* 0x0000007c6420723c */ /* 0x000fe40000001820 */
[----:B------:R-:W-:-:S03]  /*19c30*/  FADD.FTZ R191, R188, R191 ;  /* 0x000000bfbcbf7221 */ /* 0x000fc60000010000 */
[----:B------:R-:W-:Y:S03]  /*19c40*/  MUFU.EX2 R210, R210 ;  /* 0x000000d200d27308 */ /* 0x000fe60000000800 */
[C---:B------:R-:W-:Y:S01]  /*19c50*/  HMMA.16816.F32 R36, R100.reuse, R126, R36 ;  /* 0x0000007e6424723c */ /* 0x040fe20000001824 */
[----:B------:R-:W5:Y:S04]  /*19c60*/  LDSM.16.MT88.4 R124, [R154+0x10800] ;  /* 0x010800009a7c783b */ /* 0x000f680000004200 */
[----:B------:R-:W-:Y:S01]  /*19c70*/  MUFU.EX2 R217, R217 ;  /* 0x000000d900d97308 */ /* 0x000fe20000000800 */
[----:B----4-:R-:W-:Y:S02]  /*19c80*/  F2FP.F16.F32.PACK_AB R152, R209, R208 ;  /* 0x000000d0d198723e */ /* 0x010fe400000000ff */
[C---:B--2---:R-:W-:Y:S05]  /*19c90*/  HMMA.16816.F32 R56, R100.reuse, R108, R56 ;  /* 0x0000006c6438723c */ /* 0x044fea0000001838 */
[----:B------:R-:W-:Y:S03]  /*19ca0*/  MUFU.EX2 R212, R212 ;  /* 0x000000d400d47308 */ /* 0x000fe60000000800 */
[C---:B------:R-:W-:Y:S01]  /*19cb0*/  HMMA.16816.F32 R60, R100.reuse, R110, R60 ;  /* 0x0000006e643c723c */ /* 0x040fe2000000183c */
[----:B------:R-:W2:Y:S04]  /*19cc0*/  LDSM.16.MT88.4 R108, [R177+0x4800] ;  /* 0x00480000b16c783b */ /* 0x000ea80000004200 */
[----:B------:R-:W4:Y:S03]  /*19cd0*/  MUFU.EX2 R219, R219 ;  /* 0x000000db00db7308 */ /* 0x000f260000000800 */
[C---:B---3--:R-:W-:Y:S05]  /*19ce0*/  HMMA.16816.F32 R40, R100.reuse, R120, R40 ;  /* 0x000000786428723c */ /* 0x048fea0000001828 */
[----:B------:R-:W-:Y:S03]  /*19cf0*/  MUFU.EX2 R214, R214 ;  /* 0x000000d600d67308 */ /* 0x000fe60000000800 */
[----:B------:R-:W-:Y:S01]  /*19d00*/  HMMA.16816.F32 R44, R100, R122, R44 ;  /* 0x0000007a642c723c */ /* 0x000fe2000000182c */
[----:B------:R-:W3:Y:S04]  /*19d10*/  LDSM.16.MT88.4 R120, [R175+0x4800] ;  /* 0x00480000af78783b */ /* 0x000ee80000004200 */
[----:B------:R-:W5:Y:S01]  /*19d20*/  MUFU.EX2 R221, R221 ;  /* 0x000000dd00dd7308 */ /* 0x000f620000000800 */
[----:B----4-:R-:W-:-:S02]  /*19d30*/  F2FP.F16.F32.PACK_AB R153, R219, R212 ;  /* 0x000000d4db99723e */ /* 0x010fc400000000ff */
[C---:B-1----:R-:W-:Y:S08]  /*19d40*/  HMMA.16816.F32 R48, R100.reuse, R116, R48 ;  /* 0x000000746430723c */ /* 0x042ff00000001830 */
[----:B------:R-:W-:Y:S01]  /*19d50*/  HMMA.16816.F32 R52, R100, R118, R52 ;  /* 0x000000766434723c */ /* 0x000fe20000001834 */
[----:B------:R-:W1:Y:S01]  /*19d60*/  LDSM.16.MT88.4 R116, [R190+0xd000] ;  /* 0x00d00000be74783b */ /* 0x000e620000004200 */
[----:B-----5:R-:W-:-:S06]  /*19d70*/  F2FP.F16.F32.PACK_AB R155, R221, R214 ;  /* 0x000000d6dd9b723e */ /* 0x020fcc00000000ff */
        /* <DEDUP_REMOVED lines=20> */
[----:B---3--:R-:W-:Y:S01]  /*19ec0*/  HMMA.16816.F32 R108, R100, R120, R96 ;  /* 0x00000078646c723c */ /* 0x008fe20000001860 */
        /* <DEDUP_REMOVED lines=12> */
[----:B-1----:R-:W-:Y:S01]  /*19f90*/  HMMA.16816.F32 R8, R120, R116, R8 ;  /* 0x000000747808723c */ /* 0x002fe20000001808 */
[----:B------:R-:W-:Y:S01]  /*19fa0*/  FADD.FTZ R193, R193, R194 ;  /* 0x000000c2c1c17221 */ /* 0x000fe20000010000 */
[----:B------:R-:W-:-:S03]  /*19fb0*/  FADD.FTZ R207, R207, R206 ;  /* 0x000000cecfcf7221 */ /* 0x000fc60000010000 */
[----:B------:R-:W-:Y:S01]  /*19fc0*/  FADD.FTZ R208, R208, R193 ;  /* 0x000000c1d0d07221 */ /* 0x000fe20000010000 */
[----:B------:R-:W-:Y:S02]  /*19fd0*/  FADD.FTZ R212, R212, R207 ;  /* 0x000000cfd4d47221 */ /* 0x000fe40000010000 */
[----:B------:R-:W-:Y:S01]  /*19fe0*/  HMMA.16816.F32 R12, R120, R118, R12 ;  /* 0x00000076780c723c */ /* 0x000fe2000000180c */
[----:B------:R-:W-:Y:S01]  /*19ff0*/  FADD.FTZ R209, R209, R208 ;  /* 0x000000d0d1d17221 */ /* 0x000fe20000010000 */
[----:B------:R-:W-:Y:S01]  /*1a000*/  FADD.FTZ R219, R219, R212 ;  /* 0x000000d4dbdb7221 */ /* 0x000fe20000010000 */
[----:B------:R-:W-:-:S03]  /*1a010*/  IADD3 R208, PT, PT, R135, -0x3, RZ ;  /* 0xfffffffd87d07810 */ /* 0x000fc60007ffe0ff */
[----:B------:R-:W-:Y:S02]  /*1a020*/  FADD.FTZ R214, R214, R219 ;  /* 0x000000dbd6d67221 */ /* 0x000fe40000010000 */
[----:B----4-:R-:W-:Y:S02]  /*1a030*/  HMMA.16816.F32 R116, R120, R112, R24 ;  /* 0x000000707874723c */ /* 0x010fe40000001818 */
[----:B------:R-:W-:-:S06]  /*1a040*/  FADD.FTZ R211, R221, R214 ;  /* 0x000000d6ddd37221 */ /* 0x000fcc0000010000 */
[C---:B------:R-:W-:Y:S08]  /*1a050*/  HMMA.16816.F32 R112, R120.reuse, R114, R28 ;  /* 0x000000727870723c */ /* 0x040ff0000000181c */
[C---:B-----5:R-:W-:Y:S01]  /*1a060*/  HMMA.16816.F32 R28, R120.reuse, R124, R64 ;  /* 0x0000007c781c723c */ /* 0x060fe20000001840 */
[----:B------:R-:W-:Y:S07]  /*1a070*/  LDSM.16.MT88.4 R64, [R190+0xf800] ;  /* 0x00f80000be40783b */ /* 0x000fee0000004200 */
[C---:B------:R-:W-:Y:S01]  /*1a080*/  HMMA.16816.F32 R24, R120.reuse, R126, R68 ;  /* 0x0000007e7818723c */ /* 0x040fe20000001844 */
[----:B------:R-:W1:Y:S07]  /*1a090*/  LDSM.16.MT88.4 R124, [R177+0x5000] ;  /* 0x00500000b17c783b */ /* 0x000e6e0000004200 */
[C---:B------:R-:W-:Y:S01]  /*1a0a0*/  HMMA.16816.F32 R4, R120.reuse, R130, R44 ;  /* 0x000000827804723c */ /* 0x040fe2000000182c */
[----:B------:R-:W3:Y:S07]  /*1a0b0*/  LDSM.16.MT88.4 R44, [R154+0x11000] ;  /* 0x011000009a2c783b */ /* 0x000eee0000004200 */
[C---:B------:R-:W-:Y:S08]  /*1a0c0*/  HMMA.16816.F32 R144, R120.reuse, R140, R16 ;  /* 0x0000008c7890723c */ /* 0x040ff00000001810 */
[C---:B------:R-:W-:Y:S08]  /*1a0d0*/  HMMA.16816.F32 R140, R120.reuse, R142, R20 ;  /* 0x0000008e788c723c */ /* 0x040ff00000001814 */
[C---:B------:R-:W-:Y:S08]  /*1a0e0*/  HMMA.16816.F32 R32, R120.reuse, R148, R32 ;  /* 0x000000947820723c */ /* 0x040ff00000001820 */
[C---:B------:R-:W-:Y:S01]  /*1a0f0*/  HMMA.16816.F32 R20, R120.reuse, R150, R36 ;  /* 0x000000967814723c */ /* 0x040fe20000001824 */
[----:B------:R-:W4:Y:S07]  /*1a100*/  LDSM.16.MT88.4 R148, [R175+0x5000] ;  /* 0x00500000af94783b */ /* 0x000f2e0000004200 */
[C---:B------:R-:W-:Y:S01]  /*1a110*/  HMMA.16816.F32 R16, R120.reuse, R128, R40 ;  /* 0x000000807810723c */ /* 0x040fe20000001828 */
[----:B------:R-:W-:Y:S07]  /*1a120*/  LDSM.16.MT88.4 R40, [R154+0xd800] ;  /* 0x00d800009a28783b */ /* 0x000fee0000004200 */
[C---:B--2---:R-:W-:Y:S08]  /*1a130*/  HMMA.16816.F32 R48, R120.reuse, R92, R48 ;  /* 0x0000005c7830723c */ /* 0x044ff00000001830 */
[C---:B------:R-:W-:Y:S08]  /*1a140*/  HMMA.16816.F32 R52, R120.reuse, R94, R52 ;  /* 0x0000005e7834723c */ /* 0x040ff00000001834 */
[C---:B-1----:R-:W-:Y:S01]  /*1a150*/  HMMA.16816.F32 R128, R120.reuse, R124, R88 ;  /* 0x0000007c7880723c */ /* 0x042fe20000001858 */
[----:B------:R-:W-:Y:S07]  /*1a160*/  LDSM.16.MT88.4 R88, [R175+0x3800] ;  /* 0x00380000af58783b */ /* 0x000fee0000004200 */
[C---:B------:R-:W-:Y:S01]  /*1a170*/  HMMA.16816.F32 R92, R120.reuse, R96, R72 ;  /* 0x00000060785c723c */ /* 0x040fe20000001848 */
[----:B------:R-:W1:Y:S07]  /*1a180*/  LDSM.16.MT88.4 R72, [R154+0xf800] ;  /* 0x00f800009a48783b */ /* 0x000e6e0000004200 */
[C---:B------:R-:W-:Y:S01]  /*1a190*/  HMMA.16816.F32 R124, R120.reuse, R126, R104 ;  /* 0x0000007e787c723c */ /* 0x040fe20000001868 */
[----:B------:R2:W5:Y:S07]  /*1a1a0*/  LDSM.16.MT88.4 R104, [R154+0x11800] ;  /* 0x011800009a68783b */ /* 0x00056e0000004200 */
[C---:B------:R-:W-:Y:S08]  /*1a1b0*/  HMMA.16816.F32 R96, R120.reuse, R98, R76 ;  /* 0x000000627860723c */ /* 0x040ff0000000184c */
[C---:B---3--:R-:W-:Y:S01]  /*1a1c0*/  HMMA.16816.F32 R76, R120.reuse, R44, R80 ;  /* 0x0000002c784c723c */ /* 0x048fe20000001850 */
[----:B------:R-:W3:Y:S07]  /*1a1d0*/  LDSM.16.MT88.4 R80, [R177+0x3800] ;  /* 0x00380000b150783b */ /* 0x000eee0000004200 */
[----:B------:R-:W-:Y:S01]  /*1a1e0*/  HMMA.16816.F32 R44, R120, R46, R84 ;  /* 0x0000002e782c723c */ /* 0x000fe20000001854 */
[----:B--2---:R-:W-:Y:S01]  /*1a1f0*/  F2FP.F16.F32.PACK_AB R154, R217, R210 ;  /* 0x000000d2d99a723e */ /* 0x004fe200000000ff */
[----:B------:R-:W2:Y:S01]  /*1a200*/  LDSM.16.MT88.4 R84, [R175+0x1800] ;  /* 0x00180000af54783b */ /* 0x000ea20000004200 */
[----:B------:R-:W-:-:S04]  /*1a210*/  FADD.FTZ R210, R210, R209 ;  /* 0x000000d1d2d27221 */ /* 0x000fc80000010000 */
[----:B------:R-:W-:Y:S01]  /*1a220*/  FADD.FTZ R213, R217, R210 ;  /* 0x000000d2d9d57221 */ /* 0x000fe20000010000 */
[C---:B------:R-:W-:Y:S08]  /*1a230*/  HMMA.16816.F32 R56, R120.reuse, R136, R56 ;  /* 0x000000887838723c */ /* 0x040ff00000001838 */
[C---:B------:R-:W-:Y:S08]  /*1a240*/  HMMA.16816.F32 R60, R120.reuse, R138, R60 ;  /* 0x0000008a783c723c */ /* 0x040ff0000000183c */
[C---:B----4-:R-:W-:Y:S08]  /*1a250*/  HMMA.16816.F32 R136, R120.reuse, R148, R108 ;  /* 0x000000947888723c */ /* 0x050ff0000000186c */
[----:B------:R-:W-:Y:S08]  /*1a260*/  HMMA.16816.F32 R148, R120, R150, R100 ;  /* 0x000000967894723c */ /* 0x000ff00000001864 */
[C---:B-1----:R-:W-:Y:S08]  /*1a270*/  HMMA.16816.F32 R68, R152.reuse, R72, R48 ;  /* 0x000000489844723c */ /* 0x042ff00000001830 */
[C---:B-----5:R-:W-:Y:S08]  /*1a280*/  HMMA.16816.F32 R100, R152.reuse, R104, R76 ;  /* 0x000000689864723c */ /* 0x060ff0000000184c */
[C---:B------:R-:W-:Y:S08]  /*1a290*/  HMMA.16816.F32 R104, R152.reuse, R106, R44 ;  /* 0x0000006a9868723c */ /* 0x040ff0000000182c */
[C---:B------:R-:W-:Y:S01]  /*1a2a0*/  HMMA.16816.F32 R48, R152.reuse, R166, R112 ;  /* 0x000000a69830723c */ /* 0x040fe20000001870 */
[----:B------:R-:W1:Y:S07]  /*1a2b0*/  LDSM.16.MT88.4 R112, [R190+0x11800] ;  /* 0x01180000be70783b */ /* 0x000e6e0000004200 */
[C---:B------:R-:W-:Y:S01]  /*1a2c0*/  HMMA.16816.F32 R44, R152.reuse, R164, R116 ;  /* 0x000000a4982c723c */ /* 0x040fe20000001874 */
[----:B------:R-:W4:Y:S07]  /*1a2d0*/  LDSM.16.MT88.4 R116, [R175+0x5800] ;  /* 0x00580000af74783b */ /* 0x000f2e0000004200 */
[C---:B------:R-:W-:Y:S08]  /*1a2e0*/  HMMA.16816.F32 R72, R152.reuse, R74, R52 ;  /* 0x0000004a9848723c */ /* 0x040ff00000001834 */
[C---:B---3--:R-:W-:Y:S08]  /*1a2f0*/  HMMA.16816.F32 R76, R152.reuse, R80, R56 ;  /* 0x00000050984c723c */ /* 0x048ff00000001838 */
[C---:B------:R-:W-:Y:S08]  /*1a300*/  HMMA.16816.F32 R80, R152.reuse, R82, R60 ;  /* 0x000000529850723c */ /* 0x040ff0000000183c */
[C---:B--2---:R-:W-:Y:S08]  /*1a310*/  HMMA.16816.F32 R52, R152.reuse, R84, R32 ;  /* 0x000000549834723c */ /* 0x044ff00000001820 */
        /* <DEDUP_REMOVED lines=8> */
[C---:B----4-:R-:W-:Y:S08]  /*1a3a0*/  HMMA.16816.F32 R112, R152.reuse, R116, R136 ;  /* 0x000000749870723c */ /* 0x050ff00000001888 */
[C---:B------:R-:W-:Y:S08]  /*1a3b0*/  HMMA.16816.F32 R40, R152.reuse, R42, R140 ;  /* 0x0000002a9828723c */ /* 0x040ff0000000188c */
[C---:B------:R-:W-:Y:S08]  /*1a3c0*/  HMMA.16816.F32 R128, R152.reuse, R160, R8 ;  /* 0x000000a09880723c */ /* 0x040ff00000001808 */
[C---:B------:R-:W-:Y:S08]  /*1a3d0*/  HMMA.16816.F32 R124, R152.reuse, R162, R12 ;  /* 0x000000a2987c723c */ /* 0x040ff0000000180c */
[C---:B------:R-:W-:Y:S08]  /*1a3e0*/  HMMA.16816.F32 R64, R152.reuse, R66, R4 ;  /* 0x000000429840723c */ /* 0x040ff00000001804 */
[C---:B------:R-:W-:Y:S08]  /*1a3f0*/  HMMA.16816.F32 R88, R152.reuse, R90, R24 ;  /* 0x0000005a9858723c */ /* 0x040ff00000001818 */
[----:B------:R-:W-:-:S15]  /*1a400*/  HMMA.16816.F32 R116, R152, R118, R148 ;  /* 0x000000769874723c */ /* 0x000fde0000001894 */
[----:B------:R-:W-:-:S05]  /*1a410*/  NOP ;  /* 0x0000000000007918 */ /* 0x000fca0000000000 */
.L_x_2474:
[----:B------:R-:W-:-:S13]  /*1a420*/  ISETP.GE.AND P2, PT, R208, RZ, PT ;  /* 0x000000ffd000720c */ /* 0x000fda0003f46270 */
[----:B------:R-:W-:Y:S05]  /*1a430*/  @!P2 BRA `(.L_x_2480) ;  /* 0x0000003c0040a947 */ /* 0x000fea0003800000 */
[----:B------:R-:W1:Y:S01]  /*1a440*/  S2UR UR5, SR_CgaCtaId ;  /* 0x00000000000579c3 */ /* 0x000e620000008800 */
[----:B------:R-:W-:Y:S01]  /*1a450*/  UISETP.NE.U32.AND UP0, UPT, UR12, URZ, UPT ;  /* 0x000000ff0c00728c */ /* 0x000fe2000bf05070 */
[----:B------:R-:W-:Y:S01]  /*1a460*/  MOV R5, 0x20 ;  /* 0x0000002000057802 */ /* 0x000fe20000000f00 */
[----:B------:R-:W-:Y:S01]  /*1a470*/  IMAD.MOV.U32 R135, RZ, RZ, R132 ;  /* 0x000000ffff877224 */ /* 0x000fe200078e0084 */
[----:B------:R-:W-:Y:S01]  /*1a480*/  SHF.L.U32 R2, R208, 0x6, RZ ;  /* 0x00000006d0027819 */ /* 0x000fe200000006ff */
[----:B------:R-:W-:Y:S01]  /*1a490*/  UISETP.NE.AND.EX UP0, UPT, UR13, URZ, UPT, UP0 ;  /* 0x000000ff0d00728c */ /* 0x000fe2000bf05300 */
[----:B------:R-:W-:Y:S01]  /*1a4a0*/  SEL R5, R5, 0xffffffe0, !P1 ;  /* 0xffffffe005057807 */ /* 0x000fe20004800000 */
[----:B------:R-:W-:Y:S01]  /*1a4b0*/  IMAD.MOV.U32 R0, RZ, RZ, R133 ;  /* 0x000000ffff007224 */ /* 0x000fe200078e0085 */
[----:B------:R-:W-:Y:S01]  /*1a4c0*/  IADD3 R204, PT, PT, R190, 0xc040, RZ ;  /* 0x0000c040becc7810 */ /* 0x000fe20007ffe0ff */
[----:B------:R-:W-:Y:S01]  /*1a4d0*/  VIADD R208, R208, 0x1 ;  /* 0x00000001d0d07836 */ /* 0x000fe20000000000 */
[----:B------:R-:W-:Y:S01]  /*1a4e0*/  LOP3.LUT R207, R2, 0x20, R169, 0xfe, !PT ;  /* 0x0000002002cf7812 */ /* 0x000fe200078efea9 */
        /* <DEDUP_REMOVED lines=11> */
.L_x_2484:
[----:B------:R-:W-:Y:S01]  /*1a5a0*/  @!P4 IADD3 R13, P0, PT, RZ, -R206, RZ ;  /* 0x800000ceff0dc210 */ /* 0x000fe20007f1e0ff */
[----:B------:R-:W1:Y:S01]  /*1a5b0*/  S2R R189, SR_TID.X ;  /* 0x0000000000bd7919 */ /* 0x000e620000002100 */
[----:B------:R-:W5:Y:S01]  /*1a5c0*/  @!P4 LDC R6, c[0x0][0x3c0] ;  /* 0x0000f000ff06cb82 */ /* 0x000f620000000800 */
[----:B------:R-:W-:Y:S07]  /*1a5d0*/  DEPBAR.LE SB0, 0x0 ;  /* 0x000080000000791a */ /* 0x000fee0000000000 */
[----:B------:R-:W3:Y:S08]  /*1a5e0*/  LDC R11, c[0x0][0x3c4] ;  /* 0x0000f100ff0b7b82 */ /* 0x000ef00000000800 */
[----:B------:R-:W-:Y:S01]  /*1a5f0*/  BAR.SYNC.DEFER_BLOCKING 0x0 ;  /* 0x0000000000007b1d */ /* 0x000fe20000010000 */
[C---:B-1----:R-:W-:Y:S01]  /*1a600*/  LOP3.LUT R215, R189.reuse, 0x38, RZ, 0xc0, !PT ;  /* 0x00000038bdd77812 */ /* 0x042fe200078ec0ff */
[C---:B------:R-:W-:Y:S01]  /*1a610*/  IMAD.SHL.U32 R12, R189.reuse, 0x8, RZ ;  /* 0x00000008bd0c7824 */ /* 0x040fe200078e00ff */
[--C-:B------:R-:W-:Y:S01]  /*1a620*/  SHF.R.U32.HI R187, RZ, 0x1, R189.reuse ;  /* 0x00000001ffbb7819 */ /* 0x100fe200000116bd */
[----:B------:R-:W-:Y:S03]  /*1a630*/  IMAD.SHL.U32 R9, R189, 0x40, RZ ;  /* 0x00000040bd097824 */ /* 0x000fe600078e00ff */
[----:B------:R-:W-:Y:S02]  /*1a640*/  LOP3.LUT R184, R12, 0x38, RZ, 0xc0, !PT ;  /* 0x000000380cb87812 */ /* 0x000fe400078ec0ff */
[----:B------:R-:W-:Y:S02]  /*1a650*/  LOP3.LUT R4, R9, 0x1c0, RZ, 0xc0, !PT ;  /* 0x000001c009047812 */ /* 0x000fe400078ec0ff */
[C---:B------:R-:W-:Y:S02]  /*1a660*/  LOP3.LUT R8, R184.reuse, 0x80, RZ, 0xfc, !PT ;  /* 0x00000080b8087812 */ /* 0x040fe400078efcff */
[----:B------:R-:W-:Y:S02]  /*1a670*/  LOP3.LUT R10, R184, 0x40, RZ, 0xfc, !PT ;  /* 0x00000040b80a7812 */ /* 0x000fe400078efcff */
[----:B--2---:R-:W-:Y:S01]  /*1a680*/  ISETP.GE.AND P1, PT, R8, UR12, PT ;  /* 0x0000000c08007c0c */ /* 0x004fe2000bf26270 */
[----:B-----5:R-:W-:Y:S01]  /*1a690*/  @!P4 IMAD.SHL.U32 R8, R6, 0x40, RZ ;  /* 0x000000400608c824 */ /* 0x020fe200078e00ff */
[----:B------:R-:W-:Y:S01]  /*1a6a0*/  ISETP.GE.AND P2, PT, R10, UR12, PT ;  /* 0x0000000c0a007c0c */ /* 0x000fe2000bf46270 */
[----:B------:R-:W-:Y:S01]  /*1a6b0*/  IMAD.SHL.U32 R10, R189, 0x20, RZ ;  /* 0x00000020bd0a7824 */ /* 0x000fe200078e00ff */
[----:B------:R-:W-:Y:S01]  /*1a6c0*/  LOP3.LUT R5, R4, 0x8, R189, 0xf8, !PT ;  /* 0x0000000804057812 */ /* 0x000fe200078ef8bd */
[----:B------:R-:W-:Y:S01]  /*1a6d0*/  @!P4 IMAD.X R8, RZ, RZ, ~R8, P0 ;  /* 0x000000ffff08c224 */ /* 0x000fe200000e0e08 */
[----:B------:R-:W-:Y:S02]  /*1a6e0*/  LOP3.LUT R215, R215, 0x1f8, R12, 0x78, !PT ;  /* 0x000001f8d7d77812 */ /* 0x000fe400078e780c */
[----:B------:R-:W-:Y:S01]  /*1a6f0*/  LOP3.LUT R186, R10, 0x7c00, RZ, 0xc0, !PT ;  /* 0x00007c000aba7812 */ /* 0x000fe200078ec0ff */
[----:B------:R-:W-:Y:S01]  /*1a700*/  IMAD.MOV.U32 R10, RZ, RZ, R198 ;  /* 0x000000ffff0a7224 */ /* 0x000fe200078e00c6 */
[----:B------:R-:W-:Y:S02]  /*1a710*/  LOP3.LUT R2, R187, 0x8, RZ, 0xc0, !PT ;  /* 0x00000008bb027812 */ /* 0x000fe400078ec0ff */
[----:B------:R-:W-:Y:S02]  /*1a720*/  @!P4 SHF.R.S64 R13, R13, 0x1f, R8 ;  /* 0x0000001f0d0dc819 */ /* 0x000fe40000001008 */
[----:B------:R-:W-:Y:S02]  /*1a730*/  LOP3.LUT R194, R9, 0x400, RZ, 0xc0, !PT ;  /* 0x0000040009c27812 */ /* 0x000fe400078ec0ff */
[----:B------:R-:W-:Y:S02]  /*1a740*/  LOP3.LUT R5, R5, R184, RZ, 0x3c, !PT ;  /* 0x000000b805057212 */ /* 0x000fe400078e3cff */
[----:B------:R-:W-:Y:S01]  /*1a750*/  LOP3.LUT R215, R215, 0x1e00, R12, 0xf8, !PT ;  /* 0x00001e00d7d77812 */ /* 0x000fe200078ef80c */
[----:B------:R-:W-:Y:S01]  /*1a760*/  IMAD.MOV.U32 R12, RZ, RZ, R197 ;  /* 0x000000ffff0c7224 */ /* 0x000fe200078e00c5 */
[--C-:B------:R-:W-:Y:S01]  /*1a770*/  LOP3.LUT R7, R2, 0x1c0, R9.reuse, 0xf8, !PT ;  /* 0x000001c002077812 */ /* 0x100fe200078ef809 */
[----:B------:R-:W-:Y:S01]  /*1a780*/  IMAD R194, R5, 0x2, R194 ;  /* 0x0000000205c27824 */ /* 0x000fe200078e02c2 */
[----:B------:R-:W-:Y:S02]  /*1a790*/  LOP3.LUT R176, R186, 0x200, R9, 0xf8, !PT ;  /* 0x00000200bab07812 */ /* 0x000fe400078ef809 */
[----:B------:R-:W-:Y:S02]  /*1a7a0*/  @!P4 IADD3 R198, P0, PT, R198, R13, RZ ;  /* 0x0000000dc6c6c210 */ /* 0x000fe40007f1e0ff */
[----:B------:R-:W-:Y:S02]  /*1a7b0*/  LOP3.LUT R176, R176, R7, R184, 0xf6, !PT ;  /* 0x00000007b0b07212 */ /* 0x000fe400078ef6b8 */
[----:B------:R-:W-:Y:S02]  /*1a7c0*/  @!P4 LEA.HI.X.SX32 R197, R8, R197, 0x1, P0 ;  /* 0x000000c508c5c211 */ /* 0x000fe400000f0eff */
[----:B------:R-:W-:Y:S02]  /*1a7d0*/  ISETP.GE.AND P3, PT, R184, UR12, PT ;  /* 0x0000000cb8007c0c */ /* 0x000fe4000bf66270 */
[----:B------:R-:W-:Y:S01]  /*1a7e0*/  LEA R215, R215, UR5, 0x1 ;  /* 0x00000005d7d77c11 */ /* 0x000fe2000f8e08ff */
[----:B---3--:R-:W-:Y:S10]  /*1a7f0*/  @!P4 BRA `(.L_x_2481) ;  /* 0x0000000000f4c947 */ /* 0x008ff40003800000 */
[----:B------:R-:W-:Y:S01]  /*1a800*/  VIADD R7, R209, 0xffffffc0 ;  /* 0xffffffc0d1077836 */ /* 0x000fe20000000000 */
[----:B------:R-:W1:Y:S01]  /*1a810*/  LDC R2, c[0x0][0x4f0] ;  /* 0x00013c00ff027b82 */ /* 0x000e620000000800 */
[----:B------:R-:W-:Y:S03]  /*1a820*/  IABS R8, R209 ;  /* 0x000000d100087213 */ /* 0x000fe60000000000 */
        /* <DEDUP_REMOVED lines=39> */
[C---:B------:R-:W-:Y:S03]  /*1aaa0*/  LEA R16, P0, R9.reuse, R202, 0x2 ;  /* 0x000000ca09107211 */ /* 0x040fe600078010ff */
[----:B------:R-:W2:Y:S01]  /*1aab0*/  LDG.E R5, desc[UR6][R18.64] ;  /* 0x0000000612057981 */ /* 0x000ea2000c1e1900 */
[C---:B------:R-:W-:Y:S01]  /*1aac0*/  LEA.HI.X.SX32 R17, R9.reuse, R203, 0x2, P0 ;  /* 0x000000cb09117211 */ /* 0x040fe200000f16ff */
[----:B------:R-:W-:Y:S04]  /*1aad0*/  IMAD.IADD R9, R9, 0x1, -R13 ;  /* 0x0000000109097824 */ /* 0x000fe800078e0a0d */
[----:B------:R-:W-:Y:S01]  /*1aae0*/  IMAD R9, R9, R2, -0x40 ;  /* 0xffffffc009097424 */ /* 0x000fe200078e0202 */
[----:B------:R-:W2:Y:S03]  /*1aaf0*/  LDG.E R4, desc[UR6][R16.64] ;  /* 0x0000000610047981 */ /* 0x000ea6000c1e1900 */
[-C--:B-1----:R-:W-:Y:S01]  /*1ab00*/  IMAD.WIDE.U32 R14, R9, R6.reuse, RZ ;  /* 0x00000006090e7225 */ /* 0x082fe200078e00ff */
[----:B------:R-:W-:Y:S05]  /*1ab10*/  SHF.R.S32.HI R13, RZ, 0x1f, R9 ;  /* 0x0000001fff0d7819 */ /* 0x000fea0000011409 */
[----:B------:R-:W-:Y:S04]  /*1ab20*/  IMAD R2, R13, R6, RZ ;  /* 0x000000060d027224 */ /* 0x000fe800078e02ff */
        /* <DEDUP_REMOVED lines=10> */
.L_x_2481:
[----:B------:R-:W-:Y:S01]  /*1abd0*/  @!P3 IMAD.MOV.U32 R199, RZ, RZ, R197 ;  /* 0x000000ffffc7b224 */ /* 0x000fe200078e00c5 */
[C---:B------:R-:W-:Y:S01]  /*1abe0*/  LEA R8, P0, R6.reuse, R198, 0x5 ;  /* 0x000000c606087211 */ /* 0x040fe200078028ff */
[C---:B------:R-:W-:Y:S01]  /*1abf0*/  IMAD.SHL.U32 R2, R6.reuse, 0x20, RZ ;  /* 0x0000002006027824 */ /* 0x040fe200078e00ff */
[--C-:B------:R-:W-:Y:S01]  /*1ac00*/  SHF.L.U64.HI R4, R6, 0x5, R11.reuse ;  /* 0x0000000506047819 */ /* 0x100fe2000001020b */
[----:B------:R-:W-:Y:S01]  /*1ac10*/  VIADD R134, R194, UR5 ;  /* 0x00000005c2867c36 */ /* 0x000fe20008000000 */
[----:B------:R-:W-:Y:S01]  /*1ac20*/  @!PT LDS RZ, [RZ] ;  /* 0x00000000fffff984 */ /* 0x000fe20000000800 */
[----:B------:R-:W-:Y:S01]  /*1ac30*/  @!PT LDS RZ, [RZ] ;  /* 0x00000000fffff984 */ /* 0x000fe20000000800 */
[----:B------:R-:W-:Y:S01]  /*1ac40*/  @!PT LDS RZ, [RZ] ;  /* 0x00000000fffff984 */ /* 0x000fe20000000800 */
[----:B------:R1:W-:Y:S01]  /*1ac50*/  @!P3 LDGSTS.E.BYPASS.LTC128B.128 [R215+0xc000], desc[UR6][R198.64] ;  /* 0x0c000000c6d7bfae */ /* 0x0003e2000b981a06 */
[----:B------:R-:W-:Y:S02]  /*1ac60*/  LEA.HI.X R9, R6, R197, R11, 0x5, P0 ;  /* 0x000000c506097211 */ /* 0x000fe400000f2c0b */
[----:B------:R-:W-:Y:S01]  /*1ac70*/  IADD3 R6, P5, PT, R2, R8, RZ ;  /* 0x0000000802067210 */ /* 0x000fe20007fbe0ff */
[----:B------:R-:W-:Y:S01]  /*1ac80*/  @P3 STS.128 [R215+0xc000], RZ ;  /* 0x00c000ffd7003388 */ /* 0x000fe20000000c00 */
[----:B------:R-:W-:Y:S02]  /*1ac90*/  LEA R176, R176, UR5, 0x1 ;  /* 0x00000005b0b07c11 */ /* 0x000fe4000f8e08ff */
[----:B------:R-:W-:Y:S02]  /*1aca0*/  IADD3.X R7, PT, PT, R4, R9, RZ, P5, !PT ;  /* 0x0000000904077210 */ /* 0x000fe40002ffe4ff */
[----:B------:R-:W-:Y:S01]  /*1acb0*/  IADD3 R12, P0, PT, R2, R6, RZ ;  /* 0x00000006020c7210 */ /* 0x000fe20007f1e0ff */
[----:B------:R-:W-:Y:S01]  /*1acc0*/  IMAD.MOV.U32 R2, RZ, RZ, 0x40 ;  /* 0x00000040ff027424 */ /* 0x000fe200078e00ff */
[----:B------:R-:W-:Y:S03]  /*1acd0*/  ISETP.NE.AND P5, PT, R208, 0x1, PT ;  /* 0x00000001d000780c */ /* 0x000fe60003fa5270 */
[----:B------:R-:W-:Y:S01]  /*1ace0*/  IMAD.X R13, R4, 0x1, R7, P0 ;  /* 0x00000001040d7824 */ /* 0x000fe200000e0607 */
[----:B------:R-:W-:Y:S04]  /*1acf0*/  LOP3.LUT P0, RZ, R189, 0x2, RZ, 0xc0, !PT ;  /* 0x00000002bdff7812 */ /* 0x000fe8000780c0ff */
[----:B------:R-:W-:Y:S02]  /*1ad00*/  SEL R191, R185, 0xffffffe0, !P0 ;  /* 0xffffffe0b9bf7807 */ /* 0x000fe40004000000 */
[----:B------:R-:W-:Y:S02]  /*1ad10*/  LOP3.LUT P0, RZ, R189, 0x4, RZ, 0xc0, !PT ;  /* 0x00000004bdff7812 */ /* 0x000fe4000780c0ff */
[C---:B------:R-:W-:Y:S01]  /*1ad20*/  IADD3 R133, PT, PT, R191.reuse, R134, RZ ;  /* 0x00000086bf857210 */ /* 0x040fe20007ffe0ff */
[--C-:B------:R-:W-:Y:S02]  /*1ad30*/  IMAD.IADD R193, R191, 0x1, R176.reuse ;  /* 0x00000001bfc17824 */ /* 0x100fe400078e02b0 */
[--C-:B-1----:R-:W-:Y:S05]  /*1ad40*/  @!P2 IMAD.MOV.U32 R199, RZ, RZ, R197.reuse ;  /* 0x000000ffffc7a224 */ /* 0x102fea00078e00c5 */
[----:B------:R-:W-:Y:S01]  /*1ad50*/  @!PT LDS RZ, [RZ] ;  /* 0x00000000fffff984 */ /* 0x000fe20000000800 */
[----:B------:R-:W-:Y:S01]  /*1ad60*/  @!PT LDS RZ, [RZ] ;  /* 0x00000000fffff984 */ /* 0x000fe20000000800 */
[----:B------:R-:W-:Y:S01]  /*1ad70*/  @!PT LDS RZ, [RZ] ;  /* 0x00000000fffff984 */ /* 0x000fe20000000800 */
[----:B------:R1:W-:Y:S04]  /*1ad80*/  @!P2 LDGSTS.E.BYPASS.LTC128B.128 [R215+0xe000], desc[UR6][R198.64+0x80] ;  /* 0x0e000080c6d7afae */ /* 0x0003e8000b981a06 */
[----:B------:R-:W-:Y:S01]  /*1ad90*/  @P2 STS.128 [R215+0xe000], RZ ;  /* 0x00e000ffd7002388 */ /* 0x000fe20000000c00 */
[----:B-1----:R-:W-:Y:S05]  /*1ada0*/  @!P1 IMAD.MOV.U32 R199, RZ, RZ, R197 ;  /* 0x000000ffffc79224 */ /* 0x002fea00078e00c5 */
        /* <DEDUP_REMOVED lines=51> */
[----:B-1----:R-:W2:Y:S04]  /*1b0e0*/  LDSM.16.M88.4 R8, [R194+UR5+0x6000] ;  /* 0x00600005c208783b */ /* 0x002ea80008000200 */
[----:B------:R-:W3:Y:S04]  /*1b0f0*/  LDSM.16.M88.4 R16, [R194+UR5+0x6800] ;  /* 0x00680005c210783b */ /* 0x000ee80008000200 */
[----:B------:R-:W1:Y:S04]  /*1b100*/  LDSM.16.M88.4 R24, [R194+UR5+0x7000] ;  /* 0x00700005c218783b */ /* 0x000e680008000200 */
[----:B------:R-:W0:Y:S04]  /*1b110*/  LDGDEPBAR ;  /* 0x00000000000079af */ /* 0x000e280000000000 */
[----:B------:R-:W5:Y:S04]  /*1b120*/  LDSM.16.M88.4 R32, [R194+UR5+0x7800] ;  /* 0x00780005c220783b */ /* 0x000f680008000200 */
[----:B------:R-:W-:Y:S04]  /*1b130*/  LDSM.16.M88.4 R140, [R193] ;  /* 0x00000000c18c783b */ /* 0x000fe80000000200 */
[----:B------:R-:W4:Y:S04]  /*1b140*/  LDSM.16.M88.4 R144, [R133+0x6000] ;  /* 0x006000008590783b */ /* 0x000f280000000200 */
[----:B------:R-:W4:Y:S04]  /*1b150*/  LDSM.16.M88.4 R148, [R133+0x6800] ;  /* 0x006800008594783b */ /* 0x000f280000000200 */
[----:B------:R-:W4:Y:S04]  /*1b160*/  LDSM.16.M88.4 R152, [R133+0x7000] ;  /* 0x007000008598783b */ /* 0x000f280000000200 */
[----:B------:R-:W-:Y:S01]  /*1b170*/  LDSM.16.M88.4 R172, [R133+0x8000] ;  /* 0x0080000085ac783b */ /* 0x000fe20000000200 */
[C---:B--2---:R-:W-:Y:S03]  /*1b180*/  HMMA.16816.F32 R4, R136.reuse, R8, RZ ;  /* 0x000000088804723c */ /* 0x044fe600000018ff */
[----:B------:R-:W-:Y:S05]  /*1b190*/  LDSM.16.M88.4 R180, [R194+UR5+0xa000] ;  /* 0x00a00005c2b4783b */ /* 0x000fea0008000200 */
[C---:B------:R-:W-:Y:S08]  /*1b1a0*/  HMMA.16816.F32 R8, R136.reuse, R10, RZ ;  /* 0x0000000a8808723c */ /* 0x040ff000000018ff */
[C---:B---3--:R-:W-:Y:S08]  /*1b1b0*/  HMMA.16816.F32 R12, R136.reuse, R16, RZ ;  /* 0x00000010880c723c */ /* 0x048ff000000018ff */
[C---:B------:R-:W-:Y:S08]  /*1b1c0*/  HMMA.16816.F32 R16, R136.reuse, R18, RZ ;  /* 0x000000128810723c */ /* 0x040ff000000018ff */
[C---:B-1----:R-:W-:Y:S08]  /*1b1d0*/  HMMA.16816.F32 R20, R136.reuse, R24, RZ ;  /* 0x000000188814723c */ /* 0x042ff000000018ff */
[C---:B------:R-:W-:Y:S08]  /*1b1e0*/  HMMA.16816.F32 R24, R136.reuse, R26, RZ ;  /* 0x0000001a8818723c */ /* 0x040ff000000018ff */
[C---:B-----5:R-:W-:Y:S08]  /*1b1f0*/  HMMA.16816.F32 R28, R136.reuse, R32, RZ ;  /* 0x00000020881c723c */ /* 0x060ff000000018ff */
[----:B------:R-:W-:Y:S01]  /*1b200*/  HMMA.16816.F32 R32, R136, R34, RZ ;  /* 0x000000228820723c */ /* 0x000fe200000018ff */
[----:B------:R-:W1:Y:S07]  /*1b210*/  LDSM.16.M88.4 R136, [R133+0x7800] ;  /* 0x007800008588783b */ /* 0x000e6e0000000200 */
[C---:B----4-:R-:W-:Y:S05]  /*1b220*/  HMMA.16816.F32 R4, R140.reuse, R144, R4 ;  /* 0x000000908c04723c */ /* 0x050fea0000001804 */
[----:B------:R-:W-:Y:S03]  /*1b230*/  SEL R145, R2, 0xffffffc0, !P0 ;  /* 0xffffffc002917807 */ /* 0x000fe60004000000 */
[C---:B------:R-:W-:Y:S03]  /*1b240*/  HMMA.16816.F32 R8, R140.reuse, R146, R8 ;  /* 0x000000928c08723c */ /* 0x040fe60000001808 */
[C---:B------:R-:W-:Y:S02]  /*1b250*/  IMAD.IADD R192, R145.reuse, 0x1, R176 ;  /* 0x0000000191c07824 */ /* 0x040fe400078e02b0 */
[----:B------:R-:W-:Y:S03]  /*1b260*/  IMAD.IADD R134, R145, 0x1, R134 ;  /* 0x0000000191867824 */ /* 0x000fe600078e0286 */
[C---:B------:R-:W-:Y:S01]  /*1b270*/  HMMA.16816.F32 R12, R140.reuse, R148, R12 ;  /* 0x000000948c0c723c */ /* 0x040fe2000000180c */
[----:B------:R-:W-:Y:S02]  /*1b280*/  LDSM.16.M88.4 R144, [R192] ;  /* 0x00000000c090783b */ /* 0x000fe40000000200 */
[C---:B------:R-:W-:Y:S01]  /*1b290*/  IADD3 R132, PT, PT, R191.reuse, R192, RZ ;  /* 0x000000c0bf847210 */ /* 0x040fe20007ffe0ff */
[----:B------:R-:W-:Y:S01]  /*1b2a0*/  IMAD.IADD R2, R191, 0x1, R134 ;  /* 0x00000001bf027824 */ /* 0x000fe200078e0286 */
[----:B------:R-:W2:Y:S03]  /*1b2b0*/  LDSM.16.M88.4 R156, [R134+0x6000] ;  /* 0x00600000869c783b */ /* 0x000ea60000000200 */
[C---:B------:R-:W-:Y:S01]  /*1b2c0*/  HMMA.16816.F32 R16, R140.reuse, R150, R16 ;  /* 0x000000968c10723c */ /* 0x040fe20000001810 */
[----:B------:R-:W3:Y:S04]  /*1b2d0*/  LDSM.16.M88.4 R160, [R134+0x6800] ;  /* 0x0068000086a0783b */ /* 0x000ee80000000200 */
[----:B------:R-:W4:Y:S03]  /*1b2e0*/  LDSM.16.M88.4 R148, [R134+0x7000] ;  /* 0x007000008694783b */ /* 0x000f260000000200 */
[C---:B------:R-:W-:Y:S01]  /*1b2f0*/  HMMA.16816.F32 R20, R140.reuse, R152, R20 ;  /* 0x000000988c14723c */ /* 0x040fe20000001814 */
[----:B------:R-:W-:Y:S04]  /*1b300*/  LDSM.16.M88.4 R164, [R132] ;  /* 0x0000000084a4783b */ /* 0x000fe80000000200 */
[----:B------:R-:W-:Y:S03]  /*1b310*/  LDSM.16.M88.4 R168, [R2+0x6000] ;  /* 0x0060000002a8783b */ /* 0x000fe60000000200 */
        /* <DEDUP_REMOVED lines=8> */
[----:B------:R-:W-:Y:S07]  /*1b3a0*/  LDSM.16.M88.4 R156, [R194+UR5+0x8800] ;  /* 0x00880005c29c783b */ /* 0x000fee0008000200 */
[C---:B---3--:R-:W-:Y:S08]  /*1b3b0*/  HMMA.16816.F32 R12, R144.reuse, R160, R12 ;  /* 0x000000a0900c723c */ /* 0x048ff0000000180c */
[C---:B------:R-:W-:Y:S01]  /*1b3c0*/  HMMA.16816.F32 R16, R144.reuse, R162, R16 ;  /* 0x000000a29010723c */ /* 0x040fe20000001810 */
[----:B------:R-:W-:Y:S07]  /*1b3d0*/  LDSM.16.M88.4 R160, [R194+UR5+0x9000] ;  /* 0x00900005c2a0783b */ /* 0x000fee0008000200 */
[C---:B----4-:R-:W-:Y:S08]  /*1b3e0*/  HMMA.16816.F32 R20, R144.reuse, R148, R20 ;  /* 0x000000949014723c */ /* 0x050ff00000001814 */
[C---:B------:R-:W-:Y:S01]  /*1b3f0*/  HMMA.16816.F32 R24, R144.reuse, R150, R24 ;  /* 0x000000969018723c */ /* 0x040fe20000001818 */
[----:B------:R-:W-:Y:S04]  /*1b400*/  LDSM.16.M88.4 R148, [R176+0x2000] ;  /* 0x00200000b094783b */ /* 0x000fe80000000200 */
[----:B------:R-:W-:Y:S03]  /*1b410*/  LDSM.16.M88.4 R176, [R176+0x4000] ;  /* 0x00400000b0b0783b */ /* 0x000fe60000000200 */
[C---:B-----5:R-:W-:Y:S08]  /*1b420*/  HMMA.16816.F32 R28, R144.reuse, R152, R28 ;  /* 0x00000098901c723c */ /* 0x060ff0000000181c */
        /* <DEDUP_REMOVED lines=188> */
.L_x_2483:
        /* <DEDUP_REMOVED lines=11> */
[C---:B------:R-:W-:Y:S02]  /*1c0a0*/  IADD3.X R139, PT, PT, R133.reuse, R137, RZ, P6, !PT ;  /* 0x00000089858b7210 */ /* 0x040fe400037fe4ff */
        /* <DEDUP_REMOVED lines=60> */
.L_x_2482:
[C---:B------:R-:W-:Y:S01]  /*1c470*/  IADD3 R2, PT, PT, R207.reuse, -0x1f, RZ ;  /* 0xffffffe1cf027810 */ /* 0x040fe20007ffe0ff */
[----:B------:R-:W-:Y:S01]  /*1c480*/  LDSM.16.MT88.4 R140, [R188+0xc000] ;  /* 0x00c00000bc8c783b */ /* 0x000fe20000004200 */
[----:B--2---:R-:W-:Y:S02]  /*1c490*/  I2FP.F32.U32 R132, R207 ;  /* 0x000000cf00847245 */ /* 0x004fe40000201000 */
[----:B------:R-:W-:Y:S02]  /*1c4a0*/  I2FP.F32.U32 R2, R2 ;  /* 0x0000000200027245 */ /* 0x000fe40000201000 */
[----:B------:R-:W-:Y:S01]  /*1c4b0*/  IADD3 R133, PT, PT, R207, -0x18, RZ ;  /* 0xffffffe8cf857810 */ /* 0x000fe20007ffe0ff */
[CC--:B------:R-:W-:Y:S01]  /*1c4c0*/  FFMA.FTZ R20, R3.reuse, R132.reuse, R20 ;  /* 0x0000008403147223 */ /* 0x0c0fe20000010014 */
[C---:B------:R-:W-:Y:S01]  /*1c4d0*/  FFMA.FTZ R22, R3.reuse, R132, R22 ;  /* 0x0000008403167223 */ /* 0x040fe20000010016 */
[CC--:B------:R-:W-:Y:S01]  /*1c4e0*/  FFMA.FTZ R5, R3.reuse, R2.reuse, R5 ;  /* 0x0000000203057223 */ /* 0x0c0fe20000010005 */
[----:B------:R-:W-:Y:S01]  /*1c4f0*/  FFMA.FTZ R7, R3, R2, R7 ;  /* 0x0000000203077223 */ /* 0x000fe20000010007 */
[C---:B------:R-:W-:Y:S01]  /*1c500*/  IADD3 R2, PT, PT, R207.reuse, -0xf, RZ ;  /* 0xfffffff1cf027810 */ /* 0x040fe20007ffe0ff */
[----:B------:R-:W-:Y:S01]  /*1c510*/  LDSM.16.MT88.4 R148, [R190+0xe800] ;  /* 0x00e80000be94783b */ /* 0x000fe20000004200 */
[C---:B------:R-:W-:Y:S02]  /*1c520*/  IADD3 R132, PT, PT, R207.reuse, -0x17, RZ ;  /* 0xffffffe9cf847810 */ /* 0x040fe40007ffe0ff */
[----:B------:R-:W-:Y:S02]  /*1c530*/  I2FP.F32.U32 R2, R2 ;  /* 0x0000000200027245 */ /* 0x000fe40000201000 */
[----:B------:R-:W-:Y:S02]  /*1c540*/  IADD3 R137, PT, PT, R207, -0x20, RZ ;  /* 0xffffffe0cf897810 */ /* 0x000fe40007ffe0ff */
[----:B------:R-:W-:Y:S01]  /*1c550*/  I2FP.F32.U32 R133, R133 ;  /* 0x0000008500857245 */ /* 0x000fe20000201000 */
[C---:B------:R-:W-:Y:S01]  /*1c560*/  FFMA.FTZ R13, R3.reuse, R2, R13 ;  /* 0x00000002030d7223 */ /* 0x040fe2000001000d */
[----:B------:R-:W-:Y:S01]  /*1c570*/  I2FP.F32.U32 R132, R132 ;  /* 0x0000008400847245 */ /* 0x000fe20000201000 */
[C---:B------:R-:W-:Y:S01]  /*1c580*/  FFMA.FTZ R15, R3.reuse, R2, R15 ;  /* 0x00000002030f7223 */ /* 0x040fe2000001000f */
[----:B------:R-:W-:Y:S01]  /*1c590*/  I2FP.F32.U32 R137, R137 ;  /* 0x0000008900897245 */ /* 0x000fe20000201000 */
[-C--:B------:R-:W-:Y:S01]  /*1c5a0*/  FFMA.FTZ R8, R3, R133.reuse, R8 ;  /* 0x0000008503087223 */ /* 0x080fe20000010008 */
[----:B------:R-:W-:Y:S01]  /*1c5b0*/  IADD3 R2, PT, PT, R207, 0x1, RZ ;  /* 0x00000001cf027810 */ /* 0x000fe20007ffe0ff */
[C---:B------:R-:W-:Y:S01]  /*1c5c0*/  FFMA.FTZ R10, R3.reuse, R133, R10 ;  /* 0x00000085030a7223 */ /* 0x040fe2000001000a */
[CC--:B------:R-:W-:Y:S01]  /*1c5d0*/  FFMA.FTZ R9, R3.reuse, R132.reuse, R9 ;  /* 0x0000008403097223 */ /* 0x0c0fe20000010009 */
[C---:B------:R-:W-:Y:S01]  /*1c5e0*/  FFMA.FTZ R11, R3.reuse, R132, R11 ;  /* 0x00000084030b7223 */ /* 0x040fe2000001000b */
[CC--:B------:R-:W-:Y:S01]  /*1c5f0*/  FFMA.FTZ R4, R3.reuse, R137.reuse, R4 ;  /* 0x0000008903047223 */ /* 0x0c0fe20000010004 */
[----:B------:R-:W-:Y:S01]  /*1c600*/  FFMA.FTZ R6, R3, R137, R6 ;  /* 0x0000008903067223 */ /* 0x000fe20000010006 */
[----:B------:R-:W-:Y:S01]  /*1c610*/  I2FP.F32.U32 R2, R2 ;  /* 0x0000000200027245 */ /* 0x000fe20000201000 */
[----:B------:R-:W-:Y:S01]  /*1c620*/  LDSM.16.MT88.4 R152, [R188+0xe800] ;  /* 0x00e80000bc98783b */ /* 0x000fe20000004200 */
[C---:B------:R-:W-:Y:S02]  /*1c630*/  IADD3 R137, PT, PT, R207.reuse, -0x10, RZ ;  /* 0xfffffff0cf897810 */ /* 0x040fe40007ffe0ff */
[----:B------:R-:W-:Y:S01]  /*1c640*/  IADD3 R133, PT, PT, R207, -0x8, RZ ;  /* 0xfffffff8cf857810 */ /* 0x000fe20007ffe0ff */
[-C--:B------:R-:W-:Y:S01]  /*1c650*/  FFMA.FTZ R21, R3, R2.reuse, R21 ;  /* 0x0000000203157223 */ /* 0x080fe20000010015 */
        /* <DEDUP_REMOVED lines=14> */
[----:B------:R-:W-:Y:S02]  /*1c740*/  IADD3 R133, PT, PT, R207, 0x10, RZ ;  /* 0x00000010cf857810 */ /* 0x000fe40007ffe0ff */
        /* <DEDUP_REMOVED lines=9> */
[-C--:B------:R-:W-:Y:S01]  /*1c7e0*/  FFMA.FTZ R28, R3, R133.reuse, R28 ;  /* 0x00000085031c7223 */ /* 0x080fe2000001001c */
[----:B------:R-:W-:Y:S01]  /*1c7f0*/  IADD3 R2, PT, PT, R207, 0x11, RZ ;  /* 0x00000011cf027810 */ /* 0x000fe20007ffe0ff */
[C---:B------:R-:W-:Y:S01]  /*1c800*/  FFMA.FTZ R30, R3.reuse, R133, R30 ;  /* 0x00000085031e7223 */ /* 0x040fe2000001001e */
[----:B------:R-:W-:Y:S01]  /*1c810*/  FMNMX3.FTZ R134, R134, R16, R17, !PT ;  /* 0x0000001086867276 */ /* 0x000fe20007810011 */
[CC--:B------:R-:W-:Y:S01]  /*1c820*/  FFMA.FTZ R24, R3.reuse, R137.reuse, R24 ;  /* 0x0000008903187223 */ /* 0x0c0fe20000010018 */
[----:B------:R-:W-:Y:S01]  /*1c830*/  FMNMX3.FTZ R136, R136, R14, R15, !PT ;  /* 0x0000000e88887276 */ /* 0x000fe2000781000f */
[----:B------:R-:W-:Y:S01]  /*1c840*/  FFMA.FTZ R26, R3, R137, R26 ;  /* 0x00000089031a7223 */ /* 0x000fe2000001001a */
        /* <DEDUP_REMOVED lines=63> */
[C---:B---3--:R-:W-:Y:S01]  /*1cc40*/  FMUL.FTZ R6, R0.reuse, R130 ;  /* 0x0000008200067220 */ /* 0x048fe20000410000 */
        /* <DEDUP_REMOVED lines=335> */
.L_x_2480:
[----:B------:R-:W1:Y:S01]  /*1e140*/  SHFL.BFLY PT, R8, R213, 0x2, 0x1f ;  /* 0x0c401f00d5087f89 */ /* 0x000e6200000e0000 */
[----:B------:R-:W-:Y:S01]  /*1e150*/  SHF.L.U32 R4, R189, 0x4, RZ ;  /* 0x00000004bd047819 */ /* 0x000fe200000006ff */
[----:B------:R-:W2:Y:S01]  /*1e160*/  S2UR UR8, SR_CTAID.X ;  /* 0x00000000000879c3 */ /* 0x000ea20000002500 */
[----:B------:R-:W-:Y:S01]  /*1e170*/  LOP3.LUT R187, R187, 0x30, RZ, 0xc0, !PT ;  /* 0x00000030bbbb7812 */ /* 0x000fe200078ec0ff */
[----:B------:R-:W3:Y:S01]  /*1e180*/  SHFL.BFLY PT, R0, R211, 0x2, 0x1f ;  /* 0x0c401f00d3007f89 */ /* 0x000ee200000e0000 */
[----:B------:R-:W-:Y:S01]  /*1e190*/  LOP3.LUT R4, R4, 0x1c0, RZ, 0xc0, !PT ;  /* 0x000001c004047812 */ /* 0x000fe200078ec0ff */
[----:B------:R-:W-:Y:S01]  /*1e1a0*/  BSSY.RECONVERGENT B0, `(.L_x_2485) ;  /* 0x000010f000007945 */ /* 0x000fe20003800200 */
[----:B------:R-:W-:Y:S01]  /*1e1b0*/  SHF.R.U32.HI R16, RZ, 0x2, R189 ;  /* 0x00000002ff107819 */ /* 0x000fe200000116bd */
[----:B------:R-:W4:Y:S03]  /*1e1c0*/  S2R R21, SR_CTAID.Z ;  /* 0x0000000000157919 */ /* 0x000f260000002700 */
[----:B------:R-:W-:Y:S01]  /*1e1d0*/  LOP3.LUT R16, R187, 0x7, R16, 0xf8, !PT ;  /* 0x00000007bb107812 */ /* 0x000fe200078ef810 */
[----:B-1----:R-:W-:Y:S01]  /*1e1e0*/  FADD.FTZ R8, R8, R213 ;  /* 0x000000d508087221 */ /* 0x002fe20000010000 */
[----:B--2---:R-:W-:Y:S01]  /*1e1f0*/  USHF.L.U32 UR8, UR8, 0x6, URZ ;  /* 0x0000000608087899 */ /* 0x004fe200080006ff */
[----:B---3--:R-:W-:-:S03]  /*1e200*/  FADD.FTZ R7, R0, R211 ;  /* 0x000000d300077221 */ /* 0x008fc60000010000 */
[----:B------:R-:W1:Y:S04]  /*1e210*/  SHFL.BFLY PT, R3, R8, 0x1, 0x1f ;  /* 0x0c201f0008037f89 */ /* 0x000e6800000e0000 */
[----:B------:R-:W2:Y:S01]  /*1e220*/  SHFL.BFLY PT, R0, R7, 0x1, 0x1f ;  /* 0x0c201f0007007f89 */ /* 0x000ea200000e0000 */
[----:B-1----:R-:W-:Y:S01]  /*1e230*/  FADD.FTZ R2, R8, R3 ;  /* 0x0000000308027221 */ /* 0x002fe20000010000 */
[----:B------:R-:W-:Y:S01]  /*1e240*/  SHF.L.U32 R3, R189, 0x1, RZ ;  /* 0x00000001bd037819 */ /* 0x000fe200000006ff */
[----:B--2---:R-:W-:Y:S02]  /*1e250*/  FADD.FTZ R0, R7, R0 ;  /* 0x0000000007007221 */ /* 0x004fe40000010000 */
[----:B------:R-:W1:Y:S01]  /*1e260*/  MUFU.RCP R6, R2 ;  /* 0x0000000200067308 */ /* 0x000e620000001000 */
[----:B------:R-:W-:-:S02]  /*1e270*/  FSETP.NE.FTZ.AND P2, PT, R2, RZ, PT ;  /* 0x000000ff0200720b */ /* 0x000fc40003f55000 */
[--C-:B------:R-:W-:Y:S02]  /*1e280*/  LOP3.LUT R186, R186, 0x6, R3.reuse, 0xf8, !PT ;  /* 0x00000006baba7812 */ /* 0x100fe400078ef803 */
[----:B------:R-:W-:Y:S02]  /*1e290*/  FSETP.NE.FTZ.AND P1, PT, R0, RZ, PT ;  /* 0x000000ff0000720b */ /* 0x000fe40003f35000 */
[----:B------:R-:W-:Y:S01]  /*1e2a0*/  LOP3.LUT R3, R4, 0x38, R3, 0xf8, !PT ;  /* 0x0000003804037812 */ /* 0x000fe200078ef803 */
[----:B------:R-:W2:Y:S01]  /*1e2b0*/  MUFU.RCP R5, R0 ;  /* 0x0000000000057308 */ /* 0x000ea20000001000 */
[----:B------:R-:W-:Y:S02]  /*1e2c0*/  R2P PR, R189, 0x18 ;  /* 0x00000018bd007804 */ /* 0x000fe40000000000 */
[----:B------:R-:W-:Y:S02]  /*1e2d0*/  LOP3.LUT R3, R186, R3, RZ, 0xfc, !PT ;  /* 0x00000003ba037212 */ /* 0x000fe400078efcff */
[----:B------:R-:W-:Y:S01]  /*1e2e0*/  MOV R4, 0x10 ;  /* 0x0000001000047802 */ /* 0x000fe20000000f00 */
[----:B------:R-:W3:Y:S01]  /*1e2f0*/  @P2 LDC R12, c[0x0][0x458] ;  /* 0x00011600ff0c2b82 */ /* 0x000ee20000000800 */
[----:B------:R-:W-:Y:S01]  /*1e300*/  LEA R3, R3, UR5, 0x1 ;  /* 0x0000000503037c11 */ /* 0x000fe2000f8e08ff */
[----:B------:R-:W5:Y:S01]  /*1e310*/  @P2 MUFU.LG2 R14, R2 ;  /* 0x00000002000e2308 */ /* 0x000f620000000c00 */
[----:B-1----:R-:W-:-:S02]  /*1e320*/  FSEL R6, R6, 1, P2 ;  /* 0x3f80000006067808 */ /* 0x002fc40001000000 */
[----:B------:R-:W-:Y:S02]  /*1e330*/  SEL R4, R4, 0xfffffff0, !P0 ;  /* 0xfffffff004047807 */ /* 0x000fe40004000000 */
        /* <DEDUP_REMOVED lines=98> */
[----:B------:R-:W-:Y:S01]  /*1e960*/  SEL R6, R185, 0xffffffe0, !P3 ;  /* 0xffffffe0b9067807 */ /* 0x000fe20005800000 */
[----:B------:R-:W1:Y:S01]  /*1e970*/  @P1 LDC R23, c[0x0][0x458] ;  /* 0x00011600ff171b82 */ /* 0x000e620000000800 */
[C---:B------:R-:W-:Y:S01]  /*1e980*/  @P4 IADD3 R9, PT, PT, R3.reuse, -0x40, RZ ;  /* 0xffffffc003094810 */ /* 0x040fe20007ffe0ff */
[----:B------:R-:W2:Y:S01]  /*1e990*/  @P1 MUFU.LG2 R0, R0 ;  /* 0x0000000000001308 */ /* 0x000ea20000000c00 */
[----:B------:R-:W-:Y:S01]  /*1e9a0*/  IADD3 R7, PT, PT, R3, R6, RZ ;  /* 0x0000000603077210 */ /* 0x000fe20007ffe0ff */
[----:B-----5:R-:W-:Y:S01]  /*1e9b0*/  @P2 FMUL.FTZ R14, R14, 0.69314718246459960938 ;  /* 0x3f3172180e0e2820 */ /* 0x020fe20000410000 */
[----:B------:R-:W-:-:S02]  /*1e9c0*/  F2FP.F16.F32.PACK_AB R128, R129, R128 ;  /* 0x000000808180723e */ /* 0x000fc400000000ff */
[----:B------:R-:W-:Y:S02]  /*1e9d0*/  F2FP.F16.F32.PACK_AB R130, R131, R130 ;  /* 0x000000828382723e */ /* 0x000fe400000000ff */
[----:B------:R-:W-:Y:S01]  /*1e9e0*/  F2FP.F16.F32.PACK_AB R118, R5, R118 ;  /* 0x000000760576723e */ /* 0x000fe200000000ff */
[----:B------:R-:W-:Y:S01]  /*1e9f0*/  STS [R3], R128 ;  /* 0x0000008003007388 */ /* 0x000fe20000000800 */
[----:B------:R-:W-:Y:S02]  /*1ea00*/  F2FP.F16.F32.PACK_AB R124, R125, R124 ;  /* 0x0000007c7d7c723e */ /* 0x000fe400000000ff */
[----:B------:R-:W-:Y:S01]  /*1ea10*/  F2FP.F16.F32.PACK_AB R126, R127, R126 ;  /* 0x0000007e7f7e723e */ /* 0x000fe200000000ff */
[----:B------:R-:W-:Y:S01]  /*1ea20*/  STS [R3+0x400], R130 ;  /* 0x0004008203007388 */ /* 0x000fe20000000800 */
[----:B------:R-:W-:Y:S02]  /*1ea30*/  IADD3 R5, PT, PT, R3, R4, RZ ;  /* 0x0000000403057210 */ /* 0x000fe40007ffe0ff */
[----:B------:R-:W-:-:S02]  /*1ea40*/  F2FP.F16.F32.PACK_AB R36, R37, R36 ;  /* 0x000000242524723e */ /* 0x000fc400000000ff */
[----:B------:R-:W-:Y:S01]  /*1ea50*/  F2FP.F16.F32.PACK_AB R38, R39, R38 ;  /* 0x000000262726723e */ /* 0x000fe200000000ff */
[----:B------:R-:W-:Y:S01]  /*1ea60*/  STS [R5], R124 ;  /* 0x0000007c05007388 */ /* 0x000fe20000000800 */
[----:B------:R-:W-:Y:S02]  /*1ea70*/  F2FP.F16.F32.PACK_AB R40, R41, R40 ;  /* 0x000000282928723e */ /* 0x000fe400000000ff */
[----:B------:R-:W-:Y:S01]  /*1ea80*/  F2FP.F16.F32.PACK_AB R42, R43, R42 ;  /* 0x0000002a2b2a723e */ /* 0x000fe200000000ff */
[----:B------:R-:W-:Y:S01]  /*1ea90*/  STS [R5+0x400], R126 ;  /* 0x0004007e05007388 */ /* 0x000fe20000000800 */
[----:B------:R-:W-:Y:S02]  /*1eaa0*/  IADD3 R11, PT, PT, R4, R7, RZ ;  /* 0x00000007040b7210 */ /* 0x000fe40007ffe0ff */
[----:B------:R-:W-:Y:S01]  /*1eab0*/  IADD3 R13, PT, PT, R6, R9, RZ ;  /* 0x00000009060d7210 */ /* 0x000fe20007ffe0ff */
[----:B------:R-:W-:Y:S01]  /*1eac0*/  STS [R7], R36 ;  /* 0x0000002407007388 */ /* 0x000fe20000000800 */
[----:B------:R-:W-:-:S02]  /*1ead0*/  F2FP.F16.F32.PACK_AB R44, R45, R44 ;  /* 0x0000002c2d2c723e */ /* 0x000fc400000000ff */
[----:B------:R-:W-:Y:S01]  /*1eae0*/  F2FP.F16.F32.PACK_AB R46, R47, R46 ;  /* 0x0000002e2f2e723e */ /* 0x000fe200000000ff */
[----:B------:R-:W-:Y:S01]  /*1eaf0*/  STS [R7+0x400], R38 ;  /* 0x0004002607007388 */ /* 0x000fe20000000800 */
[----:B------:R-:W-:Y:S02]  /*1eb00*/  F2FP.F16.F32.PACK_AB R48, R49, R48 ;  /* 0x000000303130723e */ /* 0x000fe400000000ff */
[----:B------:R-:W-:Y:S01]  /*1eb10*/  F2FP.F16.F32.PACK_AB R50, R51, R50 ;  /* 0x000000323332723e */ /* 0x000fe200000000ff */
[----:B------:R-:W-:Y:S01]  /*1eb20*/  STS [R11], R40 ;  /* 0x000000280b007388 */ /* 0x000fe20000000800 */
[----:B------:R-:W-:Y:S02]  /*1eb30*/  IADD3 R15, PT, PT, R4, R9, RZ ;  /* 0x00000009040f7210 */ /* 0x000fe40007ffe0ff */
[----:B------:R-:W-:Y:S01]  /*1eb40*/  F2FP.F16.F32.PACK_AB R52, R53, R52 ;  /* 0x000000343534723e */ /* 0x000fe200000000ff */
[----:B------:R-:W-:Y:S01]  /*1eb50*/  STS [R11+0x400], R42 ;  /* 0x0004002a0b007388 */ /* 0x000fe20000000800 */
[----:B------:R-:W-:-:S02]  /*1eb60*/  F2FP.F16.F32.PACK_AB R54, R55, R54 ;  /* 0x000000363736723e */ /* 0x000fc400000000ff */
[----:B------:R-:W-:Y:S01]  /*1eb70*/  F2FP.F16.F32.PACK_AB R56, R57, R56 ;  /* 0x000000383938723e */ /* 0x000fe200000000ff */
[----:B------:R-:W-:Y:S01]  /*1eb80*/  STS [R9], R44 ;  /* 0x0000002c09007388 */ /* 0x000fe20000000800 */
[----:B------:R-:W-:Y:S02]  /*1eb90*/  F2FP.F16.F32.PACK_AB R58, R59, R58 ;  /* 0x0000003a3b3a723e */ /* 0x000fe400000000ff */
[----:B------:R-:W-:Y:S01]  /*1eba0*/  IADD3 R17, PT, PT, R4, R13, RZ ;  /* 0x0000000d04117210 */ /* 0x000fe20007ffe0ff */
[----:B------:R-:W-:Y:S01]  /*1ebb0*/  STS [R9+0x400], R46 ;  /* 0x0004002e09007388 */ /* 0x000fe20000000800 */
[----:B------:R-:W-:Y:S01]  /*1ebc0*/  F2FP.F16.F32.PACK_AB R60, R61, R60 ;  /* 0x0000003c3d3c723e */ /* 0x000fe200000000ff */
[----:B------:R-:W5:Y:S01]  /*1ebd0*/  LDC.U8 R4, c[0x0][0x548] ;  /* 0x00015200ff047b82 */ /* 0x000f620000000000 */
        /* <DEDUP_REMOVED lines=47> */
[----:B-----5:R-:W-:-:S02]  /*1eed0*/  ISETP.NE.AND P4, PT, R4, RZ, PT ;  /* 0x000000ff0400720c */ /* 0x020fc40003f85270 */
[----:B------:R-:W-:Y:S01]  /*1eee0*/  LOP3.LUT P5, RZ, R189, 0x3, RZ, 0xc0, !PT ;  /* 0x00000003bdff7812 */ /* 0x000fe200078ac0ff */
[----:B------:R-:W-:Y:S01]  /*1eef0*/  STS [R15+0x2000], R80 ;  /* 0x002000500f007388 */ /* 0x000fe20000000800 */
[----:B------:R-:W-:-:S03]  /*1ef00*/  ISETP.NE.OR P0, PT, R200, -0x1, !P4 ;  /* 0xffffffffc800780c */ /* 0x000fc60006705670 */
[----:B------:R-:W-:Y:S04]  /*1ef10*/  STS [R15+0x2400], R82 ;  /* 0x002400520f007388 */ /* 0x000fe80000000800 */
[----:B------:R-:W-:Y:S01]  /*1ef20*/  STS [R13+0x2000], R84 ;  /* 0x002000540d007388 */ /* 0x000fe20000000800 */
[----:B------:R-:W5:Y:S03]  /*1ef30*/  @!P3 LDC.64 R18, c[0x0][0x400] ;  /* 0x00010000ff12bb82 */ /* 0x000f660000000a00 */
        /* <DEDUP_REMOVED lines=10> */
[----:B------:R-:W-:Y:S01]  /*1efe0*/  STS [R11+0x4400], R106 ;  /* 0x0044006a0b007388 */ /* 0x000fe20000000800 */
[----:B----4-:R-:W4:Y:S03]  /*1eff0*/  LDC.64 R2, c[0x0][0x408] ;  /* 0x00010200ff027b82 */ /* 0x010f260000000a00 */
[----:B------:R-:W-:Y:S04]  /*1f000*/  STS [R9+0x4000], R108 ;  /* 0x0040006c09007388 */ /* 0x000fe80000000800 */
[----:B------:R-:W-:Y:S01]  /*1f010*/  STS [R9+0x4400], R110 ;  /* 0x0044006e09007388 */ /* 0x000fe20000000800 */
[----:B---3--:R-:W3:Y:S03]  /*1f020*/  @P3 LDC.64 R4, c[0x0][0x408] ;  /* 0x00010200ff043b82 */ /* 0x008ee60000000a00 */
[----:B------:R-:W-:Y:S04]  /*1f030*/  STS [R15+0x4000], R120 ;  /* 0x004000780f007388 */ /* 0x000fe80000000800 */
[----:B------:R1:W-:Y:S01]  /*1f040*/  STS [R15+0x4400], R122 ;  /* 0x0044007a0f007388 */ /* 0x0003e20000000800 */
[----:B--2---:R-:W2:Y:S03]  /*1f050*/  @!P4 LDC R7, c[0x0][0x3e0] ;  /* 0x0000f800ff07cb82 */ /* 0x004ea60000000800 */
[----:B------:R-:W-:Y:S04]  /*1f060*/  STS [R13+0x4000], R112 ;  /* 0x004000700d007388 */ /* 0x000fe80000000800 */
[----:B------:R5:W-:Y:S04]  /*1f070*/  STS [R13+0x4400], R114 ;  /* 0x004400720d007388 */ /* 0x000be80000000800 */
[----:B------:R1:W-:Y:S04]  /*1f080*/  STS [R17+0x4000], R116 ;  /* 0x0040007411007388 */ /* 0x0003e80000000800 */
[----:B------:R1:W-:Y:S01]  /*1f090*/  STS [R17+0x4400], R118 ;  /* 0x0044007611007388 */ /* 0x0003e20000000800 */
[----:B---3--:R-:W-:Y:S01]  /*1f0a0*/  @P3 IMAD.WIDE.U32 R26, R200, R4, RZ ;  /* 0x00000004c81a3225 */ /* 0x008fe200078e00ff */
[----:B------:R-:W-:-:S03]  /*1f0b0*/  MOV R4, 0x7f800000 ;  /* 0x7f80000000047802 */ /* 0x000fc60000000f00 */
[----:B------:R-:W-:Y:S01]  /*1f0c0*/  @P2 FFMA.FTZ R4, R133, R12, R14 ;  /* 0x0000000c85042223 */ /* 0x000fe2000001000e */
[----:B------:R-:W-:Y:S08]  /*1f0d0*/  BAR.SYNC.DEFER_BLOCKING 0x0 ;  /* 0x0000000000007b1d */ /* 0x000ff00000010000 */
[----:B-1----:R-:W1:Y:S01]  /*1f0e0*/  LDC R15, c[0x0][0x434] ;  /* 0x00010d00ff0f7b82 */ /* 0x002e620000000800 */
[----:B------:R-:W3:Y:S07]  /*1f0f0*/  S2R R6, SR_CTAID.Y ;  /* 0x0000000000067919 */ /* 0x000eee0000002600 */
[----:B-----5:R-:W5:Y:S01]  /*1f100*/  @P4 LDC R13, c[0x0][0x454] ;  /* 0x00011500ff0d4b82 */ /* 0x020f620000000800 */
[----:B------:R1:W4:Y:S01]  /*1f110*/  LDS.128 R8, [R215+0x1800] ;  /* 0x00180000d7087984 */ /* 0x0003220000000c00 */
[----:B---3--:R-:W-:-:S04]  /*1f120*/  @!P3 IMAD.WIDE.U32 R24, R6, R18, RZ ;  /* 0x000000120618b225 */ /* 0x008fc800078e00ff */
[----:B------:R-:W-:Y:S02]  /*1f130*/  @!P3 IMAD R19, R6, R19, R25 ;  /* 0x000000130613b224 */ /* 0x000fe400078e0219 */
[----:B------:R-:W-:Y:S01]  /*1f140*/  @P3 IMAD R19, R200, R5, R27 ;  /* 0x00000005c8133224 */ /* 0x000fe200078e021b */
[----:B------:R-:W-:Y:S01]  /*1f150*/  MOV R5, 0x7f800000 ;  /* 0x7f80000000057802 */ /* 0x000fe20000000f00 */
[----:B--2---:R-:W-:Y:S02]  /*1f160*/  @!P4 IMAD R18, R6, R7, R21 ;  /* 0x000000070612c224 */ /* 0x004fe400078e0215 */
[----:B------:R-:W-:Y:S01]  /*1f170*/  @P1 FMUL.FTZ R7, R0, 0.69314718246459960938 ;  /* 0x3f31721800071820 */ /* 0x000fe20000410000 */
[-C--:B-1----:R-:W-:Y:S02]  /*1f180*/  @!P0 IMAD R200, R6, R15.reuse, RZ ;  /* 0x0000000f06c88224 */ /* 0x082fe400078e02ff */
[----:B------:R-:W-:Y:S02]  /*1f190*/  @!P4 IMAD R18, R18, R15, RZ ;  /* 0x0000000f1212c224 */ /* 0x000fe400078e02ff */
[----:B------:R-:W-:Y:S01]  /*1f1a0*/  @P1 FFMA.FTZ R5, R132, R23, R7 ;  /* 0x0000001784051223 */ /* 0x000fe20000010007 */
[----:B-----5:R-:W-:Y:S01]  /*1f1b0*/  @P4 IMAD R18, R21, R13, R200 ;  /* 0x0000000d15124224 */ /* 0x020fe200078e02c8 */
[----:B----4-:R-:W-:Y:S06]  /*1f1c0*/  @P5 BRA `(.L_x_2486) ;  /* 0x0000000000305947 */ /* 0x010fec0003800000 */
        /* <DEDUP_REMOVED lines=12> */
.L_x_2486:
[----:B------:R-:W-:Y:S05]  /*1f290*/  BSYNC.RECONVERGENT B0 ;  /* 0x0000000000007941 */ /* 0x000fea0003800200 */
.L_x_2485:
[----:B------:R-:W-:Y:S01]  /*1f2a0*/  IMAD.MOV.U32 R185, RZ, RZ, RZ ;  /* 0x000000ffffb97224 */ /* 0x000fe200078e00ff */
[----:B------:R-:W-:Y:S01]  /*1f2b0*/  SHF.R.U32.HI R0, RZ, 0x3, R189 ;  /* 0x00000003ff007819 */ /* 0x000fe200000116bd */
[----:B------:R-:W-:Y:S01]  /*1f2c0*/  @P3 IMAD.MOV.U32 R24, RZ, RZ, R26 ;  /* 0x000000ffff183224 */ /* 0x000fe200078e001a */
[----:B------:R-:W2:Y:S01]  /*1f2d0*/  LDCU.64 UR4, c[0x0][0x410] ;  /* 0x00008200ff0477ac */ /* 0x000ea20008000a00 */
[----:B------:R-:W-:Y:S01]  /*1f2e0*/  IMAD.WIDE.U32 R22, R2, UR8, R184 ;  /* 0x0000000802167c25 */ /* 0x000fe2000f8e00b8 */
[C---:B-1----:R-:W-:Y:S01]  /*1f2f0*/  IADD3 R6, PT, PT, R0.reuse, 0x10, RZ ;  /* 0x0000001000067810 */ /* 0x042fe20007ffe0ff */
[----:B------:R-:W-:Y:S01]  /*1f300*/  BSSY.RECONVERGENT B0, `(.L_x_2487) ;  /* 0x0000020000007945 */ /* 0x000fe20003800200 */
[----:B------:R-:W-:Y:S01]  /*1f310*/  IADD3 R12, PT, PT, R0, 0x20, RZ ;  /* 0x00000020000c7810 */ /* 0x000fe20007ffe0ff */
[----:B------:R-:W-:Y:S01]  /*1f320*/  IMAD R4, R3, UR8, R23 ;  /* 0x0000000803047c24 */ /* 0x000fe2000f8e0217 */
[----:B------:R-:W-:Y:S01]  /*1f330*/  IADD3 R22, P0, PT, R24, R22, RZ ;  /* 0x0000001618167210 */ /* 0x000fe20007f1e0ff */
[----:B------:R-:W-:Y:S01]  /*1f340*/  VIADD R201, R201, -UR8 ;  /* 0x80000008c9c97c36 */ /* 0x000fe20008000000 */
[----:B------:R-:W-:-:S03]  /*1f350*/  LOP3.LUT R20, R184, 0x80, RZ, 0xfc, !PT ;  /* 0x00000080b8147812 */ /* 0x000fc600078efcff */
[----:B------:R-:W-:Y:S01]  /*1f360*/  IMAD.X R23, R19, 0x1, R4, P0 ;  /* 0x0000000113177824 */ /* 0x000fe200000e0604 */
[----:B------:R-:W-:Y:S01]  /*1f370*/  IADD3 R4, PT, PT, R0, 0x30, RZ ;  /* 0x0000003000047810 */ /* 0x000fe20007ffe0ff */
[----:B------:R1:W3:Y:S01]  /*1f380*/  LDS.128 R16, [R215] ;  /* 0x00000000d7107984 */ /* 0x0002e20000000c00 */
[-C--:B------:R-:W-:Y:S02]  /*1f390*/  ISETP.GE.AND P6, PT, R6, R201.reuse, PT ;  /* 0x000000c90600720c */ /* 0x080fe40003fc6270 */
[-C--:B------:R-:W-:Y:S02]  /*1f3a0*/  ISETP.GE.AND P5, PT, R12, R201.reuse, PT ;  /* 0x000000c90c00720c */ /* 0x080fe40003fa6270 */
[-C--:B------:R-:W-:Y:S01]  /*1f3b0*/  ISETP.GE.AND P4, PT, R4, R201.reuse, PT ;  /* 0x000000c90400720c */ /* 0x080fe20003f86270 */
[----:B------:R1:W4:Y:S01]  /*1f3c0*/  LDS.128 R12, [R215+0x2000] ;  /* 0x00200000d70c7984 */ /* 0x0003220000000c00 */
[----:B------:R-:W-:Y:S01]  /*1f3d0*/  ISETP.GE.AND P0, PT, R0, R201, PT ;  /* 0x000000c90000720c */ /* 0x000fe20003f06270 */
[----:B--2---:R-:W-:-:S02]  /*1f3e0*/  IMAD.WIDE.U32 R22, R21, UR4, R22 ;  /* 0x0000000415167c25 */ /* 0x004fc4000f8e0016 */
[----:B------:R1:W2:Y:S02]  /*1f3f0*/  LDS.128 R4, [R215+0x4000] ;  /* 0x00400000d7047984 */ /* 0x0002a40000000c00 */
[----:B------:R-:W-:Y:S01]  /*1f400*/  IMAD R25, R21, UR5, R23 ;  /* 0x0000000515197c24 */ /* 0x000fe2000f8e0217 */
[----:B------:R-:W-:-:S07]  /*1f410*/  LOP3.LUT R21, R184, 0x40, RZ, 0xfc, !PT ;  /* 0x00000040b8157812 */ /* 0x000fce00078efcff */
        /* <DEDUP_REMOVED lines=12> */
[----:B----4-:R1:W-:Y:S04]  /*1f4e0*/  @!P1 STG.E.128 desc[UR6][R28.64+0x80], R12 ;  /* 0x0000800c1c009986 */ /* 0x0103e8000c101d06 */
[----:B--2---:R1:W-:Y:S02]  /*1f4f0*/  @!P0 STG.E.128 desc[UR6][R28.64+0x100], R4 ;  /* 0x000100041c008986 */ /* 0x0043e4000c101d06 */
.L_x_2488:
[----:B------:R-:W-:Y:S05]  /*1f500*/  BSYNC.RECONVERGENT B0 ;  /* 0x0000000000007941 */ /* 0x000fea0003800200 */
.L_x_2487:
[----:B-1-3--:R1:W3:Y:S01]  /*1f510*/  LDS.128 R16, [R215+0x800] ;  /* 0x00080000d7107984 */ /* 0x00a2e20000000c00 */
[----:B------:R-:W-:Y:S03]  /*1f520*/  BSSY.RECONVERGENT B0, `(.L_x_2489) ;  /* 0x0000016000007945 */ /* 0x000fe60003800200 */
[----:B----4-:R1:W4:Y:S04]  /*1f530*/  LDS.128 R12, [R215+0x2800] ;  /* 0x00280000d70c7984 */ /* 0x0103280000000c00 */
        /* <DEDUP_REMOVED lines=18> */
[----:B----4-:R1:W-:Y:S04]  /*1f660*/  @!P1 STG.E.128 desc[UR6][R30.64+0x80], R12 ;  /* 0x0000800c1e009986 */ /* 0x0103e8000c101d06 */
[----:B--2---:R1:W-:Y:S02]  /*1f670*/  @!P0 STG.E.128 desc[UR6][R30.64+0x100], R4 ;  /* 0x000100041e008986 */ /* 0x0043e4000c101d06 */
.L_x_2490:
[----:B------:R-:W-:Y:S05]  /*1f680*/  BSYNC.RECONVERGENT B0 ;  /* 0x0000000000007941 */ /* 0x000fea0003800200 */
.L_x_2489:
        /* <DEDUP_REMOVED lines=23> */
.L_x_2492:
[----:B------:R-:W-:Y:S05]  /*1f800*/  BSYNC.RECONVERGENT B0 ;  /* 0x0000000000007941 */ /* 0x000fea0003800200 */
.L_x_2491:
[----:B-12---:R1:W2:Y:S01]  /*1f810*/  LDS.128 R4, [R215+0x3800] ;  /* 0x00380000d7047984 */ /* 0x0062a20000000c00 */
[----:B------:R-:W-:Y:S05]  /*1f820*/  @P4 EXIT ;  /* 0x000000000000494d */ /* 0x000fea0003800000 */
[----:B----4-:R4:W1:Y:S01]  /*1f830*/  LDS.128 R12, [R215+0x5800] ;  /* 0x00580000d70c7984 */ /* 0x0108620000000c00 */
[----:B------:R-:W5:Y:S01]  /*1f840*/  LDCU UR8, c[0x0][0x440] ;  /* 0x00008800ff0877ac */ /* 0x000f620008000800 */
[----:B---3--:R-:W-:Y:S01]  /*1f850*/  IADD3 R17, P0, PT, R0, 0x30, RZ ;  /* 0x0000003000117810 */ /* 0x008fe20007f1e0ff */
        /* <DEDUP_REMOVED lines=13> */
[----:B------:R4:W-:Y:S04]  /*1f930*/  @!P2 STG.E.128 desc[UR6][R2.64], R8 ;  /* 0x000000080200a986 */ /* 0x0009e8000c101d06 */
[----:B--2---:R4:W-:Y:S01]  /*1f940*/  @!P1 STG.E.128 desc[UR6][R2.64+0x80], R4 ;  /* 0x0000800402009986 */ /* 0x0049e2000c101d06 */
[----:B------:R-:W-:Y:S05]  /*1f950*/  @P0 EXIT ;  /* 0x000000000000094d */ /* 0x000fea0003800000 */
[----:B-1----:R-:W-:Y:S01]  /*1f960*/  STG.E.128 desc[UR6][R2.64+0x100], R12 ;  /* 0x0001000c02007986 */ /* 0x002fe2000c101d06 */
[----:B------:R-:W-:Y:S05]  /*1f970*/  EXIT ;  /* 0x000000000000794d */ /* 0x000fea0003800000 */
.L_x_2493:
        /* <DEDUP_REMOVED lines=16> */
.L_x_3759:


//--------------------- .text._ZN5flash24flash_fwd_splitkv_kernelI23Flash_fwd_kernel_traitsILi192ELi64ELi64ELi4ELb0ELb0EN7cutlass6half_tE19Flash_kernel_traitsILi192ELi64ELi64ELi4ES3_EELb1ELb0ELb1ELb0ELb0ELb1ELb0ELb1EEEvNS_16Flash_fwd_paramsE --------------------------
	.section	.text._ZN5flash24flash_fwd_splitkv_kernelI23Flash_fwd_kernel_traitsILi192ELi64ELi64ELi4ELb0ELb0EN7cutlass6half_tE19Flash_kernel_traitsILi192ELi64ELi64ELi4ES3_EELb1ELb0ELb1ELb0ELb0ELb1ELb0ELb1EEEvNS_16Flash_fwd_paramsE,"ax",@progbits
	.align	128
        .global         _ZN5flash24flash_fwd_splitkv_kernelI23Flash_fwd_kernel_traitsILi192ELi64ELi64ELi4ELb0ELb0EN7cutlass6half_tE19Flash_kernel_traitsILi192ELi64ELi64ELi4ES3_EELb1ELb0ELb1ELb0ELb0ELb1ELb0ELb1EEEvNS_16Flash_fwd_paramsE
        .type           _ZN5flash24flash_fwd_splitkv_kernelI23Flash_fwd_kernel_traitsILi192ELi64ELi64ELi4ELb0ELb0EN7cutlass6half_tE19Flash_kernel_traitsILi192ELi64ELi64ELi4ES3_EELb1ELb0ELb1ELb0ELb0ELb1ELb0ELb1EEEvNS_16Flash_fwd_paramsE,@function
        .size           _ZN5flash24flash_fwd_splitkv_kernelI23Flash_fwd_kernel_traitsILi192ELi64ELi64ELi4ELb0ELb0EN7cutlass6half_tE19Flash_kernel_traitsILi192ELi64ELi64ELi4ES3_EELb1ELb0ELb1ELb0ELb0ELb1ELb0ELb1EEEvNS_16Flash_fwd_paramsE,(.L_x_3760 - _ZN5flash24flash_fwd_splitkv_kernelI23Flash_fwd_kernel_traitsILi192ELi64ELi64ELi4ELb0ELb0EN7cutlass6half_tE19Flash_kernel_traitsILi192ELi64ELi64ELi4ES3_EELb1ELb0ELb1ELb0ELb0ELb1ELb0ELb1EEEvNS_16Flash_fwd_paramsE)
        .other          _ZN5flash24flash_fwd_splitkv_kernelI23Flash_fwd_kernel_traitsILi192ELi64ELi64ELi4ELb0ELb0EN7cutlass6half_tE19Flash_kernel_traitsILi192ELi64ELi64ELi4ES3_EELb1ELb0ELb1ELb0ELb0ELb1ELb0ELb1EEEvNS_16Flash_fwd_paramsE,@"STO_CUDA_ENTRY STV_DEFAULT"
_ZN5flash24flash_fwd_splitkv_kernelI23Flash_fwd_kernel_traitsILi192ELi64ELi64ELi4ELb0ELb0EN7cutlass6half_tE19Flash_kernel_traitsILi192ELi64ELi64ELi4ES3_EELb1ELb0ELb1ELb0ELb0ELb1ELb0ELb1EEEvNS_16Flash_fwd_paramsE:
.text._ZN5flash24flash_fwd_splitkv_kernelI23Flash_fwd_kernel_traitsILi192ELi64ELi64ELi4ELb0ELb0EN7cutlass6half_tE19Flash_kernel_traitsILi192ELi64ELi64ELi4ES3_EELb1ELb0ELb1ELb0ELb0ELb1ELb0ELb1EEEvNS_16Flash_fwd_paramsE:
        /* <DEDUP_REMOVED lines=51> */
.L_x_2494:
        /* <DEDUP_REMOVED lines=29> */
[C---:B------:R-:W-:Y:S01]  /*0500*/  ISETP.NE.AND P0, PT, R199.reuse, -0x1, PT ;  /* 0xffffffffc700780c */ /* 0x040fe20003f05270 */
[----:B------:R-:W1:Y:S01]  /*0510*/  LDC.64 R2, c[0x0][0x408] ;  /* 0x00010200ff027b82 */ /* 0x000e620000000a00 */
[----:B------:R-:W-:Y:S01]  /*0520*/  IMAD.SHL.U32 R0, R136, 0x8, RZ ;  /* 0x0000000888007824 */ /* 0x000fe200078e00ff */
[----:B------:R-:W2:Y:S01]  /*0530*/  LDCU UR9, c[0x0][0x3e0] ;  /* 0x00007c00ff0977ac */ /* 0x000ea20008000800 */
[----:B------:R-:W-:Y:S01]  /*0540*/  SHF.R.U32.HI R136, RZ, 0x3, R136 ;  /* 0x00000003ff887819 */ /* 0x000fe20000011688 */
[----:B------:R-:W-:Y:S01]  /*0550*/  BSSY.RECONVERGENT B0, `(.L_x_2496) ;  /* 0x000002b000007945 */ /* 0x000fe20003800200 */
[----:B------:R-:W3:Y:S02]  /*0560*/  LDCU.64 UR4, c[0x0][0x410] ;  /* 0x00008200ff0477ac */ /* 0x000ee40008000a00 */
[----:B------:R-:W-:Y:S01]  /*0570*/  IADD3 R6, PT, PT, R136, 0x20, RZ ;  /* 0x0000002088067810 */ /* 0x000fe20007ffe0ff */
[----:B------:R-:W4:Y:S04]  /*0580*/  LDCU UR8, c[0x0][0x434] ;  /* 0x00008680ff0877ac */ /* 0x000f280008000800 */
[----:B------:R-:W5:Y:S01]  /*0590*/  @!P0 LDC.64 R4, c[0x0][0x400] ;  /* 0x00010000ff048b82 */ /* 0x000f620000000a00 */
[----:B-1----:R-:W-:-:S04]  /*05a0*/  @P0 IMAD.WIDE.U32 R8, R199, R2, RZ ;  /* 0x00000002c7080225 */ /* 0x002fc800078e00ff */
[C---:B-----5:R-:W-:Y:S01]  /*05b0*/  @!P0 IMAD.WIDE.U32 R10, R71.reuse, R4, RZ ;  /* 0x00000004470a8225 */ /* 0x060fe200078e00ff */
[----:B------:R-:W-:Y:S02]  /*05c0*/  LOP3.LUT R4, R0, 0x38, RZ, 0xc0, !PT ;  /* 0x0000003800047812 */ /* 0x000fe400078ec0ff */
[----:B------:R-:W-:Y:S01]  /*05d0*/  @P0 MOV R10, R8 ;  /* 0x00000008000a0202 */ /* 0x000fe20000000f00 */
[----:B------:R-:W-:Y:S01]  /*05e0*/  @!P0 IMAD R0, R71, R5, R11 ;  /* 0x0000000547008224 */ /* 0x000fe200078e020b */
[----:B------:R-:W-:Y:S01]  /*05f0*/  LOP3.LUT R14, R4, 0x40, RZ, 0xfc, !PT ;  /* 0x00000040040e7812 */ /* 0x000fe200078efcff */
[----:B------:R-:W-:Y:S02]  /*0600*/  IMAD.MOV.U32 R5, RZ, RZ, RZ ;  /* 0x000000ffff057224 */ /* 0x000fe400078e00ff */
[----:B------:R-:W-:Y:S02]  /*0610*/  @P0 IMAD R0, R199, R3, R9 ;  /* 0x00000003c7000224 */ /* 0x000fe400078e0209 */
[----:B------:R-:W-:-:S04]  /*0620*/  IMAD.WIDE.U32 R12, R69, R2, R4 ;  /* 0x00000002450c7225 */ /* 0x000fc800078e0004 */
[----:B------:R-:W-:Y:S01]  /*0630*/  IMAD R9, R69, R3, R13 ;  /* 0x0000000345097224 */ /* 0x000fe200078e020d */
[----:B------:R-:W-:Y:S01]  /*0640*/  IADD3 R10, P0, PT, R10, R12, RZ ;  /* 0x0000000c0a0a7210 */ /* 0x000fe20007f1e0ff */
[----:B--2---:R-:W-:Y:S01]  /*0650*/  IMAD R12, R7, UR9, R110 ;  /* 0x00000009070c7c24 */ /* 0x004fe2000f8e026e */
[----:B------:R-:W-:Y:S01]  /*0660*/  LOP3.LUT R13, R4, 0x80, RZ, 0xfc, !PT ;  /* 0x00000080040d7812 */ /* 0x000fe200078efcff */
[----:B------:R-:W-:Y:S02]  /*0670*/  VIADD R8, R136, 0x10 ;  /* 0x0000001088087836 */ /* 0x000fe40000000000 */
[----:B------:R-:W-:Y:S01]  /*0680*/  IMAD.X R11, R0, 0x1, R9, P0 ;  /* 0x00000001000b7824 */ /* 0x000fe200000e0609 */
[----:B------:R-:W-:Y:S01]  /*0690*/  IADD3 R9, PT, PT, -R69, R202, RZ ;  /* 0x000000ca45097210 */ /* 0x000fe20007ffe1ff */
[----:B----4-:R-:W-:Y:S01]  /*06a0*/  IMAD R69, R12, UR8, R69 ;  /* 0x000000080c457c24 */ /* 0x010fe2000f8e0245 */
[----:B------:R-:W-:Y:S01]  /*06b0*/  IADD3 R0, PT, PT, R136, 0x30, RZ ;  /* 0x0000003088007810 */ /* 0x000fe20007ffe0ff */
[----:B---3--:R-:W-:Y:S01]  /*06c0*/  IMAD.WIDE.U32 R10, R110, UR4, R10 ;  /* 0x000000046e0a7c25 */ /* 0x008fe2000f8e000a */
[----:B------:R-:W-:-:S02]  /*06d0*/  ISETP.GE.AND P0, PT, R136, R9, PT ;  /* 0x000000098800720c */ /* 0x000fc40003f06270 */
        /* <DEDUP_REMOVED lines=18> */
.L_x_2497:
[----:B------:R-:W-:Y:S05]  /*0800*/  BSYNC.RECONVERGENT B0 ;  /* 0x0000000000007941 */ /* 0x000fea0003800200 */
.L_x_2496:
        /* <DEDUP_REMOVED lines=20> */
.L_x_2499:
[----:B------:R-:W-:Y:S05]  /*0950*/  BSYNC.RECONVERGENT B0 ;  /* 0x0000000000007941 */ /* 0x000fea0003800200 */
.L_x_2498:
        /* <DEDUP_REMOVED lines=20> */
.L_x_2501:
[----:B------:R-:W-:Y:S05]  /*0aa0*/  BSYNC.RECONVERGENT B0 ;  /* 0x0000000000007941 */ /* 0x000fea0003800200 */
.L_x_2500:
        /* <DEDUP_REMOVED lines=19> */
.L_x_2503:
[----:B------:R-:W-:Y:S05]  /*0be0*/  BSYNC.RECONVERGENT B0 ;  /* 0x0000000000007941 */ /* 0x000fea0003800200 */
.L_x_2502:
        /* <DEDUP_REMOVED lines=20> */
.L_x_2495:
        /* <DEDUP_REMOVED lines=10> */
.L_x_2504:
        /* <DEDUP_REMOVED lines=101> */
.L_x_2505:
        /* <DEDUP_REMOVED lines=15> */
.L_x_2507:
[----:B------:R-:W2:Y:S01]  /*1510*/  LDC.64 R4, c[0x0][0x3b8] ;  /* 0x0000ee00ff047b82 */ /* 0x000ea20000000a00 */
[----:B-1----:R-:W-:-:S05]  /*1520*/  IADD3 R2, PT, PT, R0, R9, RZ ;  /* 0x0000000900027210 */ /* 0x002fca0007ffe0ff */
[C---:B--2---:R-:W-:Y:S02]  /*1530*/  IMAD R15, R2.reuse, R5, RZ ;  /* 0x00000005020f7224 */ /* 0x044fe400078e02ff */
[----:B------:R-:W-:-:S05]  /*1540*/  IMAD.WIDE.U32 R2, R2, R4, RZ ;  /* 0x0000000402027225 */ /* 0x000fca00078e00ff */
[----:B------:R-:W-:Y:S02]  /*1550*/  IADD3 R15, PT, PT, R3, R15, RZ ;  /* 0x0000000f030f7210 */ /* 0x000fe40007ffe0ff */
[----:B------:R-:W-:Y:S02]  /*1560*/  MOV R14, R2 ;  /* 0x00000002000e7202 */ /* 0x000fe40000000f00 */
.L_x_2508:
        /* <DEDUP_REMOVED lines=14> */
.L_x_2509:
[----:B------:R-:W1:Y:S01]  /*1650*/  LDC.64 R2, c[0x0][0x3c0] ;  /* 0x0000f000ff027b82 */ /* 0x000e620000000a00 */
[----:B------:R-:W-:-:S05]  /*1660*/  IADD3 R0, PT, PT, R0, R9, RZ ;  /* 0x0000000900007210 */ /* 0x000fca0007ffe0ff */
[C---:B-1----:R-:W-:Y:S02]  /*1670*/  IMAD R17, R0.reuse, R3, RZ ;  /* 0x0000000300117224 */ /* 0x042fe400078e02ff */
[----:B-----5:R-:W-:-:S05]  /*1680*/  IMAD.WIDE.U32 R6, R0, R2, RZ ;  /* 0x0000000200067225 */ /* 0x020fca00078e00ff */
[----:B------:R-:W-:Y:S02]  /*1690*/  IADD3 R17, PT, PT, R7, R17, RZ ;  /* 0x0000001107117210 */ /* 0x000fe40007ffe0ff */
[----:B------:R-:W-:-:S07]  /*16a0*/  MOV R16, R6 ;  /* 0x0000000600107202 */ /* 0x000fce0000000f00 */
.L_x_2510:
        /* <DEDUP_REMOVED lines=46> */
.L_x_2506:
        /* <DEDUP_REMOVED lines=168> */
.L_x_2579:
        /* <DEDUP_REMOVED lines=21> */
.L_x_2513:
[----:B-1--4-:R-:W-:Y:S05]  /*2560*/  BSYNC.RECONVERGENT B0 ;  /* 0x0000000000007941 */ /* 0x012fea0003800200 */
.L_x_2512:
        /* <DEDUP_REMOVED lines=16> */
.L_x_2515:
[----:B------:R-:W-:Y:S05]  /*2670*/  BSYNC.RECONVERGENT B0 ;  /* 0x0000000000007941 */ /* 0x000fea0003800200 */
.L_x_2514:
        /* <DEDUP_REMOVED lines=20> */
.L_x_2517:
[----:B------:R-:W-:Y:S05]  /*27c0*/  BSYNC.RECONVERGENT B0 ;  /* 0x0000000000007941 */ /* 0x000fea0003800200 */
.L_x_2516:
        /* <DEDUP_REMOVED lines=22> */
.L_x_2519:
[----:B------:R-:W-:Y:S05]  /*2930*/  BSYNC.RECONVERGENT B0 ;  /* 0x0000000000007941 */ /* 0x000fea0003800200 */
.L_x_2518:
        /* <DEDUP_REMOVED lines=16> */
.L_x_2523:
[----:B------:R-:W-:Y:S05]  /*2a40*/  BSYNC.RECONVERGENT B0 ;  /* 0x0000000000007941 */ /* 0x000fea0003800200 */
.L_x_2522:
        /* <DEDUP_REMOVED lines=15> */
.L_x_2525:
[----:B------:R-:W-:Y:S05]  /*2b40*/  BSYNC.RECONVERGENT B0 ;  /* 0x0000000000007941 */ /* 0x000fea0003800200 */
.L_x_2524:
        /* <DEDUP_REMOVED lines=17> */
.L_x_2527:
[----:B------:R-:W-:Y:S05]  /*2c60*/  BSYNC.RECONVERGENT B0 ;  /* 0x0000000000007941 */ /* 0x000fea0003800200 */
.L_x_2526:
        /* <DEDUP_REMOVED lines=22> */
.L_x_2521:
        /* <DEDUP_REMOVED lines=59> */
.L_x_2533:
[----:B------:R-:W-:Y:S05]  /*3180*/  BSYNC.RECONVERGENT B0 ;  /* 0x0000000000007941 */ /* 0x000fea0003800200 */
.L_x_2532:
        /* <DEDUP_REMOVED lines=52> */
.L_x_2535:
[----:B------:R-:W-:Y:S05]  /*34d0*/  BSYNC.RECONVERGENT B0 ;  /* 0x0000000000007941 */ /* 0x000fea0003800200 */
.L_x_2534:
        /* <DEDUP_REMOVED lines=51> */
.L_x_2531:
[----:B------:R-:W-:Y:S05]  /*3810*/  BSYNC.RECONVERGENT B1 ;  /* 0x0000000000017941 */ /* 0x000fea0003800200 */
.L_x_2530:
        /* <DEDUP_REMOVED lines=68> */
.L_x_2539:
[----:B------:R-:W-:Y:S05]  /*3c60*/  BSYNC.RECONVERGENT B0 ;  /* 0x0000000000007941 */ /* 0x000fea0003800200 */
.L_x_2538:
        /* <DEDUP_REMOVED lines=52> */
.L_x_2541:
[----:B------:R-:W-:Y:S05]  /*3fb0*/  BSYNC.RECONVERGENT B0 ;  /* 0x0000000000007941 */ /* 0x000fea0003800200 */
.L_x_2540:
        /* <DEDUP_REMOVED lines=51> */
.L_x_2537:
[----:B------:R-:W-:Y:S05]  /*42f0*/  BSYNC.RECONVERGENT B1 ;  /* 0x0000000000017941 */ /* 0x000fea0003800200 */
.L_x_2536:
        /* <DEDUP_REMOVED lines=68> */
.L_x_2545:
[----:B------:R-:W-:Y:S05]  /*4740*/  BSYNC.RECONVERGENT B0 ;  /* 0x0000000000007941 */ /* 0x000fea0003800200 */
.L_x_2544:
        /* <DEDUP_REMOVED lines=52> */
.L_x_2547:
[----:B------:R-:W-:Y:S05]  /*4a90*/  BSYNC.RECONVERGENT B0 ;  /* 0x0000000000007941 */ /* 0x000fea0003800200 */
.L_x_2546:
        /* <DEDUP_REMOVED lines=51> */
.L_x_2543:
[----:B------:R-:W-:Y:S05]  /*4dd0*/  BSYNC.RECONVERGENT B1 ;  /* 0x0000000000017941 */ /* 0x000fea0003800200 */
.L_x_2542:
        /* <DEDUP_REMOVED lines=70> */
.L_x_2551:
[----:B------:R-:W-:Y:S05]  /*5240*/  BSYNC.RECONVERGENT B0 ;  /* 0x0000000000007941 */ /* 0x000fea0003800200 */
.L_x_2550:
        /* <DEDUP_REMOVED lines=52> */
.L_x_2553:
[----:B------:R-:W-:Y:S05]  /*5590*/  BSYNC.RECONVERGENT B0 ;  /* 0x0000000000007941 */ /* 0x000fea0003800200 */
.L_x_2552:
        /* <DEDUP_REMOVED lines=51> */
.L_x_2549:
[----:B------:R-:W-:Y:S05]  /*58d0*/  BSYNC.RECONVERGENT B1 ;  /* 0x0000000000017941 */ /* 0x000fea0003800200 */
.L_x_2548:
        /* <DEDUP_REMOVED lines=8> */
.L_x_2529:
        /* <DEDUP_REMOVED lines=99> */
.L_x_2557:
[----:B------:R-:W-:Y:S05]  /*5f90*/  BSYNC.RECONVERGENT B0 ;  /* 0x0000000000007941 */ /* 0x000fea0003800200 */
.L_x_2556:
        /* <DEDUP_REMOVED lines=93> */
.L_x_2559:
[----:B------:R-:W-:Y:S05]  /*6570*/  BSYNC.RECONVERGENT B0 ;  /* 0x0000000000007941 */ /* 0x000fea0003800200 */
.L_x_2558:
        /* <DEDUP_REMOVED lines=92> */
.L_x_2555:
[----:B------:R-:W-:Y:S05]  /*6b40*/  BSYNC.RECONVERGENT B1 ;  /* 0x0000000000017941 */ /* 0x000fea0003800200 */
.L_x_2554:
        /* <DEDUP_REMOVED lines=100> */
.L_x_2563:
[----:B------:R-:W-:Y:S05]  /*7190*/  BSYNC.RECONVERGENT B0 ;  /* 0x0000000000007941 */ /* 0x000fea0003800200 */
.L_x_2562:
        /* <DEDUP_REMOVED lines=93> */
.L_x_2565:
[----:B------:R-:W-:Y:S05]  /*7770*/  BSYNC.RECONVERGENT B0 ;  /* 0x0000000000007941 */ /* 0x000fea0003800200 */
.L_x_2564:
        /* <DEDUP_REMOVED lines=92> */
.L_x_2561:
[----:B------:R-:W-:Y:S05]  /*7d40*/  BSYNC.RECONVERGENT B1 ;  /* 0x0000000000017941 */ /* 0x000fea0003800200 */
.L_x_2560:
        /* <DEDUP_REMOVED lines=101> */
.L_x_2569:
[----:B------:R-:W-:Y:S05]  /*83a0*/  BSYNC.RECONVERGENT B0 ;  /* 0x0000000000007941 */ /* 0x000fea0003800200 */
.L_x_2568:
        /* <DEDUP_REMOVED lines=93> */
.L_x_2571:
[----:B------:R-:W-:Y:S05]  /*8980*/  BSYNC.RECONVERGENT B0 ;  /* 0x0000000000007941 */ /* 0x000fea0003800200 */
.L_x_2570:
        /* <DEDUP_REMOVED lines=92> */
.L_x_2567:
[----:B------:R-:W-:Y:S05]  /*8f50*/  BSYNC.RECONVERGENT B1 ;  /* 0x0000000000017941 */ /* 0x000fea0003800200 */
.L_x_2566:
        /* <DEDUP_REMOVED lines=104> */
.L_x_2575:
[----:B------:R-:W-:Y:S05]  /*95e0*/  BSYNC.RECONVERGENT B0 ;  /* 0x0000000000007941 */ /* 0x000fea0003800200 */
.L_x_2574:
        /* <DEDUP_REMOVED lines=92> */
.L_x_2577:
[----:B------:R-:W-:Y:S05]  /*9bb0*/  BSYNC.RECONVERGENT B0 ;  /* 0x0000000000007941 */ /* 0x000fea0003800200 */
.L_x_2576:
        /* <DEDUP_REMOVED lines=90> */
.L_x_2573:
[----:B------:R-:W-:Y:S05]  /*a160*/  BSYNC.RECONVERGENT B1 ;  /* 0x0000000000017941 */ /* 0x000fea0003800200 */
.L_x_2572:
[----:B------:R-:W5:Y:S08]  /*a170*/  LDC R3, c[0x0][0x450] ;  /* 0x00011400ff037b82 */ /* 0x000f700000000800 */
[----:B------:R-:W1:Y:S01]  /*a180*/  LDC R11, c[0x0][0x450] ;  /* 0x00011400ff0b7b82 */ /* 0x000e620000000800 */
[----:B-----5:R-:W-:Y:S05]  /*a190*/  IMAD.U32 R3, R3, -0x20, RZ ;  /* 0xffffffe003037824 */ /* 0x020fea00078e00ff */
[C---:B------:R-:W-:Y:S02]  /*a1a0*/  LEA R90, P1, R3.reuse, R90, 0x1 ;  /* 0x0000005a035a7211 */ /* 0x040fe400078208ff */
[C---:B------:R-:W-:Y:S02]  /*a1b0*/  LEA R88, P0, R3.reuse, R88, 0x1 ;  /* 0x0000005803587211 */ /* 0x040fe400078008ff */
[C---:B------:R-:W-:Y:S02]  /*a1c0*/  LEA.HI.X.SX32 R91, R3.reuse, R91, 0x1, P1 ;  /* 0x0000005b035b7211 */ /* 0x040fe400008f0eff */
[----:B-1----:R-:W-:Y:S09]  /*a1d0*/  LEA.HI.X.SX32 R89, R3, R89, 0x1, P0 ;  /* 0x0000005903597211 */ /* 0x002ff200000f0eff */
.L_x_2528:
[----:B------:R-:W-:Y:S05]  /*a1e0*/  BSYNC.RECONVERGENT B2 ;  /* 0x0000000000027941 */ /* 0x000fea0003800200 */
.L_x_2520:
        /* <DEDUP_REMOVED lines=91> */
.L_x_2578:
[----:B------:R-:W-:Y:S02]  /*a7a0*/  IADD3 R86, P1, PT, R86, R93, RZ ;  /* 0x0000005d56567210 */ /* 0x000fe40007f3e0ff */
[----:B------:R-:W-:Y:S03]  /*a7b0*/  IADD3 R14, P0, PT, R14, R97, RZ ;  /* 0x000000610e0e7210 */ /* 0x000fe60007f1e0ff */
[----:B------:R-:W-:Y:S02]  /*a7c0*/  IMAD.X R87, R87, 0x1, R92, P1 ;  /* 0x0000000157577824 */ /* 0x000fe400008e065c */
[----:B------:R-:W-:Y:S01]  /*a7d0*/  IMAD.X R15, R15, 0x1, R95, P0 ;  /* 0x000000010f0f7824 */ /* 0x000fe200000e065f */
[----:B------:R-:W-:Y:S07]  /*a7e0*/  @P2 BRA `(.L_x_2579) ;  /* 0xffffff7c00082947 */ /* 0x000fee000383ffff */
.L_x_2511:
        /* <DEDUP_REMOVED lines=42> */
.L_x_2584:
[----:B------:R3:W-:Y:S02]  /*aa90*/  STS.128 [R213+0x4000], RZ ;  /* 0x004000ffd5007388 */ /* 0x0007e40000000c00 */
.L_x_2583:
[----:B------:R-:W-:Y:S05]  /*aaa0*/  BSYNC.RECONVERGENT B0 ;  /* 0x0000000000007941 */ /* 0x000fea0003800200 */
.L_x_2582:
        /* <DEDUP_REMOVED lines=26> */
.L_x_2587:
[----:B------:R1:W-:Y:S02]  /*ac50*/  STS.128 [R213+0x4800], RZ ;  /* 0x004800ffd5007388 */ /* 0x0003e40000000c00 */
.L_x_2586:
[----:B------:R-:W-:Y:S05]  /*ac60*/  BSYNC.RECONVERGENT B0 ;  /* 0x0000000000007941 */ /* 0x000fea0003800200 */
.L_x_2585:
        /* <DEDUP_REMOVED lines=26> */
.L_x_2590:
[----:B------:R4:W-:Y:S02]  /*ae10*/  STS.128 [R213+0x5000], RZ ;  /* 0x005000ffd5007388 */ /* 0x0009e40000000c00 */
.L_x_2589:
[----:B------:R-:W-:Y:S05]  /*ae20*/  BSYNC.RECONVERGENT B0 ;  /* 0x0000000000007941 */ /* 0x000fea0003800200 */
.L_x_2588:
        /* <DEDUP_REMOVED lines=26> */
.L_x_2592:
[----:B------:R2:W-:Y:S01]  /*afd0*/  STS.128 [R213+0x5800], RZ ;  /* 0x005800ffd5007388 */ /* 0x0005e20000000c00 */
[----:B------:R-:W-:Y:S05]  /*afe0*/  BRA `(.L_x_2591) ;  /* 0x0000007400207947 */ /* 0x000fea0003800000 */
.L_x_2581:
        /* <DEDUP_REMOVED lines=81> */
.L_x_2599:
[----:B------:R-:W-:Y:S05]  /*b500*/  BSYNC.RECONVERGENT B0 ;  /* 0x0000000000007941 */ /* 0x000fea0003800200 */
.L_x_2598:
[----:B-----5:R-:W-:Y:S01]  /*b510*/  IMAD.MOV.U32 R6, RZ, RZ, R22 ;  /* 0x000000ffff067224 */ /* 0x020fe200078e0016 */
[----:B------:R-:W-:Y:S01]  /*b520*/  MOV R4, R20 ;  /* 0x0000001400047202 */ /* 0x000fe20000000f00 */
[----:B------:R-:W-:Y:S01]  /*b530*/  IMAD.MOV.U32 R7, RZ, RZ, R23 ;  /* 0x000000ffff077224 */ /* 0x000fe200078e0017 */
[----:B------:R-:W-:Y:S02]  /*b540*/  MOV R5, R21 ;  /* 0x0000001500057202 */ /* 0x000fe40000000f00 */
.L_x_2597:
[----:B------:R-:W-:Y:S05]  /*b550*/  BSYNC.RECONVERGENT B1 ;  /* 0x0000000000017941 */ /* 0x000fea0003800200 */
.L_x_2596:
        /* <DEDUP_REMOVED lines=49> */
.L_x_2603:
[----:B------:R-:W-:Y:S05]  /*b870*/  BSYNC.RECONVERGENT B0 ;  /* 0x0000000000007941 */ /* 0x000fea0003800200 */
.L_x_2602:
[----:B-----5:R4:W-:Y:S02]  /*b880*/  STS.128 [R213+0x2000], R20 ;  /* 0x00200014d5007388 */ /* 0x0209e40000000c00 */
.L_x_2601:
[----:B------:R-:W-:Y:S05]  /*b890*/  BSYNC.RECONVERGENT B1 ;  /* 0x0000000000017941 */ /* 0x000fea0003800200 */
.L_x_2600:
        /* <DEDUP_REMOVED lines=47> */
.L_x_2605:
[----:B------:R-:W-:Y:S05]  /*bb90*/  BSYNC.RECONVERGENT B0 ;  /* 0x0000000000007941 */ /* 0x000fea0003800200 */
.L_x_2604:
[----:B-----5:R1:W-:Y:S02]  /*bba0*/  STS.128 [R213+0x4000], R20 ;  /* 0x00400014d5007388 */ /* 0x0203e40000000c00 */
.L_x_2595:
[----:B------:R-:W-:Y:S05]  /*bbb0*/  BSYNC.RECONVERGENT B2 ;  /* 0x0000000000027941 */ /* 0x000fea0003800200 */
.L_x_2594:
        /* <DEDUP_REMOVED lines=65> */
.L_x_2611:
[----:B------:R-:W-:Y:S05]  /*bfd0*/  BSYNC.RECONVERGENT B0 ;  /* 0x0000000000007941 */ /* 0x000fea0003800200 */
.L_x_2610:
[----:B-----5:R4:W-:Y:S02]  /*bfe0*/  STS.128 [R213+0x800], R20 ;  /* 0x00080014d5007388 */ /* 0x0209e40000000c00 */
.L_x_2609:
[----:B------:R-:W-:Y:S05]  /*bff0*/  BSYNC.RECONVERGENT B1 ;  /* 0x0000000000017941 */ /* 0x000fea0003800200 */
.L_x_2608:
        /* <DEDUP_REMOVED lines=58> */
.L_x_2615:
[----:B------:R-:W-:Y:S05]  /*c3a0*/  BSYNC.RECONVERGENT B0 ;  /* 0x0000000000007941 */ /* 0x000fea0003800200 */
.L_x_2614:
[----:B-----5:R4:W-:Y:S02]  /*c3b0*/  STS.128 [R213+0x2800], R20 ;  /* 0x00280014d5007388 */ /* 0x0209e40000000c00 */
.L_x_2613:
[----:B------:R-:W-:Y:S05]  /*c3c0*/  BSYNC.RECONVERGENT B1 ;  /* 0x0000000000017941 */ /* 0x000fea0003800200 */
.L_x_2612:
        /* <DEDUP_REMOVED lines=56> */
.L_x_2617:
[----:B------:R-:W-:Y:S05]  /*c750*/  BSYNC.RECONVERGENT B0 ;  /* 0x0000000000007941 */ /* 0x000fea0003800200 */
.L_x_2616:
[----:B-----5:R4:W-:Y:S02]  /*c760*/  STS.128 [R213+0x4800], R20 ;  /* 0x00480014d5007388 */ /* 0x0209e40000000c00 */
.L_x_2607:
[----:B------:R-:W-:Y:S05]  /*c770*/  BSYNC.RECONVERGENT B2 ;  /* 0x0000000000027941 */ /* 0x000fea0003800200 */
.L_x_2606:
        /* <DEDUP_REMOVED lines=65> */
.L_x_2623:
[----:B------:R-:W-:Y:S05]  /*cb90*/  BSYNC.RECONVERGENT B0 ;  /* 0x0000000000007941 */ /* 0x000fea0003800200 */
.L_x_2622:
[----:B-----5:R1:W-:Y:S02]  /*cba0*/  STS.128 [R213+0x1000], R20 ;  /* 0x00100014d5007388 */ /* 0x0203e40000000c00 */
.L_x_2621:
[----:B------:R-:W-:Y:S05]  /*cbb0*/  BSYNC.RECONVERGENT B1 ;  /* 0x0000000000017941 */ /* 0x000fea0003800200 */
.L_x_2620:
        /* <DEDUP_REMOVED lines=57> */
.L_x_2627:
[----:B------:R-:W-:Y:S05]  /*cf50*/  BSYNC.RECONVERGENT B0 ;  /* 0x0000000000007941 */ /* 0x000fea0003800200 */
.L_x_2626:
[----:B-----5:R4:W-:Y:S02]  /*cf60*/  STS.128 [R213+0x3000], R20 ;  /* 0x00300014d5007388 */ /* 0x0209e40000000c00 */
.L_x_2625:
[----:B------:R-:W-:Y:S05]  /*cf70*/  BSYNC.RECONVERGENT B1 ;  /* 0x0000000000017941 */ /* 0x000fea0003800200 */
.L_x_2624:
        /* <DEDUP_REMOVED lines=56> */
.L_x_2629:
[----:B------:R-:W-:Y:S05]  /*d300*/  BSYNC.RECONVERGENT B0 ;  /* 0x0000000000007941 */ /* 0x000fea0003800200 */
.L_x_2628:
[----:B-----5:R4:W-:Y:S02]  /*d310*/  STS.128 [R213+0x5000], R20 ;  /* 0x00500014d5007388 */ /* 0x0209e40000000c00 */
.L_x_2619:
[----:B------:R-:W-:Y:S05]  /*d320*/  BSYNC.RECONVERGENT B2 ;  /* 0x0000000000027941 */ /* 0x000fea0003800200 */
.L_x_2618:
        /* <DEDUP_REMOVED lines=66> */
.L_x_2633:
[----:B------:R-:W-:Y:S05]  /*d750*/  BSYNC.RECONVERGENT B0 ;  /* 0x0000000000007941 */ /* 0x000fea0003800200 */
.L_x_2632:
[----:B-----5:R4:W-:Y:S02]  /*d760*/  STS.128 [R213+0x1800], R20 ;  /* 0x00180014d5007388 */ /* 0x0209e40000000c00 */
.L_x_2631:
[----:B------:R-:W-:Y:S05]  /*d770*/  BSYNC.RECONVERGENT B1 ;  /* 0x0000000000017941 */ /* 0x000fea0003800200 */
.L_x_2630:
        /* <DEDUP_REMOVED lines=58> */
.L_x_2637:
[----:B------:R-:W-:Y:S05]  /*db20*/  BSYNC.RECONVERGENT B0 ;  /* 0x0000000000007941 */ /* 0x000fea0003800200 */
.L_x_2636:
[----:B-----5:R1:W-:Y:S02]  /*db30*/  STS.128 [R213+0x3800], R20 ;  /* 0x00380014d5007388 */ /* 0x0203e40000000c00 */
.L_x_2635:
[----:B------:R-:W-:Y:S05]  /*db40*/  BSYNC.RECONVERGENT B1 ;  /* 0x0000000000017941 */ /* 0x000fea0003800200 */
.L_x_2634:
        /* <DEDUP_REMOVED lines=55> */
.L_x_2639:
[----:B------:R-:W-:Y:S05]  /*dec0*/  BSYNC.RECONVERGENT B0 ;  /* 0x0000000000007941 */ /* 0x000fea0003800200 */
.L_x_2638:
[----:B-----5:R4:W-:Y:S01]  /*ded0*/  STS.128 [R213+0x5800], R20 ;  /* 0x00580014d5007388 */ /* 0x0209e20000000c00 */
[----:B------:R-:W-:Y:S05]  /*dee0*/  BRA `(.L_x_2591) ;  /* 0x0000004400607947 */ /* 0x000fea0003800000 */
.L_x_2593:
        /* <DEDUP_REMOVED lines=97> */
.L_x_2645:
[----:B------:R-:W-:Y:S05]  /*e500*/  BSYNC.RECONVERGENT B0 ;  /* 0x0000000000007941 */ /* 0x000fea0003800200 */
.L_x_2644:
[----:B-----5:R-:W-:Y:S01]  /*e510*/  IMAD.MOV.U32 R6, RZ, RZ, R34 ;  /* 0x000000ffff067224 */ /* 0x020fe200078e0022 */
[----:B------:R-:W-:Y:S01]  /*e520*/  MOV R4, R32 ;  /* 0x0000002000047202 */ /* 0x000fe20000000f00 */
[----:B------:R-:W-:Y:S01]  /*e530*/  IMAD.MOV.U32 R7, RZ, RZ, R35 ;  /* 0x000000ffff077224 */ /* 0x000fe200078e0023 */
[----:B------:R-:W-:Y:S02]  /*e540*/  MOV R5, R33 ;  /* 0x0000002100057202 */ /* 0x000fe40000000f00 */
.L_x_2643:
[----:B------:R-:W-:Y:S05]  /*e550*/  BSYNC.RECONVERGENT B1 ;  /* 0x0000000000017941 */ /* 0x000fea0003800200 */
.L_x_2642:
        /* <DEDUP_REMOVED lines=87> */
.L_x_2649:
[----:B------:R-:W-:Y:S05]  /*ead0*/  BSYNC.RECONVERGENT B0 ;  /* 0x0000000000007941 */ /* 0x000fea0003800200 */
.L_x_2648:
[----:B-----5:R4:W-:Y:S02]  /*eae0*/  STS.128 [R213+0x2000], R32 ;  /* 0x00200020d5007388 */ /* 0x0209e40000000c00 */
.L_x_2647:
[----:B------:R-:W-:Y:S05]  /*eaf0*/  BSYNC.RECONVERGENT B1 ;  /* 0x0000000000017941 */ /* 0x000fea0003800200 */
.L_x_2646:
        /* <DEDUP_REMOVED lines=85> */
.L_x_2651:
[----:B------:R-:W-:Y:S05]  /*f050*/  BSYNC.RECONVERGENT B0 ;  /* 0x0000000000007941 */ /* 0x000fea0003800200 */
.L_x_2650:
[----:B-----5:R1:W-:Y:S02]  /*f060*/  STS.128 [R213+0x4000], R32 ;  /* 0x00400020d5007388 */ /* 0x0203e40000000c00 */
.L_x_2641:
[----:B------:R-:W-:Y:S05]  /*f070*/  BSYNC.RECONVERGENT B2 ;  /* 0x0000000000027941 */ /* 0x000fea0003800200 */
.L_x_2640:
        /* <DEDUP_REMOVED lines=94> */
.L_x_2657:
[----:B------:R-:W-:Y:S05]  /*f660*/  BSYNC.RECONVERGENT B0 ;  /* 0x0000000000007941 */ /* 0x000fea0003800200 */
.L_x_2656:
[----:B-----5:R4:W-:Y:S02]  /*f670*/  STS.128 [R213+0x800], R32 ;  /* 0x00080020d5007388 */ /* 0x0209e40000000c00 */
.L_x_2655:
[----:B------:R-:W-:Y:S05]  /*f680*/  BSYNC.RECONVERGENT B1 ;  /* 0x0000000000017941 */ /* 0x000fea0003800200 */
.L_x_2654:
        /* <DEDUP_REMOVED lines=87> */
.L_x_2661:
[----:B------:R-:W-:Y:S05]  /*fc00*/  BSYNC.RECONVERGENT B0 ;  /* 0x0000000000007941 */ /* 0x000fea0003800200 */
.L_x_2660:
[----:B-----5:R4:W-:Y:S02]  /*fc10*/  STS.128 [R213+0x2800], R32 ;  /* 0x00280020d5007388 */ /* 0x0209e40000000c00 */
.L_x_2659:
[----:B------:R-:W-:Y:S05]  /*fc20*/  BSYNC.RECONVERGENT B1 ;  /* 0x0000000000017941 */ /* 0x000fea0003800200 */
.L_x_2658:
        /* <DEDUP_REMOVED lines=86> */
.L_x_2663:
[----:B------:R-:W-:Y:S05]  /*10190*/  BSYNC.RECONVERGENT B0 ;  /* 0x0000000000007941 */ /* 0x000fea0003800200 */
.L_x_2662:
[----:B-----5:R4:W-:Y:S02]  /*101a0*/  STS.128 [R213+0x4800], R32 ;  /* 0x00480020d5007388 */ /* 0x0209e40000000c00 */
.L_x_2653:
[----:B------:R-:W-:Y:S05]  /*101b0*/  BSYNC.RECONVERGENT B2 ;  /* 0x0000000000027941 */ /* 0x000fea0003800200 */
.L_x_2652:
        /* <DEDUP_REMOVED lines=96> */
.L_x_2669:
[----:B------:R-:W-:Y:S05]  /*107c0*/  BSYNC.RECONVERGENT B0 ;  /* 0x0000000000007941 */ /* 0x000fea0003800200 */
.L_x_2668:
[----:B-----5:R1:W-:Y:S02]  /*107d0*/  STS.128 [R213+0x1000], R32 ;  /* 0x00100020d5007388 */ /* 0x0203e40000000c00 */
.L_x_2667:
[----:B------:R-:W-:Y:S05]  /*107e0*/  BSYNC.RECONVERGENT B1 ;  /* 0x0000000000017941 */ /* 0x000fea0003800200 */
.L_x_2666:
        /* <DEDUP_REMOVED lines=88> */
.L_x_2673:
[----:B------:R-:W-:Y:S05]  /*10d70*/  BSYNC.RECONVERGENT B0 ;  /* 0x0000000000007941 */ /* 0x000fea0003800200 */
.L_x_2672:
[----:B-----5:R4:W-:Y:S02]  /*10d80*/  STS.128 [R213+0x3000], R32 ;  /* 0x00300020d5007388 */ /* 0x0209e40000000c00 */
.L_x_2671:
[----:B------:R-:W-:Y:S05]  /*10d90*/  BSYNC.RECONVERGENT B1 ;  /* 0x0000000000017941 */ /* 0x000fea0003800200 */
.L_x_2670:
        /* <DEDUP_REMOVED lines=86> */
.L_x_2675:
[----:B------:R-:W-:Y:S05]  /*11300*/  BSYNC.RECONVERGENT B0 ;  /* 0x0000000000007941 */ /* 0x000fea0003800200 */
.L_x_2674:
[----:B-----5:R4:W-:Y:S02]  /*11310*/  STS.128 [R213+0x5000], R32 ;  /* 0x00500020d5007388 */ /* 0x0209e40000000c00 */
.L_x_2665:
[----:B------:R-:W-:Y:S05]  /*11320*/  BSYNC.RECONVERGENT B2 ;  /* 0x0000000000027941 */ /* 0x000fea0003800200 */
.L_x_2664:
        /* <DEDUP_REMOVED lines=95> */
.L_x_2679:
[----:B------:R-:W-:Y:S05]  /*11920*/  BSYNC.RECONVERGENT B0 ;  /* 0x0000000000007941 */ /* 0x000fea0003800200 */
.L_x_2678:
[----:B-----5:R4:W-:Y:S02]  /*11930*/  STS.128 [R213+0x1800], R32 ;  /* 0x00180020d5007388 */ /* 0x0209e40000000c00 */
.L_x_2677:
[----:B------:R-:W-:Y:S05]  /*11940*/  BSYNC.RECONVERGENT B1 ;  /* 0x0000000000017941 */ /* 0x000fea0003800200 */
.L_x_2676:
        /* <DEDUP_REMOVED lines=87> */
.L_x_2683:
[----:B------:R-:W-:Y:S05]  /*11ec0*/  BSYNC.RECONVERGENT B0 ;  /* 0x0000000000007941 */ /* 0x000fea0003800200 */
.L_x_2682:
[----:B-----5:R1:W-:Y:S02]  /*11ed0*/  STS.128 [R213+0x3800], R32 ;  /* 0x00380020d5007388 */ /* 0x0203e40000000c00 */
.L_x_2681:
[----:B------:R-:W-:Y:S05]  /*11ee0*/  BSYNC.RECONVERGENT B1 ;  /* 0x0000000000017941 */ /* 0x000fea0003800200 */
.L_x_2680:
        /* <DEDUP_REMOVED lines=86> */
.L_x_2685:
[----:B------:R-:W-:Y:S05]  /*12450*/  BSYNC.RECONVERGENT B0 ;  /* 0x0000000000007941 */ /* 0x000fea0003800200 */
.L_x_2684:
[----:B-----5:R4:W-:Y:S02]  /*12460*/  STS.128 [R213+0x5800], R32 ;  /* 0x00580020d5007388 */ /* 0x0209e40000000c00 */
.L_x_2591:
[----:B------:R-:W-:Y:S05]  /*12470*/  BSYNC.RECONVERGENT B3 ;  /* 0x0000000000037941 */ /* 0x000fea0003800200 */
.L_x_2580:
        /* <DEDUP_REMOVED lines=28> */
.L_x_2688:
[----:B------:R2:W-:Y:S02]  /*12640*/  STS.128 [R213+0xa000], RZ ;  /* 0x00a000ffd5007388 */ /* 0x0005e40000000c00 */
.L_x_2687:
[----:B------:R-:W-:Y:S05]  /*12650*/  BSYNC.RECONVERGENT B0 ;  /* 0x0000000000007941 */ /* 0x000fea0003800200 */
.L_x_2686:
        /* <DEDUP_REMOVED lines=25> */
.L_x_2691:
[----:B------:R1:W-:Y:S02]  /*127f0*/  STS.128 [R213+0xa800], RZ ;  /* 0x00a800ffd5007388 */ /* 0x0003e40000000c00 */
.L_x_2690:
[----:B------:R-:W-:Y:S05]  /*12800*/  BSYNC.RECONVERGENT B0 ;  /* 0x0000000000007941 */ /* 0x000fea0003800200 */
.L_x_2689:
        /* <DEDUP_REMOVED lines=26> */
.L_x_2694:
[----:B------:R1:W-:Y:S02]  /*129b0*/  STS.128 [R213+0xb000], RZ ;  /* 0x00b000ffd5007388 */ /* 0x0003e40000000c00 */
.L_x_2693:
[----:B------:R-:W-:Y:S05]  /*129c0*/  BSYNC.RECONVERGENT B0 ;  /* 0x0000000000007941 */ /* 0x000fea0003800200 */
.L_x_2692:
        /* <DEDUP_REMOVED lines=30> */
.L_x_2696:
[----:B------:R-:W-:Y:S05]  /*12bb0*/  BSYNC.RECONVERGENT B0 ;  /* 0x0000000000007941 */ /* 0x000fea0003800200 */
.L_x_2695:
[----:B------:R-:W5:Y:S01]  /*12bc0*/  LDCU.64 UR8, c[0x0][0x540] ;  /* 0x0000a800ff0877ac */ /* 0x000f620008000a00 */
[----:B------:R-:W-:Y:S01]  /*12bd0*/  IMAD.MOV.U32 R111, RZ, RZ, RZ ;  /* 0x000000ffff6f7224 */ /* 0x000fe200078e00ff */
[----:B------:R-:W0:Y:S01]  /*12be0*/  LDGDEPBAR ;  /* 0x00000000000079af */ /* 0x000e220000000000 */
[----:B------:R-:W3:Y:S01]  /*12bf0*/  LDCU UR4, c[0x0][0x508] ;  /* 0x0000a100ff0477ac */ /* 0x000ee20008000800 */
[C---:B-----5:R-:W-:Y:S01]  /*12c00*/  IMAD.WIDE.U32 R110, R71.reuse, UR8, R110 ;  /* 0x00000008476e7c25 */ /* 0x060fe2000f8e006e */
[----:B------:R-:W5:Y:S03]  /*12c10*/  LDCU UR8, c[0x0][0x458] ;  /* 0x00008b00ff0877ac */ /* 0x000f660008000800 */
[----:B------:R-:W-:Y:S01]  /*12c20*/  IMAD R0, R71, UR9, R111 ;  /* 0x0000000947007c24 */ /* 0x000fe2000f8e026f */
[----:B-1----:R-:W-:Y:S02]  /*12c30*/  LEA R4, P0, R110, R4, 0x2 ;  /* 0x000000046e047211 */ /* 0x002fe400078010ff */
[----:B------:R-:W-:Y:S01]  /*12c40*/  SHF.R.U32.HI R183, RZ, 0x1, R136 ;  /* 0x00000001ffb77819 */ /* 0x000fe20000011688 */
[----:B------:R-:W-:Y:S01]  /*12c50*/  IMAD.SHL.U32 R182, R136, 0x20, RZ ;  /* 0x0000002088b67824 */ /* 0x000fe200078e00ff */
[----:B------:R-:W-:-:S02]  /*12c60*/  LEA.HI.X R5, R110, R5, R0, 0x2, P0 ;  /* 0x000000056e057211 */ /* 0x000fc400000f1400 */
[----:B------:R-:W-:Y:S01]  /*12c70*/  SHF.R.U32.HI R88, RZ, 0x2, R136 ;  /* 0x00000002ff587819 */ /* 0x000fe20000011688 */
[----:B------:R-:W-:Y:S01]  /*12c80*/  IMAD.SHL.U32 R139, R136, 0x40, RZ ;  /* 0x00000040888b7824 */ /* 0x000fe200078e00ff */
[----:B------:R-:W-:-:S04]  /*12c90*/  DEPBAR.LE SB0, 0x0 ;  /* 0x000080000000791a */ /* 0x000fc80000000000 */
[----:B------:R-:W4:Y:S01]  /*12ca0*/  LDG.E R3, desc[UR6][R4.64] ;  /* 0x0000000604037981 */ /* 0x000f22000c1e1900 */
[C---:B------:R-:W-:Y:S01]  /*12cb0*/  LOP3.LUT R2, R183.reuse, 0x1f0, RZ, 0xc0, !PT ;  /* 0x000001f0b7027812 */ /* 0x040fe200078ec0ff */
[----:B-----5:R-:W4:Y:S01]  /*12cc0*/  MUFU.RCP R0, UR8 ;  /* 0x0000000800007d08 */ /* 0x020f220008001000 */
[----:B------:R-:W-:Y:S01]  /*12cd0*/  LOP3.LUT R88, R88, 0x7, RZ, 0xc0, !PT ;  /* 0x0000000758587812 */ /* 0x000fe200078ec0ff */
[----:B------:R-:W-:Y:S01]  /*12ce0*/  IMAD.SHL.U32 R161, R136, 0x2, RZ ;  /* 0x0000000288a17824 */ /* 0x000fe200078e00ff */
[----:B------:R-:W-:Y:S01]  /*12cf0*/  IADD3 R69, PT, PT, R2, 0x1, R69 ;  /* 0x0000000102457810 */ /* 0x000fe20007ffe045 */
[----:B------:R-:W-:Y:S01]  /*12d00*/  BSSY.RECONVERGENT B0, `(.L_x_2697) ;  /* 0x0000028000007945 */ /* 0x000fe20003800200 */
[----:B------:R-:W-:Y:S02]  /*12d10*/  LOP3.LUT R8, R183, 0x8, RZ, 0xc0, !PT ;  /* 0x00000008b7087812 */ /* 0x000fe400078ec0ff */
[----:B------:R-:W-:Y:S02]  /*12d20*/  LOP3.LUT R182, R182, 0x7c00, RZ, 0xc0, !PT ;  /* 0x00007c00b6b67812 */ /* 0x000fe400078ec0ff */
[----:B------:R-:W-:-:S02]  /*12d30*/  IADD3 R88, PT, PT, -R202, R69, R88 ;  /* 0x00000045ca587210 */ /* 0x000fc40007ffe158 */
[----:B------:R-:W-:Y:S02]  /*12d40*/  LOP3.LUT R8, R180, R67, R8, 0x1e, !PT ;  /* 0x00000043b4087212 */ /* 0x000fe400078e1e08 */
[----:B------:R-:W-:Y:S02]  /*12d50*/  LOP3.LUT R93, R182, 0x200, R139, 0xf8, !PT ;  /* 0x00000200b65d7812 */ /* 0x000fe400078ef88b */
[----:B---3--:R-:W-:Y:S02]  /*12d60*/  IADD3 R88, PT, PT, R88, UR4, R63 ;  /* 0x0000000458587c10 */ /* 0x008fe4000fffe03f */
[----:B------:R-:W-:Y:S01]  /*12d70*/  LOP3.LUT R161, R161, 0x6, RZ, 0xc0, !PT ;  /* 0x00000006a1a17812 */ /* 0x000fe200078ec0ff */
[----:B------:R-:W-:Y:S01]  /*12d80*/  IMAD.IADD R93, R8, 0x1, R93 ;  /* 0x00000001085d7824 */ /* 0x000fe200078e025d */
[----:B------:R-:W-:Y:S01]  /*12d90*/  BAR.SYNC.DEFER_BLOCKING 0x0 ;  /* 0x0000000000007b1d */ /* 0x000fe20000010000 */
[----:B----4-:R-:W-:-:S05]  /*12da0*/  FMUL.FTZ R0, R3, R0 ;  /* 0x0000000003007220 */ /* 0x010fca0000410000 */
[----:B------:R-:W-:Y:S05]  /*12db0*/  @P3 BRA `(.L_x_2698) ;  /* 0x0000000000643947 */ /* 0x000fea0003800000 */
[----:B------:R-:W1:Y:S02]  /*12dc0*/  LDCU UR4, c[0x0][0x440] ;  /* 0x00008800ff0477ac */ /* 0x000e640008000800 */
[----:B-1----:R-:W-:Y:S02]  /*12dd0*/  ISETP.GE.AND P1, PT, R180, UR4, PT ;  /* 0x00000004b4007c0c */ /* 0x002fe4000bf26270 */
        /* <DEDUP_REMOVED lines=21> */
.L_x_2699:
[----:B------:R3:W-:Y:S01]  /*12f30*/  STS.128 [R213+0x10000], RZ ;  /* 0x010000ffd5007388 */ /* 0x0007e20000000c00 */
[----:B------:R-:W-:Y:S05]  /*12f40*/  BRA `(.L_x_2700) ;  /* 0x00000000000c7947 */ /* 0x000fea0003800000 */
.L_x_2698:
[----:B------:R1:W-:Y:S04]  /*12f50*/  STS.128 [R213+0xc000], RZ ;  /* 0x00c000ffd5007388 */ /* 0x0003e80000000c00 */
[----:B------:R1:W-:Y:S04]  /*12f60*/  STS.128 [R213+0xe000], RZ ;  /* 0x00e000ffd5007388 */ /* 0x0003e80000000c00 */
[----:B------:R1:W-:Y:S02]  /*12f70*/  STS.128 [R213+0x10000], RZ ;  /* 0x010000ffd5007388 */ /* 0x0003e40000000c00 */
.L_x_2700:
[----:B------:R-:W-:Y:S05]  /*12f80*/  BSYNC.RECONVERGENT B0 ;  /* 0x0000000000007941 */ /* 0x000fea0003800200 */
.L_x_2697:
        /* <DEDUP_REMOVED lines=28> */
.L_x_2703:
[----:B------:R1:W-:Y:S02]  /*13150*/  STS.128 [R213+0x10800], RZ ;  /* 0x010800ffd5007388 */ /* 0x0003e40000000c00 */
.L_x_2702:
[----:B------:R-:W-:Y:S05]  /*13160*/  BSYNC.RECONVERGENT B0 ;  /* 0x0000000000007941 */ /* 0x000fea0003800200 */
.L_x_2701:
        /* <DEDUP_REMOVED lines=29> */
.L_x_2706:
[----:B------:R1:W-:Y:S02]  /*13340*/  STS.128 [R213+0x11000], RZ ;  /* 0x011000ffd5007388 */ /* 0x0003e40000000c00 */
.L_x_2705:
[----:B------:R-:W-:Y:S05]  /*13350*/  BSYNC.RECONVERGENT B0 ;  /* 0x0000000000007941 */ /* 0x000fea0003800200 */
.L_x_2704:
        /* <DEDUP_REMOVED lines=8> */
[----:B----4-:R-:W-:Y:S01]  /*133e0*/  IMAD.MOV.U32 R196, RZ, RZ, R200 ;  /* 0x000000ffffc47224 */ /* 0x010fe200078e00c8 */
        /* <DEDUP_REMOVED lines=22> */
.L_x_2709:
[----:B------:R4:W-:Y:S02]  /*13550*/  STS.128 [R213+0x11800], RZ ;  /* 0x011800ffd5007388 */ /* 0x0009e40000000c00 */
.L_x_2708:
[----:B------:R-:W-:Y:S05]  /*13560*/  BSYNC.RECONVERGENT B0 ;  /* 0x0000000000007941 */ /* 0x000fea0003800200 */
.L_x_2707:
[----:B------:R-:W-:Y:S01]  /*13570*/  LOP3.LUT R89, R67, 0x8, R136, 0x78, !PT ;  /* 0x0000000843597812 */ /* 0x000fe200078e7888 */
[----:B------:R-:W-:Y:S01]  /*13580*/  IMAD.MOV.U32 R181, RZ, RZ, 0x20 ;  /* 0x00000020ffb57424 */ /* 0x000fe200078e00ff */
[----:B------:R-:W-:Y:S01]  /*13590*/  LOP3.LUT R152, R139, 0x400, RZ, 0xc0, !PT ;  /* 0x000004008b987812 */ /* 0x000fe200078ec0ff */
[----:B------:R-:W-:Y:S01]  /*135a0*/  IMAD.MOV.U32 R138, RZ, RZ, 0x40 ;  /* 0x00000040ff8a7424 */ /* 0x000fe200078e00ff */
[----:B------:R-:W-:Y:S01]  /*135b0*/  LOP3.LUT R89, R89, R180, RZ, 0x3c, !PT ;  /* 0x000000b459597212 */ /* 0x000fe200078e3cff */
[----:B------:R-:W5:Y:S01]  /*135c0*/  LDCU UR4, c[0x0][0x50c] ;  /* 0x0000a180ff0477ac */ /* 0x000f620008000800 */
        /* <DEDUP_REMOVED lines=9> */
[----:B------:R-:W3:Y:S02]  /*13660*/  LDSM.16.M88.4 R36, [R89+UR5+0x6800] ;  /* 0x006800055924783b */ /* 0x000ee40008000200 */
[----:B------:R-:W-:-:S02]  /*13670*/  IMAD.IADD R91, R93, 0x1, R137 ;  /* 0x000000015d5b7824 */ /* 0x000fc400078e0289 */
[----:B------:R-:W5:Y:S01]  /*13680*/  LDSM.16.M88.4 R44, [R89+UR5+0x6000] ;  /* 0x00600005592c783b */ /* 0x000f620008000200 */
[C---:B-1----:R-:W-:Y:S02]  /*13690*/  IMAD.IADD R3, R90.reuse, 0x1, R137 ;  /* 0x000000015a037824 */ /* 0x042fe400078e0289 */
[--C-:B------:R-:W-:Y:S01]  /*136a0*/  IMAD.IADD R92, R93, 0x1, R138.reuse ;  /* 0x000000015d5c7824 */ /* 0x100fe200078e028a */
[----:B------:R-:W1:Y:S01]  /*136b0*/  LDSM.16.M88.4 R28, [R89+UR5+0x7000] ;  /* 0x00700005591c783b */ /* 0x000e620008000200 */
[----:B------:R-:W-:Y:S02]  /*136c0*/  IMAD.IADD R90, R90, 0x1, R138 ;  /* 0x000000015a5a7824 */ /* 0x000fe400078e028a */
[C---:B------:R-:W-:Y:S01]  /*136d0*/  IMAD.IADD R11, R137.reuse, 0x1, R92 ;  /* 0x00000001890b7824 */ /* 0x040fe200078e025c */
[----:B------:R-:W1:Y:S01]  /*136e0*/  LDSM.16.M88.4 R76, [R89+UR5+0x7800] ;  /* 0x00780005594c783b */ /* 0x000e620008000200 */
[----:B------:R-:W-:-:S03]  /*136f0*/  IMAD.IADD R2, R137, 0x1, R90 ;  /* 0x0000000189027824 */ /* 0x000fc600078e025a */
[----:B------:R-:W-:Y:S04]  /*13700*/  LDSM.16.M88.4 R48, [R91] ;  /* 0x000000005b30783b */ /* 0x000fe80000000200 */
[----:B--2---:R-:W2:Y:S04]  /*13710*/  LDSM.16.M88.4 R12, [R3+0x6800] ;  /* 0x00680000030c783b */ /* 0x004ea80000000200 */
[----:B------:R-:W2:Y:S04]  /*13720*/  LDSM.16.M88.4 R64, [R3+0x6000] ;  /* 0x006000000340783b */ /* 0x000ea80000000200 */
[----:B------:R-:W2:Y:S04]  /*13730*/  LDSM.16.M88.4 R56, [R3+0x7000] ;  /* 0x007000000338783b */ /* 0x000ea80000000200 */
[----:B------:R-:W2:Y:S04]  /*13740*/  LDSM.16.M88.4 R52, [R3+0x7800] ;  /* 0x007800000334783b */ /* 0x000ea80000000200 */
[----:B----4-:R-:W-:Y:S01]  /*13750*/  LDSM.16.M88.4 R4, [R92] ;  /* 0x000000005c04783b */ /* 0x010fe20000000200 */
[C---:B---3--:R-:W-:Y:S03]  /*13760*/  HMMA.16816.F32 R40, R68.reuse, R36, RZ ;  /* 0x000000244428723c */ /* 0x048fe600000018ff */
[----:B------:R-:W3:Y:S04]  /*13770*/  LDSM.16.M88.4 R24, [R90+0x6000] ;  /* 0x006000005a18783b */ /* 0x000ee80000000200 */
[----:B------:R-:W4:Y:S01]  /*13780*/  LDSM.16.M88.4 R20, [R90+0x6800] ;  /* 0x006800005a14783b */ /* 0x000f220000000200 */
[C---:B-----5:R-:W-:Y:S03]  /*13790*/  HMMA.16816.F32 R16, R68.reuse, R44, RZ ;  /* 0x0000002c4410723c */ /* 0x060fe600000018ff */
[----:B------:R-:W-:Y:S04]  /*137a0*/  LDSM.16.M88.4 R80, [R89+UR5+0x9000] ;  /* 0x009000055950783b */ /* 0x000fe80008000200 */
[----:B------:R-:W-:Y:S01]  /*137b0*/  LDSM.16.M88.4 R84, [R3+0xa000] ;  /* 0x00a000000354783b */ /* 0x000fe20000000200 */
[C---:B------:R-:W-:Y:S08]  /*137c0*/  HMMA.16816.F32 R36, R68.reuse, R38, RZ ;  /* 0x000000264424723c */ /* 0x040ff000000018ff */
[C---:B------:R-:W-:Y:S08]  /*137d0*/  HMMA.16816.F32 R44, R68.reuse, R46, RZ ;  /* 0x0000002e442c723c */ /* 0x040ff000000018ff */
[C---:B-1----:R-:W-:Y:S08]  /*137e0*/  HMMA.16816.F32 R32, R68.reuse, R28, RZ ;  /* 0x0000001c4420723c */ /* 0x042ff000000018ff */
[C---:B------:R-:W-:Y:S08]  /*137f0*/  HMMA.16816.F32 R28, R68.reuse, R30, RZ ;  /* 0x0000001e441c723c */ /* 0x040ff000000018ff */
[----:B------:R-:W-:Y:S08]  /*13800*/  HMMA.16816.F32 R72, R68, R76, RZ ;  /* 0x0000004c4448723c */ /* 0x000ff000000018ff */
[C---:B--2---:R-:W-:Y:S08]  /*13810*/  HMMA.16816.F32 R40, R48.reuse, R12, R40 ;  /* 0x0000000c3028723c */ /* 0x044ff00000001828 */
[----:B------:R-:W-:Y:S01]  /*13820*/  HMMA.16816.F32 R36, R48, R14, R36 ;  /* 0x0000000e3024723c */ /* 0x000fe20000001824 */
[----:B------:R-:W1:Y:S07]  /*13830*/  LDSM.16.M88.4 R12, [R90+0x7000] ;  /* 0x007000005a0c783b */ /* 0x000e6e0000000200 */
[----:B------:R-:W-:Y:S01]  /*13840*/  HMMA.16816.F32 R68, R68, R78, RZ ;  /* 0x0000004e4444723c */ /* 0x000fe200000018ff */
[----:B------:R-:W2:Y:S07]  /*13850*/  LDSM.16.M88.4 R76, [R90+0x7800] ;  /* 0x007800005a4c783b */ /* 0x000eae0000000200 */
        /* <DEDUP_REMOVED lines=10> */
[C---:B---3--:R-:W-:Y:S08]  /*13900*/  HMMA.16816.F32 R16, R4.reuse, R24, R16 ;  /* 0x000000180410723c */ /* 0x048ff00000001810 */
[C---:B------:R-:W-:Y:S01]  /*13910*/  HMMA.16816.F32 R44, R4.reuse, R26, R44 ;  /* 0x0000001a042c723c */ /* 0x040fe2000000182c */
[----:B------:R-:W3:Y:S07]  /*13920*/  LDSM.16.M88.4 R24, [R11] ;  /* 0x000000000b18783b */ /* 0x000eee0000000200 */
[C---:B----4-:R-:W-:Y:S08]  /*13930*/  HMMA.16816.F32 R40, R4.reuse, R20, R40 ;  /* 0x000000140428723c */ /* 0x050ff00000001828 */
[C---:B------:R-:W-:Y:S01]  /*13940*/  HMMA.16816.F32 R36, R4.reuse, R22, R36 ;  /* 0x000000160424723c */ /* 0x040fe20000001824 */
[----:B------:R-:W-:Y:S07]  /*13950*/  LDSM.16.M88.4 R20, [R89+UR5+0x8000] ;  /* 0x008000055914783b */ /* 0x000fee0008000200 */
[C---:B-1----:R-:W-:Y:S08]  /*13960*/  HMMA.16816.F32 R32, R4.reuse, R12, R32 ;  /* 0x0000000c0420723c */ /* 0x042ff00000001820 */
[C---:B------:R-:W-:Y:S01]  /*13970*/  HMMA.16816.F32 R28, R4.reuse, R14, R28 ;  /* 0x0000000e041c723c */ /* 0x040fe2000000181c */
[----:B------:R-:W1:Y:S07]  /*13980*/  LDSM.16.M88.4 R12, [R93+0x2000] ;  /* 0x002000005d0c783b */ /* 0x000e6e0000000200 */
[C---:B--2---:R-:W-:Y:S08]  /*13990*/  HMMA.16816.F32 R72, R4.reuse, R76, R72 ;  /* 0x0000004c0448723c */ /* 0x044ff00000001848 */
[----:B------:R-:W-:Y:S01]  /*139a0*/  HMMA.16816.F32 R68, R4, R78, R68 ;  /* 0x0000004e0444723c */ /* 0x000fe20000001844 */
[----:B------:R-:W2:Y:S04]  /*139b0*/  LDSM.16.M88.4 R4, [R89+UR5+0x8800] ;  /* 0x008800055904783b */ /* 0x000ea80008000200 */
        /* <DEDUP_REMOVED lines=16> */
[----:B------:R-:W1:Y:S07]  /*13ac0*/  LDSM.16.M88.4 R20, [R91+0x2000] ;  /* 0x002000005b14783b */ /* 0x000e6e0000000200 */
[C---:B--2---:R-:W-:Y:S08]  /*13ad0*/  HMMA.16816.F32 R40, R12.reuse, R4, R40 ;  /* 0x000000040c28723c */ /* 0x044ff00000001828 */
[C---:B------:R-:W-:Y:S01]  /*13ae0*/  HMMA.16816.F32 R36, R12.reuse, R6, R36 ;  /* 0x000000060c24723c */ /* 0x040fe20000001824 */
[----:B------:R-:W2:Y:S07]  /*13af0*/  LDSM.16.M88.4 R4, [R92+0x2000] ;  /* 0x002000005c04783b */ /* 0x000eae0000000200 */
[C---:B------:R-:W-:Y:S08]  /*13b00*/  HMMA.16816.F32 R32, R12.reuse, R80, R32 ;  /* 0x000000500c20723c */ /* 0x040ff00000001820 */
[C---:B---3--:R-:W-:Y:S08]  /*13b10*/  HMMA.16816.F32 R72, R12.reuse, R24, R72 ;  /* 0x000000180c48723c */ /* 0x048ff00000001848 */
[C---:B------:R-:W-:Y:S01]  /*13b20*/  HMMA.16816.F32 R68, R12.reuse, R26, R68 ;  /* 0x0000001a0c44723c */ /* 0x040fe20000001844 */
[----:B------:R-:W3:Y:S07]  /*13b30*/  LDSM.16.M88.4 R24, [R90+0x8800] ;  /* 0x008800005a18783b */ /* 0x000eee0000000200 */
        /* <DEDUP_REMOVED lines=16> */
[C---:B--2---:R-:W-:Y:S08]  /*13c40*/  HMMA.16816.F32 R16, R4.reuse, R52, R16 ;  /* 0x000000340410723c */ /* 0x044ff00000001810 */
[C---:B------:R-:W-:Y:S01]  /*13c50*/  HMMA.16816.F32 R44, R4.reuse, R54, R44 ;  /* 0x00000036042c723c */ /* 0x040fe2000000182c */
[----:B------:R-:W2:Y:S07]  /*13c60*/  LDSM.16.M88.4 R52, [R2+0x9000] ;  /* 0x009000000234783b */ /* 0x000eae0000000200 */
[C---:B---3--:R-:W-:Y:S08]  /*13c70*/  HMMA.16816.F32 R40, R4.reuse, R24, R40 ;  /* 0x000000180428723c */ /* 0x048ff00000001828 */
[C---:B------:R-:W-:Y:S01]  /*13c80*/  HMMA.16816.F32 R36, R4.reuse, R26, R36 ;  /* 0x0000001a0424723c */ /* 0x040fe20000001824 */
[----:B------:R-:W3:Y:S07]  /*13c90*/  LDSM.16.M88.4 R24, [R2+0x9800] ;  /* 0x009800000218783b */ /* 0x000eee0000000200 */
        /* <DEDUP_REMOVED lines=13> */
[C---:B--2---:R-:W-:Y:S08]  /*13d70*/  HMMA.16816.F32 R32, R20.reuse, R52, R32 ;  /* 0x000000341420723c */ /* 0x044ff00000001820 */
[C---:B------:R-:W-:Y:S01]  /*13d80*/  HMMA.16816.F32 R28, R20.reuse, R54, R28 ;  /* 0x00000036141c723c */ /* 0x040fe2000000181c */
[----:B------:R-:W-:Y:S07]  /*13d90*/  LDSM.16.M88.4 R52, [R3+0xb000] ;  /* 0x00b000000334783b */ /* 0x000fee0000000200 */
[C---:B---3--:R-:W-:Y:S08]  /*13da0*/  HMMA.16816.F32 R72, R20.reuse, R24, R72 ;  /* 0x000000181448723c */ /* 0x048ff00000001848 */
        /* <DEDUP_REMOVED lines=13> */
[----:B------:R3:W4:Y:S07]  /*13e80*/  LDSM.16.M88.4 R48, [R3+0xb800] ;  /* 0x00b800000330783b */ /* 0x00072e0000000200 */
[C---:B--2---:R-:W-:Y:S08]  /*13e90*/  HMMA.16816.F32 R16, R24.reuse, R20, R16 ;  /* 0x000000141810723c */ /* 0x044ff00000001810 */
[----:B------:R-:W-:Y:S01]  /*13ea0*/  HMMA.16816.F32 R44, R24, R22, R44 ;  /* 0x00000016182c723c */ /* 0x000fe2000000182c */
[----:B------:R-:W-:Y:S07]  /*13eb0*/  LDSM.16.M88.4 R20, [R90+0xb000] ;  /* 0x00b000005a14783b */ /* 0x000fee0000000200 */
[----:B------:R-:W-:Y:S01]  /*13ec0*/  HMMA.16816.F32 R72, R80, R76, R72 ;  /* 0x0000004c5048723c */ /* 0x000fe20000001848 */
[----:B---3--:R-:W-:-:S07]  /*13ed0*/  VIADDMNMX R3, R88, 0x8, R63, PT ;  /* 0x0000000858037846 */ /* 0x008fce000380013f */
[----:B------:R-:W-:Y:S01]  /*13ee0*/  HMMA.16816.F32 R68, R80, R78, R68 ;  /* 0x0000004e5044723c */ /* 0x000fe20000001844 */
[----:B------:R-:W-:Y:S07]  /*13ef0*/  LDSM.16.M88.4 R76, [R90+0xa800] ;  /* 0x00a800005a4c783b */ /* 0x000fee0000000200 */
[C---:B-1----:R-:W-:Y:S08]  /*13f00*/  HMMA.16816.F32 R16, R4.reuse, R12, R16 ;  /* 0x0000000c0410723c */ /* 0x042ff00000001810 */
[----:B------:R-:W-:Y:S01]  /*13f10*/  HMMA.16816.F32 R44, R4, R14, R44 ;  /* 0x0000000e042c723c */ /* 0x000fe2000000182c */
[----:B------:R-:W1:Y:S07]  /*13f20*/  LDSM.16.M88.4 R12, [R90+0xb800] ;  /* 0x00b800005a0c783b */ /* 0x000e6e0000000200 */
[----:B----4-:R-:W-:Y:S03]  /*13f30*/  HMMA.16816.F32 R72, R64, R48, R72 ;  /* 0x000000304048723c */ /* 0x010fe60000001848 */
[----:B------:R-:W-:Y:S01]  /*13f40*/  FMUL.FTZ R11, R17, UR4 ;  /* 0x00000004110b7c20 */ /* 0x000fe20008410000 */
[----:B------:R-:W-:Y:S01]  /*13f50*/  FMUL.FTZ R17, R19, UR4 ;  /* 0x0000000413117c20 */ /* 0x000fe20008410000 */
[----:B------:R-:W-:-:S03]  /*13f60*/  FMUL.FTZ R16, R16, UR4 ;  /* 0x0000000410107c20 */ /* 0x000fc60008410000 */
[----:B------:R-:W-:Y:S01]  /*13f70*/  HMMA.16816.F32 R68, R64, R50, R68 ;  /* 0x000000324044723c */ /* 0x000fe20000001844 */
[----:B------:R-:W2:Y:S01]  /*13f80*/  LDSM.16.M88.4 R48, [R2+0xb800] ;  /* 0x00b800000230783b */ /* 0x000ea20000000200 */
[----:B------:R-:W3:Y:S01]  /*13f90*/  MUFU.TANH R11, R11 ;  /* 0x0000000b000b7308 */ /* 0x000ee20000002400 */
[----:B------:R-:W-:-:S05]  /*13fa0*/  FMUL.FTZ R19, R44, UR4 ;  /* 0x000000042c137c20 */ /* 0x000fca0008410000 */
[C---:B------:R-:W-:Y:S02]  /*13fb0*/  HMMA.16816.F32 R32, R64.reuse, R52, R32 ;  /* 0x000000344020723c */ /* 0x040fe40000001820 */
[----:B------:R-:W-:Y:S06]  /*13fc0*/  MUFU.TANH R17, R17 ;  /* 0x0000001100117308 */ /* 0x000fec0000002400 */
[C---:B------:R-:W-:Y:S01]  /*13fd0*/  HMMA.16816.F32 R28, R64.reuse, R54, R28 ;  /* 0x00000036401c723c */ /* 0x040fe2000000181c */
[----:B------:R-:W4:Y:S01]  /*13fe0*/  LDSM.16.M88.4 R52, [R2+0xa800] ;  /* 0x00a800000234783b */ /* 0x000f220000000200 */
[----:B------:R-:W-:Y:S06]  /*13ff0*/  MUFU.TANH R19, R19 ;  /* 0x0000001300137308 */ /* 0x000fec0000002400 */
[----:B------:R-:W-:Y:S08]  /*14000*/  HMMA.16816.F32 R36, R64, R58, R36 ;  /* 0x0000003a4024723c */ /* 0x000ff00000001824 */
[----:B-1----:R-:W-:Y:S01]  /*14010*/  HMMA.16816.F32 R68, R24, R14, R68 ;  /* 0x0000000e1844723c */ /* 0x002fe20000001844 */
[----:B------:R-:W-:-:S06]  /*14020*/  FMUL.FTZ R15, R47, UR4 ;  /* 0x000000042f0f7c20 */ /* 0x000fcc0008410000 */
[----:B------:R-:W-:Y:S01]  /*14030*/  MUFU.TANH R15, R15 ;  /* 0x0000000f000f7308 */ /* 0x000fe20000002400 */
[----:B------:R-:W-:Y:S01]  /*14040*/  HMMA.16816.F32 R40, R64, R56, R40 ;  /* 0x000000384028723c */ /* 0x000fe20000001828 */
[----:B------:R1:W5:Y:S01]  /*14050*/  LDSM.16.M88.4 R56, [R2+0xb000] ;  /* 0x00b000000238783b */ /* 0x0003620000000200 */
[----:B------:R-:W-:-:S05]  /*14060*/  DEPBAR.LE SB0, 0x0 ;  /* 0x000080000000791a */ /* 0x000fca0000000000 */
[----:B------:R3:W-:Y:S01]  /*14070*/  MUFU.TANH R65, R16 ;  /* 0x0000001000417308 */ /* 0x0007e20000002400 */
[----:B------:R-:W-:Y:S08]  /*14080*/  HMMA.16816.F32 R36, R24, R78, R36 ;  /* 0x0000004e1824723c */ /* 0x000ff00000001824 */
[----:B--2---:R-:W-:Y:S08]  /*14090*/  HMMA.16816.F32 R68, R4, R50, R68 ;  /* 0x000000320444723c */ /* 0x004ff00000001844 */
[----:B------:R-:W-:Y:S01]  /*140a0*/  HMMA.16816.F32 R40, R24, R76, R40 ;  /* 0x0000004c1828723c */ /* 0x000fe20000001828 */
[----:B-1----:R-:W-:-:S07]  /*140b0*/  VIMNMX R2, PT, PT, R88, R63, PT ;  /* 0x0000003f58027248 */ /* 0x002fce0003fe0100 */
[----:B------:R-:W-:Y:S03]  /*140c0*/  HMMA.16816.F32 R28, R24, R22, R28 ;  /* 0x00000016181c723c */ /* 0x000fe6000000181c */
[----:B------:R-:W-:Y:S01]  /*140d0*/  FMUL.FTZ R70, R70, UR4 ;  /* 0x0000000446467c20 */ /* 0x000fe20008410000 */
[----:B------:R-:W-:Y:S01]  /*140e0*/  FMUL.FTZ R69, R69, UR4 ;  /* 0x0000000445457c20 */ /* 0x000fe20008410000 */
[----:B------:R-:W-:-:S03]  /*140f0*/  FMUL.FTZ R71, R71, UR4 ;  /* 0x0000000447477c20 */ /* 0x000fc60008410000 */
[C---:B------:R-:W-:Y:S01]  /*14100*/  HMMA.16816.F32 R32, R24.reuse, R20, R32 ;  /* 0x000000141820723c */ /* 0x040fe20000001820 */
[----:B------:R-:W-:Y:S02]  /*14110*/  IMAD.IADD R20, R60, 0x1, R161 ;  /* 0x000000013c147824 */ /* 0x000fe400078e02a1 */
[----:B------:R-:W-:Y:S01]  /*14120*/  FMUL.FTZ R21, R45, UR4 ;  /* 0x000000042d157c20 */ /* 0x000fe20008410000 */
[----:B------:R-:W-:Y:S01]  /*14130*/  FMUL.FTZ R45, R46, UR4 ;  /* 0x000000042e2d7c20 */ /* 0x000fe20008410000 */
[----:B------:R-:W-:Y:S01]  /*14140*/  MUFU.TANH R69, R69 ;  /* 0x0000004500457308 */ /* 0x000fe20000002400 */
[C---:B------:R-:W-:Y:S02]  /*14150*/  VIADD R14, R20.reuse, 0x1 ;  /* 0x00000001140e7836 */ /* 0x040fe40000000000 */
[----:B---3--:R-:W-:Y:S01]  /*14160*/  VIADD R16, R20, 0x10 ;  /* 0x0000001014107836 */ /* 0x008fe20000000000 */
[----:B------:R-:W-:Y:S01]  /*14170*/  HMMA.16816.F32 R72, R24, R12, R72 ;  /* 0x0000000c1848723c */ /* 0x000fe20000001848 */
[----:B------:R-:W-:Y:S01]  /*14180*/  FMUL.FTZ R13, R68, UR4 ;  /* 0x00000004440d7c20 */ /* 0x000fe20008410000 */
[----:B------:R-:W-:Y:S01]  /*14190*/  ISETP.GE.AND P6, PT, R14, R2, PT ;  /* 0x000000020e00720c */ /* 0x000fe20003fc6270 */
[----:B------:R-:W-:Y:S01]  /*141a0*/  FMUL.FTZ R24, R18, UR4 ;  /* 0x0000000412187c20 */ /* 0x000fe20008410000 */
[----:B------:R-:W-:Y:S01]  /*141b0*/  ISETP.GE.AND P5, PT, R14, R3, PT ;  /* 0x000000030e00720c */ /* 0x000fe20003fa6270 */
[----:B------:R-:W-:Y:S01]  /*141c0*/  MUFU.TANH R21, R21 ;  /* 0x0000001500157308 */ /* 0x000fe20000002400 */
[----:B------:R-:W-:Y:S01]  /*141d0*/  I2FP.F32.U32 R14, R14 ;  /* 0x0000000e000e7245 */ /* 0x000fe20000201000 */
[----:B------:R-:W-:Y:S01]  /*141e0*/  VIADD R26, R20, 0x19 ;  /* 0x00000019141a7836 */ /* 0x000fe20000000000 */
[C---:B----4-:R-:W-:Y:S05]  /*141f0*/  HMMA.16816.F32 R36, R4.reuse, R54, R36 ;  /* 0x000000360424723c */ /* 0x050fea0000001824 */
[----:B------:R-:W1:Y:S03]  /*14200*/  MUFU.TANH R13, R13 ;  /* 0x0000000d000d7308 */ /* 0x000e660000002400 */
[C---:B------:R-:W-:Y:S05]  /*14210*/  HMMA.16816.F32 R40, R4.reuse, R52, R40 ;  /* 0x000000340428723c */ /* 0x040fea0000001828 */
[----:B------:R-:W-:Y:S03]  /*14220*/  MUFU.TANH R45, R45 ;  /* 0x0000002d002d7308 */ /* 0x000fe60000002400 */
[C---:B-----5:R-:W-:Y:S03]  /*14230*/  HMMA.16816.F32 R28, R4.reuse, R58, R28 ;  /* 0x0000003a041c723c */ /* 0x060fe6000000181c */
[----:B------:R-:W-:Y:S01]  /*14240*/  FMUL.FTZ R27, R36, UR4 ;  /* 0x00000004241b7c20 */ /* 0x000fe20008410000 */
[----:B------:R-:W-:Y:S01]  /*14250*/  FMUL.FTZ R38, R38, UR4 ;  /* 0x0000000426267c20 */ /* 0x000fe20008410000 */
[----:B------:R-:W-:Y:S01]  /*14260*/  FMUL.FTZ R39, R39, UR4 ;  /* 0x0000000427277c20 */ /* 0x000fe20008410000 */
[----:B------:R-:W-:Y:S02]  /*14270*/  MUFU.TANH R71, R71 ;  /* 0x0000004700477308 */ /* 0x000fe40000002400 */
[C---:B------:R-:W-:Y:S03]  /*14280*/  HMMA.16816.F32 R32, R4.reuse, R56, R32 ;  /* 0x000000380420723c */ /* 0x040fe60000001820 */
[----:B------:R-:W-:Y:S01]  /*14290*/  FMUL.FTZ R23, R40, UR4 ;  /* 0x0000000428177c20 */ /* 0x000fe20008410000 */
[----:B------:R-:W-:Y:S01]  /*142a0*/  FMUL.FTZ R42, R42, UR4 ;  /* 0x000000042a2a7c20 */ /* 0x000fe20008410000 */
[----:B------:R-:W-:Y:S01]  /*142b0*/  FMUL.FTZ R41, R41, UR4 ;  /* 0x0000000429297c20 */ /* 0x000fe20008410000 */
[----:B------:R-:W-:Y:S01]  /*142c0*/  FMUL.FTZ R25, R43, UR4 ;  /* 0x000000042b197c20 */ /* 0x000fe20008410000 */
[----:B------:R-:W-:Y:S01]  /*142d0*/  MUFU.TANH R27, R27 ;  /* 0x0000001b001b7308 */ /* 0x000fe20000002400 */
[----:B------:R-:W-:Y:S01]  /*142e0*/  HMMA.16816.F32 R72, R4, R48, R72 ;  /* 0x000000300448723c */ /* 0x000fe20000001848 */
[----:B------:R-:W-:-:S02]  /*142f0*/  VIADD R6, R20, 0x38 ;  /* 0x0000003814067836 */ /* 0x000fc40000000000 */
[----:B------:R-:W-:Y:S01]  /*14300*/  FMUL.FTZ R5, R37, UR4 ;  /* 0x0000000425057c20 */ /* 0x000fe20008410000 */
[----:B------:R-:W-:Y:S01]  /*14310*/  FMUL.FTZ R12, R29, UR4 ;  /* 0x000000041d0c7c20 */ /* 0x000fe20008410000 */
[----:B------:R-:W-:Y:S01]  /*14320*/  FFMA.FTZ R29, R0, R14, R11 ;  /* 0x0000000e001d7223 */ /* 0x000fe2000001000b */
[----:B------:R-:W-:Y:S01]  /*14330*/  FMUL.FTZ R28, R28, UR4 ;  /* 0x000000041c1c7c20 */ /* 0x000fe20008410000 */
[C---:B------:R-:W-:Y:S01]  /*14340*/  ISETP.GE.AND P4, PT, R6.reuse, R2, PT ;  /* 0x000000020600720c */ /* 0x040fe20003f86270 */
[----:B------:R-:W2:Y:S01]  /*14350*/  MUFU.TANH R37, R70 ;  /* 0x0000004600257308 */ /* 0x000ea20000002400 */
[----:B------:R-:W-:Y:S01]  /*14360*/  ISETP.GE.AND P2, PT, R6, R3, PT ;  /* 0x000000030600720c */ /* 0x000fe20003f46270 */
[----:B------:R-:W-:Y:S01]  /*14370*/  FMUL.FTZ R30, R30, UR4 ;  /* 0x000000041e1e7c20 */ /* 0x000fe20008410000 */
[----:B------:R-:W-:Y:S01]  /*14380*/  I2FP.F32.U32 R6, R6 ;  /* 0x0000000600067245 */ /* 0x000fe20000201000 */
[----:B------:R-:W-:Y:S01]  /*14390*/  FMUL.FTZ R4, R33, UR4 ;  /* 0x0000000421047c20 */ /* 0x000fe20008410000 */
[----:B------:R-:W-:Y:S01]  /*143a0*/  FSEL R29, R29, -INF , !P6 ;  /* 0xff8000001d1d7808 */ /* 0x000fe20007000000 */
[----:B------:R-:W-:Y:S01]  /*143b0*/  FMUL.FTZ R7, R35, UR4 ;  /* 0x0000000423077c20 */ /* 0x000fe20008410000 */
[----:B------:R-:W-:Y:S01]  /*143c0*/  FMUL.FTZ R32, R32, UR4 ;  /* 0x0000000420207c20 */ /* 0x000fe20008410000 */
[-C--:B-1----:R-:W-:Y:S01]  /*143d0*/  FFMA.FTZ R151, R0, R6.reuse, R13 ;  /* 0x0000000600977223 */ /* 0x082fe2000001000d */
[----:B------:R-:W-:Y:S01]  /*143e0*/  VIADD R13, R20, 0x8 ;  /* 0x00000008140d7836 */ /* 0x000fe20000000000 */
[----:B------:R-:W1:Y:S01]  /*143f0*/  MUFU.TANH R23, R23 ;  /* 0x0000001700177308 */ /* 0x000e620000002400 */
[----:B------:R-:W-:Y:S01]  /*14400*/  FMUL.FTZ R34, R34, UR4 ;  /* 0x0000000422227c20 */ /* 0x000fe20008410000 */
[----:B------:R-:W-:Y:S01]  /*14410*/  FMUL.FTZ R75, R75, UR4 ;  /* 0x000000044b4b7c20 */ /* 0x000fe20008410000 */
[----:B------:R-:W-:Y:S01]  /*14420*/  FSEL R151, R151, -INF , !P4 ;  /* 0xff80000097977808 */ /* 0x000fe20006000000 */
[----:B------:R-:W-:Y:S01]  /*14430*/  FMUL.FTZ R31, R31, UR4 ;  /* 0x000000041f1f7c20 */ /* 0x000fe20008410000 */
[----:B------:R-:W-:Y:S01]  /*14440*/  I2FP.F32.U32 R11, R13 ;  /* 0x0000000d000b7245 */ /* 0x000fe20000201000 */
[----:B------:R-:W-:Y:S01]  /*14450*/  FMUL.FTZ R72, R72, UR4 ;  /* 0x0000000448487c20 */ /* 0x000fe20008410000 */
[C---:B--2---:R-:W-:Y:S01]  /*14460*/  FFMA.FTZ R37, R0.reuse, R6, R37 ;  /* 0x0000000600257223 */ /* 0x044fe20000010025 */
[----:B------:R-:W2:Y:S01]  /*14470*/  MUFU.TANH R47, R42 ;  /* 0x0000002a002f7308 */ /* 0x000ea20000002400 */
[C---:B------:R-:W-:Y:S01]  /*14480*/  FFMA.FTZ R6, R0.reuse, R14, R17 ;  /* 0x0000000e00067223 */ /* 0x040fe20000010011 */
[-C--:B------:R-:W-:Y:S01]  /*14490*/  FFMA.FTZ R17, R0, R11.reuse, R19 ;  /* 0x0000000b00117223 */ /* 0x080fe20000010013 */
[----:B------:R-:W-:Y:S01]  /*144a0*/  VIADD R14, R20, 0x9 ;  /* 0x00000009140e7836 */ /* 0x000fe20000000000 */
[-C--:B------:R-:W-:Y:S01]  /*144b0*/  ISETP.GE.AND P3, PT, R13, R2.reuse, PT ;  /* 0x000000020d00720c */ /* 0x080fe20003f66270 */
[----:B------:R-:W-:Y:S01]  /*144c0*/  FFMA.FTZ R22, R0, R11, R45 ;  /* 0x0000000b00167223 */ /* 0x000fe2000001002d */
[----:B------:R-:W-:Y:S01]  /*144d0*/  FSEL R178, R37, -INF , !P2 ;  /* 0xff80000025b27808 */ /* 0x000fe20005000000 */
[----:B------:R-:W-:Y:S01]  /*144e0*/  FMUL.FTZ R73, R73, UR4 ;  /* 0x0000000449497c20 */ /* 0x000fe20008410000 */
[----:B------:R-:W-:Y:S01]  /*144f0*/  FSEL R6, R6, -INF , !P5 ;  /* 0xff80000006067808 */ /* 0x000fe20006800000 */
[----:B------:R-:W3:Y:S01]  /*14500*/  MUFU.TANH R41, R41 ;  /* 0x0000002900297308 */ /* 0x000ee20000002400 */
[----:B------:R-:W-:Y:S01]  /*14510*/  FSEL R17, R17, -INF , !P3 ;  /* 0xff80000011117808 */ /* 0x000fe20005800000 */
[----:B------:R-:W-:Y:S01]  /*14520*/  FMUL.FTZ R74, R74, UR4 ;  /* 0x000000044a4a7c20 */ /* 0x000fe20008410000 */
[----:B------:R-:W-:-:S02]  /*14530*/  ISETP.GE.AND P2, PT, R14, R2, PT ;  /* 0x000000020e00720c */ /* 0x000fc40003f46270 */
[-C--:B------:R-:W-:Y:S02]  /*14540*/  ISETP.GE.AND P6, PT, R14, R3.reuse, PT ;  /* 0x000000030e00720c */ /* 0x080fe40003fc6270 */
[C---:B------:R-:W-:Y:S01]  /*14550*/  ISETP.GE.AND P5, PT, R16.reuse, R2, PT ;  /* 0x000000021000720c */ /* 0x040fe20003fa6270 */
[----:B------:R4:W-:Y:S01]  /*14560*/  MUFU.TANH R19, R4 ;  /* 0x0000000400137308 */ /* 0x0009e20000002400 */
[-C--:B------:R-:W-:Y:S02]  /*14570*/  ISETP.GE.AND P3, PT, R16, R3.reuse, PT ;  /* 0x000000031000720c */ /* 0x080fe40003f66270 */
[----:B------:R-:W-:Y:S02]  /*14580*/  I2FP.F32.U32 R14, R14 ;  /* 0x0000000e000e7245 */ /* 0x000fe40000201000 */
[----:B------:R-:W-:Y:S02]  /*14590*/  I2FP.F32.U32 R16, R16 ;  /* 0x0000001000107245 */ /* 0x000fe40000201000 */
[----:B------:R-:W-:Y:S01]  /*145a0*/  ISETP.GE.AND P4, PT, R13, R3, PT ;  /* 0x000000030d00720c */ /* 0x000fe20003f86270 */
[C---:B------:R-:W-:Y:S01]  /*145b0*/  FFMA.FTZ R21, R0.reuse, R14, R21 ;  /* 0x0000000e00157223 */ /* 0x040fe20000010015 */
[----:B------:R-:W5:Y:S01]  /*145c0*/  MUFU.TANH R25, R25 ;  /* 0x0000001900197308 */ /* 0x000f620000002400 */
[CC--:B-1----:R-:W-:Y:S01]  /*145d0*/  FFMA.FTZ R13, R0.reuse, R16.reuse, R23 ;  /* 0x00000010000d7223 */ /* 0x0c2fe20000010017 */
[----:B--2---:R-:W-:Y:S01]  /*145e0*/  FFMA.FTZ R18, R0, R16, R47 ;  /* 0x0000001000127223 */ /* 0x004fe2000001002f */
[----:B------:R-:W-:Y:S01]  /*145f0*/  VIADD R16, R20, 0x11 ;  /* 0x0000001114107836 */ /* 0x000fe20000000000 */
[----:B------:R-:W-:-:S02]  /*14600*/  FSEL R22, R22, -INF , !P4 ;  /* 0xff80000016167808 */ /* 0x000fc40006000000 */
[----:B------:R-:W-:Y:S01]  /*14610*/  FSEL R13, R13, -INF , !P5 ;  /* 0xff8000000d0d7808 */ /* 0x000fe20006800000 */
[----:B----4-:R-:W-:Y:S01]  /*14620*/  FFMA.FTZ R4, R0, R14, R15 ;  /* 0x0000000e00047223 */ /* 0x010fe2000001000f */
[----:B------:R-:W-:Y:S01]  /*14630*/  FSEL R15, R21, -INF , !P2 ;  /* 0xff800000150f7808 */ /* 0x000fe20005000000 */
[----:B------:R-:W-:Y:S01]  /*14640*/  MUFU.TANH R5, R5 ;  /* 0x0000000500057308 */ /* 0x000fe20000002400 */
[----:B------:R-:W-:Y:S01]  /*14650*/  ISETP.GE.AND P4, PT, R16, R2, PT ;  /* 0x000000021000720c */ /* 0x000fe20003f86270 */
[----:B------:R-:W-:Y:S01]  /*14660*/  VIADD R14, R20, 0x18 ;  /* 0x00000018140e7836 */ /* 0x000fe20000000000 */
[----:B------:R-:W-:Y:S02]  /*14670*/  ISETP.GE.AND P2, PT, R16, R3, PT ;  /* 0x000000031000720c */ /* 0x000fe40003f46270 */
[----:B------:R-:W-:Y:S02]  /*14680*/  I2FP.F32.U32 R16, R16 ;  /* 0x0000001000107245 */ /* 0x000fe40000201000 */
[----:B------:R-:W-:Y:S01]  /*14690*/  FSEL R4, R4, -INF , !P6 ;  /* 0xff80000004047808 */ /* 0x000fe20007000000 */
[----:B------:R-:W1:Y:S01]  /*146a0*/  MUFU.TANH R35, R38 ;  /* 0x0000002600237308 */ /* 0x000e620000002400 */
[----:B------:R-:W-:-:S02]  /*146b0*/  ISETP.GE.AND P6, PT, R14, R2, PT ;  /* 0x000000020e00720c */ /* 0x000fc40003fc6270 */
[----:B------:R-:W-:Y:S02]  /*146c0*/  ISETP.GE.AND P5, PT, R14, R3, PT ;  /* 0x000000030e00720c */ /* 0x000fe40003fa6270 */
[----:B------:R-:W-:Y:S02]  /*146d0*/  FSEL R18, R18, -INF , !P3 ;  /* 0xff80000012127808 */ /* 0x000fe40005800000 */
[----:B------:R-:W-:Y:S01]  /*146e0*/  I2FP.F32.U32 R14, R14 ;  /* 0x0000000e000e7245 */ /* 0x000fe20000201000 */
[----:B------:R3:W2:Y:S01]  /*146f0*/  MUFU.TANH R23, R7 ;  /* 0x0000000700177308 */ /* 0x0006a20000002400 */
[----:B------:R-:W-:-:S07]  /*14700*/  ISETP.GE.AND P3, PT, R26, R2, PT ;  /* 0x000000021a00720c */ /* 0x000fce0003f66270 */
[----:B------:R-:W-:Y:S08]  /*14710*/  MUFU.TANH R39, R39 ;  /* 0x0000002700277308 */ /* 0x000ff00000002400 */
[----:B------:R4:W2:Y:S01]  /*14720*/  MUFU.TANH R33, R32 ;  /* 0x0000002000217308 */ /* 0x0008a20000002400 */
[CC--:B---3--:R-:W-:Y:S01]  /*14730*/  FFMA.FTZ R7, R0.reuse, R16.reuse, R41 ;  /* 0x0000001000077223 */ /* 0x0c8fe20000010029 */
[C---:B-----5:R-:W-:Y:S01]  /*14740*/  FFMA.FTZ R16, R0.reuse, R16, R25 ;  /* 0x0000001000107223 */ /* 0x060fe20000010019 */
[CC--:B------:R-:W-:Y:S01]  /*14750*/  FFMA.FTZ R25, R0.reuse, R14.reuse, R27 ;  /* 0x0000000e00197223 */ /* 0x0c0fe2000001001b */
[----:B-1----:R-:W-:-:S02]  /*14760*/  FFMA.FTZ R14, R0, R14, R35 ;  /* 0x0000000e000e7223 */ /* 0x002fc40000010023 */
[----:B------:R-:W-:Y:S02]  /*14770*/  FSEL R7, R7, -INF , !P4 ;  /* 0xff80000007077808 */ /* 0x000fe40006000000 */
[----:B------:R-:W-:Y:S01]  /*14780*/  ISETP.GE.AND P4, PT, R26, R3, PT ;  /* 0x000000031a00720c */ /* 0x000fe20003f86270 */
[----:B------:R1:W-:Y:S01]  /*14790*/  MUFU.TANH R43, R28 ;  /* 0x0000001c002b7308 */ /* 0x0003e20000002400 */
[----:B------:R-:W-:Y:S02]  /*147a0*/  I2FP.F32.U32 R26, R26 ;  /* 0x0000001a001a7245 */ /* 0x000fe40000201000 */
[----:B------:R-:W-:Y:S02]  /*147b0*/  FSEL R16, R16, -INF , !P2 ;  /* 0xff80000010107808 */ /* 0x000fe40005000000 */
[----:B------:R-:W-:Y:S01]  /*147c0*/  FSEL R14, R14, -INF , !P5 ;  /* 0xff8000000e0e7808 */ /* 0x000fe20006800000 */
[----:B------:R-:W-:Y:S01]  /*147d0*/  FFMA.FTZ R11, R0, R26, R5 ;  /* 0x0000001a000b7223 */ /* 0x000fe20000010005 */
[----:B------:R-:W-:Y:S01]  /*147e0*/  FSEL R5, R25, -INF , !P6 ;  /* 0xff80000019057808 */ /* 0x000fe20007000000 */
[----:B------:R-:W3:Y:S01]  /*147f0*/  MUFU.TANH R37, R34 ;  /* 0x0000002200257308 */ /* 0x000ee20000002400 */
[----:B----4-:R-:W-:-:S02]  /*14800*/  VIADD R32, R20, 0x21 ;  /* 0x0000002114207836 */ /* 0x010fc40000000000 */
[----:B------:R-:W-:-:S03]  /*14810*/  FSEL R11, R11, -INF , !P3 ;  /* 0xff8000000b0b7808 */ /* 0x000fc60005800000 */
[----:B------:R-:W-:Y:S02]  /*14820*/  ISETP.GE.AND P5, PT, R32, R2, PT ;  /* 0x000000022000720c */ /* 0x000fe40003fa6270 */
[----:B------:R4:W-:Y:S01]  /*14830*/  MUFU.TANH R21, R12 ;  /* 0x0000000c00157308 */ /* 0x0009e20000002400 */
[----:B-1----:R-:W-:Y:S01]  /*14840*/  VIADD R28, R20, 0x20 ;  /* 0x00000020141c7836 */ /* 0x002fe20000000000 */
[-C--:B------:R-:W-:Y:S02]  /*14850*/  ISETP.GE.AND P3, PT, R32, R3.reuse, PT ;  /* 0x000000032000720c */ /* 0x080fe40003f66270 */
[----:B------:R-:W-:Y:S02]  /*14860*/  I2FP.F32.U32 R32, R32 ;  /* 0x0000002000207245 */ /* 0x000fe40000201000 */
[C---:B------:R-:W-:Y:S02]  /*14870*/  ISETP.GE.AND P2, PT, R28.reuse, R2, PT ;  /* 0x000000021c00720c */ /* 0x040fe40003f46270 */
[----:B------:R-:W-:Y:S01]  /*14880*/  ISETP.GE.AND P6, PT, R28, R3, PT ;  /* 0x000000031c00720c */ /* 0x000fe20003fc6270 */
[----:B------:R1:W5:Y:S01]  /*14890*/  MUFU.TANH R27, R30 ;  /* 0x0000001e001b7308 */ /* 0x0003620000002400 */
[----:B------:R-:W-:Y:S01]  /*148a0*/  I2FP.F32.U32 R28, R28 ;  /* 0x0000001c001c7245 */ /* 0x000fe20000201000 */
[CC--:B------:R-:W-:Y:S01]  /*148b0*/  FFMA.FTZ R19, R0.reuse, R32.reuse, R19 ;  /* 0x0000002000137223 */ /* 0x0c0fe20000010013 */
[----:B--2---:R-:W-:-:S03]  /*148c0*/  FFMA.FTZ R23, R0, R32, R23 ;  /* 0x0000002000177223 */ /* 0x004fc60000010017 */
[C---:B------:R-:W-:Y:S01]  /*148d0*/  FFMA.FTZ R33, R0.reuse, R28, R33 ;  /* 0x0000001c00217223 */ /* 0x040fe20000010021 */
[----:B------:R-:W-:Y:S01]  /*148e0*/  FSEL R173, R19, -INF , !P5 ;  /* 0xff80000013ad7808 */ /* 0x000fe20006800000 */
[----:B----4-:R-:W-:Y:S01]  /*148f0*/  FFMA.FTZ R12, R0, R26, R39 ;  /* 0x0000001a000c7223 */ /* 0x010fe20000010027 */
[----:B------:R-:W-:Y:S02]  /*14900*/  VIADD R26, R20, 0x28 ;  /* 0x00000028141a7836 */ /* 0x000fe40000000000 */
[----:B---3--:R-:W-:Y:S01]  /*14910*/  FFMA.FTZ R37, R0, R28, R37 ;  /* 0x0000001c00257223 */ /* 0x008fe20000010025 */
[----:B------:R-:W-:Y:S01]  /*14920*/  FSEL R171, R33, -INF , !P2 ;  /* 0xff80000021ab7808 */ /* 0x000fe20005000000 */
[----:B------:R-:W-:Y:S01]  /*14930*/  MUFU.TANH R75, R75 ;  /* 0x0000004b004b7308 */ /* 0x000fe20000002400 */
[----:B------:R-:W-:Y:S01]  /*14940*/  FSEL R12, R12, -INF , !P4 ;  /* 0xff8000000c0c7808 */ /* 0x000fe20006000000 */
[----:B------:R-:W-:Y:S01]  /*14950*/  VIADD R28, R20, 0x30 ;  /* 0x00000030141c7836 */ /* 0x000fe20000000000 */
[----:B------:R-:W-:Y:S01]  /*14960*/  ISETP.GE.AND P4, PT, R26, R2, PT ;  /* 0x000000021a00720c */ /* 0x000fe20003f86270 */
[----:B-1----:R-:W-:Y:S01]  /*14970*/  VIADD R30, R20, 0x29 ;  /* 0x00000029141e7836 */ /* 0x002fe20000000000 */
[----:B------:R-:W-:-:S02]  /*14980*/  ISETP.GE.AND P2, PT, R26, R3, PT ;  /* 0x000000031a00720c */ /* 0x000fc40003f46270 */
[----:B------:R-:W-:Y:S01]  /*14990*/  I2FP.F32.U32 R26, R26 ;  /* 0x0000001a001a7245 */ /* 0x000fe20000201000 */
[----:B------:R-:W1:Y:S01]  /*149a0*/  MUFU.TANH R31, R31 ;  /* 0x0000001f001f7308 */ /* 0x000e620000002400 */
[----:B------:R-:W-:Y:S02]  /*149b0*/  I2FP.F32.U32 R19, R30 ;  /* 0x0000001e00137245 */ /* 0x000fe40000201000 */
[----:B------:R-:W-:Y:S01]  /*149c0*/  FSEL R146, R37, -INF , !P6 ;  /* 0xff80000025927808 */ /* 0x000fe20007000000 */
[CC--:B------:R-:W-:Y:S01]  /*149d0*/  FFMA.FTZ R43, R0.reuse, R26.reuse, R43 ;  /* 0x0000001a002b7223 */ /* 0x0c0fe2000001002b */
[C---:B-----5:R-:W-:Y:S01]  /*149e0*/  FFMA.FTZ R194, R0.reuse, R26, R27 ;  /* 0x0000001a00c27223 */ /* 0x060fe2000001001b */
[----:B------:R-:W-:Y:S01]  /*149f0*/  FFMA.FTZ R145, R0, R19, R21 ;  /* 0x0000001300917223 */ /* 0x000fe20000010015 */
[----:B------:R-:W-:Y:S01]  /*14a00*/  VIADD R26, R20, 0x31 ;  /* 0x00000031141a7836 */ /* 0x000fe20000000000 */
[----:B------:R-:W-:Y:S01]  /*14a10*/  MUFU.TANH R25, R72 ;  /* 0x0000004800197308 */ /* 0x000fe20000002400 */
[----:B------:R-:W-:-:S02]  /*14a20*/  ISETP.GE.AND P6, PT, R30, R2, PT ;  /* 0x000000021e00720c */ /* 0x000fc40003fc6270 */
[----:B------:R-:W-:Y:S02]  /*14a30*/  FSEL R194, R194, -INF , !P2 ;  /* 0xff800000c2c27808 */ /* 0x000fe40005000000 */
[----:B------:R-:W-:Y:S02]  /*14a40*/  FSEL R145, R145, -INF , !P6 ;  /* 0xff80000091917808 */ /* 0x000fe40007000000 */
[C---:B------:R-:W-:Y:S01]  /*14a50*/  ISETP.GE.AND P2, PT, R26.reuse, R2, PT ;  /* 0x000000021a00720c */ /* 0x040fe20003f46270 */
[----:B------:R-:W2:Y:S01]  /*14a60*/  MUFU.TANH R73, R73 ;  /* 0x0000004900497308 */ /* 0x000ea20000002400 */
[----:B------:R-:W-:Y:S01]  /*14a70*/  BAR.SYNC.DEFER_BLOCKING 0x0 ;  /* 0x0000000000007b1d */ /* 0x000fe20000010000 */
[----:B------:R-:W-:Y:S01]  /*14a80*/  ISETP.GE.AND P6, PT, R26, R3, PT ;  /* 0x000000031a00720c */ /* 0x000fe20003fc6270 */
[----:B-1----:R-:W-:Y:S01]  /*14a90*/  FFMA.FTZ R31, R0, R19, R31 ;  /* 0x00000013001f7223 */ /* 0x002fe2000001001f */
[----:B------:R-:W-:Y:S01]  /*14aa0*/  I2FP.F32.U32 R26, R26 ;  /* 0x0000001a001a7245 */ /* 0x000fe20000201000 */
[----:B------:R-:W-:Y:S01]  /*14ab0*/  VIADD R19, R20, 0x39 ;  /* 0x0000003914137836 */ /* 0x000fe20000000000 */
[----:B------:R-:W-:-:S02]  /*14ac0*/  FSEL R144, R23, -INF , !P3 ;  /* 0xff80000017907808 */ /* 0x000fc40005800000 */
[----:B------:R-:W1:Y:S01]  /*14ad0*/  MUFU.TANH R27, R74 ;  /* 0x0000004a001b7308 */ /* 0x000e620000002400 */
[----:B------:R-:W-:Y:S01]  /*14ae0*/  FSEL R147, R43, -INF , !P4 ;  /* 0xff8000002b937808 */ /* 0x000fe20006000000 */
[----:B------:R-:W-:Y:S01]  /*14af0*/  FFMA.FTZ R75, R0, R26, R75 ;  /* 0x0000001a004b7223 */ /* 0x000fe2000001004b */
[C---:B------:R-:W-:Y:S02]  /*14b00*/  ISETP.GE.AND P3, PT, R28.reuse, R2, PT ;  /* 0x000000021c00720c */ /* 0x040fe40003f66270 */
[-C--:B------:R-:W-:Y:S02]  /*14b10*/  ISETP.GE.AND P4, PT, R28, R3.reuse, PT ;  /* 0x000000031c00720c */ /* 0x080fe40003f86270 */
[----:B------:R-:W-:Y:S01]  /*14b20*/  I2FP.F32.U32 R28, R28 ;  /* 0x0000001c001c7245 */ /* 0x000fe20000201000 */
[----:B------:R3:W4:Y:S01]  /*14b30*/  MUFU.TANH R21, R24 ;  /* 0x0000001800157308 */ /* 0x0007220000002400 */
[----:B------:R-:W-:Y:S01]  /*14b40*/  ISETP.GE.AND P5, PT, R30, R3, PT ;  /* 0x000000031e00720c */ /* 0x000fe20003fa6270 */
[C---:B--2---:R-:W-:Y:S01]  /*14b50*/  FFMA.FTZ R73, R0.reuse, R26, R73 ;  /* 0x0000001a00497223 */ /* 0x044fe20000010049 */
[----:B------:R-:W-:Y:S01]  /*14b60*/  FSEL R148, R75, -INF , !P6 ;  /* 0xff8000004b947808 */ /* 0x000fe20007000000 */
[----:B------:R-:W-:Y:S01]  /*14b70*/  FFMA.FTZ R25, R0, R28, R25 ;  /* 0x0000001c00197223 */ /* 0x000fe20000010019 */
[----:B------:R-:W-:-:S02]  /*14b80*/  ISETP.NE.AND P6, PT, R135, 0x1, PT ;  /* 0x000000018700780c */ /* 0x000fc40003fc5270 */
[----:B------:R-:W-:Y:S01]  /*14b90*/  FSEL R190, R31, -INF , !P5 ;  /* 0xff8000001fbe7808 */ /* 0x000fe20006800000 */
[----:B-1----:R-:W-:Y:S01]  /*14ba0*/  FFMA.FTZ R27, R0, R28, R27 ;  /* 0x0000001c001b7223 */ /* 0x002fe2000001001b */
[----:B------:R-:W-:Y:S02]  /*14bb0*/  FSEL R189, R25, -INF , !P3 ;  /* 0xff80000019bd7808 */ /* 0x000fe40005800000 */
[C---:B------:R-:W-:Y:S02]  /*14bc0*/  ISETP.GE.AND P5, PT, R20.reuse, R2, PT ;  /* 0x000000021400720c */ /* 0x040fe40003fa6270 */
[----:B------:R-:W-:Y:S02]  /*14bd0*/  ISETP.GE.AND P3, PT, R20, R3, PT ;  /* 0x000000031400720c */ /* 0x000fe40003f66270 */
[----:B------:R-:W-:Y:S02]  /*14be0*/  I2FP.F32.U32 R20, R20 ;  /* 0x0000001400147245 */ /* 0x000fe40000201000 */
[----:B---3--:R-:W-:-:S02]  /*14bf0*/  I2FP.F32.U32 R24, R19 ;  /* 0x0000001300187245 */ /* 0x008fc40000201000 */
[----:B------:R-:W-:Y:S02]  /*14c00*/  FSEL R150, R27, -INF , !P4 ;  /* 0xff8000001b967808 */ /* 0x000fe40006000000 */
[----:B------:R-:W-:Y:S01]  /*14c10*/  FSEL R185, R73, -INF , !P2 ;  /* 0xff80000049b97808 */ /* 0x000fe20005000000 */
[C---:B------:R-:W-:Y:S01]  /*14c20*/  FFMA.FTZ R69, R0.reuse, R24, R69 ;  /* 0x0000001800457223 */ /* 0x040fe20000010045 */
[C---:B------:R-:W-:Y:S01]  /*14c30*/  ISETP.GE.AND P4, PT, R19.reuse, R2, PT ;  /* 0x000000021300720c */ /* 0x040fe20003f86270 */
[C---:B------:R-:W-:Y:S01]  /*14c40*/  FFMA.FTZ R71, R0.reuse, R24, R71 ;  /* 0x0000001800477223 */ /* 0x040fe20000010047 */
[----:B------:R-:W-:Y:S01]  /*14c50*/  ISETP.GE.AND P2, PT, R19, R3, PT ;  /* 0x000000031300720c */ /* 0x000fe20003f46270 */
[CC--:B------:R-:W-:Y:S01]  /*14c60*/  FFMA.FTZ R19, R0.reuse, R20.reuse, R65 ;  /* 0x0000001400137223 */ /* 0x0c0fe20000010041 */
[----:B----4-:R-:W-:Y:S01]  /*14c70*/  FFMA.FTZ R20, R0, R20, R21 ;  /* 0x0000001400147223 */ /* 0x010fe20000010015 */
[----:B------:R-:W-:Y:S02]  /*14c80*/  FSEL R149, R69, -INF , !P4 ;  /* 0xff80000045957808 */ /* 0x000fe40006000000 */
[----:B------:R-:W-:-:S02]  /*14c90*/  FSEL R175, R71, -INF , !P2 ;  /* 0xff80000047af7808 */ /* 0x000fc40005000000 */
        /* <DEDUP_REMOVED lines=15> */
.L_x_2711:
        /* <DEDUP_REMOVED lines=49> */
[C---:B------:R-:W-:Y:S02]  /*150a0*/  IMAD R21, R26.reuse, UR11, R21 ;  /* 0x0000000b1a157c24 */ /* 0x040fe4000f8e0215 */
[----:B------:R-:W-:-:S04]  /*150b0*/  IMAD.WIDE.U32 R26, R26, UR10, RZ ;  /* 0x0000000a1a1a7c25 */ /* 0x000fc8000f8e00ff */
        /* <DEDUP_REMOVED lines=9> */
.L_x_2712:
        /* <DEDUP_REMOVED lines=80> */
.L_x_2710:
        /* <DEDUP_REMOVED lines=14> */
[----:B--2---:R-:W-:Y:S02]  /*15730*/  FMNMX3.FTZ R24, R9, R148, R178, !PT ;  /* 0x0000009409187276 */ /* 0x004fe400078100b2 */
        /* <DEDUP_REMOVED lines=40> */
[--C-:B------:R-:W-:Y:S01]  /*159c0*/  FFMA.FTZ R156, R5, UR4, -R192.reuse ;  /* 0x00000004059c7c23 */ /* 0x100fe200080108c0 */
[----:B------:R-:W-:Y:S01]  /*159d0*/  MUFU.EX2 R167, R167 ;  /* 0x000000a700a77308 */ /* 0x000fe20000000800 */
[--C-:B------:R-:W-:Y:S01]  /*159e0*/  FFMA.FTZ R155, R11, UR4, -R192.reuse ;  /* 0x000000040b9b7c23 */ /* 0x100fe200080108c0 */
[----:B------:R-:W-:Y:S01]  /*159f0*/  IADD3 R170, PT, PT, R137, R174, RZ ;  /* 0x000000ae89aa7210 */ /* 0x000fe20007ffe0ff */
[----:B------:R-:W1:Y:S01]  /*15a00*/  LDSM.16.MT88.4 R108, [R174] ;  /* 0x00000000ae6c783b */ /* 0x000e620000004200 */
[--C-:B------:R-:W-:Y:S01]  /*15a10*/  FFMA.FTZ R160, R13, UR4, -R192.reuse ;  /* 0x000000040da07c23 */ /* 0x100fe200080108c0 */
[--C-:B------:R-:W-:Y:S01]  /*15a20*/  FFMA.FTZ R158, R18, UR4, -R179.reuse ;  /* 0x00000004129e7c23 */ /* 0x100fe200080108b3 */
[--C-:B------:R-:W-:Y:S01]  /*15a30*/  FFMA.FTZ R157, R16, UR4, -R179.reuse ;  /* 0x00000004109d7c23 */ /* 0x100fe200080108b3 */
[----:B------:R-:W2:Y:S01]  /*15a40*/  LDSM.16.MT88.4 R100, [R170] ;  /* 0x00000000aa64783b */ /* 0x000ea20000004200 */
[----:B------:R-:W3:Y:S01]  /*15a50*/  MUFU.EX2 R166, R166 ;  /* 0x000000a600a67308 */ /* 0x000ee20000000800 */
[--C-:B------:R-:W-:Y:S01]  /*15a60*/  FFMA.FTZ R154, R14, UR4, -R179.reuse ;  /* 0x000000040e9a7c23 */ /* 0x100fe200080108b3 */
[--C-:B------:R-:W-:Y:S01]  /*15a70*/  FFMA.FTZ R153, R12, UR4, -R179.reuse ;  /* 0x000000040c997c23 */ /* 0x100fe200080108b3 */
[----:B------:R-:W4:Y:S01]  /*15a80*/  LDSM.16.MT88.4 R56, [R174+0x2000] ;  /* 0x00200000ae38783b */ /* 0x000f220000004200 */
        /* <DEDUP_REMOVED lines=11> */
[----:B------:R-:W5:Y:S01]  /*15b40*/  LDSM.16.MT88.4 R4, [R170+0x4000] ;  /* 0x00400000aa04783b */ /* 0x000f620000004200 */
[----:B------:R-:W1:Y:S01]  /*15b50*/  MUFU.EX2 R162, R162 ;  /* 0x000000a200a27308 */ /* 0x000e620000000800 */
[----:B---3--:R-:W-:Y:S01]  /*15b60*/  F2FP.F16.F32.PACK_AB R96, R166, R167 ;  /* 0x000000a7a660723e */ /* 0x008fe200000000ff */
[--C-:B------:R-:W-:Y:S01]  /*15b70*/  FFMA.FTZ R189, R189, UR4, -R192.reuse ;  /* 0x00000004bdbd7c23 */ /* 0x100fe200080108c0 */
[----:B------:R-:W3:Y:S01]  /*15b80*/  LDSM.16.MT88.4 R8, [R186+0xe800] ;  /* 0x00e80000ba08783b */ /* 0x000ee20000004200 */
[--C-:B------:R-:W-:Y:S01]  /*15b90*/  FFMA.FTZ R194, R185, UR4, -R192.reuse ;  /* 0x00000004b9c27c23 */ /* 0x100fe200080108c0 */
[--C-:B------:R-:W-:Y:S01]  /*15ba0*/  FFMA.FTZ R191, R151, UR4, -R192.reuse ;  /* 0x0000000497bf7c23 */ /* 0x100fe200080108c0 */
[----:B------:R-:W-:Y:S01]  /*15bb0*/  FFMA.FTZ R212, R149, UR4, -R192 ;  /* 0x0000000495d47c23 */ /* 0x000fe200080108c0 */
[----:B------:R-:W3:Y:S01]  /*15bc0*/  LDSM.16.MT88.4 R12, [R174+0x2800] ;  /* 0x00280000ae0c783b */ /* 0x000ee20000004200 */
[----:B------:R-:W-:Y:S01]  /*15bd0*/  MUFU.EX2 R169, R169 ;  /* 0x000000a900a97308 */ /* 0x000fe20000000800 */
[--C-:B------:R-:W-:Y:S01]  /*15be0*/  FFMA.FTZ R192, R150, UR4, -R179.reuse ;  /* 0x0000000496c07c23 */ /* 0x100fe200080108b3 */
[--C-:B------:R-:W-:Y:S01]  /*15bf0*/  FFMA.FTZ R193, R148, UR4, -R179.reuse ;  /* 0x0000000494c17c23 */ /* 0x100fe200080108b3 */
[----:B------:R-:W3:Y:S01]  /*15c00*/  LDSM.16.MT88.4 R20, [R184+0xe800] ;  /* 0x00e80000b814783b */ /* 0x000ee20000004200 */
[--C-:B------:R-:W-:Y:S01]  /*15c10*/  FFMA.FTZ R178, R178, UR4, -R179.reuse ;  /* 0x00000004b2b27c23 */ /* 0x100fe200080108b3 */
[----:B------:R-:W-:Y:S01]  /*15c20*/  FFMA.FTZ R211, R175, UR4, -R179 ;  /* 0x00000004afd37c23 */ /* 0x000fe200080108b3 */
[----:B------:R-:W-:Y:S01]  /*15c30*/  FADD.FTZ R166, R167, R166 ;  /* 0x000000a6a7a67221 */ /* 0x000fe20000010000 */
[----:B------:R-:W3:Y:S01]  /*15c40*/  LDSM.16.MT88.4 R16, [R174+0x800] ;  /* 0x00080000ae10783b */ /* 0x000ee20000004200 */
[----:B------:R-:W2:Y:S01]  /*15c50*/  MUFU.EX2 R168, R168 ;  /* 0x000000a800a87308 */ /* 0x000ea20000000800 */
[----:B-1----:R-:W-:-:S02]  /*15c60*/  F2FP.F16.F32.PACK_AB R98, R162, R163 ;  /* 0x000000a3a262723e */ /* 0x002fc400000000ff */
[----:B------:R-:W-:Y:S04]  /*15c70*/  LDSM.16.MT88.4 R28, [R186+0xc800] ;  /* 0x00c80000ba1c783b */ /* 0x000fe80000004200 */
[----:B------:R-:W-:Y:S01]  /*15c80*/  LDSM.16.MT88.4 R24, [R170+0x800] ;  /* 0x00080000aa18783b */ /* 0x000fe20000004200 */
[----:B------:R-:W-:Y:S03]  /*15c90*/  MUFU.EX2 R165, R165 ;  /* 0x000000a500a57308 */ /* 0x000fe60000000800 */
[----:B------:R-:W-:Y:S04]  /*15ca0*/  LDSM.16.MT88.4 R144, [R184+0xd000] ;  /* 0x00d00000b890783b */ /* 0x000fe80000004200 */
[----:B------:R-:W-:Y:S01]  /*15cb0*/  LDSM.16.MT88.4 R148, [R184+0xd800] ;  /* 0x00d80000b894783b */ /* 0x000fe20000004200 */
[----:B------:R-:W1:Y:S01]  /*15cc0*/  MUFU.EX2 R164, R164 ;  /* 0x000000a400a47308 */ /* 0x000e620000000800 */
[----:B--2---:R-:W-:Y:S01]  /*15cd0*/  F2FP.F16.F32.PACK_AB R97, R168, R169 ;  /* 0x000000a9a861723e */ /* 0x004fe200000000ff */
[----:B------:R-:W-:Y:S01]  /*15ce0*/  FADD.FTZ R168, R169, R168 ;  /* 0x000000a8a9a87221 */ /* 0x000fe20000010000 */
[----:B------:R-:W2:Y:S05]  /*15cf0*/  S2R R185, SR_TID.X ;  /* 0x0000000000b97919 */ /* 0x000eaa0000002100 */
[----:B------:R-:W-:Y:S08]  /*15d00*/  MUFU.EX2 R160, R160 ;  /* 0x000000a000a07308 */ /* 0x000ff00000000800 */
[----:B------:R-:W3:Y:S01]  /*15d10*/  MUFU.EX2 R159, R159 ;  /* 0x0000009f009f7308 */ /* 0x000ee20000000800 */
[----:B-1----:R-:W-:-:S07]  /*15d20*/  F2FP.F16.F32.PACK_AB R99, R164, R165 ;  /* 0x000000a5a463723e */ /* 0x002fce00000000ff */
        /* <DEDUP_REMOVED lines=10> */
[----:B------:R-:W2:Y:S01]  /*15dd0*/  MUFU.EX2 R153, R153 ;  /* 0x0000009900997308 */ /* 0x000ea20000000800 */
[C---:B------:R-:W-:Y:S07]  /*15de0*/  HMMA.16816.F32 R128, R96.reuse, R124, RZ ;  /* 0x0000007c6080723c */ /* 0x040fee00000018ff */
[----:B------:R-:W-:Y:S01]  /*15df0*/  MUFU.EX2 R171, R171 ;  /* 0x000000ab00ab7308 */ /* 0x000fe20000000800 */
[C---:B------:R-:W-:Y:S07]  /*15e00*/  HMMA.16816.F32 R112, R96.reuse, R108, RZ ;  /* 0x0000006c6070723c */ /* 0x040fee00000018ff */
[----:B------:R-:W2:Y:S01]  /*15e10*/  MUFU.EX2 R172, R172 ;  /* 0x000000ac00ac7308 */ /* 0x000ea20000000800 */
        /* <DEDUP_REMOVED lines=30> */
[----:B---3--:R-:W-:-:S02]  /*16000*/  F2FP.F16.F32.PACK_AB R4, R159, R160 ;  /* 0x000000a09f04723e */ /* 0x008fc400000000ff */
[----:B-1----:R-:W-:-:S05]  /*16010*/  F2FP.F16.F32.PACK_AB R5, R157, R158 ;  /* 0x0000009e9d05723e */ /* 0x002fca00000000ff */
[----:B------:R-:W-:Y:S01]  /*16020*/  HMMA.16816.F32 R96, R96, R6, RZ ;  /* 0x000000066060723c */ /* 0x000fe200000018ff */
[----:B------:R-:W-:Y:S02]  /*16030*/  F2FP.F16.F32.PACK_AB R6, R155, R156 ;  /* 0x0000009c9b06723e */ /* 0x000fe400000000ff */
[----:B--2---:R-:W-:-:S07]  /*16040*/  F2FP.F16.F32.PACK_AB R7, R153, R154 ;  /* 0x0000009a9907723e */ /* 0x004fce00000000ff */
        /* <DEDUP_REMOVED lines=54> */
[----:B------:R-:W4:Y:S07]  /*163b0*/  LDSM.16.MT88.4 R20, [R170+0x1800] ;  /* 0x00180000aa14783b */ /* 0x000f2e0000004200 */
        /* <DEDUP_REMOVED lines=28> */
[----:B----4-:R-:W-:Y:S01]  /*16580*/  HMMA.16816.F32 R104, R4, R20, R104 ;  /* 0x000000140468723c */ /* 0x010fe20000001868 */
[----:B------:R-:W-:-:S04]  /*16590*/  FADD.FTZ R21, R165, R168 ;  /* 0x000000a8a5157221 */ /* 0x000fc80000010000 */
[----:B------:R-:W-:-:S03]  /*165a0*/  FADD.FTZ R21, R164, R21 ;  /* 0x00000015a4157221 */ /* 0x000fc60000010000 */
[----:B--2---:R-:W-:Y:S01]  /*165b0*/  HMMA.16816.F32 R60, R4, R12, R60 ;  /* 0x0000000c043c723c */ /* 0x004fe2000000183c */
        /* <DEDUP_REMOVED lines=10> */
[----:B------:R-:W2:Y:S01]  /*16660*/  LDSM.16.MT88.4 R16, [R170+0x5800] ;  /* 0x00580000aa10783b */ /* 0x000ea20000004200 */
[----:B------:R-:W-:-:S04]  /*16670*/  FADD.FTZ R177, R177, R12 ;  /* 0x0000000cb1b17221 */ /* 0x000fc80000010000 */
[----:B------:R-:W-:Y:S02]  /*16680*/  FADD.FTZ R188, R188, R177 ;  /* 0x000000b1bcbc7221 */ /* 0x000fe40000010000 */
[C---:B------:R-:W-:Y:S08]  /*16690*/  HMMA.16816.F32 R120, R4.reuse, R148, R120 ;  /* 0x000000940478723c */ /* 0x040ff00000001878 */
[----:B-1----:R-:W-:Y:S01]  /*166a0*/  HMMA.16816.F32 R68, R4, R8, R68 ;  /* 0x000000080444723c */ /* 0x002fe20000001844 */
        /* <DEDUP_REMOVED lines=103> */
.L_x_2714:
        /* <DEDUP_REMOVED lines=8> */
.L_x_2715:
        /* <DEDUP_REMOVED lines=14> */
[----:B------:R-:W-:Y:S01]  /*16e80*/  ISETP.GE.AND P3, PT, R7, UR4, PT ;  /* 0x0000000407007c0c */ /* 0x000fe2000bf66270 */
[----:B------:R-:W1:Y:S01]  /*16e90*/  LDCU UR4, c[0x0][0x50c] ;  /* 0x0000a180ff0477ac */ /* 0x000e620008000800 */
        /* <DEDUP_REMOVED lines=20> */
[----:B------:R-:W-:-:S04]  /*16fe0*/  IMAD.X R5, R6, 0x1, R9, P6 ;  /* 0x0000000106057824 */ /* 0x000fc800030e0609 */
[----:B------:R-:W-:Y:S02]  /*16ff0*/  IMAD.X R11, R6, 0x1, R5, P2 ;  /* 0x00000001060b7824 */ /* 0x000fe400010e0605 */
        /* <DEDUP_REMOVED lines=26> */
[----:B--2---:R-:W-:-:S03]  /*171a0*/  IMAD.IADD R196, R138, 0x1, R203 ;  /* 0x000000018ac47824 */ /* 0x004fc600078e02cb */
        /* <DEDUP_REMOVED lines=37> */
[----:B------:R-:W-:Y:S04]  /*17400*/  LDSM.16.M88.4 R24, [R201] ;  /* 0x00000000c918783b */ /* 0x000fe80000000200 */
[----:B--2---:R-:W2:Y:S04]  /*17410*/  LDSM.16.M88.4 R8, [R192+0x6000] ;  /* 0x00600000c008783b */ /* 0x004ea80000000200 */
[----:B------:R-:W2:Y:S04]  /*17420*/  LDSM.16.M88.4 R4, [R192+0x6800] ;  /* 0x00680000c004783b */ /* 0x000ea80000000200 */
[----:B------:R-:W2:Y:S04]  /*17430*/  LDSM.16.M88.4 R172, [R192+0x7000] ;  /* 0x00700000c0ac783b */ /* 0x000ea80000000200 */
[----:B------:R-:W2:Y:S04]  /*17440*/  LDSM.16.M88.4 R32, [R192+0x7800] ;  /* 0x00780000c020783b */ /* 0x000ea80000000200 */
[----:B------:R-:W-:Y:S01]  /*17450*/  LDSM.16.M88.4 R28, [R196] ;  /* 0x00000000c41c783b */ /* 0x000fe20000000200 */
[C---:B---3--:R-:W-:Y:S03]  /*17460*/  HMMA.16816.F32 R16, R140.reuse, R12, RZ ;  /* 0x0000000c8c10723c */ /* 0x048fe600000018ff */
[----:B------:R-:W-:Y:S04]  /*17470*/  LDSM.16.M88.4 R168, [R184+0x6800] ;  /* 0x00680000b8a8783b */ /* 0x000fe80000000200 */
[----:B------:R-:W-:Y:S01]  /*17480*/  LDSM.16.M88.4 R164, [R184+0x7000] ;  /* 0x00700000b8a4783b */ /* 0x000fe20000000200 */
[C---:B----4-:R-:W-:Y:S03]  /*17490*/  HMMA.16816.F32 R160, R140.reuse, R156, RZ ;  /* 0x0000009c8ca0723c */ /* 0x050fe600000018ff */
[----:B------:R-:W-:Y:S04]  /*174a0*/  LDSM.16.M88.4 R136, [R184+0x7800] ;  /* 0x00780000b888783b */ /* 0x000fe80000000200 */
        /* <DEDUP_REMOVED lines=12> */
[----:B------:R-:W-:Y:S07]  /*17570*/  LDSM.16.M88.4 R8, [R194] ;  /* 0x00000000c208783b */ /* 0x000fee0000000200 */
[C---:B------:R-:W-:Y:S08]  /*17580*/  HMMA.16816.F32 R160, R24.reuse, R4, R160 ;  /* 0x0000000418a0723c */ /* 0x040ff000000018a0 */
[C---:B------:R-:W-:Y:S01]  /*17590*/  HMMA.16816.F32 R156, R24.reuse, R6, R156 ;  /* 0x00000006189c723c */ /* 0x040fe2000000189c */
[----:B------:R-:W2:Y:S07]  /*175a0*/  LDSM.16.M88.4 R4, [R187+0x6000] ;  /* 0x00600000bb04783b */ /* 0x000eae0000000200 */
[C---:B------:R-:W-:Y:S08]  /*175b0*/  HMMA.16816.F32 R152, R24.reuse, R172, R152 ;  /* 0x000000ac1898723c */ /* 0x040ff00000001898 */
[C---:B------:R-:W-:Y:S01]  /*175c0*/  HMMA.16816.F32 R148, R24.reuse, R174, R148 ;  /* 0x000000ae1894723c */ /* 0x040fe20000001894 */
[----:B------:R-:W-:Y:S07]  /*175d0*/  LDSM.16.M88.4 R172, [R193+UR5+0x8000] ;  /* 0x00800005c1ac783b */ /* 0x000fee0008000200 */
[C---:B------:R-:W-:Y:S08]  /*175e0*/  HMMA.16816.F32 R144, R24.reuse, R32, R144 ;  /* 0x000000201890723c */ /* 0x040ff00000001890 */
[----:B------:R-:W-:Y:S01]  /*175f0*/  HMMA.16816.F32 R140, R24, R34, R140 ;  /* 0x00000022188c723c */ /* 0x000fe2000000188c */
[----:B------:R-:W3:Y:S04]  /*17600*/  LDSM.16.M88.4 R24, [R187+0x7000] ;  /* 0x00700000bb18783b */ /* 0x000ee80000000200 */
[----:B------:R-:W-:Y:S03]  /*17610*/  LDSM.16.M88.4 R32, [R203+0x2000] ;  /* 0x00200000cb20783b */ /* 0x000fe60000000200 */
[C---:B-1----:R-:W-:Y:S08]  /*17620*/  HMMA.16816.F32 R16, R28.reuse, R20, R16 ;  /* 0x000000141c10723c */ /* 0x042ff00000001810 */
[C---:B------:R-:W-:Y:S01]  /*17630*/  HMMA.16816.F32 R12, R28.reuse, R22, R12 ;  /* 0x000000161c0c723c */ /* 0x040fe2000000180c */
[----:B------:R-:W1:Y:S07]  /*17640*/  LDSM.16.M88.4 R20, [R187+0x7800] ;  /* 0x00780000bb14783b */ /* 0x000e6e0000000200 */
[C---:B------:R-:W-:Y:S08]  /*17650*/  HMMA.16816.F32 R160, R28.reuse, R168, R160 ;  /* 0x000000a81ca0723c */ /* 0x040ff000000018a0 */
[C---:B------:R-:W-:Y:S01]  /*17660*/  HMMA.16816.F32 R156, R28.reuse, R170, R156 ;  /* 0x000000aa1c9c723c */ /* 0x040fe2000000189c */
[----:B------:R-:W4:Y:S07]  /*17670*/  LDSM.16.M88.4 R168, [R193+UR5+0x8800] ;  /* 0x00880005c1a8783b */ /* 0x000f2e0008000200 */
[C---:B------:R-:W-:Y:S08]  /*17680*/  HMMA.16816.F32 R152, R28.reuse, R164, R152 ;  /* 0x000000a41c98723c */ /* 0x040ff00000001898 */
[C---:B------:R-:W-:Y:S01]  /*17690*/  HMMA.16816.F32 R148, R28.reuse, R166, R148 ;  /* 0x000000a61c94723c */ /* 0x040fe20000001894 */
[----:B------:R-:W5:Y:S07]  /*176a0*/  LDSM.16.M88.4 R164, [R193+UR5+0x9000] ;  /* 0x00900005c1a4783b */ /* 0x000f6e0008000200 */
[C---:B------:R-:W-:Y:S08]  /*176b0*/  HMMA.16816.F32 R144, R28.reuse, R136, R144 ;  /* 0x000000881c90723c */ /* 0x040ff00000001890 */
[----:B------:R-:W-:Y:S01]  /*176c0*/  HMMA.16816.F32 R140, R28, R138, R140 ;  /* 0x0000008a1c8c723c */ /* 0x000fe2000000188c */
[----:B------:R-:W5:Y:S04]  /*176d0*/  LDSM.16.M88.4 R136, [R193+UR5+0x9800] ;  /* 0x00980005c188783b */ /* 0x000f680008000200 */
[----:B------:R-:W-:Y:S03]  /*176e0*/  LDSM.16.M88.4 R28, [R192+0x8000] ;  /* 0x00800000c01c783b */ /* 0x000fe60000000200 */
[C---:B--2---:R-:W-:Y:S08]  /*176f0*/  HMMA.16816.F32 R16, R8.reuse, R4, R16 ;  /* 0x000000040810723c */ /* 0x044ff00000001810 */
[C---:B------:R-:W-:Y:S01]  /*17700*/  HMMA.16816.F32 R12, R8.reuse, R6, R12 ;  /* 0x00000006080c723c */ /* 0x040fe2000000180c */
[----:B------:R-:W2:Y:S07]  /*17710*/  LDSM.16.M88.4 R4, [R201+0x2000] ;  /* 0x00200000c904783b */ /* 0x000eae0000000200 */
[C---:B------:R-:W-:Y:S08]  /*17720*/  HMMA.16816.F32 R160, R8.reuse, R176, R160 ;  /* 0x000000b008a0723c */ /* 0x040ff000000018a0 */
[C---:B------:R-:W-:Y:S01]  /*17730*/  HMMA.16816.F32 R156, R8.reuse, R178, R156 ;  /* 0x000000b2089c723c */ /* 0x040fe2000000189c */
[----:B------:R-:W-:Y:S07]  /*17740*/  LDSM.16.M88.4 R176, [R196+0x2000] ;  /* 0x00200000c4b0783b */ /* 0x000fee0000000200 */
[C---:B---3--:R-:W-:Y:S08]  /*17750*/  HMMA.16816.F32 R152, R8.reuse, R24, R152 ;  /* 0x000000180898723c */ /* 0x048ff00000001898 */
[C---:B------:R-:W-:Y:S01]  /*17760*/  HMMA.16816.F32 R148, R8.reuse, R26, R148 ;  /* 0x0000001a0894723c */ /* 0x040fe20000001894 */
[----:B------:R-:W3:Y:S07]  /*17770*/  LDSM.16.M88.4 R24, [R192+0x8800] ;  /* 0x00880000c018783b */ /* 0x000eee0000000200 */
[C---:B-1----:R-:W-:Y:S08]  /*17780*/  HMMA.16816.F32 R144, R8.reuse, R20, R144 ;  /* 0x000000140890723c */ /* 0x042ff00000001890 */
[----:B------:R-:W-:Y:S01]  /*17790*/  HMMA.16816.F32 R140, R8, R22, R140 ;  /* 0x00000016088c723c */ /* 0x000fe2000000188c */
[----:B------:R-:W1:Y:S04]  /*177a0*/  LDSM.16.M88.4 R20, [R192+0x9000] ;  /* 0x00900000c014783b */ /* 0x000e680000000200 */
[----:B------:R-:W1:Y:S03]  /*177b0*/  LDSM.16.M88.4 R8, [R192+0x9800] ;  /* 0x00980000c008783b */ /* 0x000e660000000200 */
[C---:B------:R-:W-:Y:S08]  /*177c0*/  HMMA.16816.F32 R16, R32.reuse, R172, R16 ;  /* 0x000000ac2010723c */ /* 0x040ff00000001810 */
[C---:B------:R-:W-:Y:S01]  /*177d0*/  HMMA.16816.F32 R12, R32.reuse, R174, R12 ;  /* 0x000000ae200c723c */ /* 0x040fe2000000180c */
[----:B------:R-:W-:Y:S07]  /*177e0*/  LDSM.16.M88.4 R172, [R184+0x8800] ;  /* 0x00880000b8ac783b */ /* 0x000fee0000000200 */
        /* <DEDUP_REMOVED lines=10> */
[C---:B--2---:R-:W-:Y:S08]  /*17890*/  HMMA.16816.F32 R16, R4.reuse, R28, R16 ;  /* 0x0000001c0410723c */ /* 0x044ff00000001810 */
[C---:B------:R-:W-:Y:S01]  /*178a0*/  HMMA.16816.F32 R12, R4.reuse, R30, R12 ;  /* 0x0000001e040c723c */ /* 0x040fe2000000180c */
[----:B------:R-:W-:Y:S07]  /*178b0*/  LDSM.16.M88.4 R28, [R187+0x8800] ;  /* 0x00880000bb1c783b */ /* 0x000fee0000000200 */
[C---:B---3--:R-:W-:Y:S08]  /*178c0*/  HMMA.16816.F32 R160, R4.reuse, R24, R160 ;  /* 0x0000001804a0723c */ /* 0x048ff000000018a0 */
[C---:B------:R-:W-:Y:S01]  /*178d0*/  HMMA.16816.F32 R156, R4.reuse, R26, R156 ;  /* 0x0000001a049c723c */ /* 0x040fe2000000189c */
[----:B------:R-:W2:Y:S07]  /*178e0*/  LDSM.16.M88.4 R24, [R187+0x9000] ;  /* 0x00900000bb18783b */ /* 0x000eae0000000200 */
[C---:B-1----:R-:W-:Y:S08]  /*178f0*/  HMMA.16816.F32 R152, R4.reuse, R20, R152 ;  /* 0x000000140498723c */ /* 0x042ff00000001898 */
[C---:B------:R-:W-:Y:S01]  /*17900*/  HMMA.16816.F32 R148, R4.reuse, R22, R148 ;  /* 0x000000160494723c */ /* 0x040fe20000001894 */
[----:B------:R-:W1:Y:S07]  /*17910*/  LDSM.16.M88.4 R20, [R187+0x9800] ;  /* 0x00980000bb14783b */ /* 0x000e6e0000000200 */
[C---:B------:R-:W-:Y:S08]  /*17920*/  HMMA.16816.F32 R144, R4.reuse, R8, R144 ;  /* 0x000000080490723c */ /* 0x040ff00000001890 */
[----:B------:R-:W-:Y:S01]  /*17930*/  HMMA.16816.F32 R140, R4, R10, R140 ;  /* 0x0000000a048c723c */ /* 0x000fe2000000188c */
[----:B------:R-:W-:Y:S04]  /*17940*/  LDSM.16.M88.4 R8, [R203+0x4000] ;  /* 0x00400000cb08783b */ /* 0x000fe80000000200 */
[----:B------:R-:W3:Y:S03]  /*17950*/  LDSM.16.M88.4 R4, [R193+UR5+0xa000] ;  /* 0x00a00005c104783b */ /* 0x000ee60008000200 */
[C---:B------:R-:W-:Y:S08]  /*17960*/  HMMA.16816.F32 R16, R176.reuse, R188, R16 ;  /* 0x000000bcb010723c */ /* 0x040ff00000001810 */
[C---:B------:R-:W-:Y:S01]  /*17970*/  HMMA.16816.F32 R12, R176.reuse, R190, R12 ;  /* 0x000000beb00c723c */ /* 0x040fe2000000180c */
[----:B------:R-:W-:Y:S07]  /*17980*/  LDSM.16.M88.4 R188, [R192+0xb000] ;  /* 0x00b00000c0bc783b */ /* 0x000fee0000000200 */
[C---:B----4-:R-:W-:Y:S08]  /*17990*/  HMMA.16816.F32 R152, R176.reuse, R168, R152 ;  /* 0x000000a8b098723c */ /* 0x050ff00000001898 */
[C---:B------:R-:W-:Y:S08]  /*179a0*/  HMMA.16816.F32 R148, R176.reuse, R170, R148 ;  /* 0x000000aab094723c */ /* 0x040ff00000001894 */
[C---:B-----5:R-:W-:Y:S08]  /*179b0*/  HMMA.16816.F32 R144, R176.reuse, R164, R144 ;  /* 0x000000a4b090723c */ /* 0x060ff00000001890 */
[----:B------:R-:W-:Y:S01]  /*179c0*/  HMMA.16816.F32 R140, R176, R166, R140 ;  /* 0x000000a6b08c723c */ /* 0x000fe2000000188c */
[----:B------:R-:W-:Y:S07]  /*179d0*/  LDSM.16.M88.4 R164, [R201+0x4000] ;  /* 0x00400000c9a4783b */ /* 0x000fee0000000200 */
[----:B------:R-:W-:Y:S01]  /*179e0*/  HMMA.16816.F32 R168, R136, R32, R16 ;  /* 0x0000002088a8723c */ /* 0x000fe20000001810 */
[----:B------:R-:W4:Y:S07]  /*179f0*/  LDSM.16.M88.4 R16, [R192+0xa000] ;  /* 0x00a00000c010783b */ /* 0x000f2e0000000200 */
[C---:B------:R-:W-:Y:S08]  /*17a00*/  HMMA.16816.F32 R160, R176.reuse, R172, R160 ;  /* 0x000000acb0a0723c */ /* 0x040ff000000018a0 */
[----:B------:R-:W-:Y:S01]  /*17a10*/  HMMA.16816.F32 R156, R176, R174, R156 ;  /* 0x000000aeb09c723c */ /* 0x000fe2000000189c */
[----:B------:R-:W5:Y:S07]  /*17a20*/  LDSM.16.M88.4 R172, [R193+UR5+0xa800] ;  /* 0x00a80005c1ac783b */ /* 0x000f6e0008000200 */
[C---:B------:R-:W-:Y:S01]  /*17a30*/  HMMA.16816.F32 R12, R136.reuse, R34, R12 ;  /* 0x00000022880c723c */ /* 0x040fe2000000180c */
[----:B------:R-:W-:Y:S07]  /*17a40*/  LDSM.16.M88.4 R32, [R187+0xa000] ;  /* 0x00a00000bb20783b */ /* 0x000fee0000000200 */
[C---:B--2---:R-:W-:Y:S08]  /*17a50*/  HMMA.16816.F32 R152, R136.reuse, R24, R152 ;  /* 0x000000188898723c */ /* 0x044ff00000001898 */
[C---:B------:R-:W-:Y:S01]  /*17a60*/  HMMA.16816.F32 R148, R136.reuse, R26, R148 ;  /* 0x0000001a8894723c */ /* 0x040fe20000001894 */
[----:B------:R-:W-:Y:S07]  /*17a70*/  LDSM.16.M88.4 R24, [R196+0x4000] ;  /* 0x00400000c418783b */ /* 0x000fee0000000200 */
[C---:B-1----:R-:W-:Y:S08]  /*17a80*/  HMMA.16816.F32 R144, R136.reuse, R20, R144 ;  /* 0x000000148890723c */ /* 0x042ff00000001890 */
[----:B------:R-:W-:Y:S01]  /*17a90*/  HMMA.16816.F32 R140, R136, R22, R140 ;  /* 0x00000016888c723c */ /* 0x000fe2000000188c */
[----:B------:R-:W1:Y:S07]  /*17aa0*/  LDSM.16.M88.4 R20, [R184+0xa000] ;  /* 0x00a00000b814783b */ /* 0x000e6e0000000200 */
[----:B---3--:R-:W-:Y:S08]  /*17ab0*/  HMMA.16816.F32 R168, R8, R4, R168 ;  /* 0x0000000408a8723c */ /* 0x008ff000000018a8 */
[C---:B------:R-:W-:Y:S08]  /*17ac0*/  HMMA.16816.F32 R160, R136.reuse, R28, R160 ;  /* 0x0000001c88a0723c */ /* 0x040ff000000018a0 */
[----:B------:R-:W-:Y:S01]  /*17ad0*/  HMMA.16816.F32 R156, R136, R30, R156 ;  /* 0x0000001e889c723c */ /* 0x000fe2000000189c */
[----:B------:R-:W2:Y:S04]  /*17ae0*/  LDSM.16.M88.4 R28, [R193+UR5+0xb800] ;  /* 0x00b80005c11c783b */ /* 0x000ea80008000200 */
[----:B------:R-:W-:Y:S03]  /*17af0*/  LDSM.16.M88.4 R136, [R194+0x4000] ;  /* 0x00400000c288783b */ /* 0x000fe60000000200 */
[----:B------:R-:W-:Y:S01]  /*17b00*/  HMMA.16816.F32 R12, R8, R6, R12 ;  /* 0x00000006080c723c */ /* 0x000fe2000000180c */
[----:B------:R-:W3:Y:S07]  /*17b10*/  LDSM.16.M88.4 R4, [R193+UR5+0xb000] ;  /* 0x00b00005c104783b */ /* 0x000eee0008000200 */
[----:B----4-:R-:W-:Y:S08]  /*17b20*/  HMMA.16816.F32 R168, R164, R16, R168 ;  /* 0x00000010a4a8723c */ /* 0x010ff000000018a8 */
[----:B-----5:R-:W-:Y:S08]  /*17b30*/  HMMA.16816.F32 R160, R8, R172, R160 ;  /* 0x000000ac08a0723c */ /* 0x020ff000000018a0 */
[----:B------:R-:W-:Y:S01]  /*17b40*/  HMMA.16816.F32 R12, R164, R18, R12 ;  /* 0x00000012a40c723c */ /* 0x000fe2000000180c */
[----:B------:R-:W4:Y:S07]  /*17b50*/  LDSM.16.M88.4 R16, [R192+0xb800] ;  /* 0x00b80000c010783b */ /* 0x000f2e0000000200 */
[----:B------:R-:W-:Y:S01]  /*17b60*/  HMMA.16816.F32 R156, R8, R174, R156 ;  /* 0x000000ae089c723c */ /* 0x000fe2000000189c */
[----:B------:R-:W5:Y:S07]  /*17b70*/  LDSM.16.M88.4 R172, [R192+0xa800] ;  /* 0x00a80000c0ac783b */ /* 0x000f6e0000000200 */
[C---:B-1----:R-:W-:Y:S08]  /*17b80*/  HMMA.16816.F32 R168, R24.reuse, R20, R168 ;  /* 0x0000001418a8723c */ /* 0x042ff000000018a8 */
[----:B------:R-:W-:Y:S01]  /*17b90*/  HMMA.16816.F32 R12, R24, R22, R12 ;  /* 0x00000016180c723c */ /* 0x000fe2000000180c */
[----:B------:R-:W1:Y:S07]  /*17ba0*/  LDSM.16.M88.4 R20, [R184+0xb800] ;  /* 0x00b80000b814783b */ /* 0x000e6e0000000200 */
[C---:B--2---:R-:W-:Y:S08]  /*17bb0*/  HMMA.16816.F32 R140, R8.reuse, R30, R140 ;  /* 0x0000001e088c723c */ /* 0x044ff0000000188c */
[C---:B---3--:R-:W-:Y:S08]  /*17bc0*/  HMMA.16816.F32 R152, R8.reuse, R4, R152 ;  /* 0x000000040898723c */ /* 0x048ff00000001898 */
[----:B------:R-:W-:Y:S01]  /*17bd0*/  HMMA.16816.F32 R148, R8, R6, R148 ;  /* 0x000000060894723c */ /* 0x000fe20000001894 */
[----:B------:R-:W2:Y:S07]  /*17be0*/  LDSM.16.M88.4 R4, [R184+0xa800] ;  /* 0x00a80000b804783b */ /* 0x000eae0000000200 */
[C---:B------:R-:W-:Y:S08]  /*17bf0*/  HMMA.16816.F32 R168, R136.reuse, R32, R168 ;  /* 0x0000002088a8723c */ /* 0x040ff000000018a8 */
[----:B------:R-:W-:Y:S01]  /*17c00*/  HMMA.16816.F32 R12, R136, R34, R12 ;  /* 0x00000022880c723c */ /* 0x000fe2000000180c */
[----:B------:R-:W3:Y:S07]  /*17c10*/  LDSM.16.M88.4 R32, [R187+0xb800] ;  /* 0x00b80000bb20783b */ /* 0x000eee0000000200 */
[----:B----4-:R-:W-:Y:S03]  /*17c20*/  HMMA.16816.F32 R140, R164, R18, R140 ;  /* 0x00000012a48c723c */ /* 0x010fe6000000188c */
[----:B------:R-:W-:Y:S01]  /*17c30*/  FMUL.FTZ R170, R170, UR4 ;  /* 0x00000004aaaa7c20 */ /* 0x000fe20008410000 */
[----:B------:R-:W-:Y:S01]  /*17c40*/  FMUL.FTZ R31, R168, UR4 ;  /* 0x00000004a81f7c20 */ /* 0x000fe20008410000 */
[----:B------:R-:W-:-:S02]  /*17c50*/  FMUL.FTZ R19, R169, UR4 ;  /* 0x00000004a9137c20 */ /* 0x000fc40008410000 */
[----:B------:R4:W-:Y:S01]  /*17c60*/  MUFU.TANH R193, R170 ;  /* 0x000000aa00c17308 */ /* 0x0009e20000002400 */
[C---:B-----5:R-:W-:Y:S01]  /*17c70*/  HMMA.16816.F32 R176, R164.reuse, R172, R160 ;  /* 0x000000aca4b0723c */ /* 0x060fe200000018a0 */
[----:B------:R-:W5:Y:S01]  /*17c80*/  LDSM.16.M88.4 R160, [R187+0xa800] ;  /* 0x00a80000bba0783b */ /* 0x000f620000000200 */
[----:B------:R-:W-:Y:S01]  /*17c90*/  FMUL.FTZ R173, R171, UR4 ;  /* 0x00000004abad7c20 */ /* 0x000fe20008410000 */
[----:B------:R-:W-:Y:S01]  /*17ca0*/  FMUL.FTZ R14, R14, UR4 ;  /* 0x000000040e0e7c20 */ /* 0x000fe20008410000 */
[----:B------:R-:W-:Y:S01]  /*17cb0*/  FMUL.FTZ R12, R12, UR4 ;  /* 0x000000040c0c7c20 */ /* 0x000fe20008410000 */
[----:B------:R-:W-:Y:S01]  /*17cc0*/  FMUL.FTZ R13, R13, UR4 ;  /* 0x000000040d0d7c20 */ /* 0x000fe20008410000 */
[----:B------:R-:W-:Y:S01]  /*17cd0*/  FMUL.FTZ R15, R15, UR4 ;  /* 0x000000040f0f7c20 */ /* 0x000fe20008410000 */
[----:B------:R-:W5:Y:S01]  /*17ce0*/  MUFU.TANH R31, R31 ;  /* 0x0000001f001f7308 */ /* 0x000f620000002400 */
[----:B------:R-:W-:Y:S07]  /*17cf0*/  HMMA.16816.F32 R156, R164, R174, R156 ;  /* 0x000000aea49c723c */ /* 0x000fee000000189c */
[----:B------:R5:W-:Y:S01]  /*17d00*/  MUFU.TANH R175, R14 ;  /* 0x0000000e00af7308 */ /* 0x000be20000002400 */
[----:B----4-:R-:W4:Y:S01]  /*17d10*/  LDSM.16.M88.4 R168, [R184+0xb000] ;  /* 0x00b00000b8a8783b */ /* 0x010f220000000200 */
[C---:B-1----:R-:W-:Y:S06]  /*17d20*/  HMMA.16816.F32 R140, R24.reuse, R22, R140 ;  /* 0x00000016188c723c */ /* 0x042fec000000188c */
[----:B------:R-:W-:Y:S02]  /*17d30*/  MUFU.TANH R19, R19 ;  /* 0x0000001300137308 */ /* 0x000fe40000002400 */
[C---:B--2---:R-:W-:Y:S06]  /*17d40*/  HMMA.16816.F32 R176, R24.reuse, R4, R176 ;  /* 0x0000000418b0723c */ /* 0x044fec00000018b0 */
[----:B------:R-:W-:Y:S02]  /*17d50*/  MUFU.TANH R173, R173 ;  /* 0x000000ad00ad7308 */ /* 0x000fe40000002400 */
[----:B------:R-:W-:Y:S01]  /*17d60*/  HMMA.16816.F32 R156, R24, R6, R156 ;  /* 0x00000006189c723c */ /* 0x000fe2000000189c */
[----:B------:R-:W1:Y:S01]  /*17d70*/  LDSM.16.M88.4 R4, [R187+0xb000] ;  /* 0x00b00000bb04783b */ /* 0x000e620000000200 */
[----:B------:R-:W-:-:S04]  /*17d80*/  DEPBAR.LE SB0, 0x0 ;  /* 0x000080000000791a */ /* 0x000fc80000000000 */
[----:B------:R2:W-:Y:S02]  /*17d90*/  MUFU.TANH R23, R12 ;  /* 0x0000000c00177308 */ /* 0x0005e40000002400 */
[----:B------:R-:W-:Y:S06]  /*17da0*/  HMMA.16816.F32 R152, R164, R188, R152 ;  /* 0x000000bca498723c */ /* 0x000fec0000001898 */
[----:B------:R-:W-:Y:S02]  /*17db0*/  MUFU.TANH R13, R13 ;  /* 0x0000000d000d7308 */ /* 0x000fe40000002400 */
[C---:B---3--:R-:W-:Y:S06]  /*17dc0*/  HMMA.16816.F32 R140, R136.reuse, R34, R140 ;  /* 0x00000022888c723c */ /* 0x048fec000000188c */
[----:B------:R-:W-:Y:S02]  /*17dd0*/  MUFU.TANH R15, R15 ;  /* 0x0000000f000f7308 */ /* 0x000fe40000002400 */
[----:B-----5:R-:W-:Y:S01]  /*17de0*/  HMMA.16816.F32 R176, R136, R160, R176 ;  /* 0x000000a088b0723c */ /* 0x020fe200000018b0 */
[----:B------:R-:W-:-:S05]  /*17df0*/  IMAD.SHL.U32 R161, R185, 0x2, RZ ;  /* 0x00000002b9a17824 */ /* 0x000fca00078e00ff */
[----:B------:R-:W-:Y:S02]  /*17e00*/  LOP3.LUT R161, R161, 0x6, RZ, 0xc0, !PT ;  /* 0x00000006a1a17812 */ /* 0x000fe400078ec0ff */
[----:B------:R-:W-:Y:S01]  /*17e10*/  HMMA.16816.F32 R144, R8, R28, R144 ;  /* 0x0000001c0890723c */ /* 0x000fe20000001890 */
[----:B------:R-:W-:Y:S02]  /*17e20*/  IMAD.SHL.U32 R8, R135, 0x40, RZ ;  /* 0x0000004087087824 */ /* 0x000fe400078e00ff */
[----:B------:R-:W-:Y:S01]  /*17e30*/  FMUL.FTZ R140, R140, UR4 ;  /* 0x000000048c8c7c20 */ /* 0x000fe20008410000 */
[----:B------:R-:W-:Y:S01]  /*17e40*/  FMUL.FTZ R142, R142, UR4 ;  /* 0x000000048e8e7c20 */ /* 0x000fe20008410000 */
[----:B------:R-:W-:Y:S01]  /*17e50*/  FMUL.FTZ R143, R143, UR4 ;  /* 0x000000048f8f7c20 */ /* 0x000fe20008410000 */
[----:B------:R-:W-:Y:S02]  /*17e60*/  LOP3.LUT R8, R8, R161, RZ, 0xfc, !PT ;  /* 0x000000a108087212 */ /* 0x000fe400078efcff */
[----:B----4-:R-:W-:Y:S01]  /*17e70*/  HMMA.16816.F32 R152, R24, R168, R152 ;  /* 0x000000a81898723c */ /* 0x010fe20000001898 */
[----:B------:R-:W-:Y:S02]  /*17e80*/  MUFU.TANH R169, R142 ;  /* 0x0000008e00a97308 */ /* 0x000fe40000002400 */
[----:B------:R-:W-:-:S02]  /*17e90*/  VIADD R10, R8, 0xffffff80 ;  /* 0xffffff80080a7836 */ /* 0x000fc40000000000 */
[----:B------:R-:W-:Y:S01]  /*17ea0*/  FMUL.FTZ R11, R178, UR4 ;  /* 0x00000004b20b7c20 */ /* 0x000fe20008410000 */
[----:B------:R-:W-:Y:S02]  /*17eb0*/  VIADD R14, R8, 0xffffffb8 ;  /* 0xffffffb8080e7836 */ /* 0x000fe40000000000 */
[----:B------:R-:W-:Y:S01]  /*17ec0*/  FMUL.FTZ R176, R176, UR4 ;  /* 0x00000004b0b07c20 */ /* 0x000fe20008410000 */
[----:B------:R-:W-:Y:S01]  /*17ed0*/  FMUL.FTZ R35, R177, UR4 ;  /* 0x00000004b1237c20 */ /* 0x000fe20008410000 */
[----:B------:R-:W-:Y:S01]  /*17ee0*/  HMMA.16816.F32 R156, R136, R162, R156 ;  /* 0x000000a2889c723c */ /* 0x000fe2000000189c */
[----:B------:R-:W3:Y:S01]  /*17ef0*/  MUFU.TANH R163, R140 ;  /* 0x0000008c00a37308 */ /* 0x000ee20000002400 */
[----:B------:R-:W-:Y:S01]  /*17f00*/  I2FP.F32.U32 R9, R10 ;  /* 0x0000000a00097245 */ /* 0x000fe20000201000 */
[----:B------:R-:W-:Y:S01]  /*17f10*/  FMUL.FTZ R179, R179, UR4 ;  /* 0x00000004b3b37c20 */ /* 0x000fe20008410000 */
[C---:B------:R-:W-:Y:S02]  /*17f20*/  ISETP.GE.AND P2, PT, R10.reuse, R2, PT ;  /* 0x000000020a00720c */ /* 0x040fe40003f46270 */
[----:B------:R-:W-:Y:S01]  /*17f30*/  ISETP.GE.AND P6, PT, R10, R3, PT ;  /* 0x000000030a00720c */ /* 0x000fe20003fc6270 */
[CC--:B------:R-:W-:Y:S01]  /*17f40*/  FFMA.FTZ R10, R0.reuse, R9.reuse, R31 ;  /* 0x00000009000a7223 */ /* 0x0c0fe2000001001f */
[----:B------:R-:W-:Y:S01]  /*17f50*/  HMMA.16816.F32 R148, R164, R190, R148 ;  /* 0x000000bea494723c */ /* 0x000fe20000001894 */
[----:B------:R-:W-:Y:S01]  /*17f60*/  FFMA.FTZ R9, R0, R9, R193 ;  /* 0x0000000900097223 */ /* 0x000fe200000100c1 */
[----:B--2---:R-:W-:Y:S01]  /*17f70*/  I2FP.F32.U32 R12, R14 ;  /* 0x0000000e000c7245 */ /* 0x004fe20000201000 */
[----:B------:R-:W2:Y:S01]  /*17f80*/  MUFU.TANH R189, R176 ;  /* 0x000000b000bd7308 */ /* 0x000ea20000002400 */
[----:B------:R-:W-:-:S02]  /*17f90*/  FSEL R10, R10, -INF , !P2 ;  /* 0xff8000000a0a7808 */ /* 0x000fc40005000000 */
[----:B------:R-:W-:Y:S02]  /*17fa0*/  FSEL R9, R9, -INF , !P6 ;  /* 0xff80000009097808 */ /* 0x000fe40007000000 */
[----:B-1----:R-:W-:Y:S01]  /*17fb0*/  HMMA.16816.F32 R152, R136, R4, R152 ;  /* 0x000000048898723c */ /* 0x002fe20000001898 */
[----:B------:R-:W-:Y:S02]  /*17fc0*/  VIADD R5, R8, 0xffffff81 ;  /* 0xffffff8108057836 */ /* 0x000fe40000000000 */
[-C--:B---3--:R-:W-:Y:S01]  /*17fd0*/  FFMA.FTZ R163, R0, R12.reuse, R163 ;  /* 0x0000000c00a37223 */ /* 0x088fe200000100a3 */
[----:B------:R-:W-:Y:S01]  /*17fe0*/  FMUL.FTZ R29, R156, UR4 ;  /* 0x000000049c1d7c20 */ /* 0x000fe20008410000 */
[----:B------:R-:W-:Y:S01]  /*17ff0*/  FFMA.FTZ R156, R0, R12, R169 ;  /* 0x0000000c009c7223 */ /* 0x000fe200000100a9 */
[C---:B------:R-:W-:Y:S01]  /*18000*/  ISETP.GE.AND P2, PT, R14.reuse, R2, PT ;  /* 0x000000020e00720c */ /* 0x040fe20003f46270 */
[----:B------:R-:W-:Y:S01]  /*18010*/  FMUL.FTZ R18, R157, UR4 ;  /* 0x000000049d127c20 */ /* 0x000fe20008410000 */
[----:B------:R-:W-:Y:S01]  /*18020*/  ISETP.GE.AND P6, PT, R14, R3, PT ;  /* 0x000000030e00720c */ /* 0x000fe20003fc6270 */
[C---:B------:R-:W-:Y:S01]  /*18030*/  VIADD R14, R8.reuse, 0xffffff88 ;  /* 0xffffff88080e7836 */ /* 0x040fe20000000000 */
[----:B------:R-:W-:Y:S01]  /*18040*/  I2FP.F32.U32 R4, R5 ;  /* 0x0000000500047245 */ /* 0x000fe20000201000 */
[----:B------:R-:W-:Y:S01]  /*18050*/  HMMA.16816.F32 R144, R164, R16, R144 ;  /* 0x00000010a490723c */ /* 0x000fe20000001890 */
[----:B------:R-:W-:Y:S01]  /*18060*/  FSEL R157, R163, -INF , !P2 ;  /* 0xff800000a39d7808 */ /* 0x000fe20005000000 */
[----:B------:R-:W-:Y:S01]  /*18070*/  VIADD R16, R8, 0xffffff89 ;  /* 0xffffff8908107836 */ /* 0x000fe20000000000 */
[----:B------:R-:W-:Y:S01]  /*18080*/  FSEL R156, R156, -INF , !P6 ;  /* 0xff8000009c9c7808 */ /* 0x000fe20007000000 */
[C---:B------:R-:W-:Y:S01]  /*18090*/  FFMA.FTZ R19, R0.reuse, R4, R19 ;  /* 0x0000000400137223 */ /* 0x040fe20000010013 */
[C---:B------:R-:W-:Y:S01]  /*180a0*/  ISETP.GE.AND P2, PT, R5.reuse, R2, PT ;  /* 0x000000020500720c */ /* 0x040fe20003f46270 */
[----:B------:R-:W1:Y:S01]  /*180b0*/  MUFU.TANH R11, R11 ;  /* 0x0000000b000b7308 */ /* 0x000e620000002400 */
[-C--:B------:R-:W-:Y:S01]  /*180c0*/  ISETP.GE.AND P6, PT, R5, R3.reuse, PT ;  /* 0x000000030500720c */ /* 0x080fe20003fc6270 */
[C---:B------:R-:W-:Y:S01]  /*180d0*/  HMMA.16816.F32 R148, R24.reuse, R170, R148 ;  /* 0x000000aa1894723c */ /* 0x040fe20000001894 */
[----:B------:R-:W-:Y:S01]  /*180e0*/  FFMA.FTZ R5, R0, R4, R173 ;  /* 0x0000000400057223 */ /* 0x000fe200000100ad */
[----:B------:R-:W-:Y:S01]  /*180f0*/  I2FP.F32.U32 R12, R14 ;  /* 0x0000000e000c7245 */ /* 0x000fe20000201000 */
[----:B------:R-:W-:Y:S01]  /*18100*/  FMUL.FTZ R158, R158, UR4 ;  /* 0x000000049e9e7c20 */ /* 0x000fe20008410000 */
[----:B------:R-:W-:Y:S01]  /*18110*/  FSEL R4, R19, -INF , !P2 ;  /* 0xff80000013047808 */ /* 0x000fe20005000000 */
[----:B------:R-:W-:Y:S01]  /*18120*/  FMUL.FTZ R159, R159, UR4 ;  /* 0x000000049f9f7c20 */ /* 0x000fe20008410000 */
[----:B------:R-:W-:Y:S01]  /*18130*/  FSEL R5, R5, -INF , !P6 ;  /* 0xff80000005057808 */ /* 0x000fe20007000000 */
[CC--:B------:R-:W-:Y:S01]  /*18140*/  FFMA.FTZ R23, R0.reuse, R12.reuse, R23 ;  /* 0x0000000c00177223 */ /* 0x0c0fe20000010017 */
[----:B------:R-:W-:Y:S01]  /*18150*/  FFMA.FTZ R17, R0, R12, R175 ;  /* 0x0000000c00117223 */ /* 0x000fe200000100af */
[C---:B------:R-:W-:Y:S01]  /*18160*/  ISETP.GE.AND P2, PT, R14.reuse, R2, PT ;  /* 0x000000020e00720c */ /* 0x040fe20003f46270 */
[----:B------:R3:W-:Y:S01]  /*18170*/  MUFU.TANH R163, R18 ;  /* 0x0000001200a37308 */ /* 0x0007e20000002400 */
[-C--:B------:R-:W-:Y:S01]  /*18180*/  ISETP.GE.AND P6, PT, R14, R3.reuse, PT ;  /* 0x000000030e00720c */ /* 0x080fe20003fc6270 */
[----:B------:R-:W-:Y:S01]  /*18190*/  HMMA.16816.F32 R144, R24, R20, R144 ;  /* 0x000000141890723c */ /* 0x000fe20000001890 */
[----:B------:R-:W-:Y:S01]  /*181a0*/  I2FP.F32.U32 R14, R16 ;  /* 0x00000010000e7245 */ /* 0x000fe20000201000 */
[----:B------:R-:W-:Y:S01]  /*181b0*/  FMUL.FTZ R152, R152, UR4 ;  /* 0x0000000498987c20 */ /* 0x000fe20008410000 */
[----:B------:R-:W-:Y:S01]  /*181c0*/  FSEL R12, R23, -INF , !P2 ;  /* 0xff800000170c7808 */ /* 0x000fe20005000000 */
[----:B------:R-:W-:Y:S01]  /*181d0*/  FMUL.FTZ R153, R153, UR4 ;  /* 0x0000000499997c20 */ /* 0x000fe20008410000 */
[----:B------:R-:W-:Y:S01]  /*181e0*/  FSEL R17, R17, -INF , !P6 ;  /* 0xff80000011117808 */ /* 0x000fe20007000000 */
[----:B------:R-:W4:Y:S01]  /*181f0*/  MUFU.TANH R35, R35 ;  /* 0x0000002300237308 */ /* 0x000f220000002400 */
[C---:B------:R-:W-:Y:S01]  /*18200*/  ISETP.GE.AND P2, PT, R16.reuse, R2, PT ;  /* 0x000000021000720c */ /* 0x040fe20003f46270 */
[----:B------:R-:W-:Y:S01]  /*18210*/  HMMA.16816.F32 R148, R136, R6, R148 ;  /* 0x000000068894723c */ /* 0x000fe20000001894 */
[----:B------:R-:W-:Y:S01]  /*18220*/  ISETP.GE.AND P6, PT, R16, R3, PT ;  /* 0x000000031000720c */ /* 0x000fe20003fc6270 */
[CC--:B------:R-:W-:Y:S01]  /*18230*/  FFMA.FTZ R16, R0.reuse, R14.reuse, R13 ;  /* 0x0000000e00107223 */ /* 0x0c0fe2000001000d */
[----:B------:R-:W-:Y:S01]  /*18240*/  FFMA.FTZ R7, R0, R14, R15 ;  /* 0x0000000e00077223 */ /* 0x000fe2000001000f */
[----:B------:R-:W-:-:S02]  /*18250*/  VIADD R14, R8, 0xffffff91 ;  /* 0xffffff91080e7836 */ /* 0x000fc40000000000 */
[----:B------:R-:W-:Y:S01]  /*18260*/  FMUL.FTZ R15, R154, UR4 ;  /* 0x000000049a0f7c20 */ /* 0x000fe20008410000 */
[----:B------:R-:W5:Y:S01]  /*18270*/  MUFU.TANH R31, R179 ;  /* 0x000000b3001f7308 */ /* 0x000f620000002400 */
[----:B---3--:R-:W-:Y:S01]  /*18280*/  VIADD R18, R8, 0xffffff90 ;  /* 0xffffff9008127836 */ /* 0x008fe20000000000 */
[----:B------:R-:W-:Y:S01]  /*18290*/  FSEL R6, R16, -INF , !P2 ;  /* 0xff80000010067808 */ /* 0x000fe20005000000 */
[----:B------:R-:W-:Y:S01]  /*182a0*/  FMUL.FTZ R155, R155, UR4 ;  /* 0x000000049b9b7c20 */ /* 0x000fe20008410000 */
[----:B------:R-:W-:Y:S02]  /*182b0*/  FSEL R7, R7, -INF , !P6 ;  /* 0xff80000007077808 */ /* 0x000fe40007000000 */
[----:B------:R-:W-:Y:S01]  /*182c0*/  I2FP.F32.U32 R16, R18 ;  /* 0x0000001200107245 */ /* 0x000fe20000201000 */
[----:B------:R-:W-:Y:S01]  /*182d0*/  HMMA.16816.F32 R144, R136, R32, R144 ;  /* 0x000000208890723c */ /* 0x000fe20000001890 */
[----:B------:R-:W3:Y:S01]  /*182e0*/  MUFU.TANH R29, R29 ;  /* 0x0000001d001d7308 */ /* 0x000ee20000002400 */
[----:B------:R-:W-:-:S02]  /*182f0*/  ISETP.GE.AND P2, PT, R18, R2, PT ;  /* 0x000000021200720c */ /* 0x000fc40003f46270 */
[CC--:B--2---:R-:W-:Y:S01]  /*18300*/  FFMA.FTZ R166, R0.reuse, R16.reuse, R189 ;  /* 0x0000001000a67223 */ /* 0x0c4fe200000100bd */
[----:B-1----:R-:W-:Y:S01]  /*18310*/  FFMA.FTZ R173, R0, R16, R11 ;  /* 0x0000001000ad7223 */ /* 0x002fe2000001000b */
[-C--:B------:R-:W-:Y:S01]  /*18320*/  ISETP.GE.AND P6, PT, R18, R3.reuse, PT ;  /* 0x000000031200720c */ /* 0x080fe20003fc6270 */
[----:B------:R-:W-:Y:S01]  /*18330*/  FMUL.FTZ R21, R148, UR4 ;  /* 0x0000000494157c20 */ /* 0x000fe20008410000 */
[----:B------:R-:W-:Y:S01]  /*18340*/  I2FP.F32.U32 R18, R14 ;  /* 0x0000000e00127245 */ /* 0x000fe20000201000 */
[----:B------:R-:W1:Y:S01]  /*18350*/  MUFU.TANH R169, R158 ;  /* 0x0000009e00a97308 */ /* 0x000e620000002400 */
[----:B------:R-:W-:Y:S01]  /*18360*/  FSEL R166, R166, -INF , !P2 ;  /* 0xff800000a6a67808 */ /* 0x000fe20005000000 */
[----:B------:R-:W-:Y:S01]  /*18370*/  FMUL.FTZ R25, R150, UR4 ;  /* 0x0000000496197c20 */ /* 0x000fe20008410000 */
[----:B------:R-:W-:Y:S01]  /*18380*/  FSEL R173, R173, -INF , !P6 ;  /* 0xff800000adad7808 */ /* 0x000fe20007000000 */
[----:B----4-:R-:W-:Y:S01]  /*18390*/  FFMA.FTZ R35, R0, R18, R35 ;  /* 0x0000001200237223 */ /* 0x010fe20000010023 */
[----:B------:R-:W-:Y:S01]  /*183a0*/  ISETP.GE.AND P2, PT, R14, R2, PT ;  /* 0x000000020e00720c */ /* 0x000fe20003f46270 */
[----:B-----5:R-:W-:Y:S01]  /*183b0*/  FFMA.FTZ R31, R0, R18, R31 ;  /* 0x00000012001f7223 */ /* 0x020fe2000001001f */
[-C--:B------:R-:W-:Y:S01]  /*183c0*/  ISETP.GE.AND P6, PT, R14, R3.reuse, PT ;  /* 0x000000030e00720c */ /* 0x080fe20003fc6270 */
[----:B------:R-:W-:Y:S01]  /*183d0*/  VIADD R14, R8, 0xffffff98 ;  /* 0xffffff98080e7836 */ /* 0x000fe20000000000 */
[----:B------:R-:W2:Y:S01]  /*183e0*/  MUFU.TANH R19, R159 ;  /* 0x0000009f00137308 */ /* 0x000ea20000002400 */
[----:B------:R-:W-:Y:S01]  /*183f0*/  FSEL R172, R35, -INF , !P2 ;  /* 0xff80000023ac7808 */ /* 0x000fe20005000000 */
[----:B------:R-:W-:Y:S01]  /*18400*/  FMUL.FTZ R149, R149, UR4 ;  /* 0x0000000495957c20 */ /* 0x000fe20008410000 */
[----:B------:R-:W-:Y:S01]  /*18410*/  FSEL R191, R31, -INF , !P6 ;  /* 0xff8000001fbf7808 */ /* 0x000fe20007000000 */
[----:B------:R-:W-:Y:S01]  /*18420*/  FMUL.FTZ R145, R145, UR4 ;  /* 0x0000000491917c20 */ /* 0x000fe20008410000 */
[----:B------:R-:W-:Y:S01]  /*18430*/  I2FP.F32.U32 R16, R14 ;  /* 0x0000000e00107245 */ /* 0x000fe20000201000 */
[----:B------:R-:W-:Y:S01]  /*18440*/  FMUL.FTZ R147, R147, UR4 ;  /* 0x0000000493937c20 */ /* 0x000fe20008410000 */
[C---:B------:R-:W-:Y:S01]  /*18450*/  ISETP.GE.AND P2, PT, R14.reuse, R2, PT ;  /* 0x000000020e00720c */ /* 0x040fe20003f46270 */
[----:B------:R-:W4:Y:S01]  /*18460*/  MUFU.TANH R23, R152 ;  /* 0x0000009800177308 */ /* 0x000f220000002400 */
[----:B------:R-:W-:Y:S01]  /*18470*/  ISETP.GE.AND P6, PT, R14, R3, PT ;  /* 0x000000030e00720c */ /* 0x000fe20003fc6270 */
[CC--:B---3--:R-:W-:Y:S01]  /*18480*/  FFMA.FTZ R29, R0.reuse, R16.reuse, R29 ;  /* 0x00000010001d7223 */ /* 0x0c8fe2000001001d */
[----:B-1----:R-:W-:Y:S01]  /*18490*/  FFMA.FTZ R169, R0, R16, R169 ;  /* 0x0000001000a97223 */ /* 0x002fe200000100a9 */
[----:B------:R-:W-:-:S03]  /*184a0*/  VIADD R14, R8, 0xffffff99 ;  /* 0xffffff99080e7836 */ /* 0x000fc60000000000 */
[----:B------:R-:W-:Y:S01]  /*184b0*/  FSEL R138, R29, -INF , !P2 ;  /* 0xff8000001d8a7808 */ /* 0x000fe20005000000 */
[----:B------:R-:W1:Y:S01]  /*184c0*/  MUFU.TANH R15, R15 ;  /* 0x0000000f000f7308 */ /* 0x000e620000002400 */
[----:B------:R-:W-:Y:S02]  /*184d0*/  FSEL R193, R169, -INF , !P6 ;  /* 0xff800000a9c17808 */ /* 0x000fe40007000000 */
[----:B------:R-:W-:Y:S02]  /*184e0*/  I2FP.F32.U32 R16, R14 ;  /* 0x0000000e00107245 */ /* 0x000fe40000201000 */
[C---:B------:R-:W-:Y:S02]  /*184f0*/  ISETP.GE.AND P2, PT, R14.reuse, R2, PT ;  /* 0x000000020e00720c */ /* 0x040fe40003f46270 */
[----:B------:R-:W-:Y:S01]  /*18500*/  ISETP.GE.AND P6, PT, R14, R3, PT ;  /* 0x000000030e00720c */ /* 0x000fe20003fc6270 */
[----:B------:R-:W3:Y:S01]  /*18510*/  MUFU.TANH R13, R153 ;  /* 0x00000099000d7308 */ /* 0x000ee20000002400 */
[----:B------:R-:W-:-:S02]  /*18520*/  VIADD R14, R8, 0xffffffa0 ;  /* 0xffffffa0080e7836 */ /* 0x000fc40000000000 */
[CC--:B------:R-:W-:Y:S01]  /*18530*/  FFMA.FTZ R136, R0.reuse, R16.reuse, R163 ;  /* 0x0000001000887223 */ /* 0x0c0fe200000100a3 */
[----:B--2---:R-:W-:Y:S01]  /*18540*/  FFMA.FTZ R175, R0, R16, R19 ;  /* 0x0000001000af7223 */ /* 0x004fe20000010013 */
[----:B------:R-:W-:Y:S02]  /*18550*/  VIADD R16, R8, 0xffffffa1 ;  /* 0xffffffa108107836 */ /* 0x000fe40000000000 */
[----:B------:R-:W-:Y:S01]  /*18560*/  FMUL.FTZ R19, R151, UR4 ;  /* 0x0000000497137c20 */ /* 0x000fe20008410000 */
[----:B------:R-:W-:Y:S01]  /*18570*/  I2FP.F32.U32 R189, R14 ;  /* 0x0000000e00bd7245 */ /* 0x000fe20000201000 */
[----:B------:R-:W2:Y:S01]  /*18580*/  MUFU.TANH R11, R155 ;  /* 0x0000009b000b7308 */ /* 0x000ea20000002400 */
[----:B------:R-:W-:-:S03]  /*18590*/  FSEL R136, R136, -INF , !P2 ;  /* 0xff80000088887808 */ /* 0x000fc60005000000 */
[CC--:B----4-:R-:W-:Y:S01]  /*185a0*/  FFMA.FTZ R23, R0.reuse, R189.reuse, R23 ;  /* 0x000000bd00177223 */ /* 0x0d0fe20000010017 */
[----:B------:R-:W-:Y:S01]  /*185b0*/  FSEL R175, R175, -INF , !P6 ;  /* 0xff800000afaf7808 */ /* 0x000fe20007000000 */
[----:B-1----:R-:W-:Y:S01]  /*185c0*/  FFMA.FTZ R189, R0, R189, R15 ;  /* 0x000000bd00bd7223 */ /* 0x002fe2000001000f */
[----:B------:R-:W-:Y:S01]  /*185d0*/  I2FP.F32.U32 R18, R16 ;  /* 0x0000001000127245 */ /* 0x000fe20000201000 */
[----:B------:R-:W-:Y:S01]  /*185e0*/  FMUL.FTZ R15, R144, UR4 ;  /* 0x00000004900f7c20 */ /* 0x000fe20008410000 */
[----:B------:R-:W1:Y:S01]  /*185f0*/  MUFU.TANH R21, R21 ;  /* 0x0000001500157308 */ /* 0x000e620000002400 */
[C---:B------:R-:W-:Y:S02]  /*18600*/  ISETP.GE.AND P2, PT, R14.reuse, R2, PT ;  /* 0x000000020e00720c */ /* 0x040fe40003f46270 */
[----:B------:R-:W-:Y:S01]  /*18610*/  ISETP.GE.AND P6, PT, R14, R3, PT ;  /* 0x000000030e00720c */ /* 0x000fe20003fc6270 */
[-C--:B---3--:R-:W-:Y:S01]  /*18620*/  FFMA.FTZ R178, R0, R18.reuse, R13 ;  /* 0x0000001200b27223 */ /* 0x088fe2000001000d */
[----:B------:R-:W-:Y:S01]  /*18630*/  FSEL R184, R23, -INF , !P2 ;  /* 0xff80000017b87808 */ /* 0x000fe20005000000 */
[----:B------:R-:W-:Y:S01]  /*18640*/  VIADD R14, R8, 0xffffffa8 ;  /* 0xffffffa8080e7836 */ /* 0x000fe20000000000 */
[----:B------:R-:W-:Y:S01]  /*18650*/  FSEL R189, R189, -INF , !P6 ;  /* 0xff800000bdbd7808 */ /* 0x000fe20007000000 */
[----:B------:R-:W3:Y:S01]  /*18660*/  MUFU.TANH R25, R25 ;  /* 0x0000001900197308 */ /* 0x000ee20000002400 */
[----:B--2---:R-:W-:Y:S01]  /*18670*/  FFMA.FTZ R187, R0, R18, R11 ;  /* 0x0000001200bb7223 */ /* 0x004fe2000001000b */
[----:B------:R-:W-:Y:S01]  /*18680*/  BAR.SYNC.DEFER_BLOCKING 0x0 ;  /* 0x0000000000007b1d */ /* 0x000fe20000010000 */
[----:B------:R-:W-:-:S02]  /*18690*/  ISETP.GE.AND P2, PT, R16, R2, PT ;  /* 0x000000021000720c */ /* 0x000fc40003f46270 */
[-C--:B------:R-:W-:Y:S02]  /*186a0*/  ISETP.GE.AND P6, PT, R16, R3.reuse, PT ;  /* 0x000000031000720c */ /* 0x080fe40003fc6270 */
[----:B------:R-:W-:Y:S01]  /*186b0*/  FSEL R178, R178, -INF , !P2 ;  /* 0xff800000b2b27808 */ /* 0x000fe20005000000 */
[----:B------:R-:W2:Y:S01]  /*186c0*/  MUFU.TANH R149, R149 ;  /* 0x0000009500957308 */ /* 0x000ea20000002400 */
[----:B------:R-:W-:Y:S02]  /*186d0*/  FSEL R187, R187, -INF , !P6 ;  /* 0xff800000bbbb7808 */ /* 0x000fe40007000000 */
[----:B------:R-:W-:Y:S02]  /*186e0*/  I2FP.F32.U32 R13, R14 ;  /* 0x0000000e000d7245 */ /* 0x000fe40000201000 */
[C---:B------:R-:W-:Y:S02]  /*186f0*/  ISETP.GE.AND P2, PT, R14.reuse, R2, PT ;  /* 0x000000020e00720c */ /* 0x040fe40003f46270 */
[----:B------:R-:W-:Y:S01]  /*18700*/  ISETP.GE.AND P6, PT, R14, R3, PT ;  /* 0x000000030e00720c */ /* 0x000fe20003fc6270 */
[----:B------:R-:W4:Y:S01]  /*18710*/  MUFU.TANH R19, R19 ;  /* 0x0000001300137308 */ /* 0x000f220000002400 */
[----:B------:R-:W-:-:S02]  /*18720*/  VIADD R14, R8, 0xffffffa9 ;  /* 0xffffffa9080e7836 */ /* 0x000fc40000000000 */
[CC--:B-1----:R-:W-:Y:S01]  /*18730*/  FFMA.FTZ R21, R0.reuse, R13.reuse, R21 ;  /* 0x0000000d00157223 */ /* 0x0c2fe20000010015 */
[----:B---3--:R-:W-:Y:S01]  /*18740*/  FFMA.FTZ R25, R0, R13, R25 ;  /* 0x0000000d00197223 */ /* 0x008fe20000010019 */
[----:B------:R-:W-:Y:S01]  /*18750*/  FMUL.FTZ R13, R146, UR4 ;  /* 0x00000004920d7c20 */ /* 0x000fe20008410000 */
[----:B------:R-:W-:Y:S02]  /*18760*/  I2FP.F32.U32 R16, R14 ;  /* 0x0000000e00107245 */ /* 0x000fe40000201000 */
[----:B------:R-:W1:Y:S01]  /*18770*/  MUFU.TANH R15, R15 ;  /* 0x0000000f000f7308 */ /* 0x000e620000002400 */
[----:B------:R-:W-:Y:S02]  /*18780*/  FSEL R142, R21, -INF , !P2 ;  /* 0xff800000158e7808 */ /* 0x000fe40005000000 */
[----:B--2---:R-:W-:Y:S01]  /*18790*/  FFMA.FTZ R140, R0, R16, R149 ;  /* 0x00000010008c7223 */ /* 0x004fe20000010095 */
[----:B------:R-:W-:Y:S02]  /*187a0*/  FSEL R179, R25, -INF , !P6 ;  /* 0xff80000019b37808 */ /* 0x000fe40007000000 */
[----:B------:R-:W-:-:S02]  /*187b0*/  ISETP.GE.AND P2, PT, R14, R2, PT ;  /* 0x000000020e00720c */ /* 0x000fc40003f46270 */
[----:B------:R-:W2:Y:S01]  /*187c0*/  MUFU.TANH R13, R13 ;  /* 0x0000000d000d7308 */ /* 0x000ea20000002400 */
        /* <DEDUP_REMOVED lines=12> */
[-C--:B-1----:R-:W-:Y:S01]  /*18890*/  FFMA.FTZ R15, R0, R163.reuse, R15 ;  /* 0x000000a3000f7223 */ /* 0x082fe2000001000f */
[----:B------:R-:W-:Y:S01]  /*188a0*/  VIADD R8, R8, 0xffffffb9 ;  /* 0xffffffb908087836 */ /* 0x000fe20000000000 */
[----:B------:R-:W-:Y:S01]  /*188b0*/  I2FP.F32.U32 R18, R14 ;  /* 0x0000000e00127245 */ /* 0x000fe20000201000 */
[C---:B--2---:R-:W-:Y:S02]  /*188c0*/  FFMA.FTZ R163, R0.reuse, R163, R13 ;  /* 0x000000a300a37223 */ /* 0x044fe4000001000d */
[----:B------:R-:W-:Y:S02]  /*188d0*/  FSEL R170, R15, -INF , !P2 ;  /* 0xff8000000faa7808 */ /* 0x000fe40005000000 */
[----:B------:R-:W1:Y:S01]  /*188e0*/  MUFU.TANH R19, R147 ;  /* 0x0000009300137308 */ /* 0x000e620000002400 */
[----:B------:R-:W-:Y:S01]  /*188f0*/  I2FP.F32.U32 R13, R8 ;  /* 0x00000008000d7245 */ /* 0x000fe20000201000 */
[----:B---3--:R-:W-:Y:S01]  /*18900*/  FFMA.FTZ R11, R0, R18, R11 ;  /* 0x00000012000b7223 */ /* 0x008fe2000001000b */
[----:B------:R-:W-:-:S02]  /*18910*/  ISETP.GE.AND P2, PT, R14, R2, PT ;  /* 0x000000020e00720c */ /* 0x000fc40003f46270 */
[----:B------:R-:W-:Y:S02]  /*18920*/  FSEL R163, R163, -INF , !P6 ;  /* 0xff800000a3a37808 */ /* 0x000fe40007000000 */
[----:B------:R-:W-:Y:S01]  /*18930*/  FSEL R168, R11, -INF , !P2 ;  /* 0xff8000000ba87808 */ /* 0x000fe20005000000 */
[----:B------:R-:W2:Y:S01]  /*18940*/  MUFU.TANH R15, R143 ;  /* 0x0000008f000f7308 */ /* 0x000ea20000002400 */
[----:B----4-:R-:W-:Y:S01]  /*18950*/  FFMA.FTZ R16, R0, R13, R16 ;  /* 0x0000000d00107223 */ /* 0x010fe20000010010 */
[----:B------:R-:W-:Y:S02]  /*18960*/  ISETP.GE.AND P2, PT, R8, R2, PT ;  /* 0x000000020800720c */ /* 0x000fe40003f46270 */
[----:B------:R-:W-:Y:S02]  /*18970*/  ISETP.GE.AND P6, PT, R14, R3, PT ;  /* 0x000000030e00720c */ /* 0x000fe40003fc6270 */
[----:B------:R-:W-:Y:S02]  /*18980*/  FSEL R164, R16, -INF , !P2 ;  /* 0xff80000010a47808 */ /* 0x000fe40005000000 */
[----:B------:R-:W-:Y:S01]  /*18990*/  ISETP.GE.AND P2, PT, R135, 0x3, PT ;  /* 0x000000038700780c */ /* 0x000fe20003f46270 */
[----:B-1----:R-:W-:-:S05]  /*189a0*/  FFMA.FTZ R19, R0, R18, R19 ;  /* 0x0000001200137223 */ /* 0x002fca0000010013 */
[----:B------:R-:W-:Y:S02]  /*189b0*/  FSEL R165, R19, -INF , !P6 ;  /* 0xff80000013a57808 */ /* 0x000fe40007000000 */
[----:B------:R-:W-:Y:S01]  /*189c0*/  ISETP.GE.AND P6, PT, R8, R3, PT ;  /* 0x000000030800720c */ /* 0x000fe20003fc6270 */
[----:B--2---:R-:W-:-:S05]  /*189d0*/  FFMA.FTZ R15, R0, R13, R15 ;  /* 0x0000000d000f7223 */ /* 0x004fca000001000f */
[----:B------:R-:W-:Y:S01]  /*189e0*/  FSEL R159, R15, -INF , !P6 ;  /* 0xff8000000f9f7808 */ /* 0x000fe20007000000 */
[----:B------:R-:W-:Y:S06]  /*189f0*/  @!P2 BRA `(.L_x_2716) ;  /* 0x000000080044a947 */ /* 0x000fec0003800000 */
        /* <DEDUP_REMOVED lines=17> */
[----:B------:R-:W-:-:S02]  /*18b10*/  IABS R14, R19 ;  /* 0x00000013000e7213 */ /* 0x000fc40000000000 */
[----:B------:R-:W-:-:S03]  /*18b20*/  LOP3.LUT R19, R19, R8, RZ, 0x3c, !PT ;  /* 0x0000000813137212 */ /* 0x000fc600078e3cff */
        /* <DEDUP_REMOVED lines=30> */
[----:B--2---:R-:W-:-:S03]  /*18d10*/  IMAD.U32 R8, RZ, RZ, UR8 ;  /* 0x00000008ff087e24 */ /* 0x004fc6000f8e00ff */
[----:B------:R-:W-:-:S05]  /*18d20*/  SHF.R.S32.HI R11, RZ, 0x1f, R13 ;  /* 0x0000001fff0b7819 */ /* 0x000fca000001140d */
[----:B------:R-:W-:-:S04]  /*18d30*/  IMAD R11, R11, R8, RZ ;  /* 0x000000080b0b7224 */ /* 0x000fc800078e02ff */
[C---:B------:R-:W-:Y:S02]  /*18d40*/  IMAD R11, R13.reuse, UR9, R11 ;  /* 0x000000090d0b7c24 */ /* 0x040fe4000f8e020b */
[----:B-1----:R-:W-:-:S04]  /*18d50*/  IMAD.WIDE.U32 R14, R13, R8, RZ ;  /* 0x000000080d0e7225 */ /* 0x002fc800078e00ff */
        /* <DEDUP_REMOVED lines=10> */
.L_x_2717:
        /* <DEDUP_REMOVED lines=8> */
.L_x_2718:
        /* <DEDUP_REMOVED lines=73> */
.L_x_2716:
        /* <DEDUP_REMOVED lines=18> */
[----:B---3--:R-:W2:Y:S01]  /*19430*/  SHFL.BFLY PT, R2, R11, 0x2, 0x1f ;  /* 0x0c401f000b027f89 */ /* 0x008ea200000e0000 */
[----:B------:R-:W-:-:S02]  /*19440*/  IADD3 R158, PT, PT, R186, 0xc040, RZ ;  /* 0x0000c040ba9e7810 */ /* 0x000fc40007ffe0ff */
[----:B------:R-:W-:Y:S01]  /*19450*/  @P0 IADD3 R158, PT, PT, R16, -0x40, RZ ;  /* 0xffffffc0109e0810 */ /* 0x000fe20007ffe0ff */
[----:B------:R-:W3:Y:S01]  /*19460*/  SHFL.BFLY PT, R3, R8, 0x2, 0x1f ;  /* 0x0c401f0008037f89 */ /* 0x000ee200000e0000 */
[----:B------:R-:W-:Y:S02]  /*19470*/  SEL R155, R181, 0xffffffe0, !P1 ;  /* 0xffffffe0b59b7807 */ /* 0x000fe40004800000 */
[----:B------:R-:W-:Y:S01]  /*19480*/  VIMNMX R135, PT, PT, R135, 0x2, !PT ;  /* 0x0000000287877848 */ /* 0x000fe20007fe0100 */
[----:B------:R-:W-:Y:S01]  /*19490*/  LDSM.16.MT88.4 R28, [R158] ;  /* 0x000000009e1c783b */ /* 0x000fe20000004200 */
[C---:B------:R-:W-:Y:S02]  /*194a0*/  IADD3 R162, PT, PT, R155.reuse, R186, RZ ;  /* 0x000000ba9ba27210 */ /* 0x040fe40007ffe0ff */
[----:B------:R-:W-:Y:S01]  /*194b0*/  IADD3 R155, PT, PT, R155, R158, RZ ;  /* 0x0000009e9b9b7210 */ /* 0x000fe20007ffe0ff */
[----:B------:R-:W-:Y:S01]  /*194c0*/  LDSM.16.MT88.4 R144, [R158+0x4800] ;  /* 0x004800009e90783b */ /* 0x000fe20000004200 */
[----:B------:R-:W-:-:S03]  /*194d0*/  IADD3 R209, PT, PT, R135, -0x3, RZ ;  /* 0xfffffffd87d17810 */ /* 0x000fc60007ffe0ff */
        /* <DEDUP_REMOVED lines=28> */
[----:B------:R-:W-:Y:S01]  /*196a0*/  LDSM.16.MT88.4 R12, [R186+0xc000] ;  /* 0x00c00000ba0c783b */ /* 0x000fe20000004200 */
        /* <DEDUP_REMOVED lines=36> */
[----:B------:R-:W-:Y:S01]  /*198f0*/  FMUL.FTZ R111, R111, R132 ;  /* 0x000000846f6f7220 */ /* 0x000fe20000410000 */
[----:B------:R-:W2:Y:S01]  /*19900*/  MUFU.EX2 R134, R134 ;  /* 0x0000008600867308 */ /* 0x000ea20000000800 */
[----:B---3--:R-:W-:Y:S01]  /*19910*/  F2FP.F16.F32.PACK_AB R4, R148, R153 ;  /* 0x000000999404723e */ /* 0x008fe200000000ff */
[----:B------:R-:W3:Y:S01]  /*19920*/  LDSM.16.MT88.4 R112, [R158+0x2000] ;  /* 0x002000009e70783b */ /* 0x000ee20000004200 */
        /* <DEDUP_REMOVED lines=12> */
[-C--:B------:R-:W-:Y:S01]  /*199f0*/  FMUL.FTZ R56, R56, R154.reuse ;  /* 0x0000009a38387220 */ /* 0x080fe20000410000 */
[----:B------:R-:W4:Y:S01]  /*19a00*/  MUFU.EX2 R3, R3 ;  /* 0x0000000300037308 */ /* 0x000f220000000800 */
        /* <DEDUP_REMOVED lines=16> */
[----:B----4-:R-:W-:Y:S01]  /*19b10*/  F2FP.F16.F32.PACK_AB R5, R3, R152 ;  /* 0x000000980305723e */ /* 0x010fe200000000ff */
[-C--:B------:R-:W-:Y:S01]  /*19b20*/  FMUL.FTZ R18, R122, R132.reuse ;  /* 0x000000847a127220 */ /* 0x080fe20000410000 */
[----:B------:R-:W-:Y:S01]  /*19b30*/  FMUL.FTZ R19, R123, R132 ;  /* 0x000000847b137220 */ /* 0x000fe20000410000 */
[-C--:B------:R-:W-:Y:S01]  /*19b40*/  FMUL.FTZ R116, R116, R154.reuse ;  /* 0x0000009a74747220 */ /* 0x080fe20000410000 */
[----:B------:R-:W-:Y:S01]  /*19b50*/  FMUL.FTZ R117, R117, R154 ;  /* 0x0000009a75757220 */ /* 0x000fe20000410000 */
[-C--:B------:R-:W-:Y:S01]  /*19b60*/  FMUL.FTZ R118, R118, R132.reuse ;  /* 0x0000008476767220 */ /* 0x080fe20000410000 */
[----:B------:R-:W-:Y:S01]  /*19b70*/  FMUL.FTZ R119, R119, R132 ;  /* 0x0000008477777220 */ /* 0x000fe20000410000 */
[----:B------:R-:W-:Y:S01]  /*19b80*/  LDSM.16.MT88.4 R120, [R155] ;  /* 0x000000009b78783b */ /* 0x000fe20000004200 */
        /* <DEDUP_REMOVED lines=8> */
[----:B--2---:R-:W-:Y:S01]  /*19c10*/  F2FP.F16.F32.PACK_AB R7, R133, R2 ;  /* 0x000000028507723e */ /* 0x004fe200000000ff */
        /* <DEDUP_REMOVED lines=15> */
[----:B------:R-:W2:Y:S01]  /*19d10*/  LDSM.16.MT88.4 R108, [R155+0x2000] ;  /* 0x002000009b6c783b */ /* 0x000ea20000004200 */
        /* <DEDUP_REMOVED lines=18> */
[----:B------:R-:W-:Y:S01]  /*19e40*/  MUFU.EX2 R166, R166 ;  /* 0x000000a600a67308 */ /* 0x000fe20000000800 */
[-C--:B------:R-:W-:Y:S01]  /*19e50*/  FMUL.FTZ R8, R128, R154.reuse ;  /* 0x0000009a80087220 */ /* 0x080fe20000410000 */
[----:B------:R-:W-:Y:S01]  /*19e60*/  FMUL.FTZ R9, R129, R154 ;  /* 0x0000009a81097220 */ /* 0x000fe20000410000 */
[-C--:B------:R-:W-:Y:S01]  /*19e70*/  FMUL.FTZ R10, R130, R132.reuse ;  /* 0x00000084820a7220 */ /* 0x080fe20000410000 */
[C---:B---3--:R-:W-:Y:S01]  /*19e80*/  HMMA.16816.F32 R52, R4.reuse, R112, R52 ;  /* 0x000000700434723c */ /* 0x048fe20000001834 */
[----:B------:R-:W-:Y:S01]  /*19e90*/  FMUL.FTZ R11, R131, R132 ;  /* 0x00000084830b7220 */ /* 0x000fe20000410000 */
[-C--:B------:R-:W-:Y:S01]  /*19ea0*/  FMUL.FTZ R124, R124, R154.reuse ;  /* 0x0000009a7c7c7220 */ /* 0x080fe20000410000 */
[----:B------:R-:W-:Y:S01]  /*19eb0*/  FMUL.FTZ R125, R125, R154 ;  /* 0x0000009a7d7d7220 */ /* 0x000fe20000410000 */
[----:B------:R-:W3:Y:S01]  /*19ec0*/  MUFU.EX2 R169, R169 ;  /* 0x000000a900a97308 */ /* 0x000ee20000000800 */
[-C--:B------:R-:W-:Y:S01]  /*19ed0*/  FMUL.FTZ R126, R126, R132.reuse ;  /* 0x000000847e7e7220 */ /* 0x080fe20000410000 */
[----:B------:R-:W-:Y:S01]  /*19ee0*/  FMUL.FTZ R127, R127, R132 ;  /* 0x000000847f7f7220 */ /* 0x000fe20000410000 */
[-C--:B------:R-:W-:Y:S01]  /*19ef0*/  FMUL.FTZ R92, R92, R154.reuse ;  /* 0x0000009a5c5c7220 */ /* 0x080fe20000410000 */
[C---:B------:R-:W-:Y:S01]  /*19f00*/  HMMA.16816.F32 R56, R4.reuse, R114, R56 ;  /* 0x000000720438723c */ /* 0x040fe20000001838 */
[----:B------:R-:W4:Y:S01]  /*19f10*/  LDSM.16.MT88.4 R112, [R162+0x10000] ;  /* 0x01000000a270783b */ /* 0x000f220000004200 */
[----:B------:R-:W-:Y:S01]  /*19f20*/  FMUL.FTZ R93, R93, R154 ;  /* 0x0000009a5d5d7220 */ /* 0x000fe20000410000 */
[-C--:B------:R-:W-:Y:S01]  /*19f30*/  FMUL.FTZ R94, R94, R132.reuse ;  /* 0x000000845e5e7220 */ /* 0x080fe20000410000 */
[----:B------:R-:W-:Y:S01]  /*19f40*/  MUFU.EX2 R171, R171 ;  /* 0x000000ab00ab7308 */ /* 0x000fe20000000800 */
[----:B------:R-:W-:Y:S01]  /*19f50*/  FMUL.FTZ R95, R95, R132 ;  /* 0x000000845f5f7220 */ /* 0x000fe20000410000 */
[-C--:B------:R-:W-:Y:S01]  /*19f60*/  FMUL.FTZ R96, R96, R154.reuse ;  /* 0x0000009a60607220 */ /* 0x080fe20000410000 */
[----:B------:R-:W-:Y:S01]  /*19f70*/  FMUL.FTZ R97, R97, R154 ;  /* 0x0000009a61617220 */ /* 0x000fe20000410000 */
[C---:B------:R-:W-:Y:S01]  /*19f80*/  HMMA.16816.F32 R16, R4.reuse, R20, R16 ;  /* 0x000000140410723c */ /* 0x040fe20000001810 */
[-C--:B------:R-:W-:Y:S01]  /*19f90*/  FMUL.FTZ R98, R98, R132.reuse ;  /* 0x0000008462627220 */ /* 0x080fe20000410000 */
[----:B------:R-:W-:Y:S01]  /*19fa0*/  FMUL.FTZ R99, R99, R132 ;  /* 0x0000008463637220 */ /* 0x000fe20000410000 */
[----:B------:R-:W-:Y:S01]  /*19fb0*/  LDSM.16.MT88.4 R128, [R158+0x800] ;  /* 0x000800009e80783b */ /* 0x000fe20000004200 */
[----:B------:R-:W-:Y:S01]  /*19fc0*/  MUFU.EX2 R172, R172 ;  /* 0x000000ac00ac7308 */ /* 0x000fe20000000800 */
[--C-:B------:R-:W-:Y:S01]  /*19fd0*/  FFMA.FTZ R170, R170, UR4, -R167.reuse ;  /* 0x00000004aaaa7c23 */ /* 0x100fe200080108a7 */
[--C-:B------:R-:W-:Y:S01]  /*19fe0*/  FFMA.FTZ R157, R157, UR4, -R167.reuse ;  /* 0x000000049d9d7c23 */ /* 0x100fe200080108a7 */
[----:B------:R-:W-:Y:S01]  /*19ff0*/  FFMA.FTZ R164, R164, UR4, -R167 ;  /* 0x00000004a4a47c23 */ /* 0x000fe200080108a7 */
[C---:B--2---:R-:W-:Y:S01]  /*1a000*/  HMMA.16816.F32 R60, R4.reuse, R108, R60 ;  /* 0x0000006c043c723c */ /* 0x044fe2000000183c */
[--C-:B------:R-:W-:Y:S01]  /*1a010*/  FFMA.FTZ R163, R163, UR4, -R160.reuse ;  /* 0x00000004a3a37c23 */ /* 0x100fe200080108a0 */
[--C-:B------:R-:W-:Y:S01]  /*1a020*/  FFMA.FTZ R168, R165, UR4, -R160.reuse ;  /* 0x00000004a5a87c23 */ /* 0x100fe200080108a0 */
[--C-:B------:R-:W-:Y:S01]  /*1a030*/  FFMA.FTZ R156, R156, UR4, -R160.reuse ;  /* 0x000000049c9c7c23 */ /* 0x100fe200080108a0 */
        /* <DEDUP_REMOVED lines=191> */
.L_x_2713:
        /* <DEDUP_REMOVED lines=10> */
[----:B------:R-:W-:Y:S01]  /*1acd0*/  LOP3.LUT R208, R210, 0x20, R161, 0xfe, !PT ;  /* 0x00000020d2d07812 */ /* 0x000fe200078efea1 */
        /* <DEDUP_REMOVED lines=14> */
.L_x_2723:
        /* <DEDUP_REMOVED lines=8> */
[----:B------:R-:W-:Y:S03]  /*1ae40*/  IMAD.SHL.U32 R9, R185, 0x40, RZ ;  /* 0x00000040b9097824 */ /* 0x000fe600078e00ff */
[----:B------:R-:W-:Y:S02]  /*1ae50*/  LOP3.LUT R180, R12, 0x38, RZ, 0xc0, !PT ;  /* 0x000000380cb47812 */ /* 0x000fe400078ec0ff */
[--C-:B------:R-:W-:Y:S02]  /*1ae60*/  LOP3.LUT R213, R213, 0x1f8, R12.reuse, 0x78, !PT ;  /* 0x000001f8d5d57812 */ /* 0x100fe400078e780c */
[C---:B------:R-:W-:Y:S02]  /*1ae70*/  LOP3.LUT R11, R180.reuse, 0x40, RZ, 0xfc, !PT ;  /* 0x00000040b40b7812 */ /* 0x040fe400078efcff */
[----:B------:R-:W-:Y:S02]  /*1ae80*/  LOP3.LUT R10, R180, 0x80, RZ, 0xfc, !PT ;  /* 0x00000080b40a7812 */ /* 0x000fe400078efcff */
[----:B--2---:R-:W-:Y:S02]  /*1ae90*/  ISETP.GE.AND P2, PT, R11, UR12, PT ;  /* 0x0000000c0b007c0c */ /* 0x004fe4000bf46270 */
[----:B------:R-:W-:Y:S01]  /*1aea0*/  ISETP.GE.AND P1, PT, R10, UR12, PT ;  /* 0x0000000c0a007c0c */ /* 0x000fe2000bf26270 */
[----:B------:R-:W1:Y:S01]  /*1aeb0*/  LDC R11, c[0x0][0x3c4] ;  /* 0x0000f100ff0b7b82 */ /* 0x000e620000000800 */
[----:B------:R-:W-:Y:S01]  /*1aec0*/  LOP3.LUT R213, R213, 0x1e00, R12, 0xf8, !PT ;  /* 0x00001e00d5d57812 */ /* 0x000fe200078ef80c */
[----:B-----5:R-:W-:Y:S01]  /*1aed0*/  @!P4 IMAD.SHL.U32 R10, R8, 0x40, RZ ;  /* 0x00000040080ac824 */ /* 0x020fe200078e00ff */
[----:B------:R-:W-:Y:S01]  /*1aee0*/  LOP3.LUT R6, R9, 0x1c0, RZ, 0xc0, !PT ;  /* 0x000001c009067812 */ /* 0x000fe200078ec0ff */
[----:B------:R-:W-:Y:S01]  /*1aef0*/  IMAD.SHL.U32 R12, R185, 0x20, RZ ;  /* 0x00000020b90c7824 */ /* 0x000fe200078e00ff */
[----:B------:R-:W-:Y:S01]  /*1af00*/  LOP3.LUT R4, R183, 0x8, RZ, 0xc0, !PT ;  /* 0x00000008b7047812 */ /* 0x000fe200078ec0ff */
[----:B------:R-:W-:Y:S01]  /*1af10*/  @!P4 IMAD.X R10, RZ, RZ, ~R10, P0 ;  /* 0x000000ffff0ac224 */ /* 0x000fe200000e0e0a */
[----:B------:R-:W-:Y:S02]  /*1af20*/  LOP3.LUT R5, R6, 0x8, R185, 0xf8, !PT ;  /* 0x0000000806057812 */ /* 0x000fe400078ef8b9 */
[----:B------:R-:W-:Y:S01]  /*1af30*/  LOP3.LUT R182, R12, 0x7c00, RZ, 0xc0, !PT ;  /* 0x00007c000cb67812 */ /* 0x000fe200078ec0ff */
[----:B------:R-:W-:Y:S01]  /*1af40*/  IMAD.MOV.U32 R12, RZ, RZ, R200 ;  /* 0x000000ffff0c7224 */ /* 0x000fe200078e00c8 */
[----:B------:R-:W-:Y:S02]  /*1af50*/  @!P4 SHF.R.S64 R13, R13, 0x1f, R10 ;  /* 0x0000001f0d0dc819 */ /* 0x000fe4000000100a */
[----:B------:R-:W-:Y:S02]  /*1af60*/  LOP3.LUT R194, R9, 0x400, RZ, 0xc0, !PT ;  /* 0x0000040009c27812 */ /* 0x000fe400078ec0ff */
[----:B------:R-:W-:Y:S02]  /*1af70*/  LOP3.LUT R5, R5, R180, RZ, 0x3c, !PT ;  /* 0x000000b405057212 */ /* 0x000fe400078e3cff */
[--C-:B------:R-:W-:Y:S02]  /*1af80*/  LOP3.LUT R7, R4, 0x1c0, R9.reuse, 0xf8, !PT ;  /* 0x000001c004077812 */ /* 0x100fe400078ef809 */
[----:B------:R-:W-:Y:S01]  /*1af90*/  LOP3.LUT R196, R182, 0x200, R9, 0xf8, !PT ;  /* 0x00000200b6c47812 */ /* 0x000fe200078ef809 */
[----:B------:R-:W-:Y:S01]  /*1afa0*/  IMAD R194, R5, 0x2, R194 ;  /* 0x0000000205c27824 */ /* 0x000fe200078e02c2 */
[----:B------:R-:W-:Y:S01]  /*1afb0*/  @!P4 IADD3 R200, P0, PT, R200, R13, RZ ;  /* 0x0000000dc8c8c210 */ /* 0x000fe20007f1e0ff */
[----:B------:R-:W-:Y:S01]  /*1afc0*/  IMAD.MOV.U32 R13, RZ, RZ, R197 ;  /* 0x000000ffff0d7224 */ /* 0x000fe200078e00c5 */
[----:B------:R-:W-:Y:S02]  /*1afd0*/  LOP3.LUT R196, R196, R7, R180, 0xf6, !PT ;  /* 0x00000007c4c47212 */ /* 0x000fe400078ef6b4 */
[----:B------:R-:W-:Y:S02]  /*1afe0*/  @!P4 LEA.HI.X.SX32 R197, R10, R197, 0x1, P0 ;  /* 0x000000c50ac5c211 */ /* 0x000fe400000f0eff */
[----:B------:R-:W-:Y:S02]  /*1aff0*/  ISETP.GE.AND P3, PT, R180, UR12, PT ;  /* 0x0000000cb4007c0c */ /* 0x000fe4000bf66270 */
[----:B------:R-:W-:Y:S01]  /*1b000*/  LEA R213, R213, UR5, 0x1 ;  /* 0x00000005d5d57c11 */ /* 0x000fe2000f8e08ff */
[----:B------:R-:W-:Y:S10]  /*1b010*/  @!P4 BRA `(.L_x_2720) ;  /* 0x0000000000f4c947 */ /* 0x000ff40003800000 */
[----:B------:R-:W-:Y:S01]  /*1b020*/  VIADD R8, R210, 0xffffffc0 ;  /* 0xffffffc0d2087836 */ /* 0x000fe20000000000 */
[----:B------:R-:W2:Y:S04]  /*1b030*/  LDC R5, c[0x0][0x4f0] ;  /* 0x00013c00ff057b82 */ /* 0x000ea80000000800 */
[----:B------:R-:W-:Y:S02]  /*1b040*/  IABS R9, R8 ;  /* 0x0000000800097213 */ /* 0x000fe40000000000 */
[-C--:B--2---:R-:W-:Y:S02]  /*1b050*/  IABS R6, R5.reuse ;  /* 0x0000000500067213 */ /* 0x084fe40000000000 */
[----:B------:R-:W-:Y:S02]  /*1b060*/  LOP3.LUT R8, R8, R5, RZ, 0x3c, !PT ;  /* 0x0000000508087212 */ /* 0x000fe400078e3cff */
        /* <DEDUP_REMOVED lines=24> */
[----:B------:R-:W2:Y:S01]  /*1b1f0*/  LDC.64 R8, c[0x0][0x3c0] ;  /* 0x0000f000ff087b82 */ /* 0x000ea20000000a00 */
        /* <DEDUP_REMOVED lines=17> */
[----:B------:R-:W5:Y:S01]  /*1b310*/  LDG.E R4, desc[UR6][R18.64] ;  /* 0x0000000612047981 */ /* 0x000f62000c1e1900 */
        /* <DEDUP_REMOVED lines=13> */
.L_x_2720:
[-C--:B------:R-:W-:Y:S02]  /*1b3f0*/  @!P3 MOV R201, R197.reuse ;  /* 0x000000c500c9b202 */ /* 0x080fe40000000f00 */
[C---:B------:R-:W-:Y:S02]  /*1b400*/  LEA R6, P0, R8.reuse, R200, 0x5 ;  /* 0x000000c808067211 */ /* 0x040fe400078028ff */
[C---:B------:R-:W-:Y:S01]  /*1b410*/  SHF.L.U32 R4, R8.reuse, 0x5, RZ ;  /* 0x0000000508047819 */ /* 0x040fe200000006ff */
[----:B------:R-:W-:Y:S01]  /*1b420*/  @!PT LDS RZ, [RZ] ;  /* 0x00000000fffff984 */ /* 0x000fe20000000800 */
[----:B------:R-:W-:Y:S01]  /*1b430*/  @!PT LDS RZ, [RZ] ;  /* 0x00000000fffff984 */ /* 0x000fe20000000800 */
[----:B------:R-:W-:Y:S01]  /*1b440*/  @!PT LDS RZ, [RZ] ;  /* 0x00000000fffff984 */ /* 0x000fe20000000800 */
[----:B------:R2:W-:Y:S01]  /*1b450*/  @!P3 LDGSTS.E.BYPASS.LTC128B.128 [R213+0xc000], desc[UR6][R200.64] ;  /* 0x0c000000c8d5bfae */ /* 0x0005e2000b981a06 */
[C-C-:B-1----:R-:W-:Y:S02]  /*1b460*/  LEA.HI.X R7, R8.reuse, R197, R11.reuse, 0x5, P0 ;  /* 0x000000c508077211 */ /* 0x142fe400000f2c0b */
[----:B------:R-:W-:Y:S02]  /*1b470*/  SHF.L.U64.HI R5, R8, 0x5, R11 ;  /* 0x0000000508057819 */ /* 0x000fe4000001020b */
[----:B------:R-:W-:Y:S01]  /*1b480*/  @P3 STS.128 [R213+0xc000], RZ ;  /* 0x00c000ffd5003388 */ /* 0x000fe20000000c00 */
[----:B------:R-:W-:Y:S02]  /*1b490*/  IADD3 R12, P5, PT, R4, R6, RZ ;  /* 0x00000006040c7210 */ /* 0x000fe40007fbe0ff */
[----:B------:R-:W-:Y:S02]  /*1b4a0*/  LEA R196, R196, UR5, 0x1 ;  /* 0x00000005c4c47c11 */ /* 0x000fe4000f8e08ff */
[C---:B------:R-:W-:Y:S02]  /*1b4b0*/  IADD3.X R13, PT, PT, R5.reuse, R7, RZ, P5, !PT ;  /* 0x00000007050d7210 */ /* 0x040fe40002ffe4ff */
        /* <DEDUP_REMOVED lines=8> */
[-C--:B--2---:R-:W-:Y:S02]  /*1b540*/  @!P2 MOV R201, R197.reuse ;  /* 0x000000c500c9a202 */ /* 0x084fe40000000f00 */
[-C--:B------:R-:W-:Y:S03]  /*1b550*/  IADD3 R193, PT, PT, R187, R196.reuse, RZ ;  /* 0x000000c4bbc17210 */ /* 0x080fe60007ffe0ff */
        /* <DEDUP_REMOVED lines=54> */
[----:B------:R2:W-:Y:S01]  /*1b8c0*/  @!P1 LDGSTS.E.BYPASS.LTC128B.128 [R213+0x11800], desc[UR6][R4.64+0x100] ;  /* 0x1180010004d59fae */ /* 0x0005e2000b981a06 */
[----:B-1----:R-:W-:Y:S04]  /*1b8d0*/  MOV R12, 0x40 ;  /* 0x00000040000c7802 */ /* 0x002fe80000000f00 */
[----:B------:R-:W-:Y:S05]  /*1b8e0*/  @P1 STS.128 [R213+0x11800], RZ ;  /* 0x011800ffd5001388 */ /* 0x000fea0000000c00 */
[----:B------:R-:W-:Y:S05]  /*1b8f0*/  LDSM.16.M88.4 R140, [R196] ;  /* 0x00000000c48c783b */ /* 0x000fea0000000200 */
[----:B------:R-:W2:Y:S05]  /*1b900*/  LDSM.16.M88.4 R8, [R194+UR5+0x6000] ;  /* 0x00600005c208783b */ /* 0x000eaa0008000200 */
[----:B------:R-:W1:Y:S05]  /*1b910*/  LDSM.16.M88.4 R16, [R194+UR5+0x6800] ;  /* 0x00680005c210783b */ /* 0x000e6a0008000200 */
[----:B------:R-:W5:Y:S05]  /*1b920*/  LDSM.16.M88.4 R24, [R194+UR5+0x7000] ;  /* 0x00700005c218783b */ /* 0x000f6a0008000200 */
[----:B------:R-:W0:Y:S05]  /*1b930*/  LDGDEPBAR ;  /* 0x00000000000079af */ /* 0x000e2a0000000000 */
[----:B------:R-:W3:Y:S05]  /*1b940*/  LDSM.16.M88.4 R32, [R194+UR5+0x7800] ;  /* 0x00780005c220783b */ /* 0x000eea0008000200 */
[----:B------:R-:W-:Y:S05]  /*1b950*/  LDSM.16.M88.4 R132, [R193] ;  /* 0x00000000c184783b */ /* 0x000fea0000000200 */
[----:B------:R-:W4:Y:S05]  /*1b960*/  LDSM.16.M88.4 R136, [R191+0x6000] ;  /* 0x00600000bf88783b */ /* 0x000f2a0000000200 */
[----:B------:R-:W4:Y:S05]  /*1b970*/  LDSM.16.M88.4 R144, [R191+0x6800] ;  /* 0x00680000bf90783b */ /* 0x000f2a0000000200 */
[----:B------:R-:W4:Y:S01]  /*1b980*/  LDSM.16.M88.4 R148, [R191+0x7000] ;  /* 0x00700000bf94783b */ /* 0x000f220000000200 */
[C---:B--2---:R-:W-:Y:S03]  /*1b990*/  HMMA.16816.F32 R4, R140.reuse, R8, RZ ;  /* 0x000000088c04723c */ /* 0x044fe600000018ff */
[----:B------:R-:W-:Y:S01]  /*1b9a0*/  SEL R9, R12, 0xffffffc0, !P0 ;  /* 0xffffffc00c097807 */ /* 0x000fe20004000000 */
[----:B------:R-:W2:Y:S03]  /*1b9b0*/  LDSM.16.M88.4 R152, [R191+0x7800] ;  /* 0x00780000bf98783b */ /* 0x000ea60000000200 */
[C---:B------:R-:W-:Y:S02]  /*1b9c0*/  IADD3 R192, PT, PT, R9.reuse, R196, RZ ;  /* 0x000000c409c07210 */ /* 0x040fe40007ffe0ff */
[----:B------:R-:W-:Y:S01]  /*1b9d0*/  IADD3 R190, PT, PT, R9, R190, RZ ;  /* 0x000000be09be7210 */ /* 0x000fe20007ffe0ff */
[----:B------:R-:W-:Y:S01]  /*1b9e0*/  LDSM.16.M88.4 R176, [R191+0x8000] ;  /* 0x00800000bfb0783b */ /* 0x000fe20000000200 */
[C---:B------:R-:W-:Y:S01]  /*1b9f0*/  HMMA.16816.F32 R8, R140.reuse, R10, RZ ;  /* 0x0000000a8c08723c */ /* 0x040fe200000018ff */
[C---:B------:R-:W-:Y:S02]  /*1ba00*/  IADD3 R189, PT, PT, R187.reuse, R192, RZ ;  /* 0x000000c0bbbd7210 */ /* 0x040fe40007ffe0ff */
[----:B------:R-:W-:Y:S01]  /*1ba10*/  IADD3 R188, PT, PT, R187, R190, RZ ;  /* 0x000000bebbbc7210 */ /* 0x000fe20007ffe0ff */
[----:B------:R-:W-:Y:S04]  /*1ba20*/  LDSM.16.M88.4 R156, [R192] ;  /* 0x00000000c09c783b */ /* 0x000fe80000000200 */
[C---:B-1----:R-:W-:Y:S01]  /*1ba30*/  HMMA.16816.F32 R12, R140.reuse, R16, RZ ;  /* 0x000000108c0c723c */ /* 0x042fe200000018ff */
[----:B------:R-:W1:Y:S05]  /*1ba40*/  LDSM.16.M88.4 R160, [R190+0x6000] ;  /* 0x00600000bea0783b */ /* 0x000e6a0000000200 */
[----:B------:R-:W-:Y:S02]  /*1ba50*/  LDSM.16.M88.4 R164, [R190+0x7800] ;  /* 0x00780000bea4783b */ /* 0x000fe40000000200 */
[C---:B------:R-:W-:Y:S03]  /*1ba60*/  HMMA.16816.F32 R16, R140.reuse, R18, RZ ;  /* 0x000000128c10723c */ /* 0x040fe600000018ff */
[----:B------:R-:W-:Y:S05]  /*1ba70*/  LDSM.16.M88.4 R168, [R189] ;  /* 0x00000000bda8783b */ /* 0x000fea0000000200 */
[C---:B-----5:R-:W-:Y:S01]  /*1ba80*/  HMMA.16816.F32 R20, R140.reuse, R24, RZ ;  /* 0x000000188c14723c */ /* 0x060fe200000018ff */
[----:B------:R-:W-:Y:S07]  /*1ba90*/  LDSM.16.M88.4 R172, [R188+0x6000] ;  /* 0x00600000bcac783b */ /* 0x000fee0000000200 */
[C---:B------:R-:W-:Y:S08]  /*1baa0*/  HMMA.16816.F32 R24, R140.reuse, R26, RZ ;  /* 0x0000001a8c18723c */ /* 0x040ff000000018ff */
[C---:B---3--:R-:W-:Y:S08]  /*1bab0*/  HMMA.16816.F32 R28, R140.reuse, R32, RZ ;  /* 0x000000208c1c723c */ /* 0x048ff000000018ff */
[----:B------:R-:W-:Y:S01]  /*1bac0*/  HMMA.16816.F32 R32, R140, R34, RZ ;  /* 0x000000228c20723c */ /* 0x000fe200000018ff */
[----:B------:R-:W3:Y:S07]  /*1bad0*/  LDSM.16.M88.4 R140, [R190+0x6800] ;  /* 0x00680000be8c783b */ /* 0x000eee0000000200 */
[C---:B----4-:R-:W-:Y:S08]  /*1bae0*/  HMMA.16816.F32 R4, R132.reuse, R136, R4 ;  /* 0x000000888404723c */ /* 0x050ff00000001804 */
[C---:B------:R-:W-:Y:S01]  /*1baf0*/  HMMA.16816.F32 R8, R132.reuse, R138, R8 ;  /* 0x0000008a8408723c */ /* 0x040fe20000001808 */
[----:B------:R-:W4:Y:S07]  /*1bb00*/  LDSM.16.M88.4 R136, [R190+0x7000] ;  /* 0x00700000be88783b */ /* 0x000f2e0000000200 */
        /* <DEDUP_REMOVED lines=10> */
[C---:B-1----:R-:W-:Y:S08]  /*1bbb0*/  HMMA.16816.F32 R4, R156.reuse, R160, R4 ;  /* 0x000000a09c04723c */ /* 0x042ff00000001804 */
[C---:B------:R-:W-:Y:S01]  /*1bbc0*/  HMMA.16816.F32 R8, R156.reuse, R162, R8 ;  /* 0x000000a29c08723c */ /* 0x040fe20000001808 */
[----:B------:R-:W1:Y:S07]  /*1bbd0*/  LDSM.16.M88.4 R160, [R194+UR5+0x8000] ;  /* 0x00800005c2a0783b */ /* 0x000e6e0008000200 */
[C---:B---3--:R-:W-:Y:S08]  /*1bbe0*/  HMMA.16816.F32 R12, R156.reuse, R140, R12 ;  /* 0x0000008c9c0c723c */ /* 0x048ff0000000180c */
[C---:B------:R-:W-:Y:S01]  /*1bbf0*/  HMMA.16816.F32 R16, R156.reuse, R142, R16 ;  /* 0x0000008e9c10723c */ /* 0x040fe20000001810 */
[----:B------:R-:W-:Y:S07]  /*1bc00*/  LDSM.16.M88.4 R140, [R194+UR5+0x9000] ;  /* 0x00900005c28c783b */ /* 0x000fee0008000200 */
[C---:B----4-:R-:W-:Y:S08]  /*1bc10*/  HMMA.16816.F32 R20, R156.reuse, R136, R20 ;  /* 0x000000889c14723c */ /* 0x050ff00000001814 */
[C---:B------:R-:W-:Y:S01]  /*1bc20*/  HMMA.16816.F32 R24, R156.reuse, R138, R24 ;  /* 0x0000008a9c18723c */ /* 0x040fe20000001818 */
[----:B------:R-:W3:Y:S07]  /*1bc30*/  LDSM.16.M88.4 R136, [R194+UR5+0x8800] ;  /* 0x00880005c288783b */ /* 0x000eee0008000200 */
[C---:B------:R-:W-:Y:S08]  /*1bc40*/  HMMA.16816.F32 R28, R156.reuse, R164, R28 ;  /* 0x000000a49c1c723c */ /* 0x040ff0000000181c */
[----:B------:R-:W-:Y:S01]  /*1bc50*/  HMMA.16816.F32 R32, R156, R166, R32 ;  /* 0x000000a69c20723c */ /* 0x000fe20000001820 */
[----:B------:R-:W4:Y:S05]  /*1bc60*/  LDSM.16.M88.4 R156, [R194+UR5+0x9800] ;  /* 0x00980005c29c783b */ /* 0x000f2a0008000200 */
        /* <DEDUP_REMOVED lines=22> */
[----:B------:R-:W3:Y:S07]  /*1bdd0*/  LDSM.16.M88.4 R140, [R190+0x9000] ;  /* 0x00900000be8c783b */ /* 0x000eee0000000200 */
[C---:B----4-:R-:W-:Y:S08]  /*1bde0*/  HMMA.16816.F32 R28, R152.reuse, R156, R28 ;  /* 0x0000009c981c723c */ /* 0x050ff0000000181c */
[----:B------:R-:W-:Y:S01]  /*1bdf0*/  HMMA.16816.F32 R32, R152, R158, R32 ;  /* 0x0000009e9820723c */ /* 0x000fe20000001820 */
[----:B------:R-:W4:Y:S05]  /*1be00*/  LDSM.16.M88.4 R152, [R190+0x9800] ;  /* 0x00980000be98783b */ /* 0x000f2a0000000200 */
[----:B------:R-:W4:Y:S02]  /*1be10*/  LDSM.16.M88.4 R156, [R189+0x2000] ;  /* 0x00200000bd9c783b */ /* 0x000f240000000200 */
[C---:B-----5:R-:W-:Y:S08]  /*1be20*/  HMMA.16816.F32 R4, R164.reuse, R176, R4 ;  /* 0x000000b0a404723c */ /* 0x060ff00000001804 */
[C---:B------:R-:W-:Y:S01]  /*1be30*/  HMMA.16816.F32 R8, R164.reuse, R178, R8 ;  /* 0x000000b2a408723c */ /* 0x040fe20000001808 */
[----:B------:R-:W-:Y:S07]  /*1be40*/  LDSM.16.M88.4 R176, [R188+0xa000] ;  /* 0x00a00000bcb0783b */ /* 0x000fee0000000200 */
[C---:B--2---:R-:W-:Y:S08]  /*1be50*/  HMMA.16816.F32 R12, R164.reuse, R132, R12 ;  /* 0x00000084a40c723c */ /* 0x044ff0000000180c */
[C---:B------:R-:W-:Y:S01]  /*1be60*/  HMMA.16816.F32 R16, R164.reuse, R134, R16 ;  /* 0x00000086a410723c */ /* 0x040fe20000001810 */
[----:B------:R-:W2:Y:S07]  /*1be70*/  LDSM.16.M88.4 R132, [R188+0x8800] ;  /* 0x00880000bc84783b */ /* 0x000eae0000000200 */
[C---:B------:R-:W-:Y:S08]  /*1be80*/  HMMA.16816.F32 R20, R164.reuse, R144, R20 ;  /* 0x00000090a414723c */ /* 0x040ff00000001814 */
[C---:B------:R-:W-:Y:S01]  /*1be90*/  HMMA.16816.F32 R24, R164.reuse, R146, R24 ;  /* 0x00000092a418723c */ /* 0x040fe20000001818 */
[----:B------:R-:W5:Y:S07]  /*1bea0*/  LDSM.16.M88.4 R144, [R188+0x9000] ;  /* 0x00900000bc90783b */ /* 0x000f6e0000000200 */
[C---:B------:R-:W-:Y:S08]  /*1beb0*/  HMMA.16816.F32 R28, R164.reuse, R148, R28 ;  /* 0x00000094a41c723c */ /* 0x040ff0000000181c */
[----:B------:R-:W-:Y:S01]  /*1bec0*/  HMMA.16816.F32 R32, R164, R150, R32 ;  /* 0x00000096a420723c */ /* 0x000fe20000001820 */
[----:B------:R-:W5:Y:S05]  /*1bed0*/  LDSM.16.M88.4 R148, [R188+0x9800] ;  /* 0x00980000bc94783b */ /* 0x000f6a0000000200 */
[----:B------:R-:W-:Y:S02]  /*1bee0*/  LDSM.16.M88.4 R164, [R196+0x4000] ;  /* 0x00400000c4a4783b */ /* 0x000fe40000000200 */
[C---:B------:R-:W-:Y:S08]  /*1bef0*/  HMMA.16816.F32 R4, R168.reuse, R172, R4 ;  /* 0x000000aca804723c */ /* 0x040ff00000001804 */
[C---:B------:R-:W-:Y:S01]  /*1bf00*/  HMMA.16816.F32 R8, R168.reuse, R174, R8 ;  /* 0x000000aea808723c */ /* 0x040fe20000001808 */
[----:B------:R-:W5:Y:S07]  /*1bf10*/  LDSM.16.M88.4 R172, [R194+UR5+0xa000] ;  /* 0x00a00005c2ac783b */ /* 0x000f6e0008000200 */
        /* <DEDUP_REMOVED lines=10> */
[C---:B------:R-:W-:Y:S08]  /*1bfc0*/  HMMA.16816.F32 R4, R156.reuse, R160, R4 ;  /* 0x000000a09c04723c */ /* 0x040ff00000001804 */
[C---:B------:R-:W-:Y:S01]  /*1bfd0*/  HMMA.16816.F32 R8, R156.reuse, R162, R8 ;  /* 0x000000a29c08723c */ /* 0x040fe20000001808 */
[----:B------:R-:W4:Y:S07]  /*1bfe0*/  LDSM.16.M88.4 R160, [R193+0x4000] ;  /* 0x00400000c1a0783b */ /* 0x000f2e0000000200 */
[C---:B--2---:R-:W-:Y:S08]  /*1bff0*/  HMMA.16816.F32 R12, R156.reuse, R132, R12 ;  /* 0x000000849c0c723c */ /* 0x044ff0000000180c */
[C---:B------:R-:W-:Y:S01]  /*1c000*/  HMMA.16816.F32 R16, R156.reuse, R134, R16 ;  /* 0x000000869c10723c */ /* 0x040fe20000001810 */
[----:B------:R-:W2:Y:S07]  /*1c010*/  LDSM.16.M88.4 R132, [R191+0xa800] ;  /* 0x00a80000bf84783b */ /* 0x000eae0000000200 */
[C---:B-----5:R-:W-:Y:S08]  /*1c020*/  HMMA.16816.F32 R20, R156.reuse, R144, R20 ;  /* 0x000000909c14723c */ /* 0x060ff00000001814 */
        /* <DEDUP_REMOVED lines=8> */
[----:B------:R-:W5:Y:S07]  /*1c0b0*/  LDSM.16.M88.4 R172, [R190+0xa000] ;  /* 0x00a00000beac783b */ /* 0x000f6e0000000200 */
        /* <DEDUP_REMOVED lines=11> */
[C---:B------:R-:W-:Y:S08]  /*1c170*/  HMMA.16816.F32 R8, R160.reuse, R170, R8 ;  /* 0x000000aaa008723c */ /* 0x040ff00000001808 */
[C---:B--2---:R-:W-:Y:S08]  /*1c180*/  HMMA.16816.F32 R12, R160.reuse, R132, R12 ;  /* 0x00000084a00c723c */ /* 0x044ff0000000180c */
[C---:B------:R-:W-:Y:S01]  /*1c190*/  HMMA.16816.F32 R16, R160.reuse, R134, R16 ;  /* 0x00000086a010723c */ /* 0x040fe20000001810 */
[----:B------:R-:W2:Y:S07]  /*1c1a0*/  LDSM.16.M88.4 R132, [R188+0xa800] ;  /* 0x00a80000bc84783b */ /* 0x000eae0000000200 */
[C---:B-----5:R-:W-:Y:S08]  /*1c1b0*/  HMMA.16816.F32 R20, R160.reuse, R144, R20 ;  /* 0x00000090a014723c */ /* 0x060ff00000001814 */
        /* <DEDUP_REMOVED lines=33> */
[----:B------:R-:W-:Y:S07]  /*1c3d0*/  FMUL.FTZ R19, R19, UR13 ;  /* 0x0000000d13137c20 */ /* 0x000fee0008410000 */
[----:B------:R5:W2:Y:S10]  /*1c3e0*/  MUFU.TANH R173, R11 ;  /* 0x0000000b00ad7308 */ /* 0x000ab40000002400 */
[----:B------:R2:W2:Y:S01]  /*1c3f0*/  MUFU.TANH R133, R136 ;  /* 0x0000008800857308 */ /* 0x0004a20000002400 */
[C---:B-1----:R-:W-:Y:S09]  /*1c400*/  HMMA.16816.F32 R20, R164.reuse, R4, R20 ;  /* 0x00000004a414723c */ /* 0x042ff20000001814 */
[----:B------:R-:W1:Y:S01]  /*1c410*/  MUFU.TANH R159, R159 ;  /* 0x0000009f009f7308 */ /* 0x000e620000002400 */
[----:B-----5:R-:W5:Y:S01]  /*1c420*/  LDSM.16.M88.4 R8, [R188+0xb800] ;  /* 0x00b80000bc08783b */ /* 0x020f620000000200 */
[----:B------:R-:W-:Y:S08]  /*1c430*/  DEPBAR.LE SB0, 0x0 ;  /* 0x000080000000791a */ /* 0x000ff00000000000 */
[----:B------:R-:W1:Y:S01]  /*1c440*/  MUFU.TANH R161, R161 ;  /* 0x000000a100a17308 */ /* 0x000e620000002400 */
[----:B------:R-:W-:Y:S01]  /*1c450*/  BAR.SYNC.DEFER_BLOCKING 0x0 ;  /* 0x0000000000007b1d */ /* 0x000fe20000010000 */
[C---:B------:R-:W-:Y:S05]  /*1c460*/  HMMA.16816.F32 R24, R164.reuse, R6, R24 ;  /* 0x00000006a418723c */ /* 0x040fea0000001818 */
[----:B------:R-:W-:Y:S03]  /*1c470*/  FMUL.FTZ R4, R16, UR13 ;  /* 0x0000000d10047c20 */ /* 0x000fe60008410000 */
        /* <DEDUP_REMOVED lines=15> */
[----:B------:R1:W1:Y:S01]  /*1c570*/  MUFU.TANH R142, R4 ;  /* 0x00000004008e7308 */ /* 0x0002620000002400 */
        /* <DEDUP_REMOVED lines=28> */
[----:B-1----:R-:W1:Y:S08]  /*1c740*/  LDC.64 R4, c[0x0][0x4e0] ;  /* 0x00013800ff047b82 */ /* 0x002e700000000a00 */
        /* <DEDUP_REMOVED lines=75> */
.L_x_2722:
        /* <DEDUP_REMOVED lines=72> */
.L_x_2721:
[C---:B-12---:R-:W-:Y:S01]  /*1d080*/  IADD3 R4, PT, PT, R208.reuse, -0x20, RZ ;  /* 0xffffffe0d0047810 */ /* 0x046fe20007ffe0ff */
[----:B------:R-:W-:Y:S01]  /*1d090*/  LDSM.16.MT88.4 R20, [R184+0xc000] ;  /* 0x00c00000b814783b */ /* 0x000fe20000004200 */
[----:B------:R-:W-:Y:S02]  /*1d0a0*/  I2FP.F32.U32 R5, R208 ;  /* 0x000000d000057245 */ /* 0x000fe40000201000 */
[----:B------:R-:W-:Y:S02]  /*1d0b0*/  I2FP.F32.U32 R4, R4 ;  /* 0x0000000400047245 */ /* 0x000fe40000201000 */
[----:B------:R-:W-:Y:S01]  /*1d0c0*/  IADD3 R11, PT, PT, R208, -0xf, RZ ;  /* 0xfffffff1d00b7810 */ /* 0x000fe20007ffe0ff */
[-C--:B------:R-:W-:Y:S01]  /*1d0d0*/  FFMA.FTZ R156, R0, R5.reuse, R156 ;  /* 0x00000005009c7223 */ /* 0x080fe2000001009c */
[----:B------:R-:W-:Y:S01]  /*1d0e0*/  IADD3 R7, PT, PT, R208, -0x8, RZ ;  /* 0xfffffff8d0077810 */ /* 0x000fe20007ffe0ff */
[C---:B------:R-:W-:Y:S01]  /*1d0f0*/  FFMA.FTZ R153, R0.reuse, R5, R153 ;  /* 0x0000000500997223 */ /* 0x040fe20000010099 */
[----:B------:R-:W-:Y:S01]  /*1d100*/  I2FP.F32.U32 R11, R11 ;  /* 0x0000000b000b7245 */ /* 0x000fe20000201000 */
[CC--:B------:R-:W-:Y:S01]  /*1d110*/  FFMA.FTZ R12, R0.reuse, R4.reuse, R145 ;  /* 0x00000004000c7223 */ /* 0x0c0fe20000010091 */
[----:B------:R-:W-:Y:S01]  /*1d120*/  FFMA.FTZ R161, R0, R4, R161 ;  /* 0x0000000400a17223 */ /* 0x000fe200000100a1 */
[----:B------:R-:W-:Y:S02]  /*1d130*/  IADD3 R8, PT, PT, R208, -0x1f, RZ ;  /* 0xffffffe1d0087810 */ /* 0x000fe40007ffe0ff */
[----:B------:R-:W-:Y:S01]  /*1d140*/  I2FP.F32.U32 R7, R7 ;  /* 0x0000000700077245 */ /* 0x000fe20000201000 */
[-C--:B------:R-:W-:Y:S01]  /*1d150*/  FFMA.FTZ R158, R0, R11.reuse, R158 ;  /* 0x0000000b009e7223 */ /* 0x080fe2000001009e */
[----:B------:R-:W-:Y:S01]  /*1d160*/  IADD3 R5, PT, PT, R208, -0x10, RZ ;  /* 0xfffffff0d0057810 */ /* 0x000fe20007ffe0ff */
[----:B------:R-:W-:Y:S01]  /*1d170*/  FFMA.FTZ R155, R0, R11, R155 ;  /* 0x0000000b009b7223 */ /* 0x000fe2000001009b */
[----:B------:R-:W-:Y:S01]  /*1d180*/  IADD3 R4, PT, PT, R208, -0x17, RZ ;  /* 0xffffffe9d0047810 */ /* 0x000fe20007ffe0ff */
[CC--:B------:R-:W-:Y:S01]  /*1d190*/  FFMA.FTZ R142, R0.reuse, R7.reuse, R142 ;  /* 0x00000007008e7223 */ /* 0x0c0fe2000001008e */
[----:B------:R-:W-:Y:S01]  /*1d1a0*/  I2FP.F32.U32 R8, R8 ;  /* 0x0000000800087245 */ /* 0x000fe20000201000 */
[C---:B------:R-:W-:Y:S01]  /*1d1b0*/  FFMA.FTZ R143, R0.reuse, R7, R143 ;  /* 0x00000007008f7223 */ /* 0x040fe2000001008f */
[----:B------:R-:W-:Y:S02]  /*1d1c0*/  I2FP.F32.U32 R5, R5 ;  /* 0x0000000500057245 */ /* 0x000fe40000201000 */
[----:B------:R-:W-:Y:S01]  /*1d1d0*/  I2FP.F32.U32 R4, R4 ;  /* 0x0000000400047245 */ /* 0x000fe20000201000 */
[-C--:B------:R-:W-:Y:S01]  /*1d1e0*/  FFMA.FTZ R159, R0, R8.reuse, R159 ;  /* 0x00000008009f7223 */ /* 0x080fe2000001009f */
[----:B------:R-:W-:Y:S01]  /*1d1f0*/  IADD3 R11, PT, PT, R208, 0x1, RZ ;  /* 0x00000001d00b7810 */ /* 0x000fe20007ffe0ff */
[----:B------:R-:W-:Y:S01]  /*1d200*/  FFMA.FTZ R163, R0, R8, R163 ;  /* 0x0000000800a37223 */ /* 0x000fe200000100a3 */
[----:B------:R-:W-:Y:S01]  /*1d210*/  IADD3 R7, PT, PT, R208, 0x8, RZ ;  /* 0x00000008d0077810 */ /* 0x000fe20007ffe0ff */
[-C--:B------:R-:W-:Y:S01]  /*1d220*/  FFMA.FTZ R160, R0, R5.reuse, R160 ;  /* 0x0000000500a07223 */ /* 0x080fe200000100a0 */
[----:B------:R-:W-:Y:S01]  /*1d230*/  IADD3 R6, PT, PT, R208, -0x18, RZ ;  /* 0xffffffe8d0067810 */ /* 0x000fe20007ffe0ff */
[C---:B------:R-:W-:Y:S01]  /*1d240*/  FFMA.FTZ R157, R0.reuse, R5, R157 ;  /* 0x00000005009d7223 */ /* 0x040fe2000001009d */
[----:B------:R-:W-:Y:S01]  /*1d250*/  I2FP.F32.U32 R11, R11 ;  /* 0x0000000b000b7245 */ /* 0x000fe20000201000 */
[CC--:B------:R-:W-:Y:S01]  /*1d260*/  FFMA.FTZ R8, R0.reuse, R4.reuse, R169 ;  /* 0x0000000400087223 */ /* 0x0c0fe200000100a9 */
[----:B------:R-:W-:Y:S01]  /*1d270*/  FFMA.FTZ R173, R0, R4, R173 ;  /* 0x0000000400ad7223 */ /* 0x000fe200000100ad */
[----:B------:R-:W-:Y:S02]  /*1d280*/  IADD3 R4, PT, PT, R208, 0x9, RZ ;  /* 0x00000009d0047810 */ /* 0x000fe40007ffe0ff */
[----:B------:R-:W-:Y:S01]  /*1d290*/  I2FP.F32.U32 R7, R7 ;  /* 0x0000000700077245 */ /* 0x000fe20000201000 */
[CC--:B------:R-:W-:Y:S01]  /*1d2a0*/  FFMA.FTZ R154, R0.reuse, R11.reuse, R154 ;  /* 0x0000000b009a7223 */ /* 0x0c0fe2000001009a */
[----:B------:R-:W-:Y:S01]  /*1d2b0*/  I2FP.F32.U32 R6, R6 ;  /* 0x0000000600067245 */ /* 0x000fe20000201000 */
[----:B------:R-:W-:Y:S01]  /*1d2c0*/  FFMA.FTZ R151, R0, R11, R151 ;  /* 0x0000000b00977223 */ /* 0x000fe20000010097 */
[----:B------:R-:W-:Y:S01]  /*1d2d0*/  IADD3 R5, PT, PT, R208, -0x7, RZ ;  /* 0xfffffff9d0057810 */ /* 0x000fe20007ffe0ff */
[CC--:B------:R-:W-:Y:S01]  /*1d2e0*/  FFMA.FTZ R152, R0.reuse, R7.reuse, R152 ;  /* 0x0000000700987223 */ /* 0x0c0fe20000010098 */
[----:B------:R-:W-:Y:S01]  /*1d2f0*/  I2FP.F32.U32 R11, R4 ;  /* 0x00000004000b7245 */ /* 0x000fe20000201000 */
[C---:B------:R-:W-:Y:S01]  /*1d300*/  FFMA.FTZ R149, R0.reuse, R7, R149 ;  /* 0x0000000700957223 */ /* 0x040fe20000010095 */
[----:B------:R-:W-:Y:S01]  /*1d310*/  I2FP.F32.U32 R5, R5 ;  /* 0x0000000500057245 */ /* 0x000fe20000201000 */
[----:B------:R-:W-:Y:S01]  /*1d320*/  FFMA.FTZ R10, R0, R6, R133 ;  /* 0x00000006000a7223 */ /* 0x000fe20000010085 */
        /* <DEDUP_REMOVED lines=8> */
[----:B------:R-:W-:Y:S02]  /*1d3b0*/  FMNMX3.FTZ R11, R11, R160, R158, !PT ;  /* 0x000000a00b0b7276 */ /* 0x000fe4000781009e */
[----:B------:R-:W-:Y:S02]  /*1d3c0*/  I2FP.F32.U32 R5, R5 ;  /* 0x0000000500057245 */ /* 0x000fe40000201000 */
[----:B------:R-:W-:Y:S02]  /*1d3d0*/  IADD3 R7, PT, PT, R208, 0x11, RZ ;  /* 0x00000011d0077810 */ /* 0x000fe40007ffe0ff */
[----:B------:R-:W-:Y:S01]  /*1d3e0*/  FMNMX3.FTZ R4, R3, R161, R163, !PT ;  /* 0x000000a103047276 */ /* 0x000fe200078100a3 */
[CC--:B------:R-:W-:Y:S01]  /*1d3f0*/  FFMA.FTZ R148, R0.reuse, R5.reuse, R148 ;  /* 0x0000000500947223 */ /* 0x0c0fe20000010094 */
[----:B------:R-:W-:Y:S01]  /*1d400*/  FMNMX3.FTZ R11, R11, R142, R140, !PT ;  /* 0x0000008e0b0b7276 */ /* 0x000fe2000781008c */
[----:B------:R-:W-:Y:S01]  /*1d410*/  FFMA.FTZ R137, R0, R5, R137 ;  /* 0x0000000500897223 */ /* 0x000fe20000010089 */
        /* <DEDUP_REMOVED lines=10> */
[C---:B------:R-:W-:Y:S01]  /*1d4c0*/  FFMA.FTZ R144, R0.reuse, R6, R144 ;  /* 0x0000000600907223 */ /* 0x040fe20000010090 */
[----:B------:R-:W-:Y:S01]  /*1d4d0*/  FMNMX3.FTZ R11, R11, R152, R150, !PT ;  /* 0x000000980b0b7276 */ /* 0x000fe20007810096 */
[----:B------:R-:W-:Y:S01]  /*1d4e0*/  FFMA.FTZ R139, R0, R5, R139 ;  /* 0x00000005008b7223 */ /* 0x000fe2000001008b */
[----:B------:R-:W-:Y:S01]  /*1d4f0*/  FMNMX3.FTZ R4, R4, R143, R141, !PT ;  /* 0x0000008f04047276 */ /* 0x000fe2000781008d */
[C---:B------:R-:W-:Y:S01]  /*1d500*/  FFMA.FTZ R135, R0.reuse, R6, R135 ;  /* 0x0000000600877223 */ /* 0x040fe20000010087 */
[----:B------:R-:W-:Y:S01]  /*1d510*/  FMNMX3.FTZ R11, R11, R148, R146, !PT ;  /* 0x000000940b0b7276 */ /* 0x000fe20007810092 */
[----:B------:R-:W-:Y:S01]  /*1d520*/  FFMA.FTZ R134, R0, R5, R134 ;  /* 0x0000000500867223 */ /* 0x000fe20000010086 */
[----:B------:R-:W-:Y:S02]  /*1d530*/  FMNMX3.FTZ R4, R4, R153, R151, !PT ;  /* 0x0000009904047276 */ /* 0x000fe40007810097 */
[----:B------:R-:W-:Y:S02]  /*1d540*/  FMNMX3.FTZ R13, R11, R144, R139, !PT ;  /* 0x000000900b0d7276 */ /* 0x000fe4000781008b */
[----:B------:R-:W-:Y:S02]  /*1d550*/  FMNMX3.FTZ R4, R4, R149, R147, !PT ;  /* 0x0000009504047276 */ /* 0x000fe40007810093 */
[----:B------:R-:W-:Y:S01]  /*1d560*/  MOV R164, R203 ;  /* 0x000000cb00a47202 */ /* 0x000fe20000000f00 */
[----:B------:R-:W1:Y:S01]  /*1d570*/  SHFL.BFLY PT, R14, R13, 0x2, 0x1f ;  /* 0x0c401f000d0e7f89 */ /* 0x000e6200000e0000 */
[----:B------:R-:W-:Y:S02]  /*1d580*/  FMNMX3.FTZ R4, R4, R137, R136, !PT ;  /* 0x0000008904047276 */ /* 0x000fe40007810088 */
[----:B------:R-:W-:Y:S02]  /*1d590*/  @P0 IADD3 R164, PT, PT, R206, -0x40, RZ ;  /* 0xffffffc0cea40810 */ /* 0x000fe40007ffe0ff */
[----:B------:R-:W-:Y:S02]  /*1d5a0*/  FMNMX3.FTZ R7, R4, R135, R134, !PT ;  /* 0x0000008704077276 */ /* 0x000fe40007810086 */
[----:B------:R-:W-:Y:S01]  /*1d5b0*/  IADD3 R187, PT, PT, R187, R164, RZ ;  /* 0x000000a4bbbb7210 */ /* 0x000fe20007ffe0ff */
[----:B------:R-:W-:Y:S01]  /*1d5c0*/  LDSM.16.MT88.4 R28, [R164] ;  /* 0x00000000a41c783b */ /* 0x000fe20000004200 */
[----:B------:R-:W-:Y:S02]  /*1d5d0*/  IADD3 R209, PT, PT, R209, -0x1, RZ ;  /* 0xffffffffd1d17810 */ /* 0x000fe40007ffe0ff */
[----:B------:R-:W-:Y:S02]  /*1d5e0*/  IADD3 R210, PT, PT, R210, -0x40, RZ ;  /* 0xffffffc0d2d27810 */ /* 0x000fe40007ffe0ff */
[----:B------:R-:W-:Y:S03]  /*1d5f0*/  IADD3 R208, PT, PT, R208, -0x40, RZ ;  /* 0xffffffc0d0d07810 */ /* 0x000fe60007ffe0ff */
[----:B------:R-:W2:Y:S01]  /*1d600*/  SHFL.BFLY PT, R4, R7, 0x2, 0x1f ;  /* 0x0c401f0007047f89 */ /* 0x000ea200000e0000 */
[----:B-1----:R-:W-:Y:S07]  /*1d610*/  FMNMX.FTZ R6, R13, R14, !PT ;  /* 0x0000000e0d067209 */ /* 0x002fee0007810000 */
[----:B------:R-:W1:Y:S01]  /*1d620*/  SHFL.BFLY PT, R133, R6, 0x1, 0x1f ;  /* 0x0c201f0006857f89 */ /* 0x000e6200000e0000 */
[----:B--2---:R-:W-:Y:S07]  /*1d630*/  FMNMX.FTZ R5, R7, R4, !PT ;  /* 0x0000000407057209 */ /* 0x004fee0007810000 */
[----:B------:R-:W2:Y:S01]  /*1d640*/  SHFL.BFLY PT, R132, R5, 0x1, 0x1f ;  /* 0x0c201f0005847f89 */ /* 0x000ea200000e0000 */
[----:B-1----:R-:W-:Y:S04]  /*1d650*/  FMNMX.FTZ R133, R6, R133, !PT ;  /* 0x0000008506857209 */ /* 0x002fe80007810000 */
[C---:B------:R-:W-:Y:S01]  /*1d660*/  FSETP.NEU.FTZ.AND P1, PT, R133.reuse, -INF , PT ;  /* 0xff8000008500780b */ /* 0x040fe20003f3d000 */
[C---:B------:R-:W-:Y:S01]  /*1d670*/  FMUL.FTZ R145, R133.reuse, UR4 ;  /* 0x0000000485917c20 */ /* 0x040fe20008410000 */
[----:B------:R-:W-:Y:S04]  /*1d680*/  FADD.FTZ R2, -R133, R2 ;  /* 0x0000000285027221 */ /* 0x000fe80000010100 */
[----:B------:R-:W-:Y:S01]  /*1d690*/  FSEL R145, R145, RZ, P1 ;  /* 0x000000ff91917208 */ /* 0x000fe20000800000 */
[----:B------:R-:W-:Y:S04]  /*1d6a0*/  FMUL.FTZ R4, R2, UR4 ;  /* 0x0000000402047c20 */ /* 0x000fe80008410000 */
[--C-:B------:R-:W-:Y:S01]  /*1d6b0*/  FFMA.FTZ R172, R12, UR4, -R145.reuse ;  /* 0x000000040cac7c23 */ /* 0x100fe20008010891 */
[----:B--2---:R-:W-:Y:S01]  /*1d6c0*/  FMNMX.FTZ R132, R5, R132, !PT ;  /* 0x0000008405847209 */ /* 0x004fe20007810000 */
[----:B------:R-:W1:Y:S01]  /*1d6d0*/  LDSM.16.MT88.4 R12, [R186+0xc000] ;  /* 0x00c00000ba0c783b */ /* 0x000e620000004200 */
[--C-:B------:R-:W-:Y:S01]  /*1d6e0*/  FFMA.FTZ R170, R159, UR4, -R145.reuse ;  /* 0x000000049faa7c23 */ /* 0x100fe20008010891 */
[----:B------:R-:W-:Y:S01]  /*1d6f0*/  FFMA.FTZ R168, R10, UR4, -R145 ;  /* 0x000000040aa87c23 */ /* 0x000fe20008010891 */
[C---:B------:R-:W-:Y:S01]  /*1d700*/  FSETP.NEU.FTZ.AND P1, PT, R132.reuse, -INF , PT ;  /* 0xff8000008400780b */ /* 0x040fe20003f3d000 */
[C---:B------:R-:W-:Y:S01]  /*1d710*/  FMUL.FTZ R138, R132.reuse, UR4 ;  /* 0x00000004848a7c20 */ /* 0x040fe20008410000 */
[----:B------:R-:W-:Y:S01]  /*1d720*/  FADD.FTZ R2, -R132, R3 ;  /* 0x0000000384027221 */ /* 0x000fe20000010100 */
[--C-:B------:R-:W-:Y:S01]  /*1d730*/  FFMA.FTZ R167, R8, UR4, -R145.reuse ;  /* 0x0000000408a77c23 */ /* 0x100fe20008010891 */
[----:B------:R-:W2:Y:S01]  /*1d740*/  MUFU.EX2 R3, R4 ;  /* 0x0000000400037308 */ /* 0x000ea20000000800 */
        /* <DEDUP_REMOVED lines=11> */
[--C-:B------:R-:W-:Y:S01]  /*1d800*/  FFMA.FTZ R173, R160, UR4, -R145.reuse ;  /* 0x00000004a0ad7c23 */ /* 0x100fe20008010891 */
[--C-:B------:R-:W-:Y:S01]  /*1d810*/  FFMA.FTZ R175, R157, UR4, -R138.reuse ;  /* 0x000000049daf7c23 */ /* 0x100fe2000801088a */
[----:B------:R-:W-:Y:S01]  /*1d820*/  LDSM.16.MT88.4 R160, [R186+0x11800] ;  /* 0x01180000baa0783b */ /* 0x000fe20000004200 */
[--C-:B------:R-:W-:Y:S01]  /*1d830*/  FFMA.FTZ R176, R155, UR4, -R138.reuse ;  /* 0x000000049bb07c23 */ /* 0x100fe2000801088a */
[--C-:B------:R-:W-:Y:S01]  /*1d840*/  FFMA.FTZ R179, R143, UR4, -R138.reuse ;  /* 0x000000048fb37c23 */ /* 0x100fe2000801088a */
[C---:B--2---:R-:W-:Y:S01]  /*1d850*/  FMUL.FTZ R4, R3.reuse, R128 ;  /* 0x0000008003047220 */ /* 0x044fe20000410000 */
[C---:B------:R-:W-:Y:S03]  /*1d860*/  FMUL.FTZ R5, R3.reuse, R129 ;  /* 0x0000008103057220 */ /* 0x040fe60000410000 */
[----:B------:R-:W-:Y:S01]  /*1d870*/  MUFU.EX2 R172, R172 ;  /* 0x000000ac00ac7308 */ /* 0x000fe20000000800 */
[C---:B------:R-:W-:Y:S01]  /*1d880*/  FMUL.FTZ R8, R3.reuse, R124 ;  /* 0x0000007c03087220 */ /* 0x040fe20000410000 */
[C---:B------:R-:W-:Y:S01]  /*1d890*/  FMUL.FTZ R9, R3.reuse, R125 ;  /* 0x0000007d03097220 */ /* 0x040fe20000410000 */
[C---:B------:R-:W-:Y:S01]  /*1d8a0*/  FMUL.FTZ R16, R3.reuse, R116 ;  /* 0x0000007403107220 */ /* 0x040fe20000410000 */
[C---:B------:R-:W-:Y:S01]  /*1d8b0*/  FMUL.FTZ R17, R3.reuse, R117 ;  /* 0x0000007503117220 */ /* 0x040fe20000410000 */
[----:B------:R-:W-:Y:S01]  /*1d8c0*/  LDSM.16.MT88.4 R156, [R187+0x3800] ;  /* 0x00380000bb9c783b */ /* 0x000fe20000004200 */
[C---:B------:R-:W-:Y:S01]  /*1d8d0*/  FMUL.FTZ R24, R3.reuse, R108 ;  /* 0x0000006c03187220 */ /* 0x040fe20000410000 */
[C---:B------:R-:W-:Y:S03]  /*1d8e0*/  FMUL.FTZ R25, R3.reuse, R109 ;  /* 0x0000006d03197220 */ /* 0x040fe60000410000 */
[----:B------:R-:W2:Y:S01]  /*1d8f0*/  MUFU.EX2 R170, R170 ;  /* 0x000000aa00aa7308 */ /* 0x000ea20000000800 */
[C---:B---3--:R-:W-:Y:S01]  /*1d900*/  FMUL.FTZ R6, R2.reuse, R130 ;  /* 0x0000008202067220 */ /* 0x048fe20000410000 */
        /* <DEDUP_REMOVED lines=14> */
[----:B------:R-:W3:Y:S01]  /*1d9f0*/  MUFU.EX2 R169, R169 ;  /* 0x000000a900a97308 */ /* 0x000ee20000000800 */
[----:B--2---:R-:W-:Y:S01]  /*1da00*/  F2FP.F16.F32.PACK_AB R128, R170, R172 ;  /* 0x000000acaa80723e */ /* 0x004fe200000000ff */
[--C-:B------:R-:W-:Y:S01]  /*1da10*/  FFMA.FTZ R188, R141, UR4, -R138.reuse ;  /* 0x000000048dbc7c23 */ /* 0x100fe2000801088a */
[--C-:B------:R-:W-:Y:S01]  /*1da20*/  FFMA.FTZ R190, R154, UR4, -R145.reuse ;  /* 0x000000049abe7c23 */ /* 0x100fe20008010891 */
        /* <DEDUP_REMOVED lines=12> */
[----:B------:R-:W2:Y:S01]  /*1daf0*/  MUFU.EX2 R167, R167 ;  /* 0x000000a700a77308 */ /* 0x000ea20000000800 */
[----:B---3--:R-:W-:Y:S01]  /*1db00*/  F2FP.F16.F32.PACK_AB R129, R169, R171 ;  /* 0x000000aba981723e */ /* 0x008fe200000000ff */
[----:B------:R-:W-:Y:S01]  /*1db10*/  FFMA.FTZ R145, R139, UR4, -R145 ;  /* 0x000000048b917c23 */ /* 0x000fe20008010891 */
        /* <DEDUP_REMOVED lines=9> */
[C---:B------:R-:W-:Y:S01]  /*1dbb0*/  FMUL.FTZ R43, R2.reuse, R43 ;  /* 0x0000002b022b7220 */ /* 0x040fe20000410000 */
[C---:B------:R-:W-:Y:S01]  /*1dbc0*/  FMUL.FTZ R44, R3.reuse, R44 ;  /* 0x0000002c032c7220 */ /* 0x040fe20000410000 */
[----:B------:R-:W-:Y:S01]  /*1dbd0*/  FMUL.FTZ R45, R3, R45 ;  /* 0x0000002d032d7220 */ /* 0x000fe20000410000 */
[----:B------:R-:W-:Y:S03]  /*1dbe0*/  LDSM.16.MT88.4 R148, [R184+0xf800] ;  /* 0x00f80000b894783b */ /* 0x000fe60000004200 */
[----:B------:R-:W3:Y:S01]  /*1dbf0*/  MUFU.EX2 R165, R165 ;  /* 0x000000a500a57308 */ /* 0x000ee20000000800 */
[----:B--2---:R-:W-:Y:S01]  /*1dc00*/  F2FP.F16.F32.PACK_AB R130, R167, R168 ;  /* 0x000000a8a782723e */ /* 0x004fe200000000ff */
[C---:B------:R-:W-:Y:S01]  /*1dc10*/  FMUL.FTZ R46, R2.reuse, R46 ;  /* 0x0000002e022e7220 */ /* 0x040fe20000410000 */
[C---:B------:R-:W-:Y:S01]  /*1dc20*/  FMUL.FTZ R47, R2.reuse, R47 ;  /* 0x0000002f022f7220 */ /* 0x040fe20000410000 */
[C---:B------:R-:W-:Y:S01]  /*1dc30*/  FMUL.FTZ R48, R3.reuse, R48 ;  /* 0x0000003003307220 */ /* 0x040fe20000410000 */
[C---:B------:R-:W-:Y:S01]  /*1dc40*/  FMUL.FTZ R49, R3.reuse, R49 ;  /* 0x0000003103317220 */ /* 0x040fe20000410000 */
[C---:B------:R-:W-:Y:S01]  /*1dc50*/  FMUL.FTZ R50, R2.reuse, R50 ;  /* 0x0000003202327220 */ /* 0x040fe20000410000 */
[----:B------:R-:W-:Y:S03]  /*1dc60*/  LDSM.16.MT88.4 R152, [R164+0x3800] ;  /* 0x00380000a498783b */ /* 0x000fe60000004200 */
[----:B------:R2:W-:Y:S01]  /*1dc70*/  MUFU.EX2 R219, R145 ;  /* 0x0000009100db7308 */ /* 0x0005e20000000800 */
        /* <DEDUP_REMOVED lines=8> */
[----:B---3--:R-:W-:Y:S01]  /*1dd00*/  F2FP.F16.F32.PACK_AB R131, R165, R166 ;  /* 0x000000a6a583723e */ /* 0x008fe200000000ff */
[C---:B------:R-:W-:Y:S01]  /*1dd10*/  FMUL.FTZ R59, R2.reuse, R59 ;  /* 0x0000003b023b7220 */ /* 0x040fe20000410000 */
[C---:B------:R-:W-:Y:S01]  /*1dd20*/  FMUL.FTZ R60, R3.reuse, R60 ;  /* 0x0000003c033c7220 */ /* 0x040fe20000410000 */
[C---:B------:R-:W-:Y:S01]  /*1dd30*/  FMUL.FTZ R61, R3.reuse, R61 ;  /* 0x0000003d033d7220 */ /* 0x040fe20000410000 */
[C---:B------:R-:W-:Y:S01]  /*1dd40*/  FMUL.FTZ R62, R2.reuse, R62 ;  /* 0x0000003e023e7220 */ /* 0x040fe20000410000 */
[C---:B------:R-:W-:Y:S01]  /*1dd50*/  FMUL.FTZ R63, R2.reuse, R63 ;  /* 0x0000003f023f7220 */ /* 0x040fe20000410000 */
[C---:B------:R-:W-:Y:S01]  /*1dd60*/  FMUL.FTZ R64, R3.reuse, R64 ;  /* 0x0000004003407220 */ /* 0x040fe20000410000 */
[C---:B-1----:R-:W-:Y:S01]  /*1dd70*/  HMMA.16816.F32 R4, R128.reuse, R12, R4 ;  /* 0x0000000c8004723c */ /* 0x042fe20000001804 */
[----:B--2---:R-:W-:Y:S01]  /*1dd80*/  LDSM.16.MT88.4 R144, [R186+0xf800] ;  /* 0x00f80000ba90783b */ /* 0x004fe20000004200 */
        /* <DEDUP_REMOVED lines=60> */
[C---:B------:R-:W-:Y:S01]  /*1e150*/  FMUL.FTZ R94, R2.reuse, R94 ;  /* 0x0000005e025e7220 */ /* 0x040fe20000410000 */
[C---:B------:R-:W-:Y:S01]  /*1e160*/  FMUL.FTZ R95, R2.reuse, R95 ;  /* 0x0000005f025f7220 */ /* 0x040fe20000410000 */
[C---:B------:R-:W-:Y:S01]  /*1e170*/  FMUL.FTZ R96, R3.reuse, R96 ;  /* 0x0000006003607220 */ /* 0x040fe20000410000 */
[C---:B----4-:R-:W-:Y:S04]  /*1e180*/  HMMA.16816.F32 R36, R128.reuse, R112, R36 ;  /* 0x000000708024723c */ /* 0x050fe80000001824 */
[----:B------:R-:W-:Y:S01]  /*1e190*/  MUFU.EX2 R189, R189 ;  /* 0x000000bd00bd7308 */ /* 0x000fe20000000800 */
[----:B------:R-:W-:Y:S01]  /*1e1a0*/  FMUL.FTZ R97, R3, R97 ;  /* 0x0000006103617220 */ /* 0x000fe20000410000 */
[C---:B------:R-:W-:Y:S01]  /*1e1b0*/  FMUL.FTZ R98, R2.reuse, R98 ;  /* 0x0000006202627220 */ /* 0x040fe20000410000 */
[----:B------:R-:W-:Y:S01]  /*1e1c0*/  FMUL.FTZ R99, R2, R99 ;  /* 0x0000006302637220 */ /* 0x000fe20000410000 */
[--C-:B------:R-:W-:Y:S01]  /*1e1d0*/  FFMA.FTZ R216, R137, UR4, -R138.reuse ;  /* 0x0000000489d87c23 */ /* 0x100fe2000801088a */
[--C-:B------:R-:W-:Y:S01]  /*1e1e0*/  FFMA.FTZ R217, R136, UR4, -R138.reuse ;  /* 0x0000000488d97c23 */ /* 0x100fe2000801088a */
[C---:B------:R-:W-:Y:S01]  /*1e1f0*/  HMMA.16816.F32 R40, R128.reuse, R114, R40 ;  /* 0x000000728028723c */ /* 0x040fe20000001828 */
[----:B------:R-:W-:Y:S03]  /*1e200*/  LDSM.16.MT88.4 R112, [R186+0xc800] ;  /* 0x00c80000ba70783b */ /* 0x000fe60000004200 */
[----:B------:R-:W-:Y:S01]  /*1e210*/  MUFU.EX2 R190, R190 ;  /* 0x000000be00be7308 */ /* 0x000fe20000000800 */
[--C-:B------:R-:W-:Y:S01]  /*1e220*/  FFMA.FTZ R135, R135, UR4, -R138.reuse ;  /* 0x0000000487877c23 */ /* 0x100fe2000801088a */
[----:B------:R-:W-:Y:S01]  /*1e230*/  FFMA.FTZ R138, R134, UR4, -R138 ;  /* 0x00000004868a7c23 */ /* 0x000fe2000801088a */
[----:B------:R-:W-:Y:S01]  /*1e240*/  FFMA.FTZ R172, R3, R212, R172 ;  /* 0x000000d403ac7223 */ /* 0x000fe200000100ac */
[----:B------:R-:W-:Y:S01]  /*1e250*/  ISETP.NE.AND P1, PT, R209, RZ, PT ;  /* 0x000000ffd100720c */ /* 0x000fe20003f25270 */
[----:B------:R-:W-:Y:S02]  /*1e260*/  FFMA.FTZ R171, R2, R211, R171 ;  /* 0x000000d302ab7223 */ /* 0x000fe400000100ab */
[----:B------:R-:W-:Y:S03]  /*1e270*/  FADD.FTZ R3, R170, R172 ;  /* 0x000000acaa037221 */ /* 0x000fe60000010000 */
[----:B------:R-:W-:Y:S01]  /*1e280*/  MUFU.EX2 R191, R191 ;  /* 0x000000bf00bf7308 */ /* 0x000fe20000000800 */
[C---:B-----5:R-:W-:Y:S03]  /*1e290*/  HMMA.16816.F32 R44, R128.reuse, R104, R44 ;  /* 0x00000068802c723c */ /* 0x060fe6000000182c */
[----:B------:R-:W-:Y:S01]  /*1e2a0*/  FADD.FTZ R171, R169, R171 ;  /* 0x000000aba9ab7221 */ /* 0x000fe20000010000 */
[----:B------:R-:W-:Y:S05]  /*1e2b0*/  FADD.FTZ R2, R168, R3 ;  /* 0x00000003a8027221 */ /* 0x000fea0000010000 */
[----:B------:R-:W-:Y:S01]  /*1e2c0*/  MUFU.EX2 R192, R192 ;  /* 0x000000c000c07308 */ /* 0x000fe20000000800 */
[C---:B------:R-:W-:Y:S01]  /*1e2d0*/  HMMA.16816.F32 R48, R128.reuse, R106, R48 ;  /* 0x0000006a8030723c */ /* 0x040fe20000001830 */
[----:B------:R-:W2:Y:S02]  /*1e2e0*/  LDSM.16.MT88.4 R104, [R186+0x10000] ;  /* 0x01000000ba68783b */ /* 0x000ea40000004200 */
[----:B------:R-:W-:Y:S06]  /*1e2f0*/  FADD.FTZ R2, R167, R2 ;  /* 0x00000002a7027221 */ /* 0x000fec0000010000 */
        /* <DEDUP_REMOVED lines=84> */
[C---:B-1----:R-:W-:Y:S08]  /*1e840*/  HMMA.16816.F32 R4, R100.reuse, R108, R4 ;  /* 0x0000006c6404723c */ /* 0x042ff00000001804 */
        /* <DEDUP_REMOVED lines=62> */
[C---:B------:R-:W-:Y:S03]  /*1ec30*/  HMMA.16816.F32 R44, R136.reuse, R148, R44 ;  /* 0x00000094882c723c */ /* 0x040fe6000000182c */
[----:B------:R-:W-:Y:S01]  /*1ec40*/  FADD.FTZ R212, R219, R212 ;  /* 0x000000d4dbd47221 */ /* 0x000fe20000010000 */
[----:B------:R-:W-:Y:S01]  /*1ec50*/  FADD.FTZ R211, R134, R135 ;  /* 0x0000008786d37221 */ /* 0x000fe20000010000 */
[----:B------:R-:W-:Y:S03]  /*1ec60*/  MOV R2, R133 ;  /* 0x0000008500027202 */ /* 0x000fe60000000f00 */
        /* <DEDUP_REMOVED lines=15> */
.L_x_2719:
[----:B------:R-:W1:Y:S01]  /*1ed60*/  SHFL.BFLY PT, R3, R212, 0x2, 0x1f ;  /* 0x0c401f00d4037f89 */ /* 0x000e6200000e0000 */
[----:B------:R-:W-:Y:S01]  /*1ed70*/  SHF.L.U32 R4, R185, 0x4, RZ ;  /* 0x00000004b9047819 */ /* 0x000fe200000006ff */
[----:B------:R-:W2:Y:S01]  /*1ed80*/  S2UR UR8, SR_CTAID.X ;  /* 0x00000000000879c3 */ /* 0x000ea20000002500 */
[----:B------:R-:W-:Y:S01]  /*1ed90*/  BSSY.RECONVERGENT B0, `(.L_x_2724) ;  /* 0x0000112000007945 */ /* 0x000fe20003800200 */
[----:B------:R-:W3:Y:S01]  /*1eda0*/  SHFL.BFLY PT, R0, R211, 0x2, 0x1f ;  /* 0x0c401f00d3007f89 */ /* 0x000ee200000e0000 */
[----:B------:R-:W-:Y:S01]  /*1edb0*/  LOP3.LUT R4, R4, 0x1c0, RZ, 0xc0, !PT ;  /* 0x000001c004047812 */ /* 0x000fe200078ec0ff */
[----:B------:R-:W4:Y:S01]  /*1edc0*/  S2R R12, SR_CTAID.Z ;  /* 0x00000000000c7919 */ /* 0x000f220000002700 */
        /* <DEDUP_REMOVED lines=234> */
[----:B------:R-:W-:Y:S04]  /*1fc70*/  STS [R17+0x4000], R96 ;  /* 0x0040006011007388 */ /* 0x000fe80000000800 */
        /* <DEDUP_REMOVED lines=8> */
[----:B----4-:R-:W-:Y:S01]  /*1fd00*/  SHF.R.U32.HI R17, RZ, 0x2, R185 ;  /* 0x00000002ff117819 */ /* 0x010fe200000116b9 */
[----:B------:R4:W4:Y:S01]  /*1fd10*/  LDS.128 R8, [R213+0x1800] ;  /* 0x00180000d5087984 */ /* 0x0009220000000c00 */
[----:B---3--:R-:W-:Y:S01]  /*1fd20*/  @!P3 IMAD.WIDE.U32 R22, R6, R18, RZ ;  /* 0x000000120616b225 */ /* 0x008fe200078e00ff */
[----:B------:R-:W-:-:S03]  /*1fd30*/  LOP3.LUT R18, R183, 0x30, RZ, 0xc0, !PT ;  /* 0x00000030b7127812 */ /* 0x000fc600078ec0ff */
[----:B------:R-:W-:Y:S01]  /*1fd40*/  @!P3 IMAD R19, R6, R19, R23 ;  /* 0x000000130613b224 */ /* 0x000fe200078e0217 */
[----:B------:R-:W-:Y:S01]  /*1fd50*/  LOP3.LUT R17, R18, 0x7, R17, 0xf8, !PT ;  /* 0x0000000712117812 */ /* 0x000fe200078ef811 */
        /* <DEDUP_REMOVED lines=21> */
.L_x_2725:
[----:B------:R-:W-:Y:S05]  /*1feb0*/  BSYNC.RECONVERGENT B0 ;  /* 0x0000000000007941 */ /* 0x000fea0003800200 */
.L_x_2724:
[----:B------:R-:W2:Y:S01]  /*1fec0*/  LDCU.64 UR4, c[0x0][0x410] ;  /* 0x00008200ff0477ac */ /* 0x000ea20008000a00 */
[----:B------:R-:W-:Y:S01]  /*1fed0*/  IMAD.MOV.U32 R181, RZ, RZ, RZ ;  /* 0x000000ffffb57224 */ /* 0x000fe200078e00ff */
[----:B------:R-:W-:Y:S01]  /*1fee0*/  SHF.R.U32.HI R0, RZ, 0x3, R185 ;  /* 0x00000003ff007819 */ /* 0x000fe200000116b9 */
[----:B------:R-:W-:Y:S01]  /*1fef0*/  @P3 IMAD.MOV.U32 R22, RZ, RZ, R24 ;  /* 0x000000ffff163224 */ /* 0x000fe200078e0018 */
[----:B------:R-:W-:Y:S01]  /*1ff00*/  BSSY.RECONVERGENT B0, `(.L_x_2726) ;  /* 0x0000022000007945 */ /* 0x000fe20003800200 */
[----:B------:R-:W-:Y:S01]  /*1ff10*/  IMAD.WIDE.U32 R6, R2, UR8, R180 ;  /* 0x0000000802067c25 */ /* 0x000fe2000f8e00b4 */
[----:B-1----:R-:W-:Y:S02]  /*1ff20*/  IADD3 R14, PT, PT, R0, 0x20, RZ ;  /* 0x00000020000e7810 */ /* 0x002fe40007ffe0ff */
[----:B------:R-:W-:Y:S01]  /*1ff30*/  LOP3.LUT R21, R180, 0x40, RZ, 0xfc, !PT ;  /* 0x00000040b4157812 */ /* 0x000fe200078efcff */
[----:B------:R-:W-:Y:S01]  /*1ff40*/  IMAD R4, R3, UR8, R7 ;  /* 0x0000000803047c24 */ /* 0x000fe2000f8e0207 */
[----:B------:R-:W-:Y:S01]  /*1ff50*/  IADD3 R22, P0, PT, R22, R6, RZ ;  /* 0x0000000616167210 */ /* 0x000fe20007f1e0ff */
[----:B------:R-:W-:Y:S01]  /*1ff60*/  VIADD R5, R202, -UR8 ;  /* 0x80000008ca057c36 */ /* 0x000fe20008000000 */
[----:B------:R-:W-:-:S02]  /*1ff70*/  IADD3 R6, PT, PT, R0, 0x10, RZ ;  /* 0x0000001000067810 */ /* 0x000fc40007ffe0ff */
[----:B------:R-:W-:Y:S01]  /*1ff80*/  LOP3.LUT R20, R180, 0x80, RZ, 0xfc, !PT ;  /* 0x00000080b4147812 */ /* 0x000fe200078efcff */
[----:B------:R-:W-:Y:S01]  /*1ff90*/  IMAD.X R23, R19, 0x1, R4, P0 ;  /* 0x0000000113177824 */ /* 0x000fe200000e0604 */
[----:B------:R-:W-:Y:S01]  /*1ffa0*/  IADD3 R4, PT, PT, R0, 0x30, RZ ;  /* 0x0000003000047810 */ /* 0x000fe20007ffe0ff */
[----:B------:R1:W3:Y:S01]  /*1ffb0*/  LDS.128 R16, [R213] ;  /* 0x00000000d5107984 */ /* 0x0002e20000000c00 */
[-C--:B------:R-:W-:Y:S01]  /*1ffc0*/  ISETP.GE.AND P6, PT, R6, R5.reuse, PT ;  /* 0x000000050600720c */ /* 0x080fe20003fc6270 */
[----:B--2---:R-:W-:Y:S01]  /*1ffd0*/  IMAD.WIDE.U32 R22, R12, UR4, R22 ;  /* 0x000000040c167c25 */ /* 0x004fe2000f8e0016 */
[-C--:B------:R-:W-:Y:S02]  /*1ffe0*/  ISETP.GE.AND P5, PT, R14, R5.reuse, PT ;  /* 0x000000050e00720c */ /* 0x080fe40003fa6270 */
[-C--:B------:R-:W-:Y:S01]  /*1fff0*/  ISETP.GE.AND P0, PT, R0, R5.reuse, PT ;  /* 0x000000050000720c */ /* 0x080fe20003f06270 */
[----:B------:R-:W-:Y:S01]  /*20000*/  IMAD R25, R12, UR5, R23 ;  /* 0x000000050c197c24 */ /* 0x000fe2000f8e0217 */
[----:B------:R-:W-:Y:S01]  /*20010*/  ISETP.GE.AND P4, PT, R4, R5, PT ;  /* 0x000000050400720c */ /* 0x000fe20003f86270 */
[----:B------:R1:W2:Y:S04]  /*20020*/  LDS.128 R12, [R213+0x2000] ;  /* 0x00200000d50c7984 */ /* 0x0002a80000000c00 */
[----:B------:R1:W4:Y:S06]  /*20030*/  LDS.128 R4, [R213+0x4000] ;  /* 0x00400000d5047984 */ /* 0x00032c0000000c00 */
        /* <DEDUP_REMOVED lines=14> */
.L_x_2727:
[----:B------:R-:W-:Y:S05]  /*20120*/  BSYNC.RECONVERGENT B0 ;  /* 0x0000000000007941 */ /* 0x000fea0003800200 */
.L_x_2726:
        /* <DEDUP_REMOVED lines=23> */
.L_x_2729:
[----:B------:R-:W-:Y:S05]  /*202a0*/  BSYNC.RECONVERGENT B0 ;  /* 0x0000000000007941 */ /* 0x000fea0003800200 */
.L_x_2728:
        /* <DEDUP_REMOVED lines=23> */
.L_x_2731:
[----:B------:R-:W-:Y:S05]  /*20420*/  BSYNC.RECONVERGENT B0 ;  /* 0x0000000000007941 */ /* 0x000fea0003800200 */
.L_x_2730:
[----:B-1--4-:R1:W4:Y:S01]  /*20430*/  LDS.128 R4, [R213+0x3800] ;  /* 0x00380000d5047984 */ /* 0x0123220000000c00 */
[----:B------:R-:W-:Y:S05]  /*20440*/  @P4 EXIT ;  /* 0x000000000000494d */ /* 0x000fea0003800000 */
[----:B--2---:R2:W1:Y:S01]  /*20450*/  LDS.128 R12, [R213+0x5800] ;  /* 0x00580000d50c7984 */ /* 0x0044620000000c00 */
        /* <DEDUP_REMOVED lines=16> */
[----:B----4-:R2:W-:Y:S01]  /*20560*/  @!P1 STG.E.128 desc[UR6][R2.64+0x80], R4 ;  /* 0x0000800402009986 */ /* 0x0105e2000c101d06 */
[----:B------:R-:W-:Y:S05]  /*20570*/  @P0 EXIT ;  /* 0x000000000000094d */ /* 0x000fea0003800000 */
[----:B-1----:R-:W-:Y:S01]  /*20580*/  STG.E.128 desc[UR6][R2.64+0x100], R12 ;  /* 0x0001000c02007986 */ /* 0x002fe2000c101d06 */
[----:B------:R-:W-:Y:S05]  /*20590*/  EXIT ;  /* 0x000000000000794d */ /* 0x000fea0003800000 */
.L_x_2732:
        /* <DEDUP_REMOVED lines=14> */
.L_x_3760:


//--------------------- .text._ZN5flash24flash_fwd_splitkv_kernelI23Flash_fwd_kernel_traitsILi192ELi64ELi64ELi4ELb0ELb0EN7cutlass6half_tE19Flash_kernel_traitsILi192ELi64ELi64ELi4ES3_EELb1ELb0ELb0ELb0ELb1ELb0ELb1ELb0EEEvNS_16Flash_fwd_paramsE --------------------------
	.section	.text._ZN5flash24flash_fwd_splitkv_kernelI23Flash_fwd_kernel_traitsILi192ELi64ELi64ELi4ELb0ELb0EN7cutlass6half_tE19Flash_kernel_traitsILi192ELi64ELi64ELi4ES3_EELb1ELb0ELb0ELb0ELb1ELb0ELb1ELb0EEEvNS_16Flash_fwd_paramsE,"ax",@progbits
	.align	128
        .global         _ZN5flash24flash_fwd_splitkv_kernelI23Flash_fwd_kernel_traitsILi192ELi64ELi64ELi4ELb0ELb0EN7cutlass6half_tE19Flash_kernel_traitsILi192ELi64ELi64ELi4ES3_EELb1ELb0ELb0ELb0ELb1ELb0ELb1ELb0EEEvNS_16Flash_fwd_paramsE
        .type           _ZN5flash24flash_fwd_splitkv_kernelI23Flash_fwd_kernel_traitsILi192ELi64ELi64ELi4ELb0ELb0EN7cutlass6half_tE19Flash_kernel_traitsILi192ELi64ELi64ELi4ES3_EELb1ELb0ELb0ELb0ELb1ELb0ELb1ELb0EEEvNS_16Flash_fwd_paramsE,@function
        .size           _ZN5flash24flash_fwd_splitkv_kernelI23Flash_fwd_kernel_traitsILi192ELi64ELi64ELi4ELb0ELb0EN7cutlass6half_tE19Flash_kernel_traitsILi192ELi64ELi64ELi4ES3_EELb1ELb0ELb0ELb0ELb1ELb0ELb1ELb0EEEvNS_16Flash_fwd_paramsE,(.L_x_3761 - _ZN5flash24flash_fwd_splitkv_kernelI23Flash_fwd_kernel_traitsILi192ELi64ELi64ELi4ELb0ELb0EN7cutlass6half_tE19Flash_kernel_traitsILi192ELi64ELi64ELi4ES3_EELb1ELb0ELb0ELb0ELb1ELb0ELb1ELb0EEEvNS_16Flash_fwd_paramsE)
        .other          _ZN5flash24flash_fwd_splitkv_kernelI23Flash_fwd_kernel_traitsILi192ELi64ELi64ELi4ELb0ELb0EN7cutlass6half_tE19Flash_kernel_traitsILi192ELi64ELi64ELi4ES3_EELb1ELb0ELb0ELb0ELb1ELb0ELb1ELb0EEEvNS_16Flash_fwd_paramsE,@"STO_CUDA_ENTRY STV_DEFAULT"
_ZN5flash24flash_fwd_splitkv_kernelI23Flash_fwd_kernel_traitsILi192ELi64ELi64ELi4ELb0ELb0EN7cutlass6half_tE19Flash_kernel_traitsILi192ELi64ELi64ELi4ES3_EELb1ELb0ELb0ELb0ELb1ELb0ELb1ELb0EEEvNS_16Flash_fwd_paramsE:
.text._ZN5flash24flash_fwd_splitkv_kernelI23Flash_fwd_kernel_traitsILi192ELi64ELi64ELi4ELb0ELb0EN7cutlass6half_tE19Flash_kernel_traitsILi192ELi64ELi64ELi4ES3_EELb1ELb0ELb0ELb0ELb1ELb0ELb1ELb0EEEvNS_16Flash_fwd_paramsE:
[----:B------:R-:W-:Y:S08]  /*0000*/  LDC R1, c[0x0][0x37c] ;  /* 0x0000df00ff017b82 */ /* 0x000ff00000000800 */
[----:B------:R-:W1:Y:S01]  /*0010*/  LDC R5, c[0x0][0x3e0] ;  /* 0x0000f800ff057b82 */ /* 0x000e620000000800 */
[----:B------:R-:W2:Y:S01]  /*0020*/  S2R R34, SR_CTAID.Z ;  /* 0x0000000000227919 */ /* 0x000ea20000002700 */
[----:B------:R-:W3:Y:S01]  /*0030*/  LDCU.64 UR16, c[0x0][0x358] ;  /* 0x00006b00ff1077ac */ /* 0x000ee20008000a00 */
[----:B------:R-:W-:Y:S01]  /*0040*/  IMAD.MOV.U32 R8, RZ, RZ, -0x1 ;  /* 0xffffffffff087424 */ /* 0x000fe200078e00ff */
[----:B------:R-:W4:Y:S01]  /*0050*/  LDCU.64 UR4, c[0x0][0x470] ;  /* 0x00008e00ff0477ac */ /* 0x000f220008000a00 */
[----:B-1----:R-:W1:Y:S01]  /*0060*/  I2F.U32.RP R4, R5 ;  /* 0x0000000500047306 */ /* 0x002e620000209000 */
[----:B------:R-:W3:Y:S01]  /*0070*/  LDCU.U8 UR6, c[0x0][0x532] ;  /* 0x0000a640ff0677ac */ /* 0x000ee20008000000 */
[----:B------:R-:W-:-:S06]  /*0080*/  ISETP.NE.U32.AND P1, PT, R5, RZ, PT ;  /* 0x000000ff0500720c */ /* 0x000fcc0003f25070 */
[----:B-1----:R-:W1:Y:S02]  /*0090*/  MUFU.RCP R2, R4 ;  /* 0x0000000400027308 */ /* 0x002e640000001000 */
[----:B-1----:R-:W-:-:S06]  /*00a0*/  VIADD R2, R2, 0xffffffe ;  /* 0x0ffffffe02027836 */ /* 0x002fcc0000000000 */
[----:B------:R-:W1:Y:S02]  /*00b0*/  F2I.FTZ.U32.TRUNC.NTZ R3, R2 ;  /* 0x0000000200037305 */ /* 0x000e64000021f000 */
[----:B-1----:R-:W-:Y:S02]  /*00c0*/  IMAD.MOV R0, RZ, RZ, -R3 ;  /* 0x000000ffff007224 */ /* 0x002fe400078e0a03 */
[----:B------:R-:W-:Y:S02]  /*00d0*/  IMAD.MOV.U32 R2, RZ, RZ, RZ ;  /* 0x000000ffff027224 */ /* 0x000fe400078e00ff */
[----:B------:R-:W-:-:S04]  /*00e0*/  IMAD R7, R0, R5, RZ ;  /* 0x0000000500077224 */ /* 0x000fc800078e02ff */
[----:B------:R-:W-:Y:S02]  /*00f0*/  IMAD.HI.U32 R7, R3, R7, R2 ;  /* 0x0000000703077227 */ /* 0x000fe400078e0002 */
[----:B------:R-:W1:Y:S04]  /*0100*/  LDC.64 R2, c[0x0][0x460] ;  /* 0x00011800ff027b82 */ /* 0x000e680000000a00 */
[----:B--2---:R-:W-:-:S04]  /*0110*/  IMAD.HI.U32 R205, R7, R34, RZ ;  /* 0x0000002207cd7227 */ /* 0x004fc800078e00ff */
[----:B------:R-:W-:Y:S01]  /*0120*/  IMAD.MOV R0, RZ, RZ, -R205 ;  /* 0x000000ffff007224 */ /* 0x000fe200078e0acd */
[----:B------:R-:W2:Y:S03]  /*0130*/  LDC.64 R6, c[0x0][0x460] ;  /* 0x00011800ff067b82 */ /* 0x000ea60000000a00 */
[----:B------:R-:W-:-:S05]  /*0140*/  IMAD R0, R5, R0, R34 ;  /* 0x0000000005007224 */ /* 0x000fca00078e0222 */
[----:B------:R-:W-:Y:S02]  /*0150*/  ISETP.GE.U32.AND P0, PT, R0, R5, PT ;  /* 0x000000050000720c */ /* 0x000fe40003f06070 */
[----:B-1----:R-:W-:-:S04]  /*0160*/  ISETP.NE.U32.AND P4, PT, R2, RZ, PT ;  /* 0x000000ff0200720c */ /* 0x002fc80003f85070 */
[----:B------:R-:W-:-:S07]  /*0170*/  ISETP.NE.AND.EX P4, PT, R3, RZ, PT, P4 ;  /* 0x000000ff0300720c */ /* 0x000fce0003f85340 */
[----:B------:R-:W-:Y:S02]  /*0180*/  @P0 IMAD.IADD R0, R0, 0x1, -R5 ;  /* 0x0000000100000824 */ /* 0x000fe400078e0a05 */
[----:B------:R-:W-:Y:S01]  /*0190*/  @P0 VIADD R205, R205, 0x1 ;  /* 0x00000001cdcd0836 */ /* 0x000fe20000000000 */
[----:B------:R-:W-:Y:S02]  /*01a0*/  ISETP.NE.U32.AND P0, PT, R2, RZ, PT ;  /* 0x000000ff0200720c */ /* 0x000fe40003f05070 */
[----:B------:R-:W-:Y:S02]  /*01b0*/  ISETP.GE.U32.AND P2, PT, R0, R5, PT ;  /* 0x000000050000720c */ /* 0x000fe40003f46070 */
[----:B------:R-:W-:Y:S02]  /*01c0*/  ISETP.NE.AND.EX P0, PT, R3, RZ, PT, P0 ;  /* 0x000000ff0300720c */ /* 0x000fe40003f05300 */
[----:B------:R-:W1:Y:S01]  /*01d0*/  LDC.64 R2, c[0x0][0x468] ;  /* 0x00011a00ff027b82 */ /* 0x000e620000000a00 */
[----:B---3--:R-:W-:-:S08]  /*01e0*/  ISETP.NE.AND P5, PT, RZ, UR6, PT ;  /* 0x00000006ff007c0c */ /* 0x008fd0000bfa5270 */
[----:B------:R-:W-:Y:S01]  /*01f0*/  @P2 VIADD R205, R205, 0x1 ;  /* 0x00000001cdcd2836 */ /* 0x000fe20000000000 */
[----:B------:R-:W-:-:S05]  /*0200*/  @!P1 LOP3.LUT R205, RZ, R5, RZ, 0x33, !PT ;  /* 0x00000005ffcd9212 */ /* 0x000fca00078e33ff */
[----:B--2---:R-:W-:-:S04]  /*0210*/  IMAD.WIDE.U32 R10, R205, 0x4, R6 ;  /* 0x00000004cd0a7825 */ /* 0x004fc800078e0006 */
[----:B------:R-:W-:Y:S01]  /*0220*/  IMAD.SHL.U32 R9, R205, 0x4, RZ ;  /* 0x00000004cd097824 */ /* 0x000fe200078e00ff */
[----:B------:R-:W5:Y:S01]  /*0230*/  @P0 LDG.E R8, desc[UR16][R10.64] ;  /* 0x000000100a080981 */ /* 0x000f62000c1e1900 */
[----:B-1----:R-:W-:-:S03]  /*0240*/  ISETP.EQ.U32.AND P6, PT, R2, RZ, PT ;  /* 0x000000ff0200720c */ /* 0x002fc60003fc2070 */
[----:B------:R1:W5:Y:S01]  /*0250*/  @P4 LDG.E R7, desc[UR16][R10.64+0x4] ;  /* 0x000004100a074981 */ /* 0x000362000c1e1900 */
[----:B------:R-:W-:Y:S01]  /*0260*/  IADD3 R16, P1, PT, R9, R2, RZ ;  /* 0x0000000209107210 */ /* 0x000fe20007f3e0ff */
[----:B------:R-:W-:Y:S01]  /*0270*/  IMAD.MOV.U32 R4, RZ, RZ, -0x1 ;  /* 0xffffffffff047424 */ /* 0x000fe200078e00ff */
[C---:B------:R-:W-:Y:S02]  /*0280*/  ISETP.EQ.OR.EX P6, PT, R3.reuse, RZ, !P5, P6 ;  /* 0x000000ff0300720c */ /* 0x040fe40006fc2760 */
[----:B------:R-:W-:Y:S02]  /*0290*/  ISETP.NE.U32.AND P2, PT, R2, RZ, PT ;  /* 0x000000ff0200720c */ /* 0x000fe40003f45070 */
[----:B----4-:R-:W-:Y:S02]  /*02a0*/  ISETP.NE.U32.AND P3, PT, RZ, UR4, PT ;  /* 0x00000004ff007c0c */ /* 0x010fe4000bf65070 */
[----:B------:R-:W-:Y:S02]  /*02b0*/  ISETP.NE.AND.EX P2, PT, R3, RZ, PT, P2 ;  /* 0x000000ff0300720c */ /* 0x000fe40003f45320 */
[----:B------:R-:W-:-:S11]  /*02c0*/  ISETP.NE.AND.EX P3, PT, RZ, UR5, PT, P3 ;  /* 0x00000005ff007c0c */ /* 0x000fd6000bf65330 */
[----:B------:R-:W2:Y:S02]  /*02d0*/  @!P2 LDC R14, c[0x0][0x438] ;  /* 0x00010e00ff0eab82 */ /* 0x000ea40000000800 */
[----:B------:R-:W-:Y:S02]  /*02e0*/  @P3 IADD3 R12, P0, PT, R9, UR4, RZ ;  /* 0x00000004090c3c10 */ /* 0x000fe4000ff1e0ff */
[----:B-1----:R-:W-:-:S04]  /*02f0*/  SHF.R.U32.HI R10, RZ, 0x1e, R205 ;  /* 0x0000001eff0a7819 */ /* 0x002fc800000116cd */
[C---:B------:R-:W-:Y:S01]  /*0300*/  @P3 IADD3.X R13, PT, PT, R10.reuse, UR5, RZ, P0, !PT ;  /* 0x000000050a0d3c10 */ /* 0x040fe200087fe4ff */
[----:B------:R-:W-:-:S05]  /*0310*/  IMAD.X R17, R10, 0x1, R3, P1 ;  /* 0x000000010a117824 */ /* 0x000fca00008e0603 */
[----:B------:R1:W5:Y:S01]  /*0320*/  @!P6 LDG.E R4, desc[UR16][R16.64] ;  /* 0x000000101004e981 */ /* 0x000362000c1e1900 */
[----:B------:R-:W-:Y:S05]  /*0330*/  @!P2 BRA `(.L_x_2733) ;  /* 0x00000000000ca947 */ /* 0x000fea0003800000 */
[----:B------:R-:W2:Y:S02]  /*0340*/  @P5 LDG.E R3, desc[UR16][R16.64+0x4] ;  /* 0x0000041010035981 */ /* 0x000ea4000c1e1900 */
[----:B--2--5:R-:W-:-:S06]  /*0350*/  @P5 IADD3 R14, PT, PT, R3, -R4, RZ ;  /* 0x80000004030e5210 */ /* 0x024fcc0007ffe0ff */
[----:B------:R3:W5:Y:S02]  /*0360*/  @!P5 LDG.E R14, desc[UR16][R16.64] ;  /* 0x00000010100ed981 */ /* 0x000764000c1e1900 */
.L_x_2733:
[----:B------:R-:W4:Y:S01]  /*0370*/  LDCU.64 UR4, c[0x0][0x478] ;  /* 0x00008f00ff0477ac */ /* 0x000f220008000a00 */
[----:B------:R-:W-:-:S06]  /*0380*/  IMAD.MOV.U32 R3, RZ, RZ, RZ ;  /* 0x000000ffff037224 */ /* 0x000fcc00078e00ff */
[----:B------:R1:W5:Y:S01]  /*0390*/  @P3 LDG.E R3, desc[UR16][R12.64] ;  /* 0x000000100c033981 */ /* 0x000362000c1e1900 */
[----:B----4-:R-:W-:-:S04]  /*03a0*/  ISETP.NE.U32.AND P0, PT, RZ, UR4, PT ;  /* 0x00000004ff007c0c */ /* 0x010fc8000bf05070 */
[----:B------:R-:W-:-:S13]  /*03b0*/  ISETP.NE.AND.EX P0, PT, RZ, UR5, PT, P0 ;  /* 0x00000005ff007c0c */ /* 0x000fda000bf05300 */
[----:B------:R-:W-:-:S04]  /*03c0*/  @P0 IADD3 R18, P1, PT, R9, UR4, RZ ;  /* 0x0000000409120c10 */ /* 0x000fc8000ff3e0ff */
[----:B------:R-:W-:-:S05]  /*03d0*/  @P0 IADD3.X R19, PT, PT, R10, UR5, RZ, P1, !PT ;  /* 0x000000050a130c10 */ /* 0x000fca0008ffe4ff */
[----:B------:R1:W5:Y:S01]  /*03e0*/  @P0 LDG.E R18, desc[UR16][R18.64] ;  /* 0x0000001012120981 */ /* 0x000362000c1e1900 */
[----:B------:R-:W4:Y:S01]  /*03f0*/  S2R R41, SR_CTAID.X ;  /* 0x0000000000297919 */ /* 0x000f220000002500 */
[----:B------:R-:W3:Y:S01]  /*0400*/  @!P4 LDC R87, c[0x0][0x434] ;  /* 0x00010d00ff57cb82 */ /* 0x000ee20000000800 */
[----:B-----5:R-:W-:Y:S02]  /*0410*/  @P4 IMAD.IADD R87, R7, 0x1, -R8 ;  /* 0x0000000107574824 */ /* 0x020fe400078e0a08 */
[----:B----4-:R-:W-:-:S05]  /*0420*/  IMAD.SHL.U32 R2, R41, 0x40, RZ ;  /* 0x0000004029027824 */ /* 0x010fca00078e00ff */
[----:B---3--:R-:W-:-:S13]  /*0430*/  ISETP.GT.AND P1, PT, R87, R2, PT ;  /* 0x000000025700720c */ /* 0x008fda0003f24270 */
[----:B-1----:R-:W-:Y:S05]  /*0440*/  @!P1 EXIT ;  /* 0x000000000000994d */ /* 0x002fea0003800000 */
[----:B------:R-:W1:Y:S01]  /*0450*/  LDC R11, c[0x0][0x374] ;  /* 0x0000dd00ff0b7b82 */ /* 0x000e620000000800 */
[----:B------:R-:W3:Y:S01]  /*0460*/  LDCU UR14, c[0x0][0x508] ;  /* 0x0000a100ff0e77ac */ /* 0x000ee20008000800 */
[----:B------:R-:W4:Y:S06]  /*0470*/  S2R R188, SR_TID.X ;  /* 0x0000000000bc7919 */ /* 0x000f2c0000002100 */
[----:B------:R-:W5:Y:S01]  /*0480*/  LDC R13, c[0x0][0x438] ;  /* 0x00010e00ff0d7b82 */ /* 0x000f620000000800 */
[-C--:B-1----:R-:W-:Y:S02]  /*0490*/  IABS R0, R11.reuse ;  /* 0x0000000b00007213 */ /* 0x082fe40000000000 */
[----:B------:R-:W-:-:S02]  /*04a0*/  IABS R15, R11 ;  /* 0x0000000b000f7213 */ /* 0x000fc40000000000 */
[----:B------:R-:W1:Y:S03]  /*04b0*/  I2F.RP R12, R0 ;  /* 0x00000000000c7306 */ /* 0x000e660000209400 */
[----:B------:R-:W-:Y:S02]  /*04c0*/  IMAD.MOV R15, RZ, RZ, -R15 ;  /* 0x000000ffff0f7224 */ /* 0x000fe400078e0a0f */
[----:B-----5:R-:W-:-:S05]  /*04d0*/  VIADD R13, R13, 0x3f ;  /* 0x0000003f0d0d7836 */ /* 0x020fca0000000000 */
[----:B------:R-:W-:-:S04]  /*04e0*/  SHF.R.S32.HI R16, RZ, 0x1f, R13 ;  /* 0x0000001fff107819 */ /* 0x000fc8000001140d */
[----:B------:R-:W-:Y:S01]  /*04f0*/  LEA.HI R16, R16, R13, RZ, 0x6 ;  /* 0x0000000d10107211 */ /* 0x000fe200078f30ff */
[----:B-1----:R-:W1:Y:S03]  /*0500*/  MUFU.RCP R6, R12 ;  /* 0x0000000c00067308 */ /* 0x002e660000001000 */
[----:B------:R-:W-:-:S05]  /*0510*/  LEA.HI.SX32 R16, R16, R11, 0x1a ;  /* 0x0000000b10107211 */ /* 0x000fca00078fd2ff */
[----:B------:R-:W-:Y:S02]  /*0520*/  VIADD R16, R16, 0xffffffff ;  /* 0xffffffff10107836 */ /* 0x000fe40000000000 */
[----:B-1----:R-:W-:-:S04]  /*0530*/  VIADD R6, R6, 0xffffffe ;  /* 0x0ffffffe06067836 */ /* 0x002fc80000000000 */
[----:B------:R-:W1:Y:S02]  /*0540*/  F2I.FTZ.U32.TRUNC.NTZ R7, R6 ;  /* 0x0000000600077305 */ /* 0x000e64000021f000 */
[--C-:B-1----:R-:W-:Y:S02]  /*0550*/  IMAD.MOV R13, RZ, RZ, -R7.reuse ;  /* 0x000000ffff0d7224 */ /* 0x102fe400078e0a07 */
[----:B------:R-:W-:Y:S02]  /*0560*/  IMAD.MOV.U32 R6, RZ, RZ, RZ ;  /* 0x000000ffff067224 */ /* 0x000fe400078e00ff */
[----:B------:R-:W-:Y:S01]  /*0570*/  IMAD R12, R13, R0, RZ ;  /* 0x000000000d0c7224 */ /* 0x000fe200078e02ff */
[----:B------:R-:W-:Y:S02]  /*0580*/  IABS R13, R16 ;  /* 0x00000010000d7213 */ /* 0x000fe40000000000 */
[----:B------:R-:W-:Y:S01]  /*0590*/  LOP3.LUT R16, R16, R11, RZ, 0x3c, !PT ;  /* 0x0000000b10107212 */ /* 0x000fe200078e3cff */
[----:B------:R-:W-:-:S02]  /*05a0*/  IMAD.HI.U32 R12, R7, R12, R6 ;  /* 0x0000000c070c7227 */ /* 0x000fc400078e0006 */
[----:B------:R-:W1:Y:S01]  /*05b0*/  @!P0 LDC.64 R6, c[0x0][0x488] ;  /* 0x00012200ff068b82 */ /* 0x000e620000000a00 */
[----:B------:R-:W-:Y:S01]  /*05c0*/  ISETP.GE.AND P1, PT, R16, RZ, PT ;  /* 0x000000ff1000720c */ /* 0x000fe20003f26270 */
[----:B------:R-:W-:Y:S02]  /*05d0*/  VIADD R16, R41, 0x1 ;  /* 0x0000000129107836 */ /* 0x000fe40000000000 */
[----:B------:R-:W-:-:S04]  /*05e0*/  IMAD.HI.U32 R12, R12, R13, RZ ;  /* 0x0000000d0c0c7227 */ /* 0x000fc800078e00ff */
[----:B------:R-:W-:Y:S02]  /*05f0*/  IMAD R15, R12, R15, R13 ;  /* 0x0000000f0c0f7224 */ /* 0x000fe400078e020d */
[----:B------:R-:W5:Y:S03]  /*0600*/  @!P0 LDC R13, c[0x0][0x43c] ;  /* 0x00010f00ff0d8b82 */ /* 0x000f660000000800 */
[----:B------:R-:W-:Y:S02]  /*0610*/  ISETP.GT.U32.AND P2, PT, R0, R15, PT ;  /* 0x0000000f0000720c */ /* 0x000fe40003f44070 */
[----:B-1----:R-:W-:Y:S02]  /*0620*/  @!P0 ISETP.NE.U32.AND P3, PT, R6, RZ, PT ;  /* 0x000000ff0600820c */ /* 0x002fe40003f65070 */
[----:B------:R-:W1:Y:S09]  /*0630*/  S2R R6, SR_CTAID.Y ;  /* 0x0000000000067919 */ /* 0x000e720000002600 */
[----:B------:R-:W-:Y:S01]  /*0640*/  @!P2 IMAD.IADD R15, R15, 0x1, -R0 ;  /* 0x000000010f0fa824 */ /* 0x000fe200078e0a00 */
[----:B------:R-:W-:Y:S01]  /*0650*/  @!P0 ISETP.NE.AND.EX P3, PT, R7, RZ, PT, P3 ;  /* 0x000000ff0700820c */ /* 0x000fe20003f65330 */
[----:B------:R-:W-:Y:S01]  /*0660*/  @!P2 VIADD R12, R12, 0x1 ;  /* 0x000000010c0ca836 */ /* 0x000fe20000000000 */
[----:B------:R-:W-:Y:S01]  /*0670*/  ISETP.NE.AND P2, PT, R11, RZ, PT ;  /* 0x000000ff0b00720c */ /* 0x000fe20003f45270 */
[----:B------:R-:W-:Y:S01]  /*0680*/  IMAD R7, R16, 0x40, -R87 ;  /* 0x0000004010077824 */ /* 0x000fe200078e0a57 */
[----:B------:R-:W-:Y:S01]  /*0690*/  ISETP.GE.U32.AND P4, PT, R15, R0, PT ;  /* 0x000000000f00720c */ /* 0x000fe20003f86070 */
[----:B------:R-:W-:Y:S01]  /*06a0*/  @P0 IMAD.IADD R0, R18, 0x1, -R3 ;  /* 0x0000000112000824 */ /* 0x000fe200078e0a03 */
[----:B-----5:R-:W-:-:S04]  /*06b0*/  @!P0 SEL R13, R13, RZ, P3 ;  /* 0x000000ff0d0d8207 */ /* 0x020fc80001800000 */
[----:B--2---:R-:W-:-:S05]  /*06c0*/  @!P0 IADD3 R0, PT, PT, R13, R14, -R3 ;  /* 0x0000000e0d008210 */ /* 0x004fca0007ffe803 */
[----:B------:R-:W-:Y:S02]  /*06d0*/  VIADD R14, R0, 0x3f ;  /* 0x0000003f000e7836 */ /* 0x000fe40000000000 */
[----:B------:R-:W-:-:S03]  /*06e0*/  @P4 VIADD R12, R12, 0x1 ;  /* 0x000000010c0c4836 */ /* 0x000fc60000000000 */
[----:B---3--:R-:W-:Y:S01]  /*06f0*/  IADD3 R7, PT, PT, R14, UR14, R7 ;  /* 0x0000000e0e077c10 */ /* 0x008fe2000fffe007 */
[----:B------:R-:W-:Y:S01]  /*0700*/  @!P1 IMAD.MOV R12, RZ, RZ, -R12 ;  /* 0x000000ffff0c9224 */ /* 0x000fe200078e0a0c */
[----:B------:R-:W-:Y:S02]  /*0710*/  SHF.R.S32.HI R13, RZ, 0x1f, R14 ;  /* 0x0000001fff0d7819 */ /* 0x000fe4000001140e */
[----:B------:R-:W-:Y:S02]  /*0720*/  @!P2 LOP3.LUT R12, RZ, R11, RZ, 0x33, !PT ;  /* 0x0000000bff0ca212 */ /* 0x000fe400078e33ff */
[----:B------:R-:W-:Y:S02]  /*0730*/  SHF.R.S32.HI R16, RZ, 0x1f, R7 ;  /* 0x0000001fff107819 */ /* 0x000fe40000011407 */
[----:B------:R-:W-:Y:S01]  /*0740*/  LEA.HI R13, R13, R14, RZ, 0x6 ;  /* 0x0000000e0d0d7211 */ /* 0x000fe200078f30ff */
[----:B-1----:R-:W-:Y:S01]  /*0750*/  IMAD R196, R12, R6, RZ ;  /* 0x000000060cc47224 */ /* 0x002fe200078e02ff */
[----:B------:R-:W-:Y:S01]  /*0760*/  LEA.HI R16, R16, R7, RZ, 0x6 ;  /* 0x0000000710107211 */ /* 0x000fe200078f30ff */
[----:B------:R-:W-:Y:S01]  /*0770*/  IMAD.MOV R7, RZ, RZ, -R205 ;  /* 0x000000ffff077224 */ /* 0x000fe200078e0acd */
[----:B------:R-:W-:-:S02]  /*0780*/  SHF.R.S32.HI R13, RZ, 0x6, R13 ;  /* 0x00000006ff0d7819 */ /* 0x000fc4000001140d */
[----:B------:R-:W-:Y:S01]  /*0790*/  SHF.R.S32.HI R16, RZ, 0x6, R16 ;  /* 0x00000006ff107819 */ /* 0x000fe20000011410 */
[----:B------:R-:W-:Y:S01]  /*07a0*/  IMAD R34, R5, R7, R34 ;  /* 0x0000000705227224 */ /* 0x000fe200078e0222 */
[----:B------:R-:W-:-:S04]  /*07b0*/  VIADDMNMX R13, R196, R12, R13, PT ;  /* 0x0000000cc40d7246 */ /* 0x000fc8000380010d */
[----:B------:R-:W-:-:S04]  /*07c0*/  VIMNMX R181, PT, PT, R13, R16, PT ;  /* 0x000000100db57248 */ /* 0x000fc80003fe0100 */
[----:B------:R-:W-:-:S13]  /*07d0*/  ISETP.GE.AND P0, PT, R196, R181, PT ;  /* 0x000000b5c400720c */ /* 0x000fda0003f06270 */
[----:B----4-:R-:W-:Y:S05]  /*07e0*/  @!P0 BRA `(.L_x_2734) ;  /* 0x0000000400648947 */ /* 0x010fea0003800000 */
[----:B------:R-:W1:Y:S01]  /*07f0*/  LDC.64 R8, c[0x0][0x430] ;  /* 0x00010c00ff087b82 */ /* 0x000e620000000a00 */
[----:B------:R-:W2:Y:S01]  /*0800*/  LDCU UR4, c[0x0][0x44c] ;  /* 0x00008980ff0477ac */ /* 0x000ea20008000800 */
[C---:B------:R-:W-:Y:S01]  /*0810*/  IMAD.SHL.U32 R3, R188.reuse, 0x4, RZ ;  /* 0x00000004bc037824 */ /* 0x040fe200078e00ff */
[----:B------:R-:W-:Y:S01]  /*0820*/  SHF.R.U32.HI R0, RZ, 0x4, R188 ;  /* 0x00000004ff007819 */ /* 0x000fe200000116bc */
[----:B------:R-:W-:Y:S01]  /*0830*/  IMAD.IADD R87, R87, 0x1, -R2 ;  /* 0x0000000157577824 */ /* 0x000fe200078e0a02 */
[----:B------:R-:W3:Y:S01]  /*0840*/  LDCU.64 UR6, c[0x0][0x3f8] ;  /* 0x00007f00ff0677ac */ /* 0x000ee20008000a00 */
[----:B------:R-:W-:Y:S02]  /*0850*/  LOP3.LUT P6, R188, R188, 0xf, RZ, 0xc0, !PT ;  /* 0x0000000fbcbc7812 */ /* 0x000fe400078cc0ff */
[----:B------:R-:W-:Y:S01]  /*0860*/  LOP3.LUT R3, R3, 0x3c, RZ, 0xc0, !PT ;  /* 0x0000003c03037812 */ /* 0x000fe200078ec0ff */
[C---:B------:R-:W-:Y:S01]  /*0870*/  VIADD R4, R0.reuse, 0x8 ;  /* 0x0000000800047836 */ /* 0x040fe20000000000 */
[----:B------:R-:W-:-:S03]  /*0880*/  ISETP.GE.AND P2, PT, R0, R87, PT ;  /* 0x000000570000720c */ /* 0x000fc60003f46270 */
[----:B------:R-:W-:Y:S01]  /*0890*/  IMAD R3, R0, 0xc0, R3 ;  /* 0x000000c000037824 */ /* 0x000fe200078e0203 */
[----:B------:R-:W-:Y:S01]  /*08a0*/  ISETP.GE.AND P1, PT, R4, R87, PT ;  /* 0x000000570400720c */ /* 0x000fe20003f26270 */
[----:B------:R-:W-:-:S05]  /*08b0*/  VIADD R4, R0, 0x20 ;  /* 0x0000002000047836 */ /* 0x000fca0000000000 */
[----:B------:R-:W-:Y:S01]  /*08c0*/  ISETP.GE.AND P3, PT, R4, R87, PT ;  /* 0x000000570400720c */ /* 0x000fe20003f66270 */
[----:B------:R-:W-:Y:S02]  /*08d0*/  VIADD R4, R0, 0x28 ;  /* 0x0000002800047836 */ /* 0x000fe40000000000 */
[----:B-1----:R-:W-:Y:S02]  /*08e0*/  IMAD R8, R6, R8, R205 ;  /* 0x0000000806087224 */ /* 0x002fe400078e02cd */
[----:B------:R-:W-:Y:S02]  /*08f0*/  VIADD R6, R0, 0x18 ;  /* 0x0000001800067836 */ /* 0x000fe40000000000 */
[----:B------:R-:W-:Y:S02]  /*0900*/  IMAD R5, R8, R5, R34 ;  /* 0x0000000508057224 */ /* 0x000fe400078e0222 */
[----:B------:R-:W-:Y:S01]  /*0910*/  VIADD R8, R0, 0x10 ;  /* 0x0000001000087836 */ /* 0x000fe20000000000 */
[----:B------:R-:W-:Y:S01]  /*0920*/  ISETP.GE.AND P4, PT, R6, R87, PT ;  /* 0x000000570600720c */ /* 0x000fe20003f86270 */
[----:B------:R-:W-:-:S02]  /*0930*/  IMAD R9, R5, R9, R2 ;  /* 0x0000000905097224 */ /* 0x000fc400078e0202 */
[----:B------:R-:W-:Y:S01]  /*0940*/  VIADD R6, R0, 0x30 ;  /* 0x0000003000067836 */ /* 0x000fe20000000000 */
[----:B------:R-:W-:Y:S01]  /*0950*/  ISETP.GE.AND P5, PT, R8, R87, PT ;  /* 0x000000570800720c */ /* 0x000fe20003fa6270 */
[----:B--2---:R-:W-:Y:S01]  /*0960*/  IMAD R2, R9, UR4, RZ ;  /* 0x0000000409027c24 */ /* 0x004fe2000f8e02ff */
[----:B------:R-:W1:Y:S04]  /*0970*/  LDCU.64 UR4, c[0x0][0x428] ;  /* 0x00008500ff0477ac */ /* 0x000e680008000a00 */
[----:B------:R-:W-:-:S04]  /*0980*/  IADD3 R3, P0, PT, R2, R3, RZ ;  /* 0x0000000302037210 */ /* 0x000fc80007f1e0ff */
[----:B------:R-:W-:Y:S02]  /*0990*/  LEA.HI.X.SX32 R2, R2, RZ, 0x1, P0 ;  /* 0x000000ff02027211 */ /* 0x000fe400000f0eff */
[----:B---3--:R-:W-:-:S04]  /*09a0*/  LEA R10, P0, R3, UR6, 0x2 ;  /* 0x00000006030a7c11 */ /* 0x008fc8000f8010ff */
[----:B------:R-:W-:Y:S02]  /*09b0*/  LEA.HI.X R11, R3, UR7, R2, 0x2, P0 ;  /* 0x00000007030b7c11 */ /* 0x000fe400080f1402 */
[C---:B------:R-:W-:Y:S02]  /*09c0*/  IADD3 R2, P0, PT, R9.reuse, R0, RZ ;  /* 0x0000000009027210 */ /* 0x040fe40007f1e0ff */
[----:B------:R-:W-:Y:S01]  /*09d0*/  P2R R3, PR, RZ, 0x40 ;  /* 0x00000040ff037803 */ /* 0x000fe20000000000 */
[----:B------:R-:W-:Y:S01]  /*09e0*/  @!P2 STG.E.128 desc[UR16][R10.64], RZ ;  /* 0x000000ff0a00a986 */ /* 0x000fe2000c101d10 */
[----:B------:R-:W-:Y:S02]  /*09f0*/  LEA.HI.X.SX32 R9, R9, RZ, 0x1, P0 ;  /* 0x000000ff09097211 */ /* 0x000fe400000f0eff */
[----:B-1----:R-:W-:Y:S01]  /*0a00*/  LEA R8, P0, R2, UR4, 0x2 ;  /* 0x0000000402087c11 */ /* 0x002fe2000f8010ff */
[----:B------:R-:W-:Y:S01]  /*0a10*/  @!P2 STG.E.128 desc[UR16][R10.64+0x100], RZ ;  /* 0x000100ff0a00a986 */ /* 0x000fe2000c101d10 */
[----:B------:R-:W-:-:S02]  /*0a20*/  ISETP.NE.OR P6, PT, R188, RZ, P1 ;  /* 0x000000ffbc00720c */ /* 0x000fc40000fc5670 */
[----:B------:R-:W-:Y:S01]  /*0a30*/  LEA.HI.X R9, R2, UR5, R9, 0x2, P0 ;  /* 0x0000000502097c11 */ /* 0x000fe200080f1409 */
[----:B------:R-:W-:Y:S01]  /*0a40*/  VIADD R2, R0, 0x38 ;  /* 0x0000003800027836 */ /* 0x000fe20000000000 */
[----:B------:R-:W-:Y:S01]  /*0a50*/  @!P2 STG.E.128 desc[UR16][R10.64+0x200], RZ ;  /* 0x000200ff0a00a986 */ /* 0x000fe2000c101d10 */
[----:B------:R-:W-:-:S03]  /*0a60*/  ISETP.GE.AND P2, PT, R4, R87, PT ;  /* 0x000000570400720c */ /* 0x000fc60003f46270 */
[----:B------:R-:W-:Y:S01]  /*0a70*/  @!P1 STG.E.128 desc[UR16][R10.64+0x1800], RZ ;  /* 0x001800ff0a009986 */ /* 0x000fe2000c101d10 */
[----:B------:R-:W-:-:S03]  /*0a80*/  ISETP.GE.AND P0, PT, R2, R87, PT ;  /* 0x000000570200720c */ /* 0x000fc60003f06270 */
[----:B------:R-:W-:Y:S01]  /*0a90*/  @!P1 STG.E.128 desc[UR16][R10.64+0x1900], RZ ;  /* 0x001900ff0a009986 */ /* 0x000fe2000c101d10 */
[----:B------:R-:W-:-:S03]  /*0aa0*/  @!P6 IMAD.MOV.U32 R5, RZ, RZ, -0x800000 ;  /* 0xff800000ff05e424 */ /* 0x000fc600078e00ff */
[----:B------:R-:W-:Y:S01]  /*0ab0*/  @!P1 STG.E.128 desc[UR16][R10.64+0x1a00], RZ ;  /* 0x001a00ff0a009986 */ /* 0x000fe2000c101d10 */
[----:B------:R-:W-:-:S03]  /*0ac0*/  ISETP.GE.AND P1, PT, R6, R87, PT ;  /* 0x000000570600720c */ /* 0x000fc60003f26270 */
[----:B------:R-:W-:Y:S04]  /*0ad0*/  @!P5 STG.E.128 desc[UR16][R10.64+0x3000], RZ ;  /* 0x003000ff0a00d986 */ /* 0x000fe8000c101d10 */
[----:B------:R-:W-:Y:S04]  /*0ae0*/  @!P5 STG.E.128 desc[UR16][R10.64+0x3100], RZ ;  /* 0x003100ff0a00d986 */ /* 0x000fe8000c101d10 */
[----:B------:R-:W-:Y:S01]  /*0af0*/  @!P5 STG.E.128 desc[UR16][R10.64+0x3200], RZ ;  /* 0x003200ff0a00d986 */ /* 0x000fe2000c101d10 */
[----:B------:R-:W-:-:S03]  /*0b00*/  ISETP.NE.OR P5, PT, R188, RZ, P5 ;  /* 0x000000ffbc00720c */ /* 0x000fc60002fa5670 */
[----:B------:R-:W-:Y:S04]  /*0b10*/  @!P4 STG.E.128 desc[UR16][R10.64+0x4800], RZ ;  /* 0x004800ff0a00c986 */ /* 0x000fe8000c101d10 */
[----:B------:R-:W-:Y:S04]  /*0b20*/  @!P4 STG.E.128 desc[UR16][R10.64+0x4900], RZ ;  /* 0x004900ff0a00c986 */ /* 0x000fe8000c101d10 */
[----:B------:R-:W-:Y:S01]  /*0b30*/  @!P4 STG.E.128 desc[UR16][R10.64+0x4a00], RZ ;  /* 0x004a00ff0a00c986 */ /* 0x000fe2000c101d10 */
[----:B------:R-:W-:Y:S01]  /*0b40*/  ISETP.NE.OR P4, PT, R188, RZ, P4 ;  /* 0x000000ffbc00720c */ /* 0x000fe20002785670 */
[----:B------:R-:W-:-:S02]  /*0b50*/  @!P5 IMAD.MOV.U32 R15, RZ, RZ, -0x800000 ;  /* 0xff800000ff0fd424 */ /* 0x000fc400078e00ff */
        /* <DEDUP_REMOVED lines=13> */
[----:B------:R-:W-:-:S03]  /*0c30*/  ISETP.NE.OR P1, PT, R188, RZ, P1 ;  /* 0x000000ffbc00720c */ /* 0x000fc60000f25670 */
[----:B------:R-:W-:Y:S04]  /*0c40*/  @!P0 STG.E.128 desc[UR16][R10.64+0xa800], RZ ;  /* 0x00a800ff0a008986 */ /* 0x000fe8000c101d10 */
[----:B------:R-:W-:Y:S04]  /*0c50*/  @!P0 STG.E.128 desc[UR16][R10.64+0xa900], RZ ;  /* 0x00a900ff0a008986 */ /* 0x000fe8000c101d10 */
[----:B------:R1:W-:Y:S01]  /*0c60*/  @!P0 STG.E.128 desc[UR16][R10.64+0xaa00], RZ ;  /* 0x00aa00ff0a008986 */ /* 0x0003e2000c101d10 */
[----:B------:R-:W-:-:S03]  /*0c70*/  ISETP.NE.OR P0, PT, R188, RZ, P0 ;  /* 0x000000ffbc00720c */ /* 0x000fc60000705670 */
[----:B------:R2:W-:Y:S01]  /*0c80*/  @!P6 STG.E desc[UR16][R8.64+0x20], R5 ;  /* 0x000020050800e986 */ /* 0x0005e2000c101910 */
[----:B------:R-:W-:Y:S01]  /*0c90*/  ISETP.NE.AND P6, PT, R3, RZ, PT ;  /* 0x000000ff0300720c */ /* 0x000fe20003fc5270 */
[----:B------:R-:W-:Y:S02]  /*0ca0*/  @!P1 IMAD.MOV.U32 R3, RZ, RZ, -0x800000 ;  /* 0xff800000ff039424 */ /* 0x000fe400078e00ff */
[----:B------:R3:W-:Y:S01]  /*0cb0*/  @!P5 STG.E desc[UR16][R8.64+0x40], R15 ;  /* 0x0000400f0800d986 */ /* 0x0007e2000c101910 */
[----:B------:R-:W-:-:S03]  /*0cc0*/  ISETP.GE.OR P6, PT, R0, R87, P6 ;  /* 0x000000570000720c */ /* 0x000fc600037c6670 */
[----:B------:R3:W-:Y:S04]  /*0cd0*/  @!P4 STG.E desc[UR16][R8.64+0x60], R13 ;  /* 0x0000600d0800c986 */ /* 0x0007e8000c101910 */
[----:B------:R3:W-:Y:S04]  /*0ce0*/  @!P3 STG.E desc[UR16][R8.64+0x80], R7 ;  /* 0x000080070800b986 */ /* 0x0007e8000c101910 */
[----:B------:R3:W-:Y:S02]  /*0cf0*/  @!P1 STG.E desc[UR16][R8.64+0xc0], R3 ;  /* 0x0000c00308009986 */ /* 0x0007e4000c101910 */
[----:B-1----:R-:W-:-:S05]  /*0d00*/  @!P6 IMAD.MOV.U32 R11, RZ, RZ, -0x800000 ;  /* 0xff800000ff0be424 */ /* 0x002fca00078e00ff */
[----:B------:R3:W-:Y:S01]  /*0d10*/  @!P6 STG.E desc[UR16][R8.64], R11 ;  /* 0x0000000b0800e986 */ /* 0x0007e2000c101910 */
[----:B--2---:R-:W-:-:S05]  /*0d20*/  @!P2 IMAD.MOV.U32 R5, RZ, RZ, -0x800000 ;  /* 0xff800000ff05a424 */ /* 0x004fca00078e00ff */
[----:B------:R3:W-:Y:S01]  /*0d30*/  @!P2 STG.E desc[UR16][R8.64+0xa0], R5 ;  /* 0x0000a0050800a986 */ /* 0x0007e2000c101910 */
[----:B------:R-:W-:Y:S05]  /*0d40*/  @P0 EXIT ;  /* 0x000000000000094d */ /* 0x000fea0003800000 */
[----:B---3--:R-:W-:-:S05]  /*0d50*/  MOV R3, 0xff800000 ;  /* 0xff80000000037802 */ /* 0x008fca0000000f00 */
[----:B------:R-:W-:Y:S01]  /*0d60*/  STG.E desc[UR16][R8.64+0xe0], R3 ;  /* 0x0000e00308007986 */ /* 0x000fe2000c101910 */
[----:B------:R-:W-:Y:S05]  /*0d70*/  EXIT ;  /* 0x000000000000794d */ /* 0x000fea0003800000 */
.L_x_2734:
[----:B------:R-:W1:Y:S01]  /*0d80*/  LDCU.64 UR4, c[0x0][0x4d8] ;  /* 0x00009b00ff0477ac */ /* 0x000e620008000a00 */
[----:B------:R-:W-:Y:S01]  /*0d90*/  MOV R5, R205 ;  /* 0x000000cd00057202 */ /* 0x000fe20000000f00 */
[----:B-1----:R-:W-:-:S04]  /*0da0*/  UISETP.NE.U32.AND UP0, UPT, UR4, URZ, UPT ;  /* 0x000000ff0400728c */ /* 0x002fc8000bf05070 */
[----:B------:R-:W-:-:S09]  /*0db0*/  UISETP.NE.AND.EX UP0, UPT, UR5, URZ, UPT, UP0 ;  /* 0x000000ff0500728c */ /* 0x000fd2000bf05300 */
[----:B------:R-:W-:Y:S05]  /*0dc0*/  BRA.U !UP0, `(.L_x_2735) ;  /* 0x00000001080c7547 */ /* 0x000fea000b800000 */
[----:B------:R-:W-:-:S04]  /*0dd0*/  IADD3 R6, P0, PT, R9, UR4, RZ ;  /* 0x0000000409067c10 */ /* 0x000fc8000ff1e0ff */
[----:B------:R-:W-:-:S05]  /*0de0*/  IADD3.X R7, PT, PT, R10, UR5, RZ, P0, !PT ;  /* 0x000000050a077c10 */ /* 0x000fca00087fe4ff */
[----:B------:R1:W5:Y:S04]  /*0df0*/  LDG.E R5, desc[UR16][R6.64] ;  /* 0x0000001006057981 */ /* 0x000368000c1e1900 */
.L_x_2735:
[----:B------:R-:W2:Y:S02]  /*0e00*/  LDCU.64 UR8, c[0x0][0x4e0] ;  /* 0x00009c00ff0877ac */ /* 0x000ea40008000a00 */
[----:B--2---:R-:W-:-:S04]  /*0e10*/  UISETP.NE.U32.AND UP1, UPT, UR8, URZ, UPT ;  /* 0x000000ff0800728c */ /* 0x004fc8000bf25070 */
[----:B------:R-:W-:-:S09]  /*0e20*/  UISETP.NE.AND.EX UP1, UPT, UR9, URZ, UPT, UP1 ;  /* 0x000000ff0900728c */ /* 0x000fd2000bf25310 */
[----:B------:R-:W-:Y:S05]  /*0e30*/  BRA.U !UP1, `(.L_x_2736) ;  /* 0x0000000509847547 */ /* 0x000fea000b800000 */
[----:B------:R-:W1:Y:S01]  /*0e40*/  LDC R9, c[0x0][0x4f0] ;  /* 0x00013c00ff097b82 */ /* 0x000e620000000800 */
[----:B------:R-:W-:Y:S01]  /*0e50*/  LEA R4, R181, 0xffffffc0, 0x6 ;  /* 0xffffffc0b5047811 */ /* 0x000fe200078e30ff */
[----:B------:R-:W2:Y:S01]  /*0e60*/  LDCU.64 UR4, c[0x0][0x4e8] ;  /* 0x00009d00ff0477ac */ /* 0x000ea20008000a00 */
[----:B------:R-:W-:Y:S02]  /*0e70*/  MOV R10, RZ ;  /* 0x000000ff000a7202 */ /* 0x000fe40000000f00 */
[----:B------:R-:W-:Y:S01]  /*0e80*/  IABS R3, R4 ;  /* 0x0000000400037213 */ /* 0x000fe20000000000 */
[----:B------:R-:W-:Y:S01]  /*0e90*/  IMAD.MOV.U32 R12, RZ, RZ, RZ ;  /* 0x000000ffff0c7224 */ /* 0x000fe200078e00ff */
        /* <DEDUP_REMOVED lines=8> */
[----:B-1---5:R-:W-:-:S04]  /*0f20*/  IMAD.MOV R5, RZ, RZ, -R11 ;  /* 0x000000ffff057224 */ /* 0x022fc800078e0a0b */
        /* <DEDUP_REMOVED lines=15> */
[----:B------:R-:W-:Y:S02]  /*1020*/  ISETP.GE.AND P1, PT, R3, RZ, PT ;  /* 0x000000ff0300720c */ /* 0x000fe40003f26270 */
[----:B------:R-:W2:Y:S05]  /*1030*/  LDC R3, c[0x0][0x3e8] ;  /* 0x0000fa00ff037b82 */ /* 0x000eaa0000000800 */
[----:B------:R-:W-:Y:S02]  /*1040*/  @P0 IADD3 R7, PT, PT, R7, 0x1, RZ ;  /* 0x0000000107070810 */ /* 0x000fe40007ffe0ff */
[----:B------:R-:W-:-:S04]  /*1050*/  LEA R206, P0, R10, UR8, 0x2 ;  /* 0x000000080ace7c11 */ /* 0x000fc8000f8010ff */
[----:B------:R-:W-:Y:S01]  /*1060*/  @!P1 IMAD.MOV R7, RZ, RZ, -R7 ;  /* 0x000000ffff079224 */ /* 0x000fe200078e0a07 */
[----:B------:R-:W-:Y:S02]  /*1070*/  LEA.HI.X R207, R10, UR9, R207, 0x2, P0 ;  /* 0x000000090acf7c11 */ /* 0x000fe400080f14cf */
[----:B------:R-:W-:-:S05]  /*1080*/  @!P2 LOP3.LUT R7, RZ, R9, RZ, 0x33, !PT ;  /* 0x00000009ff07a212 */ /* 0x000fca00078e33ff */
[----:B------:R-:W-:-:S05]  /*1090*/  IMAD.WIDE R16, R7, 0x4, R206 ;  /* 0x0000000407107825 */ /* 0x000fca00078e02ce */
[----:B------:R-:W4:Y:S01]  /*10a0*/  LDG.E R10, desc[UR16][R16.64] ;  /* 0x00000010100a7981 */ /* 0x000f22000c1e1900 */
[----:B--2---:R-:W-:Y:S01]  /*10b0*/  IABS R5, R3 ;  /* 0x0000000300057213 */ /* 0x004fe20000000000 */
[----:B------:R-:W-:Y:S01]  /*10c0*/  IMAD.MOV R7, RZ, RZ, -R7 ;  /* 0x000000ffff077224 */ /* 0x000fe200078e0a07 */
[----:B---3--:R-:W-:Y:S01]  /*10d0*/  MOV R144, UR10 ;  /* 0x0000000a00907c02 */ /* 0x008fe20008000f00 */
[----:B----4-:R-:W-:Y:S01]  /*10e0*/  IMAD.U32 R134, RZ, RZ, UR12 ;  /* 0x0000000cff867e24 */ /* 0x010fe2000f8e00ff */
[----:B------:R-:W2:Y:S01]  /*10f0*/  I2F.RP R14, R5 ;  /* 0x00000005000e7306 */ /* 0x000ea20000209400 */
[----:B------:R-:W-:Y:S01]  /*1100*/  IMAD R4, R9, R7, R4 ;  /* 0x0000000709047224 */ /* 0x000fe200078e0204 */
[----:B------:R-:W-:Y:S01]  /*1110*/  MOV R145, UR11 ;  /* 0x0000000b00917c02 */ /* 0x000fe20008000f00 */
[----:B------:R-:W-:-:S05]  /*1120*/  IMAD.U32 R135, RZ, RZ, UR13 ;  /* 0x0000000dff877e24 */ /* 0x000fca000f8e00ff */
[----:B--2---:R-:W2:Y:S02]  /*1130*/  MUFU.RCP R13, R14 ;  /* 0x0000000e000d7308 */ /* 0x004ea40000001000 */
[----:B--2---:R-:W-:-:S06]  /*1140*/  IADD3 R13, PT, PT, R13, 0xffffffe, RZ ;  /* 0x0ffffffe0d0d7810 */ /* 0x004fcc0007ffe0ff */
[----:B------:R-:W2:Y:S02]  /*1150*/  F2I.FTZ.U32.TRUNC.NTZ R13, R13 ;  /* 0x0000000d000d7305 */ /* 0x000ea4000021f000 */
[----:B--2---:R-:W-:-:S05]  /*1160*/  IADD3 R6, PT, PT, RZ, -R13, RZ ;  /* 0x8000000dff067210 */ /* 0x004fca0007ffe0ff */
[----:B------:R-:W-:Y:S01]  /*1170*/  IMAD R11, R6, R5, RZ ;  /* 0x00000005060b7224 */ /* 0x000fe200078e02ff */
[----:B------:R-:W-:-:S03]  /*1180*/  IABS R6, R34 ;  /* 0x0000002200067213 */ /* 0x000fc60000000000 */
[----:B------:R-:W-:Y:S01]  /*1190*/  IMAD.HI.U32 R12, R13, R11, R12 ;  /* 0x0000000b0d0c7227 */ /* 0x000fe200078e000c */
[----:B------:R-:W-:-:S05]  /*11a0*/  MOV R11, R6 ;  /* 0x00000006000b7202 */ /* 0x000fca0000000f00 */
[----:B------:R-:W-:-:S05]  /*11b0*/  IMAD.HI.U32 R6, R12, R11, RZ ;  /* 0x0000000b0c067227 */ /* 0x000fca00078e00ff */
[----:B------:R-:W-:-:S05]  /*11c0*/  IADD3 R12, PT, PT, -R6, RZ, RZ ;  /* 0x000000ff060c7210 */ /* 0x000fca0007ffe1ff */
[----:B------:R-:W-:Y:S01]  /*11d0*/  IMAD R12, R5, R12, R11 ;  /* 0x0000000c050c7224 */ /* 0x000fe200078e020b */
[----:B------:R-:W-:-:S04]  /*11e0*/  LOP3.LUT R11, R34, R3, RZ, 0x3c, !PT ;  /* 0x00000003220b7212 */ /* 0x000fc800078e3cff */
[----:B------:R-:W-:Y:S02]  /*11f0*/  ISETP.GT.U32.AND P1, PT, R5, R12, PT ;  /* 0x0000000c0500720c */ /* 0x000fe40003f24070 */
[----:B------:R-:W-:-:S11]  /*1200*/  ISETP.GE.AND P0, PT, R11, RZ, PT ;  /* 0x000000ff0b00720c */ /* 0x000fd60003f06270 */
[----:B------:R-:W-:Y:S01]  /*1210*/  @!P1 IMAD.IADD R12, R12, 0x1, -R5 ;  /* 0x000000010c0c9824 */ /* 0x000fe200078e0a05 */
[----:B------:R-:W-:Y:S02]  /*1220*/  @!P1 IADD3 R6, PT, PT, R6, 0x1, RZ ;  /* 0x0000000106069810 */ /* 0x000fe40007ffe0ff */
[----:B------:R-:W-:Y:S02]  /*1230*/  ISETP.NE.AND P1, PT, R3, RZ, PT ;  /* 0x000000ff0300720c */ /* 0x000fe40003f25270 */
[----:B------:R-:W-:-:S13]  /*1240*/  ISETP.GE.U32.AND P2, PT, R12, R5, PT ;  /* 0x000000050c00720c */ /* 0x000fda0003f46070 */
[----:B------:R-:W-:-:S04]  /*1250*/  @P2 IADD3 R6, PT, PT, R6, 0x1, RZ ;  /* 0x0000000106062810 */ /* 0x000fc80007ffe0ff */
[----:B------:R-:W-:Y:S02]  /*1260*/  @!P0 IADD3 R6, PT, PT, -R6, RZ, RZ ;  /* 0x000000ff06068210 */ /* 0x000fe40007ffe1ff */
[----:B------:R-:W-:Y:S02]  /*1270*/  @!P1 LOP3.LUT R6, RZ, R3, RZ, 0x33, !PT ;  /* 0x00000003ff069212 */ /* 0x000fe400078e33ff */
[----:B------:R-:W-:Y:S02]  /*1280*/  SHF.R.S32.HI R3, RZ, 0x1f, R4 ;  /* 0x0000001fff037819 */ /* 0x000fe40000011404 */
[----:B------:R-:W-:Y:S01]  /*1290*/  SHF.R.S32.HI R5, RZ, 0x1f, R10 ;  /* 0x0000001fff057819 */ /* 0x000fe2000001140a */
[----:B------:R-:W-:-:S04]  /*12a0*/  IMAD.WIDE.U32 R12, R10, UR6, RZ ;  /* 0x000000060a0c7c25 */ /* 0x000fc8000f8e00ff */
[C---:B------:R-:W-:Y:S02]  /*12b0*/  IMAD R11, R5.reuse, UR6, RZ ;  /* 0x00000006050b7c24 */ /* 0x040fe4000f8e02ff */
[----:B-1----:R-:W-:Y:S02]  /*12c0*/  IMAD R5, R5, UR4, RZ ;  /* 0x0000000405057c24 */ /* 0x002fe4000f8e02ff */
[C---:B------:R-:W-:Y:S02]  /*12d0*/  IMAD R11, R10.reuse, UR7, R11 ;  /* 0x000000070a0b7c24 */ /* 0x040fe4000f8e020b */
[----:B------:R-:W-:-:S03]  /*12e0*/  IMAD R5, R10, UR5, R5 ;  /* 0x000000050a057c24 */ /* 0x000fc6000f8e0205 */
[----:B------:R-:W-:Y:S01]  /*12f0*/  IADD3 R13, PT, PT, R13, R11, RZ ;  /* 0x0000000b0d0d7210 */ /* 0x000fe20007ffe0ff */
[----:B------:R-:W-:Y:S01]  /*1300*/  IMAD.WIDE.U32 R10, R10, UR4, RZ ;  /* 0x000000040a0a7c25 */ /* 0x000fe2000f8e00ff */
[----:B------:R-:W1:Y:S03]  /*1310*/  LDCU.128 UR4, c[0x0][0x3d0] ;  /* 0x00007a00ff0477ac */ /* 0x000e660008000c00 */
[----:B------:R-:W-:Y:S01]  /*1320*/  IMAD.WIDE.U32 R12, R4, R134, R12 ;  /* 0x00000086040c7225 */ /* 0x000fe200078e000c */
[----:B------:R-:W-:-:S03]  /*1330*/  IADD3 R11, PT, PT, R11, R5, RZ ;  /* 0x000000050b0b7210 */ /* 0x000fc60007ffe0ff */
[C---:B------:R-:W-:Y:S02]  /*1340*/  IMAD R5, R3.reuse, R134, RZ ;  /* 0x0000008603057224 */ /* 0x040fe400078e02ff */
[-C--:B------:R-:W-:Y:S02]  /*1350*/  IMAD R3, R3, R144.reuse, RZ ;  /* 0x0000009003037224 */ /* 0x080fe400078e02ff */
[C---:B------:R-:W-:Y:S02]  /*1360*/  IMAD R5, R4.reuse, R135, R5 ;  /* 0x0000008704057224 */ /* 0x040fe400078e0205 */
[C---:B------:R-:W-:Y:S02]  /*1370*/  IMAD R3, R4.reuse, R145, R3 ;  /* 0x0000009104037224 */ /* 0x040fe400078e0203 */
[----:B------:R-:W-:Y:S01]  /*1380*/  IMAD.WIDE.U32 R10, R4, R144, R10 ;  /* 0x00000090040a7225 */ /* 0x000fe200078e000a */
[----:B------:R-:W-:Y:S02]  /*1390*/  SHF.R.S32.HI R4, RZ, 0x1f, R6 ;  /* 0x0000001fff047819 */ /* 0x000fe40000011406 */
[----:B------:R-:W-:Y:S01]  /*13a0*/  IADD3 R13, PT, PT, R13, R5, RZ ;  /* 0x000000050d0d7210 */ /* 0x000fe20007ffe0ff */
[----:B------:R-:W-:-:S02]  /*13b0*/  IMAD.IADD R11, R11, 0x1, R3 ;  /* 0x000000010b0b7824 */ /* 0x000fc400078e0203 */
        /* <DEDUP_REMOVED lines=9> */
.L_x_2736:
        /* <DEDUP_REMOVED lines=15> */
.L_x_2738:
[----:B------:R-:W2:Y:S01]  /*1540*/  LDC.64 R134, c[0x0][0x3b8] ;  /* 0x0000ee00ff867b82 */ /* 0x000ea20000000a00 */
[----:B-1----:R-:W-:-:S05]  /*1550*/  IADD3 R6, PT, PT, R3, R4, RZ ;  /* 0x0000000403067210 */ /* 0x002fca0007ffe0ff */
[C---:B--2---:R-:W-:Y:S02]  /*1560*/  IMAD R15, R6.reuse, R135, RZ ;  /* 0x00000087060f7224 */ /* 0x044fe400078e02ff */
[----:B------:R-:W-:-:S05]  /*1570*/  IMAD.WIDE.U32 R6, R6, R134, RZ ;  /* 0x0000008606067225 */ /* 0x000fca00078e00ff */
[----:B------:R-:W-:Y:S02]  /*1580*/  IADD3 R15, PT, PT, R7, R15, RZ ;  /* 0x0000000f070f7210 */ /* 0x000fe40007ffe0ff */
[----:B------:R-:W-:Y:S02]  /*1590*/  MOV R14, R6 ;  /* 0x00000006000e7202 */ /* 0x000fe40000000f00 */
.L_x_2739:
        /* <DEDUP_REMOVED lines=14> */
.L_x_2740:
[----:B------:R-:W1:Y:S01]  /*1680*/  LDC.64 R144, c[0x0][0x3c0] ;  /* 0x0000f000ff907b82 */ /* 0x000e620000000a00 */
[----:B------:R-:W-:-:S05]  /*1690*/  IADD3 R4, PT, PT, R3, R4, RZ ;  /* 0x0000000403047210 */ /* 0x000fca0007ffe0ff */
[C---:B-1----:R-:W-:Y:S02]  /*16a0*/  IMAD R19, R4.reuse, R145, RZ ;  /* 0x0000009104137224 */ /* 0x042fe400078e02ff */
[----:B-----5:R-:W-:-:S05]  /*16b0*/  IMAD.WIDE.U32 R4, R4, R144, RZ ;  /* 0x0000009004047225 */ /* 0x020fca00078e00ff */
[----:B------:R-:W-:Y:S02]  /*16c0*/  IADD3 R19, PT, PT, R5, R19, RZ ;  /* 0x0000001305137210 */ /* 0x000fe40007ffe0ff */
[----:B------:R-:W-:-:S07]  /*16d0*/  MOV R18, R4 ;  /* 0x0000000400127202 */ /* 0x000fce0000000f00 */
.L_x_2741:
[----:B------:R-:W1:Y:S01]  /*16e0*/  LDC R3, c[0x0][0x3e8] ;  /* 0x0000fa00ff037b82 */ /* 0x000e620000000800 */
[----:B------:R-:W-:Y:S02]  /*16f0*/  LEA R9, R181, 0xffffffc0, 0x6 ;  /* 0xffffffc0b5097811 */ /* 0x000fe400078e30ff */
[----:B------:R-:W-:-:S03]  /*1700*/  CS2R R206, SRZ ;  /* 0x0000000000ce7805 */ /* 0x000fc6000001ff00 */
[----:B------:R-:W-:-:S04]  /*1710*/  IMAD.WIDE.U32 R18, R9, R144, R18 ;  /* 0x0000009009127225 */ /* 0x000fc800078e0012 */
[----:B------:R-:W-:Y:S01]  /*1720*/  IMAD.WIDE.U32 R14, R9, R134, R14 ;  /* 0x00000086090e7225 */ /* 0x000fe200078e000e */
        /* <DEDUP_REMOVED lines=11> */
[----:B------:R-:W-:Y:S01]  /*17e0*/  IMAD.HI.U32 R12, R11, R6, RZ ;  /* 0x000000060b0c7227 */ /* 0x000fe200078e00ff */
[----:B------:R-:W-:-:S04]  /*17f0*/  SHF.R.S32.HI R11, RZ, 0x1f, R9 ;  /* 0x0000001fff0b7819 */ /* 0x000fc80000011409 */
[----:B------:R-:W-:Y:S01]  /*1800*/  IADD3 R5, PT, PT, -R12, RZ, RZ ;  /* 0x000000ff0c057210 */ /* 0x000fe20007ffe1ff */
[C---:B------:R-:W-:Y:S02]  /*1810*/  IMAD R10, R11.reuse, R144, RZ ;  /* 0x000000900b0a7224 */ /* 0x040fe400078e02ff */
[----:B------:R-:W-:Y:S02]  /*1820*/  IMAD R16, R11, R134, RZ ;  /* 0x000000860b107224 */ /* 0x000fe400078e02ff */
[C---:B------:R-:W-:Y:S02]  /*1830*/  IMAD R5, R4.reuse, R5, R6 ;  /* 0x0000000504057224 */ /* 0x040fe400078e0206 */
[----:B------:R-:W1:Y:S01]  /*1840*/  LDC.64 R6, c[0x0][0x3d8] ;  /* 0x0000f600ff067b82 */ /* 0x000e620000000a00 */
[C---:B------:R-:W-:Y:S02]  /*1850*/  IMAD R11, R9.reuse, R145, R10 ;  /* 0x00000091090b7224 */ /* 0x040fe400078e020a */
[----:B------:R-:W-:Y:S01]  /*1860*/  ISETP.GT.U32.AND P0, PT, R4, R5, PT ;  /* 0x000000050400720c */ /* 0x000fe20003f04070 */
[----:B------:R-:W-:-:S02]  /*1870*/  IMAD R9, R9, R135, R16 ;  /* 0x0000008709097224 */ /* 0x000fc400078e0210 */
[----:B------:R-:W-:-:S03]  /*1880*/  IADD3 R19, PT, PT, R19, R11, RZ ;  /* 0x0000000b13137210 */ /* 0x000fc60007ffe0ff */
[----:B------:R-:W-:-:S07]  /*1890*/  IADD3 R15, PT, PT, R15, R9, RZ ;  /* 0x000000090f0f7210 */ /* 0x000fce0007ffe0ff */
        /* <DEDUP_REMOVED lines=20> */
.L_x_2737:
[----:B------:R-:W-:Y:S01]  /*19e0*/  ISETP.NE.AND P0, PT, R8, -0x1, PT ;  /* 0xffffffff0800780c */ /* 0x000fe20003f05270 */
[----:B------:R-:W-:Y:S01]  /*19f0*/  IMAD.IADD R195, R87, 0x1, -R2 ;  /* 0x0000000157c37824 */ /* 0x000fe200078e0a02 */
[----:B------:R-:W-:Y:S01]  /*1a00*/  SHF.R.U32.HI R22, RZ, 0x3, R188 ;  /* 0x00000003ff167819 */ /* 0x000fe200000116bc */
[----:B------:R-:W-:Y:S01]  /*1a10*/  IMAD.SHL.U32 R149, R188, 0x8, RZ ;  /* 0x00000008bc957824 */ /* 0x000fe200078e00ff */
[----:B------:R-:W1:Y:S01]  /*1a20*/  LDCU.64 UR6, c[0x0][0x388] ;  /* 0x00007100ff0677ac */ /* 0x000e620008000a00 */
[----:B------:R-:W-:Y:S01]  /*1a30*/  IMAD.MOV.U32 R23, RZ, RZ, RZ ;  /* 0x000000ffff177224 */ /* 0x000fe200078e00ff */
[CC--:B------:R-:W-:Y:S01]  /*1a40*/  ISETP.GE.AND P5, PT, R22.reuse, R195.reuse, PT ;  /* 0x000000c31600720c */ /* 0x0c0fe20003fa6270 */
[C---:B------:R-:W-:Y:S01]  /*1a50*/  VIADD R20, R22.reuse, 0x10 ;  /* 0x0000001016147836 */ /* 0x040fe20000000000 */
[----:B------:R-:W-:Y:S01]  /*1a60*/  LOP3.LUT R19, R149, 0x38, RZ, 0xc0, !PT ;  /* 0x0000003895137812 */ /* 0x000fe200078ec0ff */
[----:B------:R-:W2:Y:S01]  /*1a70*/  LDCU.64 UR4, c[0x0][0x3c8] ;  /* 0x00007900ff0477ac */ /* 0x000ea20008000a00 */
[----:B------:R-:W-:Y:S01]  /*1a80*/  VIADD R16, R22, 0x20 ;  /* 0x0000002016107836 */ /* 0x000fe20000000000 */
[----:B------:R-:W-:Y:S01]  /*1a90*/  SHF.L.U64.HI R84, R134, 0x4, R135 ;  /* 0x0000000486547819 */ /* 0x000fe20000010287 */
[----:B------:R-:W-:Y:S01]  /*1aa0*/  VIADD R24, R22, 0x30 ;  /* 0x0000003016187836 */ /* 0x000fe20000000000 */
[----:B------:R-:W3:Y:S01]  /*1ab0*/  @!P0 LDC.64 R6, c[0x0][0x398] ;  /* 0x0000e600ff068b82 */ /* 0x000ee20000000a00 */
[----:B------:R-:W-:Y:S01]  /*1ac0*/  IADD3 R12, P1, PT, R19, R12, RZ ;  /* 0x0000000c130c7210 */ /* 0x000fe20007f3e0ff */
[----:B------:R-:W-:Y:S01]  /*1ad0*/  IMAD.WIDE.U32 R40, R41, 0x40, R22 ;  /* 0x0000004029287825 */ /* 0x000fe200078e0016 */
[----:B------:R-:W-:-:S02]  /*1ae0*/  ISETP.GE.AND P4, PT, R20, R195, PT ;  /* 0x000000c31400720c */ /* 0x000fc40003f86270 */
[----:B------:R-:W-:Y:S01]  /*1af0*/  SHF.R.U32.HI R190, RZ, 0x1, R188 ;  /* 0x00000001ffbe7819 */ /* 0x000fe200000116bc */
[----:B------:R-:W-:Y:S01]  /*1b00*/  IMAD.X R13, RZ, RZ, R9, P1 ;  /* 0x000000ffff0d7224 */ /* 0x000fe200008e0609 */
[----:B------:R-:W-:Y:S01]  /*1b10*/  ISETP.GE.AND P1, PT, R16, R195, PT ;  /* 0x000000c31000720c */ /* 0x000fe20003f26270 */
[----:B------:R-:W4:Y:S01]  /*1b20*/  @P0 LDC.64 R4, c[0x0][0x3b0] ;  /* 0x0000ec00ff040b82 */ /* 0x000f220000000a00 */
[----:B------:R-:W-:Y:S01]  /*1b30*/  SHF.R.S32.HI R9, RZ, 0x1f, R34 ;  /* 0x0000001fff097819 */ /* 0x000fe20000011422 */
[----:B------:R-:W-:Y:S01]  /*1b40*/  IMAD.WIDE.U32 R12, R22, R134, R12 ;  /* 0x00000086160c7225 */ /* 0x000fe200078e000c */
[----:B------:R-:W-:Y:S02]  /*1b50*/  LOP3.LUT R85, R190, 0x8, RZ, 0xc0, !PT ;  /* 0x00000008be557812 */ /* 0x000fe400078ec0ff */
[----:B------:R-:W-:Y:S01]  /*1b60*/  LOP3.LUT R147, R188, 0x8, RZ, 0xc0, !PT ;  /* 0x00000008bc937812 */ /* 0x000fe200078ec0ff */
[----:B------:R-:W-:Y:S01]  /*1b70*/  IMAD R197, R22, R135, R13 ;  /* 0x0000008716c57224 */ /* 0x000fe200078e020d */
[----:B-1----:R-:W-:Y:S01]  /*1b80*/  LEA R198, P3, R12, UR6, 0x1 ;  /* 0x000000060cc67c11 */ /* 0x002fe2000f8608ff */
[----:B--2---:R-:W-:-:S02]  /*1b90*/  IMAD R9, R9, UR4, RZ ;  /* 0x0000000409097c24 */ /* 0x004fc4000f8e02ff */
[----:B------:R-:W-:Y:S01]  /*1ba0*/  VIADD R161, R181, 0xffffffff ;  /* 0xffffffffb5a17836 */ /* 0x000fe20000000000 */
[----:B------:R-:W-:Y:S01]  /*1bb0*/  LEA.HI.X R197, R12, UR7, R197, 0x1, P3 ;  /* 0x000000070cc57c11 */ /* 0x000fe200098f0cc5 */
[----:B------:R-:W-:Y:S01]  /*1bc0*/  IMAD R9, R34, UR5, R9 ;  /* 0x0000000522097c24 */ /* 0x000fe2000f8e0209 */
[----:B------:R-:W1:Y:S01]  /*1bd0*/  @!P1 LDC.64 R12, c[0x0][0x3b0] ;  /* 0x0000ec00ff0c9b82 */ /* 0x000e620000000a00 */
[----:B------:R-:W-:Y:S01]  /*1be0*/  @!P1 IADD3 R21, P3, PT, R40, 0x20, RZ ;  /* 0x0000002028159810 */ /* 0x000fe20007f7e0ff */
[----:B------:R-:W-:Y:S01]  /*1bf0*/  IMAD.SHL.U32 R133, R161, 0x40, RZ ;  /* 0x00000040a1857824 */ /* 0x000fe200078e00ff */
[----:B------:R-:W2:Y:S01]  /*1c00*/  LDCU.64 UR6, c[0x0][0x390] ;  /* 0x00007200ff0677ac */ /* 0x000ea20008000a00 */
[----:B---3--:R-:W-:-:S04]  /*1c10*/  @!P0 IMAD.WIDE.U32 R10, R205, R6, RZ ;  /* 0x00000006cd0a8225 */ /* 0x008fc800078e00ff */
[----:B------:R-:W-:Y:S01]  /*1c20*/  @!P0 IMAD R3, R205, R7, R11 ;  /* 0x00000007cd038224 */ /* 0x000fe200078e020b */
[----:B------:R-:W3:Y:S01]  /*1c30*/  S2UR UR5, SR_CgaCtaId ;  /* 0x00000000000579c3 */ /* 0x000ee20000008800 */
[----:B------:R-:W-:Y:S02]  /*1c40*/  @!P1 IMAD.X R27, RZ, RZ, R41, P3 ;  /* 0x000000ffff1b9224 */ /* 0x000fe400018e0629 */
[----:B----4-:R-:W-:-:S04]  /*1c50*/  @P0 IMAD.WIDE.U32 R14, R8, R4, RZ ;  /* 0x00000004080e0225 */ /* 0x010fc800078e00ff */
[----:B------:R-:W-:Y:S01]  /*1c60*/  @P0 IMAD.MOV.U32 R10, RZ, RZ, R14 ;  /* 0x000000ffff0a0224 */ /* 0x000fe200078e000e */
[----:B------:R-:W4:Y:S01]  /*1c70*/  @!P5 LDC.64 R6, c[0x0][0x3b0] ;  /* 0x0000ec00ff06db82 */ /* 0x000f220000000a00 */
[----:B------:R-:W-:Y:S01]  /*1c80*/  @P0 IMAD R3, R8, R5, R15 ;  /* 0x0000000508030224 */ /* 0x000fe200078e020f */
[----:B------:R-:W-:Y:S01]  /*1c90*/  ISETP.GE.AND P0, PT, R24, R195, PT ;  /* 0x000000c31800720c */ /* 0x000fe20003f06270 */
[C---:B------:R-:W-:Y:S01]  /*1ca0*/  IMAD.SHL.U32 R148, R188.reuse, 0x40, RZ ;  /* 0x00000040bc947824 */ /* 0x040fe200078e00ff */
[----:B------:R-:W-:Y:S01]  /*1cb0*/  IADD3 R10, P2, PT, R19, R10, RZ ;  /* 0x0000000a130a7210 */ /* 0x000fe20007f5e0ff */
[----:B------:R-:W-:Y:S02]  /*1cc0*/  IMAD.SHL.U32 R187, R188, 0x20, RZ ;  /* 0x00000020bcbb7824 */ /* 0x000fe400078e00ff */
[----:B------:R-:W-:Y:S01]  /*1cd0*/  IMAD.MOV.U32 R186, RZ, RZ, 0x20 ;  /* 0x00000020ffba7424 */ /* 0x000fe200078e00ff */
[----:B------:R-:W5:Y:S01]  /*1ce0*/  @!P4 LDC.64 R4, c[0x0][0x3b0] ;  /* 0x0000ec00ff04cb82 */ /* 0x000f620000000a00 */
[----:B------:R-:W-:Y:S01]  /*1cf0*/  IMAD.X R11, RZ, RZ, R3, P2 ;  /* 0x000000ffff0b7224 */ /* 0x000fe200010e0603 */
[----:B------:R-:W-:Y:S01]  /*1d00*/  @!P4 IADD3 R25, P2, PT, R40, 0x10, RZ ;  /* 0x000000102819c810 */ /* 0x000fe20007f5e0ff */
[----:B------:R-:W-:Y:S01]  /*1d10*/  IMAD.MOV.U32 R185, RZ, RZ, 0x40 ;  /* 0x00000040ffb97424 */ /* 0x000fe200078e00ff */
[----:B------:R-:W-:Y:S01]  /*1d20*/  LOP3.LUT R146, R148, 0x1c0, RZ, 0xc0, !PT ;  /* 0x000001c094927812 */ /* 0x000fe200078ec0ff */
[----:B------:R-:W-:Y:S01]  /*1d30*/  IMAD.WIDE.U32 R34, R34, UR4, R10 ;  /* 0x0000000422227c25 */ /* 0x000fe2000f8e000a */
[----:B------:R-:W-:Y:S01]  /*1d40*/  UMOV UR4, 0x400 ;  /* 0x0000040000047882 */ /* 0x000fe20000000000 */
[----:B------:R-:W-:Y:S01]  /*1d50*/  LOP3.LUT R187, R187, 0x7c00, RZ, 0xc0, !PT ;  /* 0x00007c00bbbb7812 */ /* 0x000fe200078ec0ff */
[----:B------:R-:W2:Y:S01]  /*1d60*/  @!P5 LDC.64 R14, c[0x0][0x380] ;  /* 0x0000e000ff0edb82 */ /* 0x000ea20000000a00 */
[----:B------:R-:W-:Y:S01]  /*1d70*/  @!P4 IMAD.X R31, RZ, RZ, R41, P2 ;  /* 0x000000ffff1fc224 */ /* 0x000fe200010e0629 */
[----:B------:R-:W-:Y:S01]  /*1d80*/  @!P0 IADD3 R3, P2, PT, R40, 0x30, RZ ;  /* 0x0000003028038810 */ /* 0x000fe20007f5e0ff */
[----:B------:R-:W-:Y:S01]  /*1d90*/  IMAD.IADD R35, R35, 0x1, R9 ;  /* 0x0000000123237824 */ /* 0x000fe200078e0209 */
[----:B---3--:R-:W-:Y:S01]  /*1da0*/  ULEA UR5, UR5, UR4, 0x18 ;  /* 0x0000000405057291 */ /* 0x008fe2000f8ec0ff */
[--C-:B------:R-:W-:Y:S01]  /*1db0*/  @!P4 IMAD.MOV.U32 R38, RZ, RZ, R34.reuse ;  /* 0x000000ffff26c224 */ /* 0x100fe200078e0022 */
[----:B------:R-:W-:Y:S01]  /*1dc0*/  @!P0 IADD3.X R23, PT, PT, RZ, R41, RZ, P2, !PT ;  /* 0x00000029ff178210 */ /* 0x000fe200017fe4ff */
[----:B------:R-:W-:Y:S01]  /*1dd0*/  @!P4 IMAD.MOV.U32 R39, RZ, RZ, R35 ;  /* 0x000000ffff27c224 */ /* 0x000fe200078e0023 */
[----:B------:R-:W3:Y:S01]  /*1de0*/  @!P0 LDC.64 R10, c[0x0][0x3b0] ;  /* 0x0000ec00ff0a8b82 */ /* 0x000ee20000000a00 */
[----:B----4-:R-:W-:Y:S01]  /*1df0*/  @!P5 IMAD R29, R41, R6, RZ ;  /* 0x00000006291dd224 */ /* 0x010fe200078e02ff */
[----:B------:R-:W-:Y:S01]  /*1e00*/  LOP3.LUT R146, R146, 0x38, R149, 0xf8, !PT ;  /* 0x0000003892927812 */ /* 0x000fe200078ef895 */
[----:B------:R-:W-:-:S02]  /*1e10*/  @!P1 IMAD.MOV.U32 R36, RZ, RZ, R34 ;  /* 0x000000ffff249224 */ /* 0x000fc400078e0022 */
[----:B------:R-:W-:Y:S01]  /*1e20*/  @!P5 IMAD R29, R40, R7, R29 ;  /* 0x00000007281dd224 */ /* 0x000fe200078e021d */
[----:B------:R-:W-:Y:S01]  /*1e30*/  LOP3.LUT R85, R146, R85, RZ, 0x3c, !PT ;  /* 0x0000005592557212 */ /* 0x000fe200078e3cff */
[----:B------:R-:W-:Y:S01]  /*1e40*/  @!P5 IMAD.WIDE.U32 R40, R40, R6, R34 ;  /* 0x000000062828d225 */ /* 0x000fe200078e0022 */
[----:B------:R-:W4:Y:S01]  /*1e50*/  @!P4 LDC.64 R8, c[0x0][0x380] ;  /* 0x0000e000ff08cb82 */ /* 0x000f220000000a00 */
[----:B------:R-:W-:Y:S02]  /*1e60*/  LOP3.LUT R147, R146, R147, RZ, 0x3c, !PT ;  /* 0x0000009392937212 */ /* 0x000fe400078e3cff */
[-C--:B-----5:R-:W-:Y:S02]  /*1e70*/  @!P4 IMAD R30, R31, R4.reuse, RZ ;  /* 0x000000041f1ec224 */ /* 0x0a0fe400078e02ff */
[----:B------:R-:W-:Y:S02]  /*1e80*/  @!P5 IMAD.IADD R32, R41, 0x1, R29 ;  /* 0x000000012920d824 */ /* 0x000fe400078e021d */
[----:B------:R-:W-:Y:S01]  /*1e90*/  @!P4 IMAD.WIDE.U32 R38, R25, R4, R38 ;  /* 0x000000041926c225 */ /* 0x000fe200078e0026 */
[----:B------:R-:W5:Y:S01]  /*1ea0*/  @!P1 LDC.64 R6, c[0x0][0x380] ;  /* 0x0000e000ff069b82 */ /* 0x000f620000000a00 */
[----:B--2---:R-:W-:-:S02]  /*1eb0*/  @!P5 LEA R26, P2, R40, R14, 0x1 ;  /* 0x0000000e281ad211 */ /* 0x004fc400078408ff */
[----:B------:R-:W-:Y:S02]  /*1ec0*/  @!P4 IMAD R14, R25, R5, R30 ;  /* 0x00000005190ec224 */ /* 0x000fe400078e021e */
[----:B------:R-:W-:Y:S02]  /*1ed0*/  @!P0 IMAD.MOV.U32 R28, RZ, RZ, R34 ;  /* 0x000000ffff1c8224 */ /* 0x000fe400078e0022 */
[----:B-1----:R-:W-:Y:S01]  /*1ee0*/  @!P1 IMAD R34, R27, R12, RZ ;  /* 0x0000000c1b229224 */ /* 0x002fe200078e02ff */
[----:B------:R-:W1:Y:S01]  /*1ef0*/  @!P0 LDC.64 R4, c[0x0][0x380] ;  /* 0x0000e000ff048b82 */ /* 0x000e620000000a00 */
[----:B------:R-:W-:Y:S01]  /*1f00*/  @!P5 LEA.HI.X R27, R40, R15, R32, 0x1, P2 ;  /* 0x0000000f281bd211 */ /* 0x000fe200010f0c20 */
[----:B------:R-:W-:Y:S01]  /*1f10*/  @!P1 IMAD.MOV.U32 R37, RZ, RZ, R35 ;  /* 0x000000ffff259224 */ /* 0x000fe200078e0023 */
[----:B------:R-:W-:Y:S01]  /*1f20*/  LOP3.LUT R15, R149, 0x1f8, RZ, 0xc0, !PT ;  /* 0x000001f8950f7812 */ /* 0x000fe200078ec0ff */
[----:B------:R-:W-:Y:S01]  /*1f30*/  @!P1 IMAD R13, R21, R13, R34 ;  /* 0x0000000d150d9224 */ /* 0x000fe200078e0222 */
[----:B------:R-:W-:Y:S01]  /*1f40*/  @!P4 IADD3 R14, PT, PT, R39, R14, RZ ;  /* 0x0000000e270ec210 */ /* 0x000fe20007ffe0ff */
[----:B------:R-:W-:Y:S01]  /*1f50*/  @!P1 IMAD.WIDE.U32 R36, R21, R12, R36 ;  /* 0x0000000c15249225 */ /* 0x000fe200078e0024 */
[----:B------:R-:W-:-:S02]  /*1f60*/  LOP3.LUT R86, R15, 0x38, R188, 0x78, !PT ;  /* 0x000000380f567812 */ /* 0x000fc400078e78bc */
[----:B----4-:R-:W-:Y:S01]  /*1f70*/  @!P4 LEA R8, P3, R38, R8, 0x1 ;  /* 0x000000082608c211 */ /* 0x010fe200078608ff */
[----:B---3--:R-:W-:Y:S01]  /*1f80*/  @!P0 IMAD R12, R23, R10, RZ ;  /* 0x0000000a170c8224 */ /* 0x008fe200078e02ff */
[----:B------:R-:W-:Y:S01]  /*1f90*/  LOP3.LUT R86, R86, 0x1e00, R149, 0xf8, !PT ;  /* 0x00001e0056567812 */ /* 0x000fe200078ef895 */
[----:B------:R-:W-:Y:S01]  /*1fa0*/  @!P1 IMAD.IADD R13, R37, 0x1, R13 ;  /* 0x00000001250d9824 */ /* 0x000fe200078e020d */
[----:B------:R-:W-:Y:S01]  /*1fb0*/  @!P4 LEA.HI.X R9, R38, R9, R14, 0x1, P3 ;  /* 0x000000092609c211 */ /* 0x000fe200018f0c0e */
[C---:B------:R-:W-:Y:S01]  /*1fc0*/  @!P0 IMAD R11, R3.reuse, R11, R12 ;  /* 0x0000000b030b8224 */ /* 0x040fe200078e020c */
[----:B------:R-:W-:Y:S01]  /*1fd0*/  LEA R86, R86, UR5, 0x1 ;  /* 0x0000000556567c11 */ /* 0x000fe2000f8e08ff */
[----:B------:R-:W-:Y:S01]  /*1fe0*/  @!P0 IMAD.MOV.U32 R29, RZ, RZ, R35 ;  /* 0x000000ffff1d8224 */ /* 0x000fe200078e0023 */
[----:B-----5:R-:W-:Y:S01]  /*1ff0*/  @!P1 LEA R12, P2, R36, R6, 0x1 ;  /* 0x00000006240c9211 */ /* 0x020fe200078408ff */
[----:B------:R-:W-:-:S03]  /*2000*/  @!P0 IMAD.WIDE.U32 R28, R3, R10, R28 ;  /* 0x0000000a031c8225 */ /* 0x000fc600078e001c */
[----:B------:R-:W-:Y:S01]  /*2010*/  @!P1 LEA.HI.X R13, R36, R7, R13, 0x1, P2 ;  /* 0x00000007240d9211 */ /* 0x000fe200010f0c0d */
[----:B------:R-:W-:Y:S01]  /*2020*/  @!PT LDS RZ, [RZ] ;  /* 0x00000000fffff984 */ /* 0x000fe20000000800 */
[----:B------:R-:W-:Y:S01]  /*2030*/  @!PT LDS RZ, [RZ] ;  /* 0x00000000fffff984 */ /* 0x000fe20000000800 */
[----:B------:R-:W-:Y:S01]  /*2040*/  @!PT LDS RZ, [RZ] ;  /* 0x00000000fffff984 */ /* 0x000fe20000000800 */
[----:B------:R-:W-:Y:S01]  /*2050*/  @!P5 LDGSTS.E.BYPASS.LTC128B.128 [R86], desc[UR16][R26.64] ;  /* 0x000000001a56dfae */ /* 0x000fe2000b981a10 */
[----:B------:R-:W-:Y:S01]  /*2060*/  IMAD.IADD R7, R0, 0x1, -R133 ;  /* 0x0000000100077824 */ /* 0x000fe200078e0a85 */
[----:B-1----:R-:W-:Y:S02]  /*2070*/  @!P0 LEA R4, P2, R28, R4, 0x1 ;  /* 0x000000041c048211 */ /* 0x002fe400078408ff */
[----:B------:R-:W-:Y:S01]  /*2080*/  @!P5 LDGSTS.E.BYPASS.LTC128B.128 [R86+0x2000], desc[UR16][R26.64+0x80] ;  /* 0x020000801a56dfae */ /* 0x000fe2000b981a10 */
[----:B------:R-:W-:Y:S01]  /*2090*/  @!P0 IMAD.IADD R11, R29, 0x1, R11 ;  /* 0x000000011d0b8824 */ /* 0x000fe200078e020b */
[-C--:B------:R-:W-:Y:S02]  /*20a0*/  ISETP.GE.AND P6, PT, R22, R7.reuse, PT ;  /* 0x000000071600720c */ /* 0x080fe40003fc6270 */
[----:B------:R-:W-:Y:S01]  /*20b0*/  @!P5 LDGSTS.E.BYPASS.LTC128B.128 [R86+0x4000], desc[UR16][R26.64+0x100] ;  /* 0x040001001a56dfae */ /* 0x000fe2000b981a10 */
[-C--:B------:R-:W-:Y:S01]  /*20c0*/  ISETP.GE.AND P5, PT, R20, R7.reuse, PT ;  /* 0x000000071400720c */ /* 0x080fe20003fa6270 */
[----:B------:R-:W-:Y:S01]  /*20d0*/  IMAD.SHL.U32 R3, R134, 0x10, RZ ;  /* 0x0000001086037824 */ /* 0x000fe200078e00ff */
[----:B------:R-:W-:Y:S01]  /*20e0*/  ISETP.GE.AND P3, PT, R24, R7, PT ;  /* 0x000000071800720c */ /* 0x000fe20003f66270 */
[----:B------:R-:W-:Y:S01]  /*20f0*/  @!P4 LDGSTS.E.BYPASS.LTC128B.128 [R86+0x800], desc[UR16][R8.64] ;  /* 0x008000000856cfae */ /* 0x000fe2000b981a10 */
[----:B------:R-:W-:-:S02]  /*2100*/  @!P0 LEA.HI.X R5, R28, R5, R11, 0x1, P2 ;  /* 0x000000051c058211 */ /* 0x000fc400010f0c0b */
[-C--:B------:R-:W-:Y:S01]  /*2110*/  ISETP.GE.AND P2, PT, R20, R7.reuse, PT ;  /* 0x000000071400720c */ /* 0x080fe20003f46270 */
[----:B------:R-:W-:Y:S04]  /*2120*/  @!P4 LDGSTS.E.BYPASS.LTC128B.128 [R86+0x2800], desc[UR16][R8.64+0x80] ;  /* 0x028000800856cfae */ /* 0x000fe8000b981a10 */
[----:B------:R1:W-:Y:S01]  /*2130*/  @!P4 LDGSTS.E.BYPASS.LTC128B.128 [R86+0x4800], desc[UR16][R8.64+0x100] ;  /* 0x048001000856cfae */ /* 0x0003e2000b981a10 */
[----:B------:R-:W-:-:S03]  /*2140*/  ISETP.GE.AND P4, PT, R16, R7, PT ;  /* 0x000000071000720c */ /* 0x000fc60003f86270 */
[----:B------:R-:W-:Y:S01]  /*2150*/  @!P1 LDGSTS.E.BYPASS.LTC128B.128 [R86+0x1000], desc[UR16][R12.64] ;  /* 0x010000000c569fae */ /* 0x000fe2000b981a10 */
[----:B------:R-:W-:Y:S02]  /*2160*/  @!P3 IMAD.MOV.U32 R199, RZ, RZ, R197 ;  /* 0x000000ffffc7b224 */ /* 0x000fe400078e00c5 */
[----:B------:R-:W-:Y:S01]  /*2170*/  @!P3 IMAD R6, R135, 0x60, RZ ;  /* 0x000000608706b824 */ /* 0x000fe200078e02ff */
[----:B------:R-:W-:Y:S04]  /*2180*/  @!P1 LDGSTS.E.BYPASS.LTC128B.128 [R86+0x3000], desc[UR16][R12.64+0x80] ;  /* 0x030000800c569fae */ /* 0x000fe8000b981a10 */
[----:B------:R2:W-:Y:S01]  /*2190*/  @!P1 LDGSTS.E.BYPASS.LTC128B.128 [R86+0x5000], desc[UR16][R12.64+0x100] ;  /* 0x050001000c569fae */ /* 0x0005e2000b981a10 */
[----:B------:R-:W-:-:S03]  /*21a0*/  IADD3 R18, P1, PT, R19, R18, RZ ;  /* 0x0000001213127210 */ /* 0x000fc60007f3e0ff */
[----:B------:R-:W-:Y:S02]  /*21b0*/  @!P0 LDGSTS.E.BYPASS.LTC128B.128 [R86+0x1800], desc[UR16][R4.64] ;  /* 0x0180000004568fae */ /* 0x000fe4000b981a10 */
[----:B------:R-:W-:Y:S02]  /*21c0*/  IMAD.X R19, RZ, RZ, R17, P1 ;  /* 0x000000ffff137224 */ /* 0x000fe400008e0611 */
[----:B------:R-:W-:Y:S01]  /*21d0*/  @!P0 LDGSTS.E.BYPASS.LTC128B.128 [R86+0x3800], desc[UR16][R4.64+0x80] ;  /* 0x0380008004568fae */ /* 0x000fe2000b981a10 */
[----:B------:R-:W-:-:S03]  /*21e0*/  IMAD.WIDE.U32 R18, R22, R144, R18 ;  /* 0x0000009016127225 */ /* 0x000fc600078e0012 */
[----:B------:R3:W-:Y:S01]  /*21f0*/  @!P0 LDGSTS.E.BYPASS.LTC128B.128 [R86+0x5800], desc[UR16][R4.64+0x100] ;  /* 0x0580010004568fae */ /* 0x0007e2000b981a10 */
[----:B------:R-:W-:Y:S01]  /*2200*/  IMAD R23, R22, R145, R19 ;  /* 0x0000009116177224 */ /* 0x000fe200078e0213 */
[CC--:B-1----:R-:W-:Y:S02]  /*2210*/  @!P5 LEA R8, P0, R3.reuse, R198.reuse, 0x1 ;  /* 0x000000c60308d211 */ /* 0x0c2fe400078008ff */
[----:B------:R-:W-:Y:S02]  /*2220*/  LEA R200, P1, R18, UR6, 0x1 ;  /* 0x0000000612c87c11 */ /* 0x000fe4000f8208ff */
[----:B------:R-:W-:Y:S02]  /*2230*/  @!P5 LEA.HI.X R9, R3, R197, R84, 0x1, P0 ;  /* 0x000000c50309d211 */ /* 0x000fe400000f0c54 */
[----:B------:R-:W-:Y:S02]  /*2240*/  @!P4 LEA R10, P0, R134, R198, 0x6 ;  /* 0x000000c6860ac211 */ /* 0x000fe400078030ff */
[----:B------:R-:W-:-:S02]  /*2250*/  LEA.HI.X R201, R18, UR7, R23, 0x1, P1 ;  /* 0x0000000712c97c11 */ /* 0x000fc400088f0c17 */
[C---:B------:R-:W-:Y:S01]  /*2260*/  @!P4 LEA.HI.X R11, R134.reuse, R197, R135, 0x6, P0 ;  /* 0x000000c5860bc211 */ /* 0x040fe200000f3487 */
[----:B--2---:R-:W-:Y:S01]  /*2270*/  @!P3 IMAD.WIDE.U32 R12, R134, 0x60, R198 ;  /* 0x00000060860cb825 */ /* 0x004fe200078e00c6 */
[----:B------:R-:W-:-:S03]  /*2280*/  ISETP.GE.AND P0, PT, R24, R7, PT ;  /* 0x000000071800720c */ /* 0x000fc60003f06270 */
[----:B------:R-:W-:Y:S02]  /*2290*/  @!P3 IMAD.IADD R13, R13, 0x1, R6 ;  /* 0x000000010d0db824 */ /* 0x000fe400078e0206 */
[----:B---3--:R-:W-:Y:S02]  /*22a0*/  @!P6 IMAD.MOV.U32 R4, RZ, RZ, R198 ;  /* 0x000000ffff04e224 */ /* 0x008fe400078e00c6 */
[----:B------:R-:W-:-:S05]  /*22b0*/  @!P6 IMAD.MOV.U32 R5, RZ, RZ, R197 ;  /* 0x000000ffff05e224 */ /* 0x000fca00078e00c5 */
[----:B------:R-:W-:Y:S04]  /*22c0*/  @!P6 LDGSTS.E.BYPASS.LTC128B.128 [R86+0x6000], desc[UR16][R4.64] ;  /* 0x060000000456efae */ /* 0x000fe8000b981a10 */
[----:B------:R-:W-:Y:S04]  /*22d0*/  @!P6 LDGSTS.E.BYPASS.LTC128B.128 [R86+0x8000], desc[UR16][R4.64+0x80] ;  /* 0x080000800456efae */ /* 0x000fe8000b981a10 */
[----:B------:R1:W-:Y:S04]  /*22e0*/  @!P6 LDGSTS.E.BYPASS.LTC128B.128 [R86+0xa000], desc[UR16][R4.64+0x100] ;  /* 0x0a0001000456efae */ /* 0x0003e8000b981a10 */
[----:B------:R-:W-:Y:S04]  /*22f0*/  @!P5 LDGSTS.E.BYPASS.LTC128B.128 [R86+0x6800], desc[UR16][R8.64] ;  /* 0x068000000856dfae */ /* 0x000fe8000b981a10 */
[----:B------:R-:W-:Y:S04]  /*2300*/  @!P5 LDGSTS.E.BYPASS.LTC128B.128 [R86+0x8800], desc[UR16][R8.64+0x80] ;  /* 0x088000800856dfae */ /* 0x000fe8000b981a10 */
[----:B------:R2:W-:Y:S01]  /*2310*/  @!P5 LDGSTS.E.BYPASS.LTC128B.128 [R86+0xa800], desc[UR16][R8.64+0x100] ;  /* 0x0a8001000856dfae */ /* 0x0005e2000b981a10 */
[----:B------:R-:W-:-:S03]  /*2320*/  LOP3.LUT P5, RZ, R188, 0x2, RZ, 0xc0, !PT ;  /* 0x00000002bcff7812 */ /* 0x000fc600078ac0ff */
[----:B------:R-:W-:Y:S01]  /*2330*/  @!P4 LDGSTS.E.BYPASS.LTC128B.128 [R86+0x7000], desc[UR16][R10.64] ;  /* 0x070000000a56cfae */ /* 0x000fe2000b981a10 */
[----:B------:R-:W-:-:S03]  /*2340*/  SEL R176, R186, 0xffffffe0, !P5 ;  /* 0xffffffe0bab07807 */ /* 0x000fc60006800000 */
[----:B------:R-:W-:Y:S04]  /*2350*/  @!P4 LDGSTS.E.BYPASS.LTC128B.128 [R86+0x9000], desc[UR16][R10.64+0x80] ;  /* 0x090000800a56cfae */ /* 0x000fe8000b981a10 */
[----:B------:R3:W-:Y:S01]  /*2360*/  @!P4 LDGSTS.E.BYPASS.LTC128B.128 [R86+0xb000], desc[UR16][R10.64+0x100] ;  /* 0x0b0001000a56cfae */ /* 0x0007e2000b981a10 */
[----:B-1----:R-:W-:-:S03]  /*2370*/  SHF.L.U32 R5, R144, 0x4, RZ ;  /* 0x0000000490057819 */ /* 0x002fc600000006ff */
[----:B------:R-:W-:Y:S01]  /*2380*/  @!P3 LDGSTS.E.BYPASS.LTC128B.128 [R86+0x7800], desc[UR16][R12.64] ;  /* 0x078000000c56bfae */ /* 0x000fe2000b981a10 */
[----:B------:R-:W-:Y:S02]  /*2390*/  SHF.L.U64.HI R4, R144, 0x4, R145 ;  /* 0x0000000490047819 */ /* 0x000fe40000010291 */
[----:B------:R-:W-:Y:S01]  /*23a0*/  @!P2 LEA R6, P1, R5, R200, 0x1 ;  /* 0x000000c80506a211 */ /* 0x000fe200078208ff */
[----:B------:R-:W-:Y:S04]  /*23b0*/  @!P3 LDGSTS.E.BYPASS.LTC128B.128 [R86+0x9800], desc[UR16][R12.64+0x80] ;  /* 0x098000800c56bfae */ /* 0x000fe8000b981a10 */
[----:B------:R-:W-:Y:S01]  /*23c0*/  @!P3 LDGSTS.E.BYPASS.LTC128B.128 [R86+0xb800], desc[UR16][R12.64+0x100] ;  /* 0x0b8001000c56bfae */ /* 0x000fe2000b981a10 */
[----:B------:R-:W-:Y:S01]  /*23d0*/  ISETP.GE.AND P3, PT, R16, R7, PT ;  /* 0x000000071000720c */ /* 0x000fe20003f66270 */
[----:B--2---:R-:W-:-:S02]  /*23e0*/  @!P0 IMAD R8, R145, 0x60, RZ ;  /* 0x0000006091088824 */ /* 0x004fc400078e02ff */
[----:B------:R-:W0:Y:S01]  /*23f0*/  LDGDEPBAR ;  /* 0x00000000000079af */ /* 0x000e220000000000 */
[----:B------:R-:W-:Y:S02]  /*2400*/  @!P2 LEA.HI.X R7, R5, R201, R4, 0x1, P1 ;  /* 0x000000c90507a211 */ /* 0x000fe400008f0c04 */
[----:B------:R-:W-:Y:S02]  /*2410*/  SHF.R.U32.HI R5, RZ, 0x4, R188 ;  /* 0x00000004ff057819 */ /* 0x000fe400000116bc */
[----:B------:R-:W-:-:S03]  /*2420*/  LOP3.LUT R4, R187, 0x200, R148, 0xf8, !PT ;  /* 0x00000200bb047812 */ /* 0x000fc600078ef894 */
[----:B------:R-:W-:Y:S02]  /*2430*/  IMAD.SHL.U32 R5, R5, 0x400, RZ ;  /* 0x0000040005057824 */ /* 0x000fe400078e00ff */
[----:B------:R-:W-:Y:S02]  /*2440*/  IMAD.IADD R4, R85, 0x1, R4 ;  /* 0x0000000155047824 */ /* 0x000fe400078e0204 */
[----:B---3--:R-:W-:Y:S01]  /*2450*/  @!P0 IMAD.WIDE.U32 R10, R144, 0x60, R200 ;  /* 0x00000060900a8825 */ /* 0x008fe200078e00c8 */
[----:B------:R-:W-:Y:S02]  /*2460*/  LOP3.LUT R94, R5, 0x400, RZ, 0xc0, !PT ;  /* 0x00000400055e7812 */ /* 0x000fe400078ec0ff */
[----:B------:R-:W-:Y:S01]  /*2470*/  LEA R95, R4, UR5, 0x1 ;  /* 0x00000005045f7c11 */ /* 0x000fe2000f8e08ff */
[----:B------:R-:W-:Y:S02]  /*2480*/  @!P0 IMAD.IADD R9, R11, 0x1, R8 ;  /* 0x000000010b098824 */ /* 0x000fe400078e0208 */
[----:B------:R-:W-:Y:S01]  /*2490*/  @!P0 IMAD.MOV.U32 R8, RZ, RZ, R10 ;  /* 0x000000ffff088224 */ /* 0x000fe200078e000a */
[----:B------:R-:W-:Y:S01]  /*24a0*/  @!P3 LEA R10, P1, R144, R200, 0x6 ;  /* 0x000000c8900ab211 */ /* 0x000fe200078230ff */
[----:B------:R-:W-:-:S02]  /*24b0*/  IMAD R94, R147, 0x2, R94 ;  /* 0x00000002935e7824 */ /* 0x000fc400078e025e */
[----:B------:R-:W-:Y:S01]  /*24c0*/  IMAD.IADD R92, R95, 0x1, R176 ;  /* 0x000000015f5c7824 */ /* 0x000fe200078e02b0 */
[----:B------:R-:W-:Y:S01]  /*24d0*/  @!P3 LEA.HI.X R11, R144, R201, R145, 0x6, P1 ;  /* 0x000000c9900bb211 */ /* 0x000fe200008f3491 */
[----:B------:R-:W-:-:S04]  /*24e0*/  DEPBAR.LE SB0, 0x0 ;  /* 0x000080000000791a */ /* 0x000fc80000000000 */
[----:B------:R-:W-:Y:S01]  /*24f0*/  BAR.SYNC.DEFER_BLOCKING 0x0 ;  /* 0x0000000000007b1d */ /* 0x000fe20000010000 */
[----:B------:R-:W-:Y:S02]  /*2500*/  IADD3 R91, PT, PT, R94, UR5, RZ ;  /* 0x000000055e5b7c10 */ /* 0x000fe4000fffe0ff */
[----:B------:R-:W-:-:S03]  /*2510*/  ISETP.GT.AND P1, PT, R161, R196, PT ;  /* 0x000000c4a100720c */ /* 0x000fc60003f24270 */
        /* <DEDUP_REMOVED lines=9> */
[----:B------:R-:W-:Y:S04]  /*25b0*/  @P6 STS.128 [R86+0x10000], RZ ;  /* 0x010000ff56006388 */ /* 0x000fe80000000c00 */
        /* <DEDUP_REMOVED lines=28> */
[----:B------:R-:W-:Y:S01]  /*2780*/  LDSM.16.M88.4 R72, [R95] ;  /* 0x000000005f48783b */ /* 0x000fe20000000200 */
[----:B------:R-:W-:-:S03]  /*2790*/  SEL R164, R185, 0xffffffc0, !P0 ;  /* 0xffffffc0b9a47807 */ /* 0x000fc60004000000 */
[----:B------:R-:W3:Y:S02]  /*27a0*/  LDSM.16.M88.4 R44, [R94+UR5+0x6000] ;  /* 0x006000055e2c783b */ /* 0x000ee40008000200 */
[--C-:B------:R-:W-:Y:S02]  /*27b0*/  IMAD.IADD R93, R95, 0x1, R164.reuse ;  /* 0x000000015f5d7824 */ /* 0x100fe400078e02a4 */
[----:B------:R-:W4:Y:S01]  /*27c0*/  LDSM.16.M88.4 R36, [R94+UR5+0x6800] ;  /* 0x006800055e24783b */ /* 0x000f220008000200 */
[----:B------:R-:W-:Y:S02]  /*27d0*/  IMAD.IADD R91, R91, 0x1, R164 ;  /* 0x000000015b5b7824 */ /* 0x000fe400078e02a4 */
[C---:B------:R-:W-:Y:S01]  /*27e0*/  IMAD.IADD R89, R176.reuse, 0x1, R93 ;  /* 0x00000001b0597824 */ /* 0x040fe200078e025d */
[----:B------:R-:W5:Y:S01]  /*27f0*/  LDSM.16.M88.4 R28, [R94+UR5+0x7000] ;  /* 0x007000055e1c783b */ /* 0x000f620008000200 */
[----:B------:R-:W-:-:S03]  /*2800*/  IMAD.IADD R88, R176, 0x1, R91 ;  /* 0x00000001b0587824 */ /* 0x000fc600078e025b */
        /* <DEDUP_REMOVED lines=175> */
.L_x_2743:
[----:B------:R-:W1:Y:S01]  /*3300*/  LDC R6, c[0x0][0x4f0] ;  /* 0x00013c00ff067b82 */ /* 0x000e620000000800 */
[----:B------:R-:W-:Y:S01]  /*3310*/  IADD3 R11, PT, PT, R133, -0x40, RZ ;  /* 0xffffffc0850b7810 */ /* 0x000fe20007ffe0ff */
[----:B------:R-:W2:Y:S01]  /*3320*/  LDCU.64 UR6, c[0x0][0x3a0] ;  /* 0x00007400ff0677ac */ /* 0x000ea20008000a00 */
[----:B------:R-:W-:Y:S02]  /*3330*/  IABS R8, R133 ;  /* 0x0000008500087213 */ /* 0x000fe40000000000 */
[----:B------:R-:W-:Y:S02]  /*3340*/  IABS R7, R11 ;  /* 0x0000000b00077213 */ /* 0x000fe40000000000 */
[-C--:B-1----:R-:W-:Y:S02]  /*3350*/  IABS R4, R6.reuse ;  /* 0x0000000600047213 */ /* 0x082fe40000000000 */
[----:B------:R-:W-:Y:S02]  /*3360*/  LOP3.LUT R11, R11, R6, RZ, 0x3c, !PT ;  /* 0x000000060b0b7212 */ /* 0x000fe400078e3cff */
[----:B------:R-:W1:Y:S02]  /*3370*/  I2F.RP R9, R4 ;  /* 0x0000000400097306 */ /* 0x000e640000209400 */
[----:B------:R-:W-:-:S06]  /*3380*/  ISETP.GE.AND P1, PT, R11, RZ, PT ;  /* 0x000000ff0b00720c */ /* 0x000fcc0003f26270 */
        /* <DEDUP_REMOVED lines=22> */
[----:B------:R-:W-:-:S02]  /*34f0*/  ISETP.NE.AND P2, PT, R6, RZ, PT ;  /* 0x000000ff0600720c */ /* 0x000fc40003f45270 */
[----:B------:R-:W-:Y:S02]  /*3500*/  ISETP.GE.AND P3, PT, R4, RZ, PT ;  /* 0x000000ff0400720c */ /* 0x000fe40003f66270 */
[----:B------:R-:W-:-:S03]  /*3510*/  LOP3.LUT R5, RZ, R6, RZ, 0x33, !PT ;  /* 0x00000006ff057212 */ /* 0x000fc600078e33ff */
[----:B------:R-:W-:Y:S02]  /*3520*/  @P4 VIADD R10, R10, 0x1 ;  /* 0x000000010a0a4836 */ /* 0x000fe40000000000 */
[----:B------:R-:W-:Y:S02]  /*3530*/  @P6 IADD3 R12, PT, PT, R12, 0x1, RZ ;  /* 0x000000010c0c6810 */ /* 0x000fe40007ffe0ff */
[----:B------:R-:W-:-:S04]  /*3540*/  @!P1 IMAD.MOV R10, RZ, RZ, -R10 ;  /* 0x000000ffff0a9224 */ /* 0x000fc800078e0a0a */
[----:B------:R-:W-:Y:S02]  /*3550*/  @!P3 IADD3 R12, PT, PT, -R12, RZ, RZ ;  /* 0x000000ff0c0cb210 */ /* 0x000fe40007ffe1ff */
        /* <DEDUP_REMOVED lines=21> */
.L_x_2744:
        /* <DEDUP_REMOVED lines=25> */
.L_x_2742:
[----:B------:R-:W-:Y:S01]  /*3840*/  IMAD.SHL.U32 R4, R188, 0x2, RZ ;  /* 0x00000002bc047824 */ /* 0x000fe200078e00ff */
[----:B------:R-:W2:Y:S01]  /*3850*/  LDCU UR4, c[0x0][0x45c] ;  /* 0x00008b80ff0477ac */ /* 0x000ea20008000800 */
[----:B------:R-:W-:-:S03]  /*3860*/  LOP3.LUT R180, R85, 0x200, R148, 0xf8, !PT ;  /* 0x0000020055b47812 */ /* 0x000fc600078ef894 */
[----:B-1----:R-:W-:Y:S02]  /*3870*/  LOP3.LUT R11, R133, 0x6, R4, 0xf8, !PT ;  /* 0x00000006850b7812 */ /* 0x002fe400078ef804 */
[----:B------:R-:W-:Y:S02]  /*3880*/  LEA R189, R180, UR5, 0x1 ;  /* 0x00000005b4bd7c11 */ /* 0x000fe4000f8e08ff */
[C---:B------:R-:W-:Y:S02]  /*3890*/  LOP3.LUT R5, R11.reuse, 0x1, RZ, 0xfc, !PT ;  /* 0x000000010b057812 */ /* 0x040fe400078efcff */
[----:B------:R-:W-:Y:S01]  /*38a0*/  LOP3.LUT R3, R11, 0x8, RZ, 0xfc, !PT ;  /* 0x000000080b037812 */ /* 0x000fe200078efcff */
[----:B------:R-:W-:Y:S01]  /*38b0*/  LDSM.16.MT88.4 R68, [R189+0xe000] ;  /* 0x00e00000bd44783b */ /* 0x000fe20000004200 */
[-C--:B------:R-:W-:Y:S01]  /*38c0*/  ISETP.GE.AND P3, PT, R5, R2.reuse, PT ;  /* 0x000000020500720c */ /* 0x080fe20003f66270 */
[--C-:B------:R-:W-:Y:S01]  /*38d0*/  IMAD.IADD R171, R164, 0x1, R189.reuse ;  /* 0x00000001a4ab7824 */ /* 0x100fe200078e02bd */
[----:B------:R-:W-:Y:S01]  /*38e0*/  LOP3.LUT R7, R11, 0x9, RZ, 0xfc, !PT ;  /* 0x000000090b077812 */ /* 0x000fe200078efcff */
[C---:B------:R-:W-:Y:S01]  /*38f0*/  IMAD.IADD R175, R176.reuse, 0x1, R189 ;  /* 0x00000001b0af7824 */ /* 0x040fe200078e02bd */
[C---:B------:R-:W-:Y:S01]  /*3900*/  ISETP.GE.AND P4, PT, R3.reuse, R2, PT ;  /* 0x000000020300720c */ /* 0x040fe20003f86270 */
[----:B------:R-:W-:Y:S01]  /*3910*/  IMAD.IADD R168, R176, 0x1, R171 ;  /* 0x00000001b0a87824 */ /* 0x000fe200078e02ab */
[----:B------:R-:W-:Y:S01]  /*3920*/  ISETP.GE.AND P2, PT, R3, R0, PT ;  /* 0x000000000300720c */ /* 0x000fe20003f46270 */
[----:B------:R-:W-:Y:S01]  /*3930*/  LDSM.16.MT88.4 R84, [R171+0xe000] ;  /* 0x00e00000ab54783b */ /* 0x000fe20000004200 */
[----:B------:R-:W-:-:S02]  /*3940*/  FSEL R3, R49, -INF , !P3 ;  /* 0xff80000031037808 */ /* 0x000fc40005800000 */
[C---:B------:R-:W-:Y:S01]  /*3950*/  ISETP.GE.AND P6, PT, R7.reuse, R2, PT ;  /* 0x000000020700720c */ /* 0x040fe20003fc6270 */
[----:B------:R-:W-:Y:S01]  /*3960*/  LDSM.16.MT88.4 R76, [R175+0xe000] ;  /* 0x00e00000af4c783b */ /* 0x000fe20000004200 */
[-C--:B------:R-:W-:Y:S02]  /*3970*/  ISETP.GE.AND P3, PT, R7, R0.reuse, PT ;  /* 0x000000000700720c */ /* 0x080fe40003f66270 */
[----:B------:R-:W-:Y:S01]  /*3980*/  LOP3.LUT R7, R11, 0x11, RZ, 0xfc, !PT ;  /* 0x000000110b077812 */ /* 0x000fe200078efcff */
[----:B------:R-:W-:Y:S01]  /*3990*/  LDSM.16.MT88.4 R108, [R175+0x10000] ;  /* 0x01000000af6c783b */ /* 0x000fe20000004200 */
[----:B------:R-:W-:Y:S02]  /*39a0*/  ISETP.GE.AND P1, PT, R5, R0, PT ;  /* 0x000000000500720c */ /* 0x000fe40003f26270 */
[----:B------:R-:W-:Y:S01]  /*39b0*/  LOP3.LUT R5, R11, 0x10, RZ, 0xfc, !PT ;  /* 0x000000100b057812 */ /* 0x000fe200078efcff */
[----:B------:R-:W-:Y:S01]  /*39c0*/  LDSM.16.MT88.4 R92, [R168+0xe000] ;  /* 0x00e00000a85c783b */ /* 0x000fe20000004200 */
[----:B------:R-:W-:-:S02]  /*39d0*/  FSEL R45, R45, -INF , !P6 ;  /* 0xff8000002d2d7808 */ /* 0x000fc40007000000 */
[----:B------:R-:W-:Y:S01]  /*39e0*/  ISETP.GE.AND P6, PT, R7, R0, PT ;  /* 0x000000000700720c */ /* 0x000fe20003fc6270 */
[----:B------:R-:W-:Y:S01]  /*39f0*/  LDSM.16.MT88.4 R100, [R189+0x10000] ;  /* 0x01000000bd64783b */ /* 0x000fe20000004200 */
[----:B------:R-:W-:Y:S02]  /*3a00*/  FSEL R51, R51, -INF , !P1 ;  /* 0xff80000033337808 */ /* 0x000fe40004800000 */
[----:B------:R-:W-:Y:S01]  /*3a10*/  FSEL R49, R44, -INF , !P4 ;  /* 0xff8000002c317808 */ /* 0x000fe20006000000 */
[----:B------:R-:W-:Y:S01]  /*3a20*/  LDSM.16.MT88.4 R124, [R171+0x10000] ;  /* 0x01000000ab7c783b */ /* 0x000fe20000004200 */
[C---:B------:R-:W-:Y:S02]  /*3a30*/  ISETP.GE.AND P1, PT, R5.reuse, R2, PT ;  /* 0x000000020500720c */ /* 0x040fe40003f26270 */
[----:B------:R-:W-:Y:S01]  /*3a40*/  ISETP.GE.AND P4, PT, R5, R0, PT ;  /* 0x000000000500720c */ /* 0x000fe20003f86270 */
[----:B------:R-:W-:Y:S01]  /*3a50*/  LDSM.16.MT88.4 R136, [R175+0xc800] ;  /* 0x00c80000af88783b */ /* 0x000fe20000004200 */
[----:B------:R-:W-:-:S02]  /*3a60*/  LOP3.LUT R5, R11, 0x18, RZ, 0xfc, !PT ;  /* 0x000000180b057812 */ /* 0x000fc400078efcff */
[----:B------:R-:W-:Y:S02]  /*3a70*/  FSEL R13, R43, -INF , !P6 ;  /* 0xff8000002b0d7808 */ /* 0x000fe40007000000 */
[-C--:B------:R-:W-:Y:S02]  /*3a80*/  ISETP.GE.AND P6, PT, R11, R2.reuse, PT ;  /* 0x000000020b00720c */ /* 0x080fe40003fc6270 */
[----:B------:R-:W-:Y:S02]  /*3a90*/  FSEL R21, R47, -INF , !P3 ;  /* 0xff8000002f157808 */ /* 0x000fe40005800000 */
[----:B------:R-:W-:Y:S02]  /*3aa0*/  ISETP.GE.AND P3, PT, R5, R2, PT ;  /* 0x000000020500720c */ /* 0x000fe40003f66270 */
[----:B------:R-:W-:Y:S02]  /*3ab0*/  FSEL R23, R46, -INF , !P2 ;  /* 0xff8000002e177808 */ /* 0x000fe40005000000 */
[----:B------:R-:W-:-:S02]  /*3ac0*/  FSEL R43, R48, -INF , !P6 ;  /* 0xff800000302b7808 */ /* 0x000fc40007000000 */
[----:B------:R-:W-:Y:S02]  /*3ad0*/  ISETP.GE.AND P2, PT, R7, R2, PT ;  /* 0x000000020700720c */ /* 0x000fe40003f46270 */
[----:B------:R-:W-:Y:S02]  /*3ae0*/  LOP3.LUT R9, R11, 0x19, RZ, 0xfc, !PT ;  /* 0x000000190b097812 */ /* 0x000fe400078efcff */
[----:B------:R-:W-:Y:S02]  /*3af0*/  FSEL R19, R40, -INF , !P1 ;  /* 0xff80000028137808 */ /* 0x000fe40004800000 */
[----:B------:R-:W-:Y:S02]  /*3b00*/  ISETP.GE.AND P1, PT, R5, R0, PT ;  /* 0x000000000500720c */ /* 0x000fe40003f26270 */
[----:B------:R-:W-:Y:S02]  /*3b10*/  FSEL R5, R36, -INF , !P3 ;  /* 0xff80000024057808 */ /* 0x000fe40005800000 */
[----:B------:R-:W-:-:S02]  /*3b20*/  FSEL R15, R42, -INF , !P4 ;  /* 0xff8000002a0f7808 */ /* 0x000fc40006000000 */
[C---:B------:R-:W-:Y:S02]  /*3b30*/  LOP3.LUT R17, R11.reuse, 0x20, RZ, 0xfc, !PT ;  /* 0x000000200b117812 */ /* 0x040fe400078efcff */
[----:B------:R-:W-:Y:S02]  /*3b40*/  ISETP.GE.AND P3, PT, R11, R0, PT ;  /* 0x000000000b00720c */ /* 0x000fe40003f66270 */
[----:B------:R-:W-:Y:S02]  /*3b50*/  FMNMX3.FTZ R4, R43, R3, R49, !PT ;  /* 0x000000032b047276 */ /* 0x000fe40007810031 */
[----:B------:R-:W-:Y:S02]  /*3b60*/  ISETP.GE.AND P4, PT, R9, R2, PT ;  /* 0x000000020900720c */ /* 0x000fe40003f86270 */
[----:B------:R-:W-:Y:S02]  /*3b70*/  FSEL R7, R41, -INF , !P2 ;  /* 0xff80000029077808 */ /* 0x000fe40005000000 */
[----:B------:R-:W-:-:S02]  /*3b80*/  LOP3.LUT R63, R11, 0x21, RZ, 0xfc, !PT ;  /* 0x000000210b3f7812 */ /* 0x000fc400078efcff */
[----:B------:R-:W-:Y:S02]  /*3b90*/  ISETP.GE.AND P2, PT, R9, R0, PT ;  /* 0x000000000900720c */ /* 0x000fe40003f46270 */
[----:B------:R-:W-:Y:S02]  /*3ba0*/  LOP3.LUT R61, R11, 0x28, RZ, 0xfc, !PT ;  /* 0x000000280b3d7812 */ /* 0x000fe400078efcff */
[----:B------:R-:W-:Y:S02]  /*3bb0*/  FSEL R9, R38, -INF , !P1 ;  /* 0xff80000026097808 */ /* 0x000fe40004800000 */
[C---:B------:R-:W-:Y:S02]  /*3bc0*/  ISETP.GE.AND P6, PT, R17.reuse, R2, PT ;  /* 0x000000021100720c */ /* 0x040fe40003fc6270 */
[----:B------:R-:W-:Y:S02]  /*3bd0*/  ISETP.GE.AND P1, PT, R17, R0, PT ;  /* 0x000000001100720c */ /* 0x000fe40003f26270 */
[----:B------:R-:W-:-:S02]  /*3be0*/  FSEL R41, R50, -INF , !P3 ;  /* 0xff80000032297808 */ /* 0x000fc40005800000 */
[----:B------:R-:W-:Y:S02]  /*3bf0*/  FMNMX3.FTZ R4, R4, R45, R19, !PT ;  /* 0x0000002d04047276 */ /* 0x000fe40007810013 */
[----:B------:R-:W-:Y:S02]  /*3c00*/  FSEL R17, R37, -INF , !P4 ;  /* 0xff80000025117808 */ /* 0x000fe40006000000 */
[-C--:B------:R-:W-:Y:S02]  /*3c10*/  ISETP.GE.AND P3, PT, R63, R2.reuse, PT ;  /* 0x000000023f00720c */ /* 0x080fe40003f66270 */
[----:B------:R-:W-:Y:S02]  /*3c20*/  LOP3.LUT R59, R11, 0x29, RZ, 0xfc, !PT ;  /* 0x000000290b3b7812 */ /* 0x000fe400078efcff */
[----:B------:R-:W-:Y:S02]  /*3c30*/  ISETP.GE.AND P4, PT, R61, R2, PT ;  /* 0x000000023d00720c */ /* 0x000fe40003f86270 */
[----:B------:R-:W-:-:S02]  /*3c40*/  LOP3.LUT R57, R11, 0x30, RZ, 0xfc, !PT ;  /* 0x000000300b397812 */ /* 0x000fc400078efcff */
[----:B------:R-:W-:Y:S02]  /*3c50*/  FSEL R169, R32, -INF , !P6 ;  /* 0xff80000020a97808 */ /* 0x000fe40007000000 */
[----:B------:R-:W-:Y:S02]  /*3c60*/  FMNMX3.FTZ R4, R4, R7, R5, !PT ;  /* 0x0000000704047276 */ /* 0x000fe40007810005 */
[----:B------:R-:W-:Y:S02]  /*3c70*/  FSEL R217, R33, -INF , !P3 ;  /* 0xff80000021d97808 */ /* 0x000fe40005800000 */
[----:B------:R-:W-:Y:S02]  /*3c80*/  ISETP.GE.AND P3, PT, R59, R2, PT ;  /* 0x000000023b00720c */ /* 0x000fe40003f66270 */
[----:B------:R-:W-:Y:S02]  /*3c90*/  FSEL R177, R28, -INF , !P4 ;  /* 0xff8000001cb17808 */ /* 0x000fe40006000000 */
[----:B------:R-:W-:-:S02]  /*3ca0*/  LOP3.LUT R55, R11, 0x31, RZ, 0xfc, !PT ;  /* 0x000000310b377812 */ /* 0x000fc400078efcff */
[-C--:B------:R-:W-:Y:S02]  /*3cb0*/  ISETP.GE.AND P4, PT, R57, R2.reuse, PT ;  /* 0x000000023900720c */ /* 0x080fe40003f86270 */
[----:B------:R-:W-:Y:S02]  /*3cc0*/  LOP3.LUT R53, R11, 0x38, RZ, 0xfc, !PT ;  /* 0x000000380b357812 */ /* 0x000fe400078efcff */
[----:B------:R-:W-:Y:S02]  /*3cd0*/  FMNMX3.FTZ R4, R4, R17, R169, !PT ;  /* 0x0000001104047276 */ /* 0x000fe400078100a9 */
[----:B------:R-:W-:Y:S02]  /*3ce0*/  FSEL R173, R29, -INF , !P3 ;  /* 0xff8000001dad7808 */ /* 0x000fe40005800000 */
[----:B------:R-:W-:Y:S02]  /*3cf0*/  ISETP.GE.AND P3, PT, R55, R2, PT ;  /* 0x000000023700720c */ /* 0x000fe40003f66270 */
[----:B------:R-:W-:-:S02]  /*3d00*/  FSEL R213, R24, -INF , !P4 ;  /* 0xff80000018d57808 */ /* 0x000fc40006000000 */
[----:B------:R-:W-:Y:S02]  /*3d10*/  LOP3.LUT R47, R11, 0x39, RZ, 0xfc, !PT ;  /* 0x000000390b2f7812 */ /* 0x000fe400078efcff */
[-C--:B------:R-:W-:Y:S02]  /*3d20*/  ISETP.GE.AND P4, PT, R53, R2.reuse, PT ;  /* 0x000000023500720c */ /* 0x080fe40003f86270 */
[----:B------:R-:W-:Y:S02]  /*3d30*/  FMNMX3.FTZ R4, R4, R217, R177, !PT ;  /* 0x000000d904047276 */ /* 0x000fe400078100b1 */
[----:B------:R-:W-:Y:S02]  /*3d40*/  FSEL R211, R25, -INF , !P3 ;  /* 0xff80000019d37808 */ /* 0x000fe40005800000 */
[----:B------:R-:W-:Y:S02]  /*3d50*/  ISETP.GE.AND P3, PT, R47, R2, PT ;  /* 0x000000022f00720c */ /* 0x000fe40003f66270 */
[----:B------:R-:W-:-:S02]  /*3d60*/  FSEL R209, R72, -INF , !P4 ;  /* 0xff80000048d17808 */ /* 0x000fc40006000000 */
[----:B------:R-:W-:Y:S02]  /*3d70*/  FMNMX3.FTZ R4, R4, R173, R213, !PT ;  /* 0x000000ad04047276 */ /* 0x000fe400078100d5 */
[----:B------:R-:W-:Y:S02]  /*3d80*/  FSEL R203, R73, -INF , !P3 ;  /* 0xff80000049cb7808 */ /* 0x000fe40005800000 */
[----:B------:R-:W-:Y:S02]  /*3d90*/  FMNMX3.FTZ R4, R4, R211, R209, !PT ;  /* 0x000000d304047276 */ /* 0x000fe400078100d1 */
[----:B------:R-:W-:Y:S02]  /*3da0*/  FMNMX3.FTZ R6, R41, R51, R23, !PT ;  /* 0x0000003329067276 */ /* 0x000fe40007810017 */
[----:B------:R-:W-:Y:S02]  /*3db0*/  FMNMX.FTZ R4, R203, R4, !PT ;  /* 0x00000004cb047209 */ /* 0x000fe40007810000 */
[----:B------:R-:W-:-:S02]  /*3dc0*/  FMNMX3.FTZ R6, R6, R21, R15, !PT ;  /* 0x0000001506067276 */ /* 0x000fc4000781000f */
[-C--:B------:R-:W-:Y:S01]  /*3dd0*/  ISETP.GE.AND P6, PT, R63, R0.reuse, PT ;  /* 0x000000003f00720c */ /* 0x080fe20003fc6270 */
[----:B------:R-:W1:Y:S01]  /*3de0*/  SHFL.BFLY PT, R25, R4, 0x2, 0x1f ;  /* 0x0c401f0004197f89 */ /* 0x000e6200000e0000 */
[-C--:B------:R-:W-:Y:S02]  /*3df0*/  ISETP.GE.AND P4, PT, R61, R0.reuse, PT ;  /* 0x000000003d00720c */ /* 0x080fe40003f86270 */
[----:B------:R-:W-:Y:S01]  /*3e00*/  FSEL R11, R39, -INF , !P2 ;  /* 0xff800000270b7808 */ /* 0x000fe20005000000 */
[----:B------:R-:W-:Y:S01]  /*3e10*/  LDSM.16.MT88.4 R60, [R168+0xc000] ;  /* 0x00c00000a83c783b */ /* 0x000fe20000004200 */
[----:B------:R-:W-:Y:S02]  /*3e20*/  FSEL R143, R34, -INF , !P1 ;  /* 0xff800000228f7808 */ /* 0x000fe40004800000 */
[----:B------:R-:W-:Y:S01]  /*3e30*/  FMNMX3.FTZ R6, R6, R13, R9, !PT ;  /* 0x0000000d06067276 */ /* 0x000fe20007810009 */
[----:B------:R-:W-:Y:S01]  /*3e40*/  LDSM.16.MT88.4 R36, [R189+0xc000] ;  /* 0x00c00000bd24783b */ /* 0x000fe20000004200 */
[----:B------:R-:W-:-:S02]  /*3e50*/  ISETP.GE.AND P3, PT, R59, R0, PT ;  /* 0x000000003b00720c */ /* 0x000fc40003f66270 */
[-C--:B------:R-:W-:Y:S02]  /*3e60*/  ISETP.GE.AND P2, PT, R57, R0.reuse, PT ;  /* 0x000000003900720c */ /* 0x080fe40003f46270 */
[----:B------:R-:W-:Y:S02]  /*3e70*/  FSEL R141, R35, -INF , !P6 ;  /* 0xff800000238d7808 */ /* 0x000fe40007000000 */
[----:B------:R-:W-:Y:S01]  /*3e80*/  FSEL R215, R30, -INF , !P4 ;  /* 0xff8000001ed77808 */ /* 0x000fe20006000000 */
[----:B------:R-:W-:Y:S01]  /*3e90*/  LDSM.16.MT88.4 R32, [R175+0x10800] ;  /* 0x01080000af20783b */ /* 0x000fe20000004200 */
[----:B------:R-:W-:Y:S02]  /*3ea0*/  FMNMX3.FTZ R6, R6, R11, R143, !PT ;  /* 0x0000000b06067276 */ /* 0x000fe4000781008f */
[-C--:B------:R-:W-:Y:S02]  /*3eb0*/  ISETP.GE.AND P1, PT, R55, R0.reuse, PT ;  /* 0x000000003700720c */ /* 0x080fe40003f26270 */
[----:B------:R-:W-:-:S02]  /*3ec0*/  ISETP.GE.AND P4, PT, R53, R0, PT ;  /* 0x000000003500720c */ /* 0x000fc40003f86270 */
[----:B------:R-:W-:Y:S01]  /*3ed0*/  FSEL R191, R31, -INF , !P3 ;  /* 0xff8000001fbf7808 */ /* 0x000fe20005800000 */
[----:B------:R-:W-:Y:S01]  /*3ee0*/  LDSM.16.MT88.4 R52, [R171+0xc000] ;  /* 0x00c00000ab34783b */ /* 0x000fe20000004200 */
[----:B------:R-:W-:Y:S02]  /*3ef0*/  FSEL R199, R26, -INF , !P2 ;  /* 0xff8000001ac77808 */ /* 0x000fe40005000000 */
[----:B------:R-:W-:Y:S01]  /*3f00*/  FMNMX3.FTZ R6, R6, R141, R215, !PT ;  /* 0x0000008d06067276 */ /* 0x000fe200078100d7 */
[----:B------:R-:W-:Y:S01]  /*3f10*/  LDSM.16.MT88.4 R28, [R189+0xc800] ;  /* 0x00c80000bd1c783b */ /* 0x000fe20000004200 */
[----:B------:R-:W-:Y:S02]  /*3f20*/  ISETP.GE.AND P2, PT, R47, R0, PT ;  /* 0x000000002f00720c */ /* 0x000fe40003f46270 */
[----:B------:R-:W-:Y:S02]  /*3f30*/  FSEL R193, R27, -INF , !P1 ;  /* 0xff8000001bc17808 */ /* 0x000fe40004800000 */
[----:B------:R-:W-:-:S02]  /*3f40*/  FSEL R183, R74, -INF , !P4 ;  /* 0xff8000004ab77808 */ /* 0x000fc40006000000 */
        /* <DEDUP_REMOVED lines=33> */
[----:B------:R-:W1:Y:S01]  /*4160*/  LDSM.16.MT88.4 R4, [R168+0x10000] ;  /* 0x01000000a804783b */ /* 0x000e620000004200 */
[----:B------:R-:W-:Y:S01]  /*4170*/  FFMA.FTZ R203, R203, UR4, -R184 ;  /* 0x00000004cbcb7c23 */ /* 0x000fe200080108b8 */
[C---:B------:R-:W-:Y:S01]  /*4180*/  FSETP.NEU.FTZ.AND P1, PT, R3.reuse, -INF , PT ;  /* 0xff8000000300780b */ /* 0x040fe20003f3d000 */
[----:B------:R-:W-:Y:S01]  /*4190*/  FMUL.FTZ R178, R3, UR4 ;  /* 0x0000000403b27c20 */ /* 0x000fe20008410000 */
[----:B------:R-:W-:Y:S01]  /*41a0*/  MUFU.EX2 R163, R163 ;  /* 0x000000a300a37308 */ /* 0x000fe20000000800 */
[----:B------:R-:W-:Y:S03]  /*41b0*/  LDSM.16.MT88.4 R24, [R168+0xc800] ;  /* 0x00c80000a818783b */ /* 0x000fe60000004200 */
[----:B------:R-:W-:-:S02]  /*41c0*/  FSEL R178, R178, RZ, P1 ;  /* 0x000000ffb2b27208 */ /* 0x000fc40000800000 */
[----:B------:R-:W-:Y:S02]  /*41d0*/  ISETP.GT.AND P1, PT, R161, R196, PT ;  /* 0x000000c4a100720c */ /* 0x000fe40003f24270 */
[----:B------:R-:W4:Y:S01]  /*41e0*/  MUFU.EX2 R160, R160 ;  /* 0x000000a000a07308 */ /* 0x000f220000000800 */
        /* <DEDUP_REMOVED lines=8> */
[----:B------:R-:W5:Y:S01]  /*4270*/  LDSM.16.MT88.4 R8, [R189+0xe800] ;  /* 0x00e80000bd08783b */ /* 0x000f620000004200 */
[--C-:B------:R-:W-:Y:S01]  /*4280*/  FFMA.FTZ R154, R13, UR4, -R178.reuse ;  /* 0x000000040d9a7c23 */ /* 0x100fe200080108b2 */
[----:B---3--:R-:W-:Y:S01]  /*4290*/  F2FP.F16.F32.PACK_AB R120, R166, R167 ;  /* 0x000000a7a678723e */ /* 0x008fe200000000ff */
[--C-:B------:R-:W-:Y:S01]  /*42a0*/  FFMA.FTZ R174, R143, UR4, -R178.reuse ;  /* 0x000000048fae7c23 */ /* 0x100fe200080108b2 */
[----:B------:R-:W3:Y:S01]  /*42b0*/  LDSM.16.MT88.4 R20, [R175+0xe800] ;  /* 0x00e80000af14783b */ /* 0x000ee20000004200 */
[--C-:B------:R-:W-:Y:S01]  /*42c0*/  FFMA.FTZ R177, R141, UR4, -R178.reuse ;  /* 0x000000048db17c23 */ /* 0x100fe200080108b2 */
[--C-:B------:R-:W-:Y:S01]  /*42d0*/  FFMA.FTZ R182, R215, UR4, -R178.reuse ;  /* 0x00000004d7b67c23 */ /* 0x100fe200080108b2 */
[----:B------:R-:W2:Y:S01]  /*42e0*/  MUFU.EX2 R162, R162 ;  /* 0x000000a200a27308 */ /* 0x000ea20000000800 */
[----:B----4-:R-:W-:Y:S01]  /*42f0*/  F2FP.F16.F32.PACK_AB R122, R160, R163 ;  /* 0x000000a3a07a723e */ /* 0x010fe200000000ff */
[----:B------:R-:W4:Y:S01]  /*4300*/  LDSM.16.MT88.4 R12, [R171+0xc800] ;  /* 0x00c80000ab0c783b */ /* 0x000f220000004200 */
        /* <DEDUP_REMOVED lines=9> */
[----:B------:R-:W1:Y:S01]  /*43a0*/  MUFU.EX2 R158, R158 ;  /* 0x0000009e009e7308 */ /* 0x000e620000000800 */
[----:B--2---:R-:W-:Y:S01]  /*43b0*/  F2FP.F16.F32.PACK_AB R121, R162, R165 ;  /* 0x000000a5a279723e */ /* 0x004fe200000000ff */
[----:B------:R-:W-:Y:S01]  /*43c0*/  FADD.FTZ R162, R165, R162 ;  /* 0x000000a2a5a27221 */ /* 0x000fe20000010000 */
[----:B------:R-:W-:-:S05]  /*43d0*/  FADD.FTZ R160, R160, R163 ;  /* 0x000000a3a0a07221 */ /* 0x000fca0000010000 */
        /* <DEDUP_REMOVED lines=58> */
[----:B-----5:R-:W-:Y:S01]  /*4780*/  F2FP.F16.F32.PACK_AB R7, R150, R151 ;  /* 0x000000979607723e */ /* 0x020fe200000000ff */
[----:B------:R-:W-:-:S04]  /*4790*/  FADD.FTZ R153, R153, R156 ;  /* 0x0000009c99997221 */ /* 0x000fc80000010000 */
[----:B------:R-:W-:Y:S02]  /*47a0*/  FADD.FTZ R152, R152, R153 ;  /* 0x0000009998987221 */ /* 0x000fe40000010000 */
[C---:B------:R-:W-:Y:S08]  /*47b0*/  HMMA.16816.F32 R64, R4.reuse, R8, R64 ;  /* 0x000000080440723c */ /* 0x040ff00000001840 */
        /* <DEDUP_REMOVED lines=150> */
[C---:B------:R-:W-:Y:S01]  /*5120*/  IMAD R7, R6.reuse, R4, R7 ;  /* 0x0000000406077224 */ /* 0x040fe200078e0207 */
[----:B------:R-:W-:Y:S02]  /*5130*/  LOP3.LUT R4, R133, R8, RZ, 0x3c, !PT ;  /* 0x0000000885047212 */ /* 0x000fe400078e3cff */
        /* <DEDUP_REMOVED lines=8> */
[----:B------:R-:W-:-:S09]  /*51c0*/  ISETP.GE.U32.AND P2, PT, R7, R6, PT ;  /* 0x000000060700720c */ /* 0x000fd20003f46070 */
[----:B------:R-:W-:-:S04]  /*51d0*/  @P6 IADD3 R12, PT, PT, R12, 0x1, RZ ;  /* 0x000000010c0c6810 */ /* 0x000fc80007ffe0ff */
[----:B------:R-:W-:Y:S01]  /*51e0*/  @P2 VIADD R5, R5, 0x1 ;  /* 0x0000000105052836 */ /* 0x000fe20000000000 */
[----:B------:R-:W-:Y:S01]  /*51f0*/  ISETP.NE.AND P2, PT, R8, RZ, PT ;  /* 0x000000ff0800720c */ /* 0x000fe20003f45270 */
[----:B------:R-:W-:-:S03]  /*5200*/  @!P3 IMAD.MOV R12, RZ, RZ, -R12 ;  /* 0x000000ffff0cb224 */ /* 0x000fc600078e0a0c */
[----:B------:R-:W-:Y:S02]  /*5210*/  MOV R4, R5 ;  /* 0x0000000500047202 */ /* 0x000fe40000000f00 */
[----:B------:R-:W-:Y:S02]  /*5220*/  LOP3.LUT R5, RZ, R8, RZ, 0x33, !PT ;  /* 0x00000008ff057212 */ /* 0x000fe400078e33ff */
        /* <DEDUP_REMOVED lines=23> */
.L_x_2746:
[----:B------:R-:W-:Y:S01]  /*53a0*/  UMOV UR4, URZ ;  /* 0x000000ff00047c82 */ /* 0x000fe20008000000 */
[----:B------:R-:W-:Y:S01]  /*53b0*/  IMAD.SHL.U32 R4, R144, 0x40, RZ ;  /* 0x0000004090047824 */ /* 0x000fe200078e00ff */
[----:B------:R-:W-:-:S05]  /*53c0*/  IADD3 R5, P1, PT, RZ, -UR4, RZ ;  /* 0x80000004ff057c10 */ /* 0x000fca000ff3e0ff */
[----:B------:R-:W-:-:S05]  /*53d0*/  IMAD.X R4, RZ, RZ, ~R4, P1 ;  /* 0x000000ffff047224 */ /* 0x000fca00008e0e04 */
[----:B------:R-:W-:-:S04]  /*53e0*/  SHF.R.S64 R5, R5, 0x1f, R4 ;  /* 0x0000001f05057819 */ /* 0x000fc80000001004 */
[----:B------:R-:W-:-:S04]  /*53f0*/  IADD3 R200, P1, PT, R5, R200, RZ ;  /* 0x000000c805c87210 */ /* 0x000fc80007f3e0ff */
[----:B------:R-:W-:-:S09]  /*5400*/  LEA.HI.X.SX32 R201, R4, R201, 0x1, P1 ;  /* 0x000000c904c97211 */ /* 0x000fd200008f0eff */
.L_x_2747:
[----:B------:R-:W1:Y:S01]  /*5410*/  LDCU.64 UR6, c[0x0][0x3c0] ;  /* 0x00007800ff0677ac */ /* 0x000e620008000a00 */
[----:B------:R-:W-:Y:S01]  /*5420*/  IMAD.SHL.U32 R187, R188, 0x20, RZ ;  /* 0x00000020bcbb7824 */ /* 0x000fe200078e00ff */
[----:B------:R-:W-:Y:S02]  /*5430*/  LOP3.LUT R5, R149, 0x1f8, RZ, 0xc0, !PT ;  /* 0x000001f895057812 */ /* 0x000fe400078ec0ff */
[--C-:B------:R-:W-:Y:S02]  /*5440*/  SHF.R.U32.HI R190, RZ, 0x1, R188.reuse ;  /* 0x00000001ffbe7819 */ /* 0x100fe400000116bc */
[----:B------:R-:W-:Y:S02]  /*5450*/  LOP3.LUT R187, R187, 0x7c00, RZ, 0xc0, !PT ;  /* 0x00007c00bbbb7812 */ /* 0x000fe400078ec0ff */
[----:B------:R-:W-:Y:S02]  /*5460*/  LOP3.LUT R182, R5, 0x38, R188, 0x78, !PT ;  /* 0x0000003805b67812 */ /* 0x000fe400078e78bc */
[----:B------:R-:W-:-:S02]  /*5470*/  LOP3.LUT R192, R148, 0x400, RZ, 0xc0, !PT ;  /* 0x0000040094c07812 */ /* 0x000fc400078ec0ff */
[----:B------:R-:W-:Y:S02]  /*5480*/  LOP3.LUT R5, R190, 0x8, RZ, 0xc0, !PT ;  /* 0x00000008be057812 */ /* 0x000fe400078ec0ff */
[----:B------:R-:W-:Y:S01]  /*5490*/  LOP3.LUT R148, R187, 0x200, R148, 0xf8, !PT ;  /* 0x00000200bb947812 */ /* 0x000fe200078ef894 */
[----:B------:R-:W-:Y:S01]  /*54a0*/  IMAD R192, R147, 0x2, R192 ;  /* 0x0000000293c07824 */ /* 0x000fe200078e02c0 */
[----:B------:R-:W-:Y:S01]  /*54b0*/  LOP3.LUT R182, R182, 0x1e00, R149, 0xf8, !PT ;  /* 0x00001e00b6b67812 */ /* 0x000fe200078ef895 */
[----:B-1----:R-:W-:Y:S01]  /*54c0*/  USHF.L.U32 UR4, UR6, 0x5, URZ ;  /* 0x0000000506047899 */ /* 0x002fe200080006ff */
[----:B------:R-:W-:Y:S01]  /*54d0*/  LOP3.LUT R148, R148, R146, R5, 0xf6, !PT ;  /* 0x0000009294947212 */ /* 0x000fe200078ef605 */
[----:B------:R-:W-:Y:S01]  /*54e0*/  USHF.L.U64.HI UR7, UR6, 0x5, UR7 ;  /* 0x0000000506077899 */ /* 0x000fe20008010207 */
[----:B------:R-:W-:Y:S01]  /*54f0*/  LEA R182, R182, UR5, 0x1 ;  /* 0x00000005b6b67c11 */ /* 0x000fe2000f8e08ff */
[----:B------:R-:W-:Y:S01]  /*5500*/  VIADD R189, R192, UR5 ;  /* 0x00000005c0bd7c36 */ /* 0x000fe20008000000 */
[----:B------:R-:W-:-:S02]  /*5510*/  LEA R179, R148, UR5, 0x1 ;  /* 0x0000000594b37c11 */ /* 0x000fc4000f8e08ff */
[----:B------:R-:W-:Y:S01]  /*5520*/  IADD3 R4, P1, PT, R200, UR4, RZ ;  /* 0x00000004c8047c10 */ /* 0x000fe2000ff3e0ff */
[----:B------:R-:W-:Y:S01]  /*5530*/  @!PT LDS RZ, [RZ] ;  /* 0x00000000fffff984 */ /* 0x000fe20000000800 */
[----:B------:R-:W-:Y:S01]  /*5540*/  @!PT LDS RZ, [RZ] ;  /* 0x00000000fffff984 */ /* 0x000fe20000000800 */
[----:B------:R-:W-:Y:S01]  /*5550*/  @!PT LDS RZ, [RZ] ;  /* 0x00000000fffff984 */ /* 0x000fe20000000800 */
[----:B------:R-:W-:Y:S01]  /*5560*/  LDGSTS.E.BYPASS.LTC128B.128 [R182+0xc000], desc[UR16][R200.64] ;  /* 0x0c000000c8b67fae */ /* 0x000fe2000b981a10 */
[----:B------:R-:W-:Y:S02]  /*5570*/  IMAD.IADD R184, R176, 0x1, R189 ;  /* 0x00000001b0b87824 */ /* 0x000fe400078e02bd */
[----:B------:R-:W-:Y:S01]  /*5580*/  IADD3.X R5, PT, PT, R201, UR7, RZ, P1, !PT ;  /* 0x00000007c9057c10 */ /* 0x000fe20008ffe4ff */
[----:B------:R-:W-:Y:S01]  /*5590*/  LDGSTS.E.BYPASS.LTC128B.128 [R182+0xe000], desc[UR16][R200.64+0x80] ;  /* 0x0e000080c8b67fae */ /* 0x000fe2000b981a10 */
[----:B------:R-:W-:Y:S01]  /*55a0*/  IADD3 R8, P1, PT, R4, UR4, RZ ;  /* 0x0000000404087c10 */ /* 0x000fe2000ff3e0ff */
[--C-:B------:R-:W-:Y:S02]  /*55b0*/  IMAD.IADD R177, R176, 0x1, R179.reuse ;  /* 0x00000001b0b17824 */ /* 0x100fe400078e02b3 */
[----:B------:R-:W-:Y:S01]  /*55c0*/  LDGSTS.E.BYPASS.LTC128B.128 [R182+0x10000], desc[UR16][R200.64+0x100] ;  /* 0x10000100c8b67fae */ /* 0x000fe2000b981a10 */
[----:B------:R-:W-:Y:S01]  /*55d0*/  IADD3.X R9, PT, PT, R5, UR7, RZ, P1, !PT ;  /* 0x0000000705097c10 */ /* 0x000fe20008ffe4ff */
[----:B------:R-:W-:Y:S01]  /*55e0*/  IMAD.IADD R193, R164, 0x1, R179 ;  /* 0x00000001a4c17824 */ /* 0x000fe200078e02b3 */
[----:B------:R-:W-:Y:S01]  /*55f0*/  IADD3 R6, P1, PT, R8, UR4, RZ ;  /* 0x0000000408067c10 */ /* 0x000fe2000ff3e0ff */
[----:B------:R-:W-:Y:S01]  /*5600*/  LDGSTS.E.BYPASS.LTC128B.128 [R182+0xc800], desc[UR16][R4.64] ;  /* 0x0c80000004b67fae */ /* 0x000fe2000b981a10 */
[----:B------:R-:W-:-:S02]  /*5610*/  IMAD.IADD R189, R164, 0x1, R189 ;  /* 0x00000001a4bd7824 */ /* 0x000fc400078e02bd */
[----:B------:R-:W-:Y:S01]  /*5620*/  IADD3.X R7, PT, PT, R9, UR7, RZ, P1, !PT ;  /* 0x0000000709077c10 */ /* 0x000fe20008ffe4ff */
[----:B------:R-:W-:Y:S01]  /*5630*/  LDGSTS.E.BYPASS.LTC128B.128 [R182+0xe800], desc[UR16][R4.64+0x80] ;  /* 0x0e80008004b67fae */ /* 0x000fe2000b981a10 */
[C---:B------:R-:W-:Y:S02]  /*5640*/  IMAD.IADD R191, R176.reuse, 0x1, R193 ;  /* 0x00000001b0bf7824 */ /* 0x040fe400078e02c1 */
[----:B------:R-:W-:Y:S01]  /*5650*/  IMAD.IADD R183, R176, 0x1, R189 ;  /* 0x00000001b0b77824 */ /* 0x000fe200078e02bd */
[----:B------:R-:W-:Y:S04]  /*5660*/  LDGSTS.E.BYPASS.LTC128B.128 [R182+0x10800], desc[UR16][R4.64+0x100] ;  /* 0x1080010004b67fae */ /* 0x000fe8000b981a10 */
[----:B------:R-:W-:Y:S04]  /*5670*/  LDGSTS.E.BYPASS.LTC128B.128 [R182+0xd000], desc[UR16][R8.64] ;  /* 0x0d00000008b67fae */ /* 0x000fe8000b981a10 */
        /* <DEDUP_REMOVED lines=21> */
[----:B------:R-:W0:Y:S01]  /*57d0*/  LDGDEPBAR ;  /* 0x00000000000079af */ /* 0x000e220000000000 */
[C---:B-----5:R-:W-:Y:S08]  /*57e0*/  HMMA.16816.F32 R152, R140.reuse, R148, RZ ;  /* 0x000000948c98723c */ /* 0x060ff000000018ff */
[C---:B------:R-:W-:Y:S08]  /*57f0*/  HMMA.16816.F32 R12, R140.reuse, R14, RZ ;  /* 0x0000000e8c0c723c */ /* 0x040ff000000018ff */
[C---:B------:R-:W-:Y:S08]  /*5800*/  HMMA.16816.F32 R156, R140.reuse, R158, RZ ;  /* 0x0000009e8c9c723c */ /* 0x040ff000000018ff */
[C---:B------:R-:W-:Y:S08]  /*5810*/  HMMA.16816.F32 R148, R140.reuse, R150, RZ ;  /* 0x000000968c94723c */ /* 0x040ff000000018ff */
[C---:B------:R-:W-:Y:S08]  /*5820*/  HMMA.16816.F32 R144, R140.reuse, R20, RZ ;  /* 0x000000148c90723c */ /* 0x040ff000000018ff */
[----:B------:R-:W-:Y:S01]  /*5830*/  HMMA.16816.F32 R140, R140, R22, RZ ;  /* 0x000000168c8c723c */ /* 0x000fe200000018ff */
[----:B------:R-:W3:Y:S07]  /*5840*/  LDSM.16.M88.4 R20, [R189+0x6000] ;  /* 0x00600000bd14783b */ /* 0x000eee0000000200 */
[C---:B-1----:R-:W-:Y:S08]  /*5850*/  HMMA.16816.F32 R16, R8.reuse, R28, R16 ;  /* 0x0000001c0810723c */ /* 0x042ff00000001810 */
[C---:B------:R-:W-:Y:S01]  /*5860*/  HMMA.16816.F32 R12, R8.reuse, R30, R12 ;  /* 0x0000001e080c723c */ /* 0x040fe2000000180c */
[----:B------:R-:W-:Y:S07]  /*5870*/  LDSM.16.M88.4 R28, [R183+0x6000] ;  /* 0x00600000b71c783b */ /* 0x000fee0000000200 */
[C---:B--2---:R-:W-:Y:S08]  /*5880*/  HMMA.16816.F32 R160, R8.reuse, R4, R160 ;  /* 0x0000000408a0723c */ /* 0x044ff000000018a0 */
[C---:B------:R-:W-:Y:S01]  /*5890*/  HMMA.16816.F32 R156, R8.reuse, R6, R156 ;  /* 0x00000006089c723c */ /* 0x040fe2000000189c */
[----:B------:R-:W1:Y:S07]  /*58a0*/  LDSM.16.M88.4 R4, [R191] ;  /* 0x00000000bf04783b */ /* 0x000e6e0000000200 */
[C---:B------:R-:W-:Y:S08]  /*58b0*/  HMMA.16816.F32 R152, R8.reuse, R172, R152 ;  /* 0x000000ac0898723c */ /* 0x040ff00000001898 */
[C---:B------:R-:W-:Y:S01]  /*58c0*/  HMMA.16816.F32 R148, R8.reuse, R174, R148 ;  /* 0x000000ae0894723c */ /* 0x040fe20000001894 */
[----:B------:R-:W-:Y:S07]  /*58d0*/  LDSM.16.M88.4 R172, [R184+0x9800] ;  /* 0x00980000b8ac783b */ /* 0x000fee0000000200 */
[C---:B------:R-:W-:Y:S08]  /*58e0*/  HMMA.16816.F32 R144, R8.reuse, R24, R144 ;  /* 0x000000180890723c */ /* 0x040ff00000001890 */
[----:B------:R-:W-:Y:S01]  /*58f0*/  HMMA.16816.F32 R140, R8, R26, R140 ;  /* 0x0000001a088c723c */ /* 0x000fe2000000188c */
[----:B------:R-:W2:Y:S04]  /*5900*/  LDSM.16.M88.4 R8, [R183+0x6800] ;  /* 0x00680000b708783b */ /* 0x000ea80000000200 */
[----:B------:R-:W4:Y:S03]  /*5910*/  LDSM.16.M88.4 R24, [R183+0x7000] ;  /* 0x00700000b718783b */ /* 0x000f260000000200 */
[C---:B---3--:R-:W-:Y:S08]  /*5920*/  HMMA.16816.F32 R16, R32.reuse, R20, R16 ;  /* 0x000000142010723c */ /* 0x048ff00000001810 */
[C---:B------:R-:W-:Y:S01]  /*5930*/  HMMA.16816.F32 R12, R32.reuse, R22, R12 ;  /* 0x00000016200c723c */ /* 0x040fe2000000180c */
[----:B------:R-:W3:Y:S07]  /*5940*/  LDSM.16.M88.4 R20, [R183+0x7800] ;  /* 0x00780000b714783b */ /* 0x000eee0000000200 */
[C---:B------:R-:W-:Y:S08]  /*5950*/  HMMA.16816.F32 R160, R32.reuse, R168, R160 ;  /* 0x000000a820a0723c */ /* 0x040ff000000018a0 */
[----:B------:R-:W-:Y:S01]  /*5960*/  HMMA.16816.F32 R156, R32, R170, R156 ;  /* 0x000000aa209c723c */ /* 0x000fe2000000189c */
[----:B------:R-:W-:Y:S07]  /*5970*/  LDSM.16.M88.4 R168, [R183+0x8000] ;  /* 0x00800000b7a8783b */ /* 0x000fee0000000200 */
[C---:B-1----:R-:W-:Y:S08]  /*5980*/  HMMA.16816.F32 R16, R4.reuse, R28, R16 ;  /* 0x0000001c0410723c */ /* 0x042ff00000001810 */
[C---:B------:R-:W-:Y:S01]  /*5990*/  HMMA.16816.F32 R12, R4.reuse, R30, R12 ;  /* 0x0000001e040c723c */ /* 0x040fe2000000180c */
[----:B------:R-:W-:Y:S07]  /*59a0*/  LDSM.16.M88.4 R28, [R179+0x2000] ;  /* 0x00200000b31c783b */ /* 0x000fee0000000200 */
[C---:B--2---:R-:W-:Y:S08]  /*59b0*/  HMMA.16816.F32 R160, R4.reuse, R8, R160 ;  /* 0x0000000804a0723c */ /* 0x044ff000000018a0 */
[----:B------:R-:W-:Y:S01]  /*59c0*/  HMMA.16816.F32 R156, R4, R10, R156 ;  /* 0x0000000a049c723c */ /* 0x000fe2000000189c */
[----:B------:R-:W1:Y:S07]  /*59d0*/  LDSM.16.M88.4 R8, [R192+UR5+0x8800] ;  /* 0x00880005c008783b */ /* 0x000e6e0008000200 */
[C---:B------:R-:W-:Y:S08]  /*59e0*/  HMMA.16816.F32 R152, R32.reuse, R164, R152 ;  /* 0x000000a42098723c */ /* 0x040ff00000001898 */
[C---:B------:R-:W-:Y:S01]  /*59f0*/  HMMA.16816.F32 R148, R32.reuse, R166, R148 ;  /* 0x000000a62094723c */ /* 0x040fe20000001894 */
[----:B------:R-:W2:Y:S07]  /*5a00*/  LDSM.16.M88.4 R164, [R192+UR5+0x8000] ;  /* 0x00800005c0a4783b */ /* 0x000eae0008000200 */
[C---:B------:R-:W-:Y:S08]  /*5a10*/  HMMA.16816.F32 R144, R32.reuse, R136, R144 ;  /* 0x000000882090723c */ /* 0x040ff00000001890 */
[----:B------:R-:W-:Y:S01]  /*5a20*/  HMMA.16816.F32 R140, R32, R138, R140 ;  /* 0x0000008a208c723c */ /* 0x000fe2000000188c */
[----:B------:R-:W5:Y:S04]  /*5a30*/  LDSM.16.M88.4 R136, [R192+UR5+0x9000] ;  /* 0x00900005c088783b */ /* 0x000f680008000200 */
[----:B------:R-:W5:Y:S03]  /*5a40*/  LDSM.16.M88.4 R32, [R192+UR5+0x9800] ;  /* 0x00980005c020783b */ /* 0x000f660008000200 */
[C---:B----4-:R-:W-:Y:S08]  /*5a50*/  HMMA.16816.F32 R152, R4.reuse, R24, R152 ;  /* 0x000000180498723c */ /* 0x050ff00000001898 */
[C---:B------:R-:W-:Y:S01]  /*5a60*/  HMMA.16816.F32 R148, R4.reuse, R26, R148 ;  /* 0x0000001a0494723c */ /* 0x040fe20000001894 */
[----:B------:R-:W-:Y:S07]  /*5a70*/  LDSM.16.M88.4 R24, [R184+0x8800] ;  /* 0x00880000b818783b */ /* 0x000fee0000000200 */
        /* <DEDUP_REMOVED lines=19> */
[----:B------:R-:W2:Y:S07]  /*5bb0*/  LDSM.16.M88.4 R4, [R193+0x2000] ;  /* 0x00200000c104783b */ /* 0x000eae0000000200 */
[C---:B------:R-:W-:Y:S08]  /*5bc0*/  HMMA.16816.F32 R160, R20.reuse, R24, R160 ;  /* 0x0000001814a0723c */ /* 0x040ff000000018a0 */
[C---:B------:R-:W-:Y:S01]  /*5bd0*/  HMMA.16816.F32 R156, R20.reuse, R26, R156 ;  /* 0x0000001a149c723c */ /* 0x040fe2000000189c */
[----:B------:R-:W3:Y:S07]  /*5be0*/  LDSM.16.M88.4 R24, [R189+0x9800] ;  /* 0x00980000bd18783b */ /* 0x000eee0000000200 */
[C---:B-1----:R-:W-:Y:S08]  /*5bf0*/  HMMA.16816.F32 R152, R20.reuse, R8, R152 ;  /* 0x000000081498723c */ /* 0x042ff00000001898 */
[C---:B------:R-:W-:Y:S01]  /*5c00*/  HMMA.16816.F32 R148, R20.reuse, R10, R148 ;  /* 0x0000000a1494723c */ /* 0x040fe20000001894 */
[----:B------:R-:W1:Y:S07]  /*5c10*/  LDSM.16.M88.4 R8, [R183+0x8800] ;  /* 0x00880000b708783b */ /* 0x000e6e0000000200 */
[C---:B------:R-:W-:Y:S08]  /*5c20*/  HMMA.16816.F32 R144, R20.reuse, R172, R144 ;  /* 0x000000ac1490723c */ /* 0x040ff00000001890 */
[----:B------:R-:W-:Y:S01]  /*5c30*/  HMMA.16816.F32 R140, R20, R174, R140 ;  /* 0x000000ae148c723c */ /* 0x000fe2000000188c */
[----:B------:R-:W4:Y:S04]  /*5c40*/  LDSM.16.M88.4 R20, [R183+0x9000] ;  /* 0x00900000b714783b */ /* 0x000f280000000200 */
[----:B------:R-:W-:Y:S03]  /*5c50*/  LDSM.16.M88.4 R172, [R184+0xa800] ;  /* 0x00a80000b8ac783b */ /* 0x000fe60000000200 */
[C---:B--2---:R-:W-:Y:S08]  /*5c60*/  HMMA.16816.F32 R16, R4.reuse, R164, R16 ;  /* 0x000000a40410723c */ /* 0x044ff00000001810 */
[C---:B------:R-:W-:Y:S01]  /*5c70*/  HMMA.16816.F32 R12, R4.reuse, R166, R12 ;  /* 0x000000a6040c723c */ /* 0x040fe2000000180c */
[----:B------:R-:W2:Y:S07]  /*5c80*/  LDSM.16.M88.4 R164, [R183+0x9800] ;  /* 0x00980000b7a4783b */ /* 0x000eae0000000200 */
[C---:B------:R-:W-:Y:S08]  /*5c90*/  HMMA.16816.F32 R160, R4.reuse, R32, R160 ;  /* 0x0000002004a0723c */ /* 0x040ff000000018a0 */
[C---:B------:R-:W-:Y:S01]  /*5ca0*/  HMMA.16816.F32 R156, R4.reuse, R34, R156 ;  /* 0x00000022049c723c */ /* 0x040fe2000000189c */
[----:B------:R-:W-:Y:S07]  /*5cb0*/  LDSM.16.M88.4 R32, [R192+UR5+0xa000] ;  /* 0x00a00005c020783b */ /* 0x000fee0008000200 */
[C---:B------:R-:W-:Y:S08]  /*5cc0*/  HMMA.16816.F32 R152, R4.reuse, R28, R152 ;  /* 0x0000001c0498723c */ /* 0x040ff00000001898 */
[C---:B------:R-:W-:Y:S01]  /*5cd0*/  HMMA.16816.F32 R148, R4.reuse, R30, R148 ;  /* 0x0000001e0494723c */ /* 0x040fe20000001894 */
[----:B------:R-:W-:Y:S07]  /*5ce0*/  LDSM.16.M88.4 R28, [R192+UR5+0xa800] ;  /* 0x00a80005c01c783b */ /* 0x000fee0008000200 */
[C---:B---3--:R-:W-:Y:S08]  /*5cf0*/  HMMA.16816.F32 R144, R4.reuse, R24, R144 ;  /* 0x000000180490723c */ /* 0x048ff00000001890 */
[----:B------:R-:W-:Y:S01]  /*5d00*/  HMMA.16816.F32 R140, R4, R26, R140 ;  /* 0x0000001a048c723c */ /* 0x000fe2000000188c */
[----:B------:R-:W3:Y:S04]  /*5d10*/  LDSM.16.M88.4 R4, [R179+0x4000] ;  /* 0x00400000b304783b */ /* 0x000ee80000000200 */
[----:B------:R-:W5:Y:S03]  /*5d20*/  LDSM.16.M88.4 R24, [R192+UR5+0xb000] ;  /* 0x00b00005c018783b */ /* 0x000f660008000200 */
[C---:B-1----:R-:W-:Y:S01]  /*5d30*/  HMMA.16816.F32 R160, R136.reuse, R8, R160 ;  /* 0x0000000888a0723c */ /* 0x042fe200000018a0 */
[----:B------:R-:W-:Y:S07]  /*5d40*/  LDSM.16.M88.4 R176, [R177+0x4000] ;  /* 0x00400000b1b0783b */ /* 0x000fee0000000200 */
[C---:B------:R-:W-:Y:S01]  /*5d50*/  HMMA.16816.F32 R156, R136.reuse, R10, R156 ;  /* 0x0000000a889c723c */ /* 0x040fe2000000189c */
[----:B------:R-:W1:Y:S07]  /*5d60*/  LDSM.16.M88.4 R8, [R192+UR5+0xb800] ;  /* 0x00b80005c008783b */ /* 0x000e6e0008000200 */
[C---:B------:R-:W-:Y:S08]  /*5d70*/  HMMA.16816.F32 R16, R136.reuse, R168, R16 ;  /* 0x000000a88810723c */ /* 0x040ff00000001810 */
[C---:B------:R-:W-:Y:S01]  /*5d80*/  HMMA.16816.F32 R12, R136.reuse, R170, R12 ;  /* 0x000000aa880c723c */ /* 0x040fe2000000180c */
[----:B------:R-:W-:Y:S07]  /*5d90*/  LDSM.16.M88.4 R168, [R184+0xb000] ;  /* 0x00b00000b8a8783b */ /* 0x000fee0000000200 */
[C---:B----4-:R-:W-:Y:S08]  /*5da0*/  HMMA.16816.F32 R152, R136.reuse, R20, R152 ;  /* 0x000000148898723c */ /* 0x050ff00000001898 */
[C---:B------:R-:W-:Y:S01]  /*5db0*/  HMMA.16816.F32 R148, R136.reuse, R22, R148 ;  /* 0x000000168894723c */ /* 0x040fe20000001894 */
[----:B------:R-:W4:Y:S07]  /*5dc0*/  LDSM.16.M88.4 R20, [R184+0xa000] ;  /* 0x00a00000b814783b */ /* 0x000f2e0000000200 */
[C---:B--2---:R-:W-:Y:S08]  /*5dd0*/  HMMA.16816.F32 R144, R136.reuse, R164, R144 ;  /* 0x000000a48890723c */ /* 0x044ff00000001890 */
[----:B------:R-:W-:Y:S01]  /*5de0*/  HMMA.16816.F32 R140, R136, R166, R140 ;  /* 0x000000a6888c723c */ /* 0x000fe2000000188c */
[----:B------:R-:W-:Y:S04]  /*5df0*/  LDSM.16.M88.4 R136, [R193+0x4000] ;  /* 0x00400000c188783b */ /* 0x000fe80000000200 */
[----:B------:R-:W2:Y:S03]  /*5e00*/  LDSM.16.M88.4 R164, [R184+0xb800] ;  /* 0x00b80000b8a4783b */ /* 0x000ea60000000200 */
[C---:B---3--:R-:W-:Y:S08]  /*5e10*/  HMMA.16816.F32 R16, R4.reuse, R32, R16 ;  /* 0x000000200410723c */ /* 0x048ff00000001810 */
[C---:B------:R-:W-:Y:S01]  /*5e20*/  HMMA.16816.F32 R12, R4.reuse, R34, R12 ;  /* 0x00000022040c723c */ /* 0x040fe2000000180c */
[----:B------:R-:W3:Y:S07]  /*5e30*/  LDSM.16.M88.4 R32, [R189+0xa000] ;  /* 0x00a00000bd20783b */ /* 0x000eee0000000200 */
[C---:B------:R-:W-:Y:S08]  /*5e40*/  HMMA.16816.F32 R160, R4.reuse, R28, R160 ;  /* 0x0000001c04a0723c */ /* 0x040ff000000018a0 */
[C---:B------:R-:W-:Y:S01]  /*5e50*/  HMMA.16816.F32 R156, R4.reuse, R30, R156 ;  /* 0x0000001e049c723c */ /* 0x040fe2000000189c */
[----:B------:R-:W-:Y:S07]  /*5e60*/  LDSM.16.M88.4 R28, [R189+0xa800] ;  /* 0x00a80000bd1c783b */ /* 0x000fee0000000200 */
        /* <DEDUP_REMOVED lines=9> */
[----:B------:R-:W4:Y:S07]  /*5f00*/  LDSM.16.M88.4 R20, [R189+0xb800] ;  /* 0x00b80000bd14783b */ /* 0x000f2e0000000200 */
[----:B--2---:R-:W-:Y:S08]  /*5f10*/  HMMA.16816.F32 R144, R176, R164, R144 ;  /* 0x000000a4b090723c */ /* 0x004ff00000001890 */
[C---:B---3--:R-:W-:Y:S08]  /*5f20*/  HMMA.16816.F32 R16, R136.reuse, R32, R16 ;  /* 0x000000208810723c */ /* 0x048ff00000001810 */
[----:B------:R-:W-:Y:S08]  /*5f30*/  HMMA.16816.F32 R12, R136, R34, R12 ;  /* 0x00000022880c723c */ /* 0x000ff0000000180c */
[----:B------:R-:W-:Y:S08]  /*5f40*/  HMMA.16816.F32 R152, R176, R168, R152 ;  /* 0x000000a8b098723c */ /* 0x000ff00000001898 */
[----:B-1----:R-:W-:Y:S01]  /*5f50*/  HMMA.16816.F32 R16, R8, R4, R16 ;  /* 0x000000040810723c */ /* 0x002fe20000001810 */
[----:B------:R-:W-:-:S05]  /*5f60*/  IMAD.SHL.U32 R4, R188, 0x2, RZ ;  /* 0x00000002bc047824 */ /* 0x000fca00078e00ff */
[----:B------:R-:W-:Y:S02]  /*5f70*/  LOP3.LUT R4, R4, 0x6, RZ, 0xc0, !PT ;  /* 0x0000000604047812 */ /* 0x000fe400078ec0ff */
[C---:B------:R-:W-:Y:S01]  /*5f80*/  HMMA.16816.F32 R148, R176.reuse, R170, R148 ;  /* 0x000000aab094723c */ /* 0x040fe20000001894 */
[----:B------:R-:W1:Y:S07]  /*5f90*/  LDSM.16.M88.4 R168, [R183+0xa800] ;  /* 0x00a80000b7a8783b */ /* 0x000e6e0000000200 */
[----:B------:R-:W-:Y:S08]  /*5fa0*/  HMMA.16816.F32 R160, R176, R172, R160 ;  /* 0x000000acb0a0723c */ /* 0x000ff000000018a0 */
[----:B----4-:R-:W-:Y:S01]  /*5fb0*/  HMMA.16816.F32 R144, R136, R20, R144 ;  /* 0x000000148890723c */ /* 0x010fe20000001890 */
[----:B------:R-:W-:-:S04]  /*5fc0*/  IMAD R20, R181, 0x40, R4 ;  /* 0x00000040b5147824 */ /* 0x000fc800078e0204 */
[C---:B------:R-:W-:Y:S02]  /*5fd0*/  VIADD R5, R20.reuse, 0xffffff80 ;  /* 0xffffff8014057836 */ /* 0x040fe40000000000 */
[C---:B------:R-:W-:Y:S01]  /*5fe0*/  VIADD R35, R20.reuse, 0xffffff91 ;  /* 0xffffff9114237836 */ /* 0x040fe20000000000 */
[----:B------:R-:W-:Y:S01]  /*5ff0*/  HMMA.16816.F32 R12, R8, R6, R12 ;  /* 0x00000006080c723c */ /* 0x000fe2000000180c */
[C---:B------:R-:W-:Y:S01]  /*6000*/  VIADD R7, R20.reuse, 0xffffff81 ;  /* 0xffffff8114077836 */ /* 0x040fe20000000000 */
[C---:B------:R-:W-:Y:S02]  /*6010*/  ISETP.GE.AND P2, PT, R5.reuse, R2, PT ;  /* 0x000000020500720c */ /* 0x040fe40003f46270 */
[----:B------:R-:W-:Y:S01]  /*6020*/  ISETP.GE.AND P1, PT, R5, R0, PT ;  /* 0x000000000500720c */ /* 0x000fe20003f26270 */
[C---:B------:R-:W-:Y:S01]  /*6030*/  VIADD R5, R20.reuse, 0xffffff88 ;  /* 0xffffff8814057836 */ /* 0x040fe20000000000 */
[C---:B------:R-:W-:Y:S02]  /*6040*/  ISETP.GE.AND P4, PT, R7.reuse, R2, PT ;  /* 0x000000020700720c */ /* 0x040fe40003f86270 */
[----:B------:R-:W-:Y:S01]  /*6050*/  HMMA.16816.F32 R156, R176, R174, R156 ;  /* 0x000000aeb09c723c */ /* 0x000fe2000000189c */
[----:B------:R-:W-:Y:S01]  /*6060*/  ISETP.GE.AND P6, PT, R7, R0, PT ;  /* 0x000000000700720c */ /* 0x000fe20003fc6270 */
[----:B------:R-:W-:Y:S01]  /*6070*/  VIADD R7, R20, 0xffffff89 ;  /* 0xffffff8914077836 */ /* 0x000fe20000000000 */
[----:B------:R-:W-:-:S02]  /*6080*/  ISETP.GE.AND P3, PT, R5, R2, PT ;  /* 0x000000020500720c */ /* 0x000fc40003f66270 */
[----:B------:R-:W-:Y:S02]  /*6090*/  FSEL R21, R18, -INF , !P1 ;  /* 0xff80000012157808 */ /* 0x000fe40004800000 */
[----:B------:R-:W-:Y:S01]  /*60a0*/  FSEL R17, R17, -INF , !P4 ;  /* 0xff80000011117808 */ /* 0x000fe20006000000 */
[C---:B------:R-:W-:Y:S01]  /*60b0*/  HMMA.16816.F32 R152, R136.reuse, R24, R152 ;  /* 0x000000188898723c */ /* 0x040fe20000001898 */
[----:B------:R-:W-:Y:S02]  /*60c0*/  FSEL R19, R19, -INF , !P6 ;  /* 0xff80000013137808 */ /* 0x000fe40007000000 */
[----:B------:R-:W-:Y:S02]  /*60d0*/  FSEL R33, R12, -INF , !P3 ;  /* 0xff8000000c217808 */ /* 0x000fe40005800000 */
[C---:B------:R-:W-:Y:S02]  /*60e0*/  ISETP.GE.AND P1, PT, R7.reuse, R2, PT ;  /* 0x000000020700720c */ /* 0x040fe40003f26270 */
[----:B------:R-:W-:Y:S01]  /*60f0*/  ISETP.GE.AND P4, PT, R7, R0, PT ;  /* 0x000000000700720c */ /* 0x000fe20003f86270 */
[----:B------:R-:W-:Y:S01]  /*6100*/  HMMA.16816.F32 R148, R136, R26, R148 ;  /* 0x0000001a8894723c */ /* 0x000fe20000001894 */
[----:B------:R-:W2:Y:S01]  /*6110*/  LDSM.16.M88.4 R24, [R183+0xb000] ;  /* 0x00b00000b718783b */ /* 0x000ea20000000200 */
[----:B------:R-:W-:-:S02]  /*6120*/  FSEL R13, R13, -INF , !P1 ;  /* 0xff8000000d0d7808 */ /* 0x000fc40004800000 */
[----:B------:R-:W-:-:S04]  /*6130*/  ISETP.GE.AND P1, PT, R35, R0, PT ;  /* 0x000000002300720c */ /* 0x000fc80003f26270 */
[----:B------:R-:W-:Y:S01]  /*6140*/  HMMA.16816.F32 R160, R136, R28, R160 ;  /* 0x0000001c88a0723c */ /* 0x000fe200000018a0 */
[----:B------:R-:W-:Y:S02]  /*6150*/  FSEL R29, R16, -INF , !P2 ;  /* 0xff800000101d7808 */ /* 0x000fe40005000000 */
[----:B------:R-:W-:Y:S01]  /*6160*/  ISETP.GE.AND P2, PT, R5, R0, PT ;  /* 0x000000000500720c */ /* 0x000fe20003f46270 */
[----:B------:R-:W-:-:S04]  /*6170*/  VIADD R5, R20, 0xffffff90 ;  /* 0xffffff9014057836 */ /* 0x000fc80000000000 */
[----:B------:R-:W-:Y:S01]  /*6180*/  HMMA.16816.F32 R156, R136, R30, R156 ;  /* 0x0000001e889c723c */ /* 0x000fe2000000189c */
[C---:B------:R-:W-:Y:S02]  /*6190*/  ISETP.GE.AND P6, PT, R5.reuse, R2, PT ;  /* 0x000000020500720c */ /* 0x040fe40003fc6270 */
[----:B------:R-:W-:Y:S02]  /*61a0*/  ISETP.GE.AND P3, PT, R5, R0, PT ;  /* 0x000000000500720c */ /* 0x000fe40003f66270 */
[----:B------:R3:W4:Y:S01]  /*61b0*/  LDSM.16.M88.4 R4, [R183+0xb800] ;  /* 0x00b80000b704783b */ /* 0x0007220000000200 */
[----:B------:R-:W-:Y:S01]  /*61c0*/  FSEL R31, R14, -INF , !P2 ;  /* 0xff8000000e1f7808 */ /* 0x000fe20005000000 */
[----:B------:R-:W-:-:S04]  /*61d0*/  DEPBAR.LE SB0, 0x0 ;  /* 0x000080000000791a */ /* 0x000fc80000000000 */
[----:B------:R-:W-:Y:S01]  /*61e0*/  HMMA.16816.F32 R140, R176, R166, R140 ;  /* 0x000000a6b08c723c */ /* 0x000fe2000000188c */
[----:B------:R-:W-:Y:S01]  /*61f0*/  BAR.SYNC.DEFER_BLOCKING 0x0 ;  /* 0x0000000000007b1d */ /* 0x000fe20000010000 */
[----:B------:R-:W-:Y:S01]  /*6200*/  ISETP.GE.AND P2, PT, R35, R2, PT ;  /* 0x000000022300720c */ /* 0x000fe20003f46270 */
[----:B------:R-:W-:-:S05]  /*6210*/  VIADD R35, R20, 0xffffff98 ;  /* 0xffffff9814237836 */ /* 0x000fca0000000000 */
[C---:B-1----:R-:W-:Y:S08]  /*6220*/  HMMA.16816.F32 R160, R8.reuse, R168, R160 ;  /* 0x000000a808a0723c */ /* 0x042ff000000018a0 */
[C---:B------:R-:W-:Y:S08]  /*6230*/  HMMA.16816.F32 R156, R8.reuse, R170, R156 ;  /* 0x000000aa089c723c */ /* 0x040ff0000000189c */
[----:B--2---:R-:W-:Y:S01]  /*6240*/  HMMA.16816.F32 R152, R8, R24, R152 ;  /* 0x000000180898723c */ /* 0x004fe20000001898 */
[----:B------:R-:W-:Y:S01]  /*6250*/  FSEL R25, R15, -INF , !P4 ;  /* 0xff8000000f197808 */ /* 0x000fe20006000000 */
[----:B------:R-:W-:Y:S01]  /*6260*/  VIADD R15, R20, 0xffffff99 ;  /* 0xffffff99140f7836 */ /* 0x000fe20000000000 */
[----:B------:R-:W-:-:S02]  /*6270*/  FSEL R177, R162, -INF , !P3 ;  /* 0xff800000a2b17808 */ /* 0x000fc40005800000 */
[----:B------:R-:W-:Y:S01]  /*6280*/  FSEL R221, R161, -INF , !P2 ;  /* 0xff800000a1dd7808 */ /* 0x000fe20005000000 */
[----:B------:R-:W-:Y:S01]  /*6290*/  VIADD R161, R181, 0xfffffffe ;  /* 0xfffffffeb5a17836 */ /* 0x000fe20000000000 */
[C---:B------:R-:W-:Y:S01]  /*62a0*/  ISETP.GE.AND P3, PT, R15.reuse, R2, PT ;  /* 0x000000020f00720c */ /* 0x040fe20003f66270 */
[----:B------:R-:W-:Y:S01]  /*62b0*/  HMMA.16816.F32 R148, R8, R26, R148 ;  /* 0x0000001a0894723c */ /* 0x000fe20000001894 */
[----:B------:R-:W-:Y:S01]  /*62c0*/  ISETP.GE.AND P2, PT, R15, R0, PT ;  /* 0x000000000f00720c */ /* 0x000fe20003f46270 */
[C---:B------:R-:W-:Y:S01]  /*62d0*/  VIADD R15, R20.reuse, 0xffffffa0 ;  /* 0xffffffa0140f7836 */ /* 0x040fe20000000000 */
[----:B------:R-:W-:Y:S01]  /*62e0*/  ISETP.GE.AND P4, PT, R35, R2, PT ;  /* 0x000000022300720c */ /* 0x000fe20003f86270 */
[----:B------:R-:W-:Y:S01]  /*62f0*/  VIADD R27, R20, 0xffffffa1 ;  /* 0xffffffa1141b7836 */ /* 0x000fe20000000000 */
[----:B------:R-:W-:Y:S02]  /*6300*/  FSEL R173, R160, -INF , !P6 ;  /* 0xff800000a0ad7808 */ /* 0x000fe40007000000 */
[----:B------:R-:W-:Y:S01]  /*6310*/  FSEL R175, R156, -INF , !P4 ;  /* 0xff8000009caf7808 */ /* 0x000fe20006000000 */
[----:B------:R-:W-:Y:S01]  /*6320*/  HMMA.16816.F32 R140, R136, R22, R140 ;  /* 0x00000016888c723c */ /* 0x000fe2000000188c */
[-C--:B------:R-:W-:Y:S01]  /*6330*/  ISETP.GE.AND P4, PT, R15, R0.reuse, PT ;  /* 0x000000000f00720c */ /* 0x080fe20003f86270 */
[----:B------:R-:W-:Y:S01]  /*6340*/  VIADD R23, R20, 0xffffffa9 ;  /* 0xffffffa914177836 */ /* 0x000fe20000000000 */
[----:B------:R-:W-:-:S02]  /*6350*/  ISETP.GE.AND P6, PT, R35, R0, PT ;  /* 0x000000002300720c */ /* 0x000fc40003fc6270 */
[----:B---3--:R-:W-:Y:S02]  /*6360*/  FSEL R183, R154, -INF , !P4 ;  /* 0xff8000009ab77808 */ /* 0x008fe40006000000 */
[-C--:B------:R-:W-:Y:S01]  /*6370*/  ISETP.GE.AND P4, PT, R23, R2.reuse, PT ;  /* 0x000000021700720c */ /* 0x080fe20003f86270 */
[----:B----4-:R-:W-:Y:S01]  /*6380*/  HMMA.16816.F32 R144, R8, R4, R144 ;  /* 0x000000040890723c */ /* 0x010fe20000001890 */
[----:B------:R-:W-:Y:S01]  /*6390*/  VIADD R5, R20, 0xffffffb1 ;  /* 0xffffffb114057836 */ /* 0x000fe20000000000 */
[----:B------:R-:W-:Y:S02]  /*63a0*/  FSEL R217, R163, -INF , !P1 ;  /* 0xff800000a3d97808 */ /* 0x000fe40004800000 */
[----:B------:R-:W-:Y:S02]  /*63b0*/  FSEL R215, R158, -INF , !P6 ;  /* 0xff8000009ed77808 */ /* 0x000fe40007000000 */
[-C--:B------:R-:W-:Y:S01]  /*63c0*/  ISETP.GE.AND P1, PT, R15, R2.reuse, PT ;  /* 0x000000020f00720c */ /* 0x080fe20003f26270 */
[----:B------:R-:W-:Y:S01]  /*63d0*/  VIADD R15, R20, 0xffffffa8 ;  /* 0xffffffa8140f7836 */ /* 0x000fe20000000000 */
[----:B------:R-:W-:-:S02]  /*63e0*/  ISETP.GE.AND P6, PT, R27, R2, PT ;  /* 0x000000021b00720c */ /* 0x000fc40003fc6270 */
[----:B------:R-:W-:Y:S02]  /*63f0*/  FSEL R193, R149, -INF , !P4 ;  /* 0xff80000095c17808 */ /* 0x000fe40006000000 */
[----:B------:R-:W-:Y:S01]  /*6400*/  ISETP.GE.AND P4, PT, R5, R0, PT ;  /* 0x000000000500720c */ /* 0x000fe20003f86270 */
[----:B------:R-:W-:Y:S01]  /*6410*/  HMMA.16816.F32 R140, R8, R6, R140 ;  /* 0x00000006088c723c */ /* 0x000fe2000000188c */
[----:B------:R-:W-:Y:S01]  /*6420*/  FSEL R203, R153, -INF , !P6 ;  /* 0xff80000099cb7808 */ /* 0x000fe20007000000 */
[----:B------:R-:W-:Y:S01]  /*6430*/  VIADD R7, R20, 0xffffffb8 ;  /* 0xffffffb814077836 */ /* 0x000fe20000000000 */
[----:B------:R-:W-:Y:S02]  /*6440*/  FSEL R179, R159, -INF , !P2 ;  /* 0xff8000009fb37808 */ /* 0x000fe40005000000 */
[----:B------:R-:W-:Y:S02]  /*6450*/  FSEL R213, R152, -INF , !P1 ;  /* 0xff80000098d57808 */ /* 0x000fe40004800000 */
[----:B------:R-:W-:-:S02]  /*6460*/  FSEL R153, R147, -INF , !P4 ;  /* 0xff80000093997808 */ /* 0x000fc40006000000 */
[----:B------:R-:W-:Y:S02]  /*6470*/  FSEL R219, R157, -INF , !P3 ;  /* 0xff8000009ddb7808 */ /* 0x000fe40005800000 */
[C---:B------:R-:W-:Y:S02]  /*6480*/  ISETP.GE.AND P2, PT, R15.reuse, R2, PT ;  /* 0x000000020f00720c */ /* 0x040fe40003f46270 */
[----:B------:R-:W-:Y:S01]  /*6490*/  ISETP.GE.AND P1, PT, R15, R0, PT ;  /* 0x000000000f00720c */ /* 0x000fe20003f26270 */
[----:B------:R-:W-:Y:S01]  /*64a0*/  VIADD R15, R20, 0xffffffb0 ;  /* 0xffffffb0140f7836 */ /* 0x000fe20000000000 */
[----:B------:R-:W-:Y:S02]  /*64b0*/  ISETP.GT.AND P4, PT, R161, R196, PT ;  /* 0x000000c4a100720c */ /* 0x000fe40003f84270 */
[----:B------:R-:W-:Y:S02]  /*64c0*/  ISETP.GE.AND P3, PT, R27, R0, PT ;  /* 0x000000001b00720c */ /* 0x000fe40003f66270 */
[----:B------:R-:W-:-:S02]  /*64d0*/  FSEL R137, R150, -INF , !P1 ;  /* 0xff80000096897808 */ /* 0x000fc40004800000 */
[----:B------:R-:W-:Y:S02]  /*64e0*/  ISETP.GE.AND P6, PT, R23, R0, PT ;  /* 0x000000001700720c */ /* 0x000fe40003fc6270 */
[----:B------:R-:W-:Y:S02]  /*64f0*/  FSEL R191, R155, -INF , !P3 ;  /* 0xff8000009bbf7808 */ /* 0x000fe40005800000 */
[----:B------:R-:W-:Y:S02]  /*6500*/  FSEL R199, R148, -INF , !P2 ;  /* 0xff80000094c77808 */ /* 0x000fe40005000000 */
[-C--:B------:R-:W-:Y:S01]  /*6510*/  ISETP.GE.AND P1, PT, R5, R2.reuse, PT ;  /* 0x000000020500720c */ /* 0x080fe20003f26270 */
[----:B------:R-:W-:Y:S01]  /*6520*/  VIADD R5, R20, 0xffffffb9 ;  /* 0xffffffb914057836 */ /* 0x000fe20000000000 */
[C---:B------:R-:W-:Y:S02]  /*6530*/  ISETP.GE.AND P3, PT, R15.reuse, R2, PT ;  /* 0x000000020f00720c */ /* 0x040fe40003f66270 */
[----:B------:R-:W-:-:S02]  /*6540*/  ISETP.GE.AND P2, PT, R15, R0, PT ;  /* 0x000000000f00720c */ /* 0x000fc40003f46270 */
[----:B------:R-:W-:Y:S02]  /*6550*/  FSEL R139, R151, -INF , !P6 ;  /* 0xff800000978b7808 */ /* 0x000fe40007000000 */
[----:B------:R-:W-:Y:S02]  /*6560*/  FSEL R157, R144, -INF , !P3 ;  /* 0xff800000909d7808 */ /* 0x000fe40005800000 */
[----:B------:R-:W-:Y:S02]  /*6570*/  FSEL R151, R146, -INF , !P2 ;  /* 0xff80000092977808 */ /* 0x000fe40005000000 */
[----:B------:R-:W-:Y:S02]  /*6580*/  FSEL R159, R145, -INF , !P1 ;  /* 0xff800000919f7808 */ /* 0x000fe40004800000 */
[-C--:B------:R-:W-:Y:S02]  /*6590*/  ISETP.GE.AND P6, PT, R7, R2.reuse, PT ;  /* 0x000000020700720c */ /* 0x080fe40003fc6270 */
[----:B------:R-:W-:-:S02]  /*65a0*/  ISETP.GE.AND P3, PT, R5, R2, PT ;  /* 0x000000020500720c */ /* 0x000fc40003f66270 */
[-C--:B------:R-:W-:Y:S02]  /*65b0*/  ISETP.GE.AND P2, PT, R7, R0.reuse, PT ;  /* 0x000000000700720c */ /* 0x080fe40003f46270 */
[----:B------:R-:W-:Y:S02]  /*65c0*/  ISETP.GE.AND P1, PT, R5, R0, PT ;  /* 0x000000000500720c */ /* 0x000fe40003f26270 */
[----:B------:R-:W-:Y:S02]  /*65d0*/  FSEL R155, R140, -INF , !P6 ;  /* 0xff8000008c9b7808 */ /* 0x000fe40007000000 */
        /* <DEDUP_REMOVED lines=10> */
[----:B------:R-:W-:Y:S02]  /*6680*/  IABS R6, R133 ;  /* 0x0000008500067213 */ /* 0x000fe40000000000 */
[-C--:B-1----:R-:W-:Y:S02]  /*6690*/  IABS R0, R2.reuse ;  /* 0x0000000200007213 */ /* 0x082fe40000000000 */
[----:B------:R-:W-:-:S02]  /*66a0*/  LOP3.LUT R5, R5, R2, RZ, 0x3c, !PT ;  /* 0x0000000205057212 */ /* 0x000fc400078e3cff */
        /* <DEDUP_REMOVED lines=54> */
.L_x_2749:
[----:B------:R-:W-:Y:S01]  /*6a10*/  UMOV UR4, URZ ;  /* 0x000000ff00047c82 */ /* 0x000fe20008000000 */
[----:B------:R-:W-:Y:S01]  /*6a20*/  IMAD.SHL.U32 R0, R134, 0x40, RZ ;  /* 0x0000004086007824 */ /* 0x000fe200078e00ff */
[----:B------:R-:W-:-:S05]  /*6a30*/  IADD3 R2, P1, PT, RZ, -UR4, RZ ;  /* 0x80000004ff027c10 */ /* 0x000fca000ff3e0ff */
[----:B------:R-:W-:-:S05]  /*6a40*/  IMAD.X R0, RZ, RZ, ~R0, P1 ;  /* 0x000000ffff007224 */ /* 0x000fca00008e0e00 */
[----:B------:R-:W-:-:S04]  /*6a50*/  SHF.R.S64 R5, R2, 0x1f, R0 ;  /* 0x0000001f02057819 */ /* 0x000fc80000001000 */
[----:B------:R-:W-:-:S04]  /*6a60*/  IADD3 R198, P1, PT, R5, R198, RZ ;  /* 0x000000c605c67210 */ /* 0x000fc80007f3e0ff */
[----:B------:R-:W-:-:S09]  /*6a70*/  LEA.HI.X.SX32 R197, R0, R197, 0x1, P1 ;  /* 0x000000c500c57211 */ /* 0x000fd200008f0eff */
.L_x_2750:
[C---:B------:R-:W-:Y:S01]  /*6a80*/  IMAD.SHL.U32 R5, R134.reuse, 0x20, RZ ;  /* 0x0000002086057824 */ /* 0x040fe200078e00ff */
[----:B------:R-:W-:Y:S01]  /*6a90*/  SHF.L.U64.HI R134, R134, 0x5, R135 ;  /* 0x0000000586867819 */ /* 0x000fe20000010287 */
[----:B------:R-:W-:Y:S01]  /*6aa0*/  IMAD.MOV.U32 R8, RZ, RZ, R198 ;  /* 0x000000ffff087224 */ /* 0x000fe200078e00c6 */
        /* <DEDUP_REMOVED lines=23> */
.L_x_2748:
        /* <DEDUP_REMOVED lines=18> */
[----:B------:R-:W2:Y:S01]  /*6d40*/  SHFL.BFLY PT, R7, R6, 0x2, 0x1f ;  /* 0x0c401f0006077f89 */ /* 0x000ea200000e0000 */
[----:B------:R-:W-:-:S02]  /*6d50*/  SEL R24, R186, 0xffffffe0, !P5 ;  /* 0xffffffe0ba187807 */ /* 0x000fc40006800000 */
[C---:B------:R-:W-:Y:S01]  /*6d60*/  IADD3 R16, PT, PT, R189.reuse, 0xc000, RZ ;  /* 0x0000c000bd107810 */ /* 0x040fe20007ffe0ff */
[----:B------:R-:W3:Y:S01]  /*6d70*/  SHFL.BFLY PT, R5, R4, 0x2, 0x1f ;  /* 0x0c401f0004057f89 */ /* 0x000ee200000e0000 */
[----:B------:R-:W-:Y:S02]  /*6d80*/  IADD3 R172, PT, PT, R24, R189, RZ ;  /* 0x000000bd18ac7210 */ /* 0x000fe40007ffe0ff */
[----:B------:R-:W-:Y:S02]  /*6d90*/  IADD3 R171, PT, PT, R189, 0xc040, RZ ;  /* 0x0000c040bdab7810 */ /* 0x000fe40007ffe0ff */
[----:B------:R-:W-:Y:S02]  /*6da0*/  @P0 IADD3 R171, PT, PT, R16, -0x40, RZ ;  /* 0xffffffc010ab0810 */ /* 0x000fe40007ffe0ff */
[----:B------:R-:W-:Y:S02]  /*6db0*/  @P4 IADD3 R181, PT, PT, R181, -0x3, RZ ;  /* 0xfffffffdb5b54810 */ /* 0x000fe40007ffe0ff */
[----:B------:R-:W-:Y:S01]  /*6dc0*/  IADD3 R169, PT, PT, R24, R171, RZ ;  /* 0x000000ab18a97210 */ /* 0x000fe20007ffe0ff */
[----:B------:R-:W-:Y:S04]  /*6dd0*/  LDSM.16.MT88.4 R144, [R171+0x1000] ;  /* 0x00100000ab90783b */ /* 0x000fe80000004200 */
[----:B------:R-:W-:Y:S01]  /*6de0*/  LDSM.16.MT88.4 R140, [R169+0x1000] ;  /* 0x00100000a98c783b */ /* 0x000fe20000004200 */
[----:B--2---:R-:W-:-:S02]  /*6df0*/  FMNMX.FTZ R7, R6, R7, !PT ;  /* 0x0000000706077209 */ /* 0x004fc40007810000 */
        /* <DEDUP_REMOVED lines=13> */
[----:B------:R-:W-:Y:S01]  /*6ed0*/  FSEL R6, R0, RZ, P1 ;  /* 0x000000ff00067208 */ /* 0x000fe20000800000 */
[----:B------:R-:W1:Y:S01]  /*6ee0*/  LDSM.16.MT88.4 R12, [R189+0xc000] ;  /* 0x00c00000bd0c783b */ /* 0x000e620000004200 */
[----:B------:R-:W-:Y:S01]  /*6ef0*/  FSEL R150, R150, RZ, P1 ;  /* 0x000000ff96967208 */ /* 0x000fe20000800000 */
[--C-:B------:R-:W-:Y:S01]  /*6f00*/  FFMA.FTZ R170, R29, UR4, -R154.reuse ;  /* 0x000000041daa7c23 */ /* 0x100fe2000801089a */
[----:B------:R-:W-:Y:S01]  /*6f10*/  FFMA.FTZ R164, R17, UR4, -R154 ;  /* 0x0000000411a47c23 */ /* 0x000fe2000801089a */
[----:B------:R-:W-:Y:S01]  /*6f20*/  FADD.FTZ R3, R3, -R6 ;  /* 0x8000000603037221 */ /* 0x000fe20000010000 */
[----:B------:R-:W-:Y:S01]  /*6f30*/  FFMA.FTZ R163, R33, UR4, -R154 ;  /* 0x0000000421a37c23 */ /* 0x000fe2000801089a */
[--C-:B------:R-:W-:Y:S01]  /*6f40*/  FFMA.FTZ R168, R21, UR4, -R150.reuse ;  /* 0x0000000415a87c23 */ /* 0x100fe20008010896 */
[--C-:B------:R-:W-:Y:S01]  /*6f50*/  FFMA.FTZ R160, R19, UR4, -R150.reuse ;  /* 0x0000000413a07c23 */ /* 0x100fe20008010896 */
[--C-:B------:R-:W-:Y:S01]  /*6f60*/  FFMA.FTZ R165, R31, UR4, -R150.reuse ;  /* 0x000000041fa57c23 */ /* 0x100fe20008010896 */
[----:B------:R-:W-:Y:S01]  /*6f70*/  FFMA.FTZ R166, R25, UR4, -R150 ;  /* 0x0000000419a67c23 */ /* 0x000fe20008010896 */
[----:B------:R-:W-:Y:S01]  /*6f80*/  FMUL.FTZ R167, R4, UR4 ;  /* 0x0000000404a77c20 */ /* 0x000fe20008410000 */
[----:B------:R-:W-:Y:S01]  /*6f90*/  FMUL.FTZ R3, R3, UR4 ;  /* 0x0000000403037c20 */ /* 0x000fe20008410000 */
[----:B------:R-:W-:Y:S01]  /*6fa0*/  MUFU.EX2 R170, R170 ;  /* 0x000000aa00aa7308 */ /* 0x000fe20000000800 */
[----:B------:R-:W2:Y:S01]  /*6fb0*/  LDSM.16.MT88.4 R20, [R172+0xc000] ;  /* 0x00c00000ac14783b */ /* 0x000ea20000004200 */
[--C-:B------:R-:W-:Y:S01]  /*6fc0*/  FFMA.FTZ R173, R173, UR4, -R154.reuse ;  /* 0x00000004adad7c23 */ /* 0x100fe2000801089a */
[--C-:B------:R-:W-:Y:S01]  /*6fd0*/  FFMA.FTZ R174, R221, UR4, -R154.reuse ;  /* 0x00000004ddae7c23 */ /* 0x100fe2000801089a */
[--C-:B------:R-:W-:Y:S01]  /*6fe0*/  FFMA.FTZ R175, R175, UR4, -R154.reuse ;  /* 0x00000004afaf7c23 */ /* 0x100fe2000801089a */
[----:B------:R-:W3:Y:S01]  /*6ff0*/  LDSM.16.MT88.4 R28, [R171] ;  /* 0x00000000ab1c783b */ /* 0x000ee20000004200 */
[----:B------:R-:W-:Y:S01]  /*7000*/  FFMA.FTZ R176, R219, UR4, -R154 ;  /* 0x00000004dbb07c23 */ /* 0x000fe2000801089a */
[--C-:B------:R-:W-:Y:S01]  /*7010*/  FFMA.FTZ R177, R177, UR4, -R150.reuse ;  /* 0x00000004b1b17c23 */ /* 0x100fe20008010896 */
[----:B------:R-:W4:Y:S01]  /*7020*/  MUFU.EX2 R164, R164 ;  /* 0x000000a400a47308 */ /* 0x000f220000000800 */
[----:B------:R-:W-:Y:S01]  /*7030*/  LDSM.16.MT88.4 R132, [R189+0xc800] ;  /* 0x00c80000bd84783b */ /* 0x000fe20000004200 */
[--C-:B------:R-:W-:Y:S01]  /*7040*/  FFMA.FTZ R178, R217, UR4, -R150.reuse ;  /* 0x00000004d9b27c23 */ /* 0x100fe20008010896 */
[--C-:B------:R-:W-:Y:S01]  /*7050*/  FFMA.FTZ R180, R215, UR4, -R150.reuse ;  /* 0x00000004d7b47c23 */ /* 0x100fe20008010896 */
[--C-:B------:R-:W-:Y:S01]  /*7060*/  FFMA.FTZ R179, R179, UR4, -R150.reuse ;  /* 0x00000004b3b37c23 */ /* 0x100fe20008010896 */
[----:B------:R-:W-:Y:S01]  /*7070*/  FFMA.FTZ R192, R191, UR4, -R150 ;  /* 0x00000004bfc07c23 */ /* 0x000fe20008010896 */
[--C-:B------:R-:W-:Y:S01]  /*7080*/  FFMA.FTZ R182, R213, UR4, -R154.reuse ;  /* 0x00000004d5b67c23 */ /* 0x100fe2000801089a */
[--C-:B------:R-:W-:Y:S01]  /*7090*/  FFMA.FTZ R203, R203, UR4, -R154.reuse ;  /* 0x00000004cbcb7c23 */ /* 0x100fe2000801089a */
[----:B------:R-:W-:Y:S01]  /*70a0*/  MUFU.EX2 R163, R163 ;  /* 0x000000a300a37308 */ /* 0x000fe20000000800 */
[--C-:B------:R-:W-:Y:S01]  /*70b0*/  FFMA.FTZ R184, R199, UR4, -R154.reuse ;  /* 0x00000004c7b87c23 */ /* 0x100fe2000801089a */
[----:B------:R-:W-:Y:S01]  /*70c0*/  FFMA.FTZ R193, R193, UR4, -R154 ;  /* 0x00000004c1c17c23 */ /* 0x000fe2000801089a */
[--C-:B------:R-:W-:Y:S01]  /*70d0*/  FFMA.FTZ R183, R183, UR4, -R150.reuse ;  /* 0x00000004b7b77c23 */ /* 0x100fe20008010896 */
[--C-:B------:R-:W-:Y:S01]  /*70e0*/  FFMA.FTZ R191, R137, UR4, -R150.reuse ;  /* 0x0000000489bf7c23 */ /* 0x100fe20008010896 */
[----:B------:R-:W-:Y:S01]  /*70f0*/  FFMA.FTZ R194, R139, UR4, -R150 ;  /* 0x000000048bc27c23 */ /* 0x000fe20008010896 */
[--C-:B------:R-:W-:Y:S01]  /*7100*/  FFMA.FTZ R199, R157, UR4, -R154.reuse ;  /* 0x000000049dc77c23 */ /* 0x100fe2000801089a */
[--C-:B------:R-:W-:Y:S01]  /*7110*/  FFMA.FTZ R204, R159, UR4, -R154.reuse ;  /* 0x000000049fcc7c23 */ /* 0x100fe2000801089a */
[----:B------:R-:W5:Y:S01]  /*7120*/  MUFU.EX2 R162, R162 ;  /* 0x000000a200a27308 */ /* 0x000f620000000800 */
[----:B----4-:R-:W-:Y:S01]  /*7130*/  F2FP.F16.F32.PACK_AB R4, R164, R170 ;  /* 0x000000aaa404723e */ /* 0x010fe200000000ff */
[----:B------:R-:W-:Y:S01]  /*7140*/  LDSM.16.MT88.4 R156, [R172+0x11800] ;  /* 0x01180000ac9c783b */ /* 0x000fe20000004200 */
[--C-:B------:R-:W-:Y:S01]  /*7150*/  FFMA.FTZ R202, R155, UR4, -R154.reuse ;  /* 0x000000049bca7c23 */ /* 0x100fe2000801089a */
[----:B------:R-:W-:Y:S01]  /*7160*/  FFMA.FTZ R213, R152, UR4, -R154 ;  /* 0x0000000498d57c23 */ /* 0x000fe2000801089a */
[--C-:B------:R-:W-:Y:S01]  /*7170*/  FFMA.FTZ R215, R153, UR4, -R150.reuse ;  /* 0x0000000499d77c23 */ /* 0x100fe20008010896 */
[--C-:B------:R-:W-:Y:S01]  /*7180*/  FFMA.FTZ R208, R151, UR4, -R150.reuse ;  /* 0x0000000497d07c23 */ /* 0x100fe20008010896 */
[----:B------:R-:W-:Y:S01]  /*7190*/  LDSM.16.MT88.4 R152, [R171+0x1800] ;  /* 0x00180000ab98783b */ /* 0x000fe20000004200 */
[----:B------:R-:W-:Y:S01]  /*71a0*/  MUFU.EX2 R168, R168 ;  /* 0x000000a800a87308 */ /* 0x000fe20000000800 */
[--C-:B------:R-:W-:Y:S01]  /*71b0*/  FFMA.FTZ R210, R149, UR4, -R150.reuse ;  /* 0x0000000495d27c23 */ /* 0x100fe20008010896 */
[----:B------:R-:W-:-:S02]  /*71c0*/  FFMA.FTZ R217, R148, UR4, -R150 ;  /* 0x0000000494d97c23 */ /* 0x000fc40008010896 */
[----:B------:R-:W-:Y:S04]  /*71d0*/  LDSM.16.MT88.4 R148, [R189+0xd800] ;  /* 0x00d80000bd94783b */ /* 0x000fe80000004200 */
        /* <DEDUP_REMOVED lines=138> */
[----:B------:R-:W-:Y:S01]  /*7a80*/  FADD.FTZ R163, R163, R164 ;  /* 0x000000a4a3a37221 */ /* 0x000fe20000010000 */
[-C--:B------:R-:W-:Y:S01]  /*7a90*/  MOV R3, R0.reuse ;  /* 0x0000000000037202 */ /* 0x080fe20000000f00 */
[----:B------:R-:W-:Y:S01]  /*7aa0*/  FADD.FTZ R165, R165, R160 ;  /* 0x000000a0a5a57221 */ /* 0x000fe20000010000 */
[----:B------:R-:W-:Y:S01]  /*7ab0*/  @P4 MOV R3, R0 ;  /* 0x0000000000034202 */ /* 0x000fe20000000f00 */
        /* <DEDUP_REMOVED lines=160> */
[----:B------:R-:W-:Y:S01]  /*84c0*/  HMMA.16816.F32 R44, R144, R46, R132 ;  /* 0x0000002e902c723c */ /* 0x000fe20000001884 */
[----:B------:R-:W-:-:S02]  /*84d0*/  MOV R132, R2 ;  /* 0x0000000200847202 */ /* 0x000fc40000000f00 */
[----:B------:R-:W-:-:S05]  /*84e0*/  @P4 MOV R132, R2 ;  /* 0x0000000200844202 */ /* 0x000fca0000000f00 */
[C---:B------:R-:W-:Y:S08]  /*84f0*/  HMMA.16816.F32 R128, R144.reuse, R148, R8 ;  /* 0x000000949080723c */ /* 0x040ff00000001808 */
[C---:B------:R-:W-:Y:S08]  /*8500*/  HMMA.16816.F32 R36, R144.reuse, R150, R12 ;  /* 0x000000969024723c */ /* 0x040ff0000000180c */
[C---:B--2---:R-:W-:Y:S08]  /*8510*/  HMMA.16816.F32 R96, R144.reuse, R28, R96 ;  /* 0x0000001c9060723c */ /* 0x044ff00000001860 */
[C---:B------:R-:W-:Y:S08]  /*8520*/  HMMA.16816.F32 R100, R144.reuse, R30, R100 ;  /* 0x0000001e9064723c */ /* 0x040ff00000001864 */
[C---:B---3--:R-:W-:Y:S08]  /*8530*/  HMMA.16816.F32 R116, R144.reuse, R4, R140 ;  /* 0x000000049074723c */ /* 0x048ff0000000188c */
[----:B------:R-:W-:Y:S01]  /*8540*/  HMMA.16816.F32 R120, R144, R6, R120 ;  /* 0x000000069078723c */ /* 0x000fe20000001878 */
[----:B------:R-:W-:-:S04]  /*8550*/  NOP ;  /* 0x0000000000007918 */ /* 0x000fc80000000000 */
[----:B------:R-:W-:-:S15]  /*8560*/  @P4 BRA `(.L_x_2751) ;  /* 0x0000000000044947 */ /* 0x000fde0003800000 */
.L_x_2745:
[----:B------:R-:W-:-:S07]  /*8570*/  IADD3 R181, PT, PT, R161, -0x1, RZ ;  /* 0xffffffffa1b57810 */ /* 0x000fce0007ffe0ff */
.L_x_2751:
[----:B------:R-:W-:-:S13]  /*8580*/  ISETP.GE.AND P1, PT, R181, R196, PT ;  /* 0x000000c4b500720c */ /* 0x000fda0003f26270 */
[----:B------:R-:W-:Y:S05]  /*8590*/  @!P1 BRA `(.L_x_2752) ;  /* 0x00000030009c9947 */ /* 0x000fea0003800000 */
[----:B------:R-:W1:Y:S01]  /*85a0*/  S2UR UR5, SR_CgaCtaId ;  /* 0x00000000000579c3 */ /* 0x000e620000008800 */
[----:B------:R-:W-:Y:S01]  /*85b0*/  UISETP.NE.U32.AND UP0, UPT, UR8, URZ, UPT ;  /* 0x000000ff0800728c */ /* 0x000fe2000bf05070 */
[----:B------:R-:W-:Y:S01]  /*85c0*/  MOV R184, 0x20 ;  /* 0x0000002000b87802 */ /* 0x000fe20000000f00 */
[----:B------:R-:W-:Y:S01]  /*85d0*/  IMAD.MOV.U32 R0, RZ, RZ, R3 ;  /* 0x000000ffff007224 */ /* 0x000fe200078e0003 */
[----:B------:R-:W-:Y:S01]  /*85e0*/  LEA R204, R181, 0x40, 0x6 ;  /* 0x00000040b5cc7811 */ /* 0x000fe200078e30ff */
[----:B------:R-:W-:Y:S01]  /*85f0*/  UISETP.NE.AND.EX UP0, UPT, UR9, URZ, UPT, UP0 ;  /* 0x000000ff0900728c */ /* 0x000fe2000bf05300 */
[----:B------:R-:W-:Y:S01]  /*8600*/  SEL R184, R184, 0xffffffe0, !P5 ;  /* 0xffffffe0b8b87807 */ /* 0x000fe20006800000 */
[----:B------:R-:W-:Y:S01]  /*8610*/  IMAD.MOV.U32 R133, RZ, RZ, R132 ;  /* 0x000000ffff857224 */ /* 0x000fe200078e0084 */
[----:B------:R-:W-:Y:S01]  /*8620*/  IADD3 R194, PT, PT, R189, 0xc000, RZ ;  /* 0x0000c000bdc27810 */ /* 0x000fe20007ffe0ff */
[----:B------:R-:W-:Y:S01]  /*8630*/  VIADD R203, R181, 0x1 ;  /* 0x00000001b5cb7836 */ /* 0x000fe20000000000 */
[----:B------:R-:W-:Y:S01]  /*8640*/  IADD3 R184, PT, PT, R184, R189, RZ ;  /* 0x000000bdb8b87210 */ /* 0x000fe20007ffe0ff */
[----:B------:R-:W-:Y:S01]  /*8650*/  IMAD.MOV.U32 R202, RZ, RZ, RZ ;  /* 0x000000ffffca7224 */ /* 0x000fe200078e00ff */
[----:B------:R-:W-:Y:S01]  /*8660*/  PLOP3.LUT P1, PT, PT, PT, UP0, 0x80, 0x8 ;  /* 0x000000000008781c */ /* 0x000fe20003f2f008 */
[----:B------:R-:W-:Y:S01]  /*8670*/  UMOV UR10, 0x400 ;  /* 0x00000400000a7882 */ /* 0x000fe20000000000 */
[----:B------:R-:W2:Y:S01]  /*8680*/  LDCU UR4, c[0x0][0x45c] ;  /* 0x00008b80ff0477ac */ /* 0x000ea20008000800 */
[----:B------:R-:W3:Y:S01]  /*8690*/  LDCU.64 UR6, c[0x0][0x3a0] ;  /* 0x00007400ff0677ac */ /* 0x000ee20008000a00 */
[----:B------:R-:W4:Y:S01]  /*86a0*/  LDCU.64 UR8, c[0x0][0x3a8] ;  /* 0x00007500ff0877ac */ /* 0x000f220008000a00 */
[----:B-1----:R-:W-:-:S12]  /*86b0*/  ULEA UR5, UR5, UR10, 0x18 ;  /* 0x0000000a05057291 */ /* 0x002fd8000f8ec0ff */
.L_x_2756:
[----:B------:R-:W-:Y:S01]  /*86c0*/  @!P1 IADD3 R7, P0, PT, RZ, -R202, RZ ;  /* 0x800000caff079210 */ /* 0x000fe20007f1e0ff */
[----:B------:R-:W1:Y:S01]  /*86d0*/  S2R R188, SR_TID.X ;  /* 0x0000000000bc7919 */ /* 0x000e620000002100 */
[----:B------:R-:W5:Y:S01]  /*86e0*/  @!P1 LDC R172, c[0x0][0x3c0] ;  /* 0x0000f000ffac9b82 */ /* 0x000f620000000800 */
[----:B------:R-:W-:Y:S07]  /*86f0*/  DEPBAR.LE SB0, 0x0 ;  /* 0x000080000000791a */ /* 0x000fee0000000000 */
[----:B------:R-:W2:Y:S08]  /*8700*/  LDC R175, c[0x0][0x3c4] ;  /* 0x0000f100ffaf7b82 */ /* 0x000eb00000000800 */
[----:B------:R-:W-:Y:S01]  /*8710*/  BAR.SYNC.DEFER_BLOCKING 0x0 ;  /* 0x0000000000007b1d */ /* 0x000fe20000010000 */
[----:B-1----:R-:W-:Y:S01]  /*8720*/  LOP3.LUT R213, R188, 0x38, RZ, 0xc0, !PT ;  /* 0x00000038bcd57812 */ /* 0x002fe200078ec0ff */
[----:B-----5:R-:W-:Y:S01]  /*8730*/  @!P1 IMAD.SHL.U32 R6, R172, 0x40, RZ ;  /* 0x00000040ac069824 */ /* 0x020fe200078e00ff */
[----:B------:R-:W-:Y:S01]  /*8740*/  SHF.R.U32.HI R190, RZ, 0x1, R188 ;  /* 0x00000001ffbe7819 */ /* 0x000fe200000116bc */
[C---:B------:R-:W-:Y:S02]  /*8750*/  IMAD.SHL.U32 R132, R188.reuse, 0x40, RZ ;  /* 0x00000040bc847824 */ /* 0x040fe400078e00ff */
[----:B------:R-:W-:Y:S01]  /*8760*/  IMAD.SHL.U32 R2, R188, 0x8, RZ ;  /* 0x00000008bc027824 */ /* 0x000fe200078e00ff */
        /* <DEDUP_REMOVED lines=8> */
[--C-:B------:R-:W-:Y:S02]  /*87f0*/  LOP3.LUT R3, R3, 0x38, R2.reuse, 0xf8, !PT ;  /* 0x0000003803037812 */ /* 0x100fe400078ef802 */
[----:B------:R-:W-:Y:S02]  /*8800*/  LOP3.LUT R213, R213, 0x1e00, R2, 0xf8, !PT ;  /* 0x00001e00d5d57812 */ /* 0x000fe400078ef802 */
[----:B------:R-:W-:Y:S02]  /*8810*/  LOP3.LUT R4, R187, 0x200, R132, 0xf8, !PT ;  /* 0x00000200bb047812 */ /* 0x000fe400078ef884 */
[----:B------:R-:W-:Y:S02]  /*8820*/  LOP3.LUT R2, R188, 0x8, RZ, 0xc0, !PT ;  /* 0x00000008bc027812 */ /* 0x000fe400078ec0ff */
[----:B------:R-:W-:Y:S01]  /*8830*/  @!P1 IADD3 R200, P0, PT, R200, R7, RZ ;  /* 0x00000007c8c89210 */ /* 0x000fe20007f1e0ff */
[----:B------:R-:W-:Y:S01]  /*8840*/  IMAD.MOV.U32 R7, RZ, RZ, R201 ;  /* 0x000000ffff077224 */ /* 0x000fe200078e00c9 */
[----:B------:R-:W-:Y:S02]  /*8850*/  LOP3.LUT R176, R4, R3, R176, 0xf6, !PT ;  /* 0x0000000304b07212 */ /* 0x000fe400078ef6b0 */
[----:B------:R-:W-:Y:S02]  /*8860*/  LOP3.LUT R2, R3, R2, RZ, 0x3c, !PT ;  /* 0x0000000203027212 */ /* 0x000fe400078e3cff */
[----:B------:R-:W-:Y:S01]  /*8870*/  @!P1 LEA.HI.X.SX32 R201, R6, R201, 0x1, P0 ;  /* 0x000000c906c99211 */ /* 0x000fe200000f0eff */
[----:B--2---:R-:W-:Y:S06]  /*8880*/  @!P1 BRA `(.L_x_2753) ;  /* 0x0000000000f49947 */ /* 0x004fec0003800000 */
[----:B------:R-:W1:Y:S01]  /*8890*/  LDC R3, c[0x0][0x4f0] ;  /* 0x00013c00ff037b82 */ /* 0x000e620000000800 */
[----:B------:R-:W-:Y:S07]  /*88a0*/  IABS R10, R204 ;  /* 0x000000cc000a7213 */ /* 0x000fee0000000000 */
[----:B------:R-:W2:Y:S01]  /*88b0*/  LDC.64 R172, c[0x0][0x3c0] ;  /* 0x0000f000ffac7b82 */ /* 0x000ea20000000a00 */
[-C--:B-1----:R-:W-:Y:S04]  /*88c0*/  IABS R4, R3.reuse ;  /* 0x0000000300047213 */ /* 0x082fe80000000000 */
[----:B------:R-:W1:Y:S10]  /*88d0*/  I2F.RP R11, R4 ;  /* 0x00000004000b7306 */ /* 0x000e740000209400 */
[----:B-1----:R-:W1:Y:S02]  /*88e0*/  MUFU.RCP R6, R11 ;  /* 0x0000000b00067308 */ /* 0x002e640000001000 */
[----:B-1----:R-:W-:Y:S02]  /*88f0*/  VIADD R12, R6, 0xffffffe ;  /* 0x0ffffffe060c7836 */ /* 0x002fe40000000000 */
[----:B------:R-:W-:Y:S06]  /*8900*/  VIADD R6, R204, 0xffffffc0 ;  /* 0xffffffc0cc067836 */ /* 0x000fec0000000000 */
[----:B------:R-:W1:Y:S01]  /*8910*/  F2I.FTZ.U32.TRUNC.NTZ R13, R12 ;  /* 0x0000000c000d7305 */ /* 0x000e62000021f000 */
[----:B------:R-:W-:Y:S02]  /*8920*/  IABS R8, R6 ;  /* 0x0000000600087213 */ /* 0x000fe40000000000 */
[----:B------:R-:W-:Y:S04]  /*8930*/  LOP3.LUT R6, R6, R3, RZ, 0x3c, !PT ;  /* 0x0000000306067212 */ /* 0x000fe800078e3cff */
[----:B------:R-:W-:Y:S01]  /*8940*/  ISETP.GE.AND P0, PT, R6, RZ, PT ;  /* 0x000000ff0600720c */ /* 0x000fe20003f06270 */
        /* <DEDUP_REMOVED lines=42> */
[----:B----4-:R-:W-:Y:S01]  /*8bf0*/  IMAD.WIDE.U32 R10, R9, UR8, R10 ;  /* 0x00000008090a7c25 */ /* 0x010fe2000f8e000a */
[----:B------:R-:W-:Y:S02]  /*8c00*/  SHF.R.S32.HI R3, RZ, 0x1f, R9 ;  /* 0x0000001fff037819 */ /* 0x000fe40000011409 */
[C---:B------:R-:W-:Y:S03]  /*8c10*/  LEA R200, P0, R10.reuse, R5, 0x1 ;  /* 0x000000050ac87211 */ /* 0x040fe600078008ff */
[----:B------:R-:W-:Y:S04]  /*8c20*/  IMAD R4, R3, UR8, RZ ;  /* 0x0000000803047c24 */ /* 0x000fe8000f8e02ff */
[----:B------:R-:W-:Y:S04]  /*8c30*/  IMAD R4, R9, UR9, R4 ;  /* 0x0000000909047c24 */ /* 0x000fe8000f8e0204 */
[----:B------:R-:W-:Y:S05]  /*8c40*/  IMAD.IADD R4, R11, 0x1, R4 ;  /* 0x000000010b047824 */ /* 0x000fea00078e0204 */
[----:B------:R-:W-:Y:S07]  /*8c50*/  LEA.HI.X R201, R10, R7, R4, 0x1, P0 ;  /* 0x000000070ac97211 */ /* 0x000fee00000f0c04 */
.L_x_2753:
[----:B------:R-:W-:Y:S01]  /*8c60*/  LEA R213, R213, UR5, 0x1 ;  /* 0x00000005d5d57c11 */ /* 0x000fe2000f8e08ff */
[C---:B------:R-:W-:Y:S01]  /*8c70*/  IMAD.SHL.U32 R173, R172.reuse, 0x20, RZ ;  /* 0x00000020acad7824 */ /* 0x040fe200078e00ff */
[----:B------:R-:W-:Y:S01]  /*8c80*/  SHF.L.U64.HI R172, R172, 0x5, R175 ;  /* 0x00000005acac7819 */ /* 0x000fe200000102af */
[----:B------:R-:W-:Y:S01]  /*8c90*/  VIADD R203, R203, 0xffffffff ;  /* 0xffffffffcbcb7836 */ /* 0x000fe20000000000 */
[----:B------:R-:W-:Y:S01]  /*8ca0*/  LOP3.LUT R193, R132, 0x400, RZ, 0xc0, !PT ;  /* 0x0000040084c17812 */ /* 0x000fe200078ec0ff */
[----:B------:R-:W-:Y:S01]  /*8cb0*/  @!PT LDS RZ, [RZ] ;  /* 0x00000000fffff984 */ /* 0x000fe20000000800 */
[----:B------:R-:W-:Y:S01]  /*8cc0*/  @!PT LDS RZ, [RZ] ;  /* 0x00000000fffff984 */ /* 0x000fe20000000800 */
[----:B------:R-:W-:Y:S01]  /*8cd0*/  @!PT LDS RZ, [RZ] ;  /* 0x00000000fffff984 */ /* 0x000fe20000000800 */
[----:B------:R-:W-:Y:S01]  /*8ce0*/  LDGSTS.E.BYPASS.LTC128B.128 [R213+0xc000], desc[UR16][R200.64] ;  /* 0x0c000000c8d57fae */ /* 0x000fe2000b981a10 */
[C---:B------:R-:W-:Y:S02]  /*8cf0*/  IADD3 R174, P0, PT, R173.reuse, R200, RZ ;  /* 0x000000c8adae7210 */ /* 0x040fe40007f1e0ff */
[----:B------:R-:W-:Y:S01]  /*8d00*/  LEA R176, R176, UR5, 0x1 ;  /* 0x00000005b0b07c11 */ /* 0x000fe2000f8e08ff */
[----:B------:R-:W-:Y:S01]  /*8d10*/  LDGSTS.E.BYPASS.LTC128B.128 [R213+0xe000], desc[UR16][R200.64+0x80] ;  /* 0x0e000080c8d57fae */ /* 0x000fe2000b981a10 */
[C---:B------:R-:W-:Y:S01]  /*8d20*/  IADD3 R180, P2, PT, R173.reuse, R174, RZ ;  /* 0x000000aeadb47210 */ /* 0x040fe20007f5e0ff */
[C---:B------:R-:W-:Y:S02]  /*8d30*/  IMAD.X R175, R172.reuse, 0x1, R201, P0 ;  /* 0x00000001acaf7824 */ /* 0x040fe400000e06c9 */
[----:B------:R-:W-:Y:S01]  /*8d40*/  LDGSTS.E.BYPASS.LTC128B.128 [R213+0x10000], desc[UR16][R200.64+0x100] ;  /* 0x10000100c8d57fae */ /* 0x000fe2000b981a10 */
[----:B------:R-:W-:Y:S01]  /*8d50*/  IADD3 R178, P0, PT, R173, R180, RZ ;  /* 0x000000b4adb27210 */ /* 0x000fe20007f1e0ff */
[----:B------:R-:W-:Y:S01]  /*8d60*/  IMAD.X R181, R172, 0x1, R175, P2 ;  /* 0x00000001acb57824 */ /* 0x000fe200010e06af */
[----:B------:R-:W-:Y:S01]  /*8d70*/  ISETP.GT.AND P2, PT, R203, R196, PT ;  /* 0x000000c4cb00720c */ /* 0x000fe20003f44270 */
[----:B------:R-:W-:Y:S01]  /*8d80*/  LDGSTS.E.BYPASS.LTC128B.128 [R213+0xc800], desc[UR16][R174.64] ;  /* 0x0c800000aed57fae */ /* 0x000fe2000b981a10 */
[----:B------:R-:W-:Y:S02]  /*8d90*/  IMAD R193, R2, 0x2, R193 ;  /* 0x0000000202c17824 */ /* 0x000fe400078e02c1 */
[----:B------:R-:W-:Y:S01]  /*8da0*/  IMAD.X R179, R172, 0x1, R181, P0 ;  /* 0x00000001acb37824 */ /* 0x000fe200000e06b5 */
[----:B------:R-:W-:Y:S01]  /*8db0*/  LDGSTS.E.BYPASS.LTC128B.128 [R213+0xe800], desc[UR16][R174.64+0x80] ;  /* 0x0e800080aed57fae */ /* 0x000fe2000b981a10 */
[----:B------:R-:W-:Y:S01]  /*8dc0*/  LOP3.LUT P0, RZ, R188, 0x2, RZ, 0xc0, !PT ;  /* 0x00000002bcff7812 */ /* 0x000fe2000780c0ff */
[----:B------:R-:W-:Y:S02]  /*8dd0*/  VIADD R132, R193, UR5 ;  /* 0x00000005c1847c36 */ /* 0x000fe40008000000 */
[----:B------:R1:W-:Y:S01]  /*8de0*/  LDGSTS.E.BYPASS.LTC128B.128 [R213+0x10800], desc[UR16][R174.64+0x100] ;  /* 0x10800100aed57fae */ /* 0x0003e2000b981a10 */
[----:B------:R-:W-:Y:S02]  /*8df0*/  SEL R191, R186, 0xffffffe0, !P0 ;  /* 0xffffffe0babf7807 */ /* 0x000fe40004000000 */
[----:B------:R-:W-:Y:S01]  /*8e00*/  LOP3.LUT P0, RZ, R188, 0x4, RZ, 0xc0, !PT ;  /* 0x00000004bcff7812 */ /* 0x000fe2000780c0ff */
[----:B------:R-:W-:Y:S01]  /*8e10*/  LDGSTS.E.BYPASS.LTC128B.128 [R213+0xd000], desc[UR16][R180.64] ;  /* 0x0d000000b4d57fae */ /* 0x000fe2000b981a10 */
[C---:B------:R-:W-:Y:S01]  /*8e20*/  IADD3 R135, PT, PT, R191.reuse, R176, RZ ;  /* 0x000000b0bf877210 */ /* 0x040fe20007ffe0ff */
[----:B------:R-:W-:Y:S01]  /*8e30*/  IMAD.IADD R134, R191, 0x1, R132 ;  /* 0x00000001bf867824 */ /* 0x000fe200078e0284 */
[----:B------:R-:W-:Y:S01]  /*8e40*/  SEL R3, R185, 0xffffffc0, !P0 ;  /* 0xffffffc0b9037807 */ /* 0x000fe20004000000 */
[----:B------:R-:W-:Y:S04]  /*8e50*/  LDGSTS.E.BYPASS.LTC128B.128 [R213+0xf000], desc[UR16][R180.64+0x80] ;  /* 0x0f000080b4d57fae */ /* 0x000fe8000b981a10 */
[----:B------:R2:W-:Y:S01]  /*8e60*/  LDGSTS.E.BYPASS.LTC128B.128 [R213+0x11000], desc[UR16][R180.64+0x100] ;  /* 0x11000100b4d57fae */ /* 0x0005e2000b981a10 */
[C---:B------:R-:W-:Y:S02]  /*8e70*/  IMAD.IADD R192, R3.reuse, 0x1, R176 ;  /* 0x0000000103c07824 */ /* 0x040fe400078e02b0 */
[----:B------:R-:W-:Y:S01]  /*8e80*/  IMAD.IADD R132, R3, 0x1, R132 ;  /* 0x0000000103847824 */ /* 0x000fe200078e0284 */
[----:B------:R-:W-:Y:S02]  /*8e90*/  LDGSTS.E.BYPASS.LTC128B.128 [R213+0xd800], desc[UR16][R178.64] ;  /* 0x0d800000b2d57fae */ /* 0x000fe4000b981a10 */
[C---:B------:R-:W-:Y:S01]  /*8ea0*/  IADD3 R3, PT, PT, R191.reuse, R192, RZ ;  /* 0x000000c0bf037210 */ /* 0x040fe20007ffe0ff */
        /* <DEDUP_REMOVED lines=240> */
.L_x_2755:
        /* <DEDUP_REMOVED lines=25> */
.L_x_2754:
        /* <DEDUP_REMOVED lines=49> */
[----:B------:R-:W-:Y:S01]  /*a250*/  IADD3 R6, PT, PT, R189, 0xc040, RZ ;  /* 0x0000c040bd067810 */ /* 0x000fe20007ffe0ff */
        /* <DEDUP_REMOVED lines=152> */
[----:B------:R-:W-:Y:S01]  /*abe0*/  ISETP.GT.AND P2, PT, R203, R196, PT ;  /* 0x000000c4cb00720c */ /* 0x000fe20003f44270 */
        /* <DEDUP_REMOVED lines=194> */
.L_x_2752:
[----:B------:R-:W1:Y:S01]  /*b810*/  SHFL.BFLY PT, R2, R211, 0x2, 0x1f ;  /* 0x0c401f00d3027f89 */ /* 0x000e6200000e0000 */
[----:B------:R-:W-:Y:S01]  /*b820*/  SHF.L.U32 R10, R188, 0x4, RZ ;  /* 0x00000004bc0a7819 */ /* 0x000fe200000006ff */
[----:B------:R-:W-:Y:S01]  /*b830*/  S2UR UR8, SR_CTAID.Y ;  /* 0x00000000000879c3 */ /* 0x000fe20000002600 */
[----:B------:R-:W-:Y:S01]  /*b840*/  SEL R186, R186, 0xffffffe0, !P0 ;  /* 0xffffffe0baba7807 */ /* 0x000fe20004000000 */
[----:B------:R-:W2:Y:S01]  /*b850*/  SHFL.BFLY PT, R0, R209, 0x2, 0x1f ;  /* 0x0c401f00d1007f89 */ /* 0x000ea200000e0000 */
[C---:B------:R-:W-:Y:S01]  /*b860*/  LOP3.LUT R7, R10.reuse, 0x1c0, RZ, 0xc0, !PT ;  /* 0x000001c00a077812 */ /* 0x040fe200078ec0ff */
[----:B------:R-:W3:Y:S01]  /*b870*/  LDCU UR4, c[0x0][0x44c] ;  /* 0x00008980ff0477ac */ /* 0x000ee20008000800 */
[----:B------:R-:W-:Y:S01]  /*b880*/  LOP3.LUT R10, R10, 0x10, RZ, 0xc0, !PT ;  /* 0x000000100a0a7812 */ /* 0x000fe200078ec0ff */
[----:B------:R-:W-:Y:S02]  /*b890*/  BSSY.RECONVERGENT B0, `(.L_x_2757) ;  /* 0x00000ee000007945 */ /* 0x000fe40003800200 */
[----:B------:R-:W-:Y:S08]  /*b8a0*/  S2UR UR7, SR_CTAID.Z ;  /* 0x00000000000779c3 */ /* 0x000ff00000002700 */
[----:B------:R-:W4:Y:S01]  /*b8b0*/  LDC R14, c[0x0][0x3e0] ;  /* 0x0000f800ff0e7b82 */ /* 0x000f220000000800 */
[----:B-1----:R-:W-:Y:S01]  /*b8c0*/  FADD.FTZ R11, R2, R211 ;  /* 0x000000d3020b7221 */ /* 0x002fe20000010000 */
[----:B------:R-:W-:-:S06]  /*b8d0*/  SHF.L.U32 R2, R188, 0x1, RZ ;  /* 0x00000001bc027819 */ /* 0x000fcc00000006ff */
[----:B------:R-:W1:Y:S01]  /*b8e0*/  S2UR UR6, SR_CTAID.X ;  /* 0x00000000000679c3 */ /* 0x000e620000002500 */
[----:B--2---:R-:W-:Y:S01]  /*b8f0*/  FADD.FTZ R9, R0, R209 ;  /* 0x000000d100097221 */ /* 0x004fe20000010000 */
[--C-:B------:R-:W-:Y:S01]  /*b900*/  LOP3.LUT R12, R187, 0x6, R2.reuse, 0xf8, !PT ;  /* 0x00000006bb0c7812 */ /* 0x100fe200078ef802 */
[----:B------:R-:W2:Y:S01]  /*b910*/  SHFL.BFLY PT, R0, R11, 0x1, 0x1f ;  /* 0x0c201f000b007f89 */ /* 0x000ea200000e0000 */
[----:B------:R-:W-:Y:S02]  /*b920*/  LOP3.LUT R7, R7, 0x38, R2, 0xf8, !PT ;  /* 0x0000003807077812 */ /* 0x000fe400078ef802 */
[----:B------:R-:W-:Y:S01]  /*b930*/  SHF.R.U32.HI R2, RZ, 0x2, R188 ;  /* 0x00000002ff027819 */ /* 0x000fe200000116bc */
[----:B------:R-:W5:Y:S01]  /*b940*/  SHFL.BFLY PT, R4, R9, 0x1, 0x1f ;  /* 0x0c201f0009047f89 */ /* 0x000f6200000e0000 */
[----:B------:R-:W-:Y:S02]  /*b950*/  LOP3.LUT R7, R12, R7, RZ, 0xfc, !PT ;  /* 0x000000070c077212 */ /* 0x000fe400078efcff */
[----:B------:R-:W3:Y:S02]  /*b960*/  LDC.64 R12, c[0x0][0x430] ;  /* 0x00010c00ff0c7b82 */ /* 0x000ee40000000a00 */
[----:B------:R-:W-:Y:S01]  /*b970*/  LEA R7, R7, UR5, 0x2 ;  /* 0x0000000507077c11 */ /* 0x000fe2000f8e10ff */
[----:B-1----:R-:W-:Y:S01]  /*b980*/  USHF.L.U32 UR6, UR6, 0x6, URZ ;  /* 0x0000000606067899 */ /* 0x002fe200080006ff */
[----:B--2---:R-:W-:Y:S01]  /*b990*/  FADD.FTZ R5, R11, R0 ;  /* 0x000000000b057221 */ /* 0x004fe20000010000 */
[----:B------:R-:W-:-:S02]  /*b9a0*/  SHF.L.U32 R0, R188, 0x2, RZ ;  /* 0x00000002bc007819 */ /* 0x000fc400000006ff */
[----:B------:R-:W-:Y:S01]  /*b9b0*/  IADD3 R11, PT, PT, R7, 0x80, RZ ;  /* 0x00000080070b7810 */ /* 0x000fe20007ffe0ff */
[----:B------:R-:W1:Y:S01]  /*b9c0*/  MUFU.RCP R8, R5 ;  /* 0x0000000500087308 */ /* 0x000e620000001000 */
[----:B-----5:R-:W-:Y:S01]  /*b9d0*/  FADD.FTZ R4, R9, R4 ;  /* 0x0000000409047221 */ /* 0x020fe20000010000 */
[----:B------:R-:W-:Y:S01]  /*b9e0*/  BAR.SYNC.DEFER_BLOCKING 0x0 ;  /* 0x0000000000007b1d */ /* 0x000fe20000010000 */
[----:B------:R-:W-:Y:S02]  /*b9f0*/  FSETP.NE.FTZ.AND P2, PT, R5, RZ, PT ;  /* 0x000000ff0500720b */ /* 0x000fe40003f55000 */
[----:B------:R-:W-:Y:S02]  /*ba00*/  LOP3.LUT R133, R0, 0x1f8, RZ, 0xc0, !PT ;  /* 0x000001f800857812 */ /* 0x000fe400078ec0ff */
[----:B------:R-:W-:Y:S01]  /*ba10*/  FSETP.NE.FTZ.AND P1, PT, R4, RZ, PT ;  /* 0x000000ff0400720b */ /* 0x000fe20003f35000 */
[----:B------:R-:W2:Y:S01]  /*ba20*/  MUFU.RCP R6, R4 ;  /* 0x0000000400067308 */ /* 0x000ea20000001000 */
[----:B------:R-:W-:-:S02]  /*ba30*/  LOP3.LUT R9, R190, 0x30, RZ, 0xc0, !PT ;  /* 0x00000030be097812 */ /* 0x000fc400078ec0ff */
[----:B------:R-:W-:Y:S02]  /*ba40*/  R2P PR, R188, 0x18 ;  /* 0x00000018bc007804 */ /* 0x000fe40000000000 */
[----:B------:R-:W-:Y:S02]  /*ba50*/  LOP3.LUT R133, R133, 0x38, R190, 0x78, !PT ;  /* 0x0000003885857812 */ /* 0x000fe400078e78be */
[----:B------:R-:W-:Y:S01]  /*ba60*/  LOP3.LUT R2, R9, 0x7, R2, 0xf8, !PT ;  /* 0x0000000709027812 */ /* 0x000fe200078ef802 */
[----:B------:R-:W5:Y:S01]  /*ba70*/  @P2 LDC R17, c[0x0][0x458] ;  /* 0x00011600ff112b82 */ /* 0x000f620000000800 */
[----:B-1----:R-:W-:Y:S01]  /*ba80*/  FSEL R8, R8, 1, P2 ;  /* 0x3f80000008087808 */ /* 0x002fe20001000000 */
[----:B------:R-:W1:Y:S01]  /*ba90*/  @P2 MUFU.LG2 R5, R5 ;  /* 0x0000000500052308 */ /* 0x000e620000000c00 */
[----:B------:R-:W-:Y:S02]  /*baa0*/  LEA R133, R133, R10, 0x2 ;  /* 0x0000000a85857211 */ /* 0x000fe400078e10ff */
        /* <DEDUP_REMOVED lines=49> */
[----:B--2---:R-:W-:Y:S01]  /*bdc0*/  FSEL R6, R6, 1, P1 ;  /* 0x3f80000006067808 */ /* 0x004fe20000800000 */
[----:B------:R-:W-:Y:S01]  /*bdd0*/  STS.64 [R7], R128 ;  /* 0x0000008007007388 */ /* 0x000fe20000000a00 */
[----:B------:R-:W-:Y:S01]  /*bde0*/  SEL R8, R185, 0xffffffc0, !P3 ;  /* 0xffffffc0b9087807 */ /* 0x000fe20005800000 */
[----:B------:R-:W2:Y:S01]  /*bdf0*/  @P1 LDC R16, c[0x0][0x458] ;  /* 0x00011600ff101b82 */ /* 0x000ea20000000800 */
[C---:B------:R-:W-:Y:S01]  /*be00*/  @P4 IADD3 R11, PT, PT, R7.reuse, -0x80, RZ ;  /* 0xffffff80070b4810 */ /* 0x040fe20007ffe0ff */
[C---:B------:R-:W-:Y:S01]  /*be10*/  FMUL.FTZ R130, R6.reuse, R130 ;  /* 0x0000008206827220 */ /* 0x040fe20000410000 */
[C---:B------:R-:W-:Y:S01]  /*be20*/  IADD3 R9, PT, PT, R7.reuse, R8, RZ ;  /* 0x0000000807097210 */ /* 0x040fe20007ffe0ff */
        /* <DEDUP_REMOVED lines=48> */
[----:B------:R-:W-:Y:S01]  /*c130*/  STS.64 [R7+0x800], R130 ;  /* 0x0008008207007388 */ /* 0x000fe20000000a00 */
[----:B------:R-:W-:Y:S01]  /*c140*/  IADD3 R10, PT, PT, R186, R9, RZ ;  /* 0x00000009ba0a7210 */ /* 0x000fe20007ffe0ff */
[----:B------:R-:W4:Y:S01]  /*c150*/  @P1 MUFU.LG2 R4, R4 ;  /* 0x0000000400041308 */ /* 0x000f220000000c00 */
[-C--:B------:R-:W-:Y:S01]  /*c160*/  IADD3 R15, PT, PT, R8, R11.reuse, RZ ;  /* 0x0000000b080f7210 */ /* 0x080fe20007ffe0ff */
[----:B------:R-:W-:Y:S01]  /*c170*/  STS.64 [R6], R36 ;  /* 0x0000002406007388 */ /* 0x000fe20000000a00 */
[C---:B------:R-:W-:Y:S01]  /*c180*/  IADD3 R8, PT, PT, R186.reuse, R11, RZ ;  /* 0x0000000bba087210 */ /* 0x040fe20007ffe0ff */
[----:B-1----:R-:W-:Y:S01]  /*c190*/  @P2 FMUL.FTZ R5, R5, 0.69314718246459960938 ;  /* 0x3f31721805052820 */ /* 0x002fe20000410000 */
[----:B------:R-:W-:Y:S01]  /*c1a0*/  IADD3 R186, PT, PT, R186, R15, RZ ;  /* 0x0000000fbaba7210 */ /* 0x000fe20007ffe0ff */
[----:B------:R-:W-:Y:S04]  /*c1b0*/  STS.64 [R6+0x800], R38 ;  /* 0x0008002606007388 */ /* 0x000fe80000000a00 */
[----:B------:R-:W-:Y:S04]  /*c1c0*/  STS.64 [R9], R40 ;  /* 0x0000002809007388 */ /* 0x000fe80000000a00 */
[----:B------:R-:W-:Y:S01]  /*c1d0*/  STS.64 [R9+0x800], R42 ;  /* 0x0008002a09007388 */ /* 0x000fe20000000a00 */
[----:B----4-:R-:W-:-:S03]  /*c1e0*/  @P1 FMUL.FTZ R4, R4, 0.69314718246459960938 ;  /* 0x3f31721804041820 */ /* 0x010fc60000410000 */
[----:B------:R-:W-:Y:S04]  /*c1f0*/  STS.64 [R10], R44 ;  /* 0x0000002c0a007388 */ /* 0x000fe80000000a00 */
[----:B------:R-:W-:Y:S04]  /*c200*/  STS.64 [R10+0x800], R46 ;  /* 0x0008002e0a007388 */ /* 0x000fe80000000a00 */
        /* <DEDUP_REMOVED lines=32> */
[----:B-1----:R-:W-:-:S03]  /*c410*/  IADD3 R7, PT, PT, -R205, RZ, RZ ;  /* 0x000000ffcd077210 */ /* 0x002fc60007ffe1ff */
[----:B------:R1:W-:Y:S01]  /*c420*/  STS.64 [R11+0x8000], R112 ;  /* 0x008000700b007388 */ /* 0x0003e20000000a00 */
[----:B---3--:R-:W-:Y:S01]  /*c430*/  IMAD R205, R12, UR8, R205 ;  /* 0x000000080ccd7c24 */ /* 0x008fe2000f8e02cd */
[----:B----4-:R-:W-:Y:S02]  /*c440*/  MOV R101, 0xff800000 ;  /* 0xff80000000657802 */ /* 0x010fe40000000f00 */
[----:B------:R1:W-:Y:S01]  /*c450*/  STS.64 [R11+0x8800], R114 ;  /* 0x008800720b007388 */ /* 0x0003e20000000a00 */
[----:B------:R-:W-:Y:S01]  /*c460*/  IMAD R7, R14, R7, UR7 ;  /* 0x000000070e077e24 */ /* 0x000fe2000f8e0207 */
[----:B------:R-:W-:Y:S01]  /*c470*/  MOV R100, 0xff800000 ;  /* 0xff80000000647802 */ /* 0x000fe20000000f00 */
[----:B-----5:R-:W-:Y:S01]  /*c480*/  @P2 FFMA.FTZ R101, R132, R17, R5 ;  /* 0x0000001184652223 */ /* 0x020fe20000010005 */
[----:B------:R1:W-:Y:S01]  /*c490*/  STS.64 [R8+0x8000], R124 ;  /* 0x0080007c08007388 */ /* 0x0003e20000000a00 */
[----:B------:R-:W-:Y:S02]  /*c4a0*/  IMAD R14, R205, R14, R7 ;  /* 0x0000000ecd0e7224 */ /* 0x000fe400078e0207 */
[----:B--2---:R-:W-:Y:S01]  /*c4b0*/  @P1 FFMA.FTZ R100, R3, R16, R4 ;  /* 0x0000001003641223 */ /* 0x004fe20000010004 */
[----:B------:R1:W-:Y:S01]  /*c4c0*/  STS.64 [R8+0x8800], R126 ;  /* 0x0088007e08007388 */ /* 0x0003e20000000a00 */
[----:B------:R-:W-:-:S03]  /*c4d0*/  IMAD R103, R14, R13, UR6 ;  /* 0x000000060e677e24 */ /* 0x000fc6000f8e020d */
[----:B------:R1:W-:Y:S01]  /*c4e0*/  STS.64 [R15+0x8000], R116 ;  /* 0x008000740f007388 */ /* 0x0003e20000000a00 */
[----:B------:R-:W-:-:S03]  /*c4f0*/  IMAD R3, R103, UR4, RZ ;  /* 0x0000000467037c24 */ /* 0x000fc6000f8e02ff */
[----:B------:R1:W-:Y:S04]  /*c500*/  STS.64 [R15+0x8800], R118 ;  /* 0x008800760f007388 */ /* 0x0003e80000000a00 */
[----:B------:R1:W-:Y:S04]  /*c510*/  STS.64 [R186+0x8000], R120 ;  /* 0x00800078ba007388 */ /* 0x0003e80000000a00 */
[----:B------:R1:W-:Y:S01]  /*c520*/  STS.64 [R186+0x8800], R122 ;  /* 0x0088007aba007388 */ /* 0x0003e20000000a00 */
[----:B------:R-:W-:Y:S06]  /*c530*/  BAR.SYNC.DEFER_BLOCKING 0x0 ;  /* 0x0000000000007b1d */ /* 0x000fec0000010000 */
[----:B------:R1:W2:Y:S04]  /*c540*/  LDS.128 R96, [R133+UR5] ;  /* 0x0000000585607984 */ /* 0x0002a80008000c00 */
        /* <DEDUP_REMOVED lines=23> */
[----:B--234-:R-:W-:Y:S05]  /*c6c0*/  @P0 BRA `(.L_x_2758) ;  /* 0x0000000000280947 */ /* 0x01cfea0003800000 */
[----:B------:R-:W2:Y:S01]  /*c6d0*/  LDCU.64 UR4, c[0x0][0x428] ;  /* 0x00008500ff0477ac */ /* 0x000ea20008000a00 */
[C---:B------:R-:W-:Y:S01]  /*c6e0*/  VIADD R104, R2.reuse, 0x8 ;  /* 0x0000000802687836 */ /* 0x040fe20000000000 */
[C---:B------:R-:W-:Y:S02]  /*c6f0*/  IADD3 R102, P0, PT, R103.reuse, R2, RZ ;  /* 0x0000000267667210 */ /* 0x040fe40007f1e0ff */
[-C--:B------:R-:W-:Y:S02]  /*c700*/  ISETP.GE.AND P2, PT, R2, R195.reuse, PT ;  /* 0x000000c30200720c */ /* 0x080fe40003f46270 */
[----:B------:R-:W-:Y:S02]  /*c710*/  ISETP.GE.AND P1, PT, R104, R195, PT ;  /* 0x000000c36800720c */ /* 0x000fe40003f26270 */
[----:B------:R-:W-:Y:S02]  /*c720*/  LEA.HI.X.SX32 R103, R103, RZ, 0x1, P0 ;  /* 0x000000ff67677211 */ /* 0x000fe400000f0eff */
[----:B--2---:R-:W-:-:S04]  /*c730*/  LEA R104, P0, R102, UR4, 0x2 ;  /* 0x0000000466687c11 */ /* 0x004fc8000f8010ff */
[----:B------:R-:W-:-:S05]  /*c740*/  LEA.HI.X R105, R102, UR5, R103, 0x2, P0 ;  /* 0x0000000566697c11 */ /* 0x000fca00080f1467 */
[----:B------:R2:W-:Y:S04]  /*c750*/  @!P2 STG.E desc[UR16][R104.64], R101 ;  /* 0x000000656800a986 */ /* 0x0005e8000c101910 */
[----:B------:R2:W-:Y:S02]  /*c760*/  @!P1 STG.E desc[UR16][R104.64+0x20], R100 ;  /* 0x0000206468009986 */ /* 0x0005e4000c101910 */
.L_x_2758:
[----:B------:R-:W-:Y:S05]  /*c770*/  BSYNC.RECONVERGENT B0 ;  /* 0x0000000000007941 */ /* 0x000fea0003800200 */
.L_x_2757:
[----:B------:R-:W3:Y:S01]  /*c780*/  LDCU.64 UR4, c[0x0][0x3f8] ;  /* 0x00007f00ff0477ac */ /* 0x000ee20008000a00 */
[----:B------:R-:W-:Y:S02]  /*c790*/  SHF.R.U32.HI R188, RZ, 0x4, R188 ;  /* 0x00000004ffbc7819 */ /* 0x000fe400000116bc */
[----:B--2---:R-:W-:Y:S02]  /*c7a0*/  LOP3.LUT R101, R0, 0x3c, RZ, 0xc0, !PT ;  /* 0x0000003c00657812 */ /* 0x004fe400078ec0ff */
[CC--:B------:R-:W-:Y:S01]  /*c7b0*/  ISETP.GE.AND P0, PT, R188.reuse, R195.reuse, PT ;  /* 0x000000c3bc00720c */ /* 0x0c0fe20003f06270 */
[C---:B------:R-:W-:Y:S02]  /*c7c0*/  VIADD R2, R188.reuse, 0x8 ;  /* 0x00000008bc027836 */ /* 0x040fe40000000000 */
[C---:B------:R-:W-:Y:S02]  /*c7d0*/  IMAD R0, R188.reuse, 0xc0, R101 ;  /* 0x000000c0bc007824 */ /* 0x040fe400078e0265 */
[----:B------:R-:W-:Y:S01]  /*c7e0*/  VIADD R100, R188, 0x10 ;  /* 0x00000010bc647836 */ /* 0x000fe20000000000 */
[-C--:B------:R-:W-:Y:S01]  /*c7f0*/  ISETP.GE.AND P6, PT, R2, R195.reuse, PT ;  /* 0x000000c30200720c */ /* 0x080fe20003fc6270 */
[C---:B------:R-:W-:Y:S01]  /*c800*/  VIADD R2, R188.reuse, 0x18 ;  /* 0x00000018bc027836 */ /* 0x040fe20000000000 */
[C---:B------:R-:W-:Y:S01]  /*c810*/  IADD3 R0, P1, PT, R3.reuse, R0, RZ ;  /* 0x0000000003007210 */ /* 0x040fe20007f3e0ff */
[----:B------:R-:W-:Y:S01]  /*c820*/  VIADD R102, R188, 0x20 ;  /* 0x00000020bc667836 */ /* 0x000fe20000000000 */
[----:B------:R-:W-:Y:S01]  /*c830*/  ISETP.GE.AND P5, PT, R100, R195, PT ;  /* 0x000000c36400720c */ /* 0x000fe20003fa6270 */
[----:B------:R-:W-:Y:S01]  /*c840*/  VIADD R100, R188, 0x28 ;  /* 0x00000028bc647836 */ /* 0x000fe20000000000 */
[----:B------:R-:W-:-:S02]  /*c850*/  LEA.HI.X.SX32 R3, R3, RZ, 0x1, P1 ;  /* 0x000000ff03037211 */ /* 0x000fc400008f0eff */
[----:B---3--:R-:W-:Y:S02]  /*c860*/  LEA R104, P1, R0, UR4, 0x2 ;  /* 0x0000000400687c11 */ /* 0x008fe4000f8210ff */
[-C--:B------:R-:W-:Y:S01]  /*c870*/  ISETP.GE.AND P4, PT, R2, R195.reuse, PT ;  /* 0x000000c30200720c */ /* 0x080fe20003f86270 */
[----:B------:R-:W-:Y:S01]  /*c880*/  VIADD R2, R188, 0x30 ;  /* 0x00000030bc027836 */ /* 0x000fe20000000000 */
[----:B------:R-:W-:Y:S01]  /*c890*/  LEA.HI.X R105, R0, UR5, R3, 0x2, P1 ;  /* 0x0000000500697c11 */ /* 0x000fe200088f1403 */
[----:B------:R-:W-:Y:S01]  /*c8a0*/  VIADD R188, R188, 0x38 ;  /* 0x00000038bcbc7836 */ /* 0x000fe20000000000 */
[-C--:B------:R-:W-:Y:S02]  /*c8b0*/  ISETP.GE.AND P3, PT, R102, R195.reuse, PT ;  /* 0x000000c36600720c */ /* 0x080fe40003f66270 */
[-C--:B------:R-:W-:Y:S01]  /*c8c0*/  ISETP.GE.AND P2, PT, R100, R195.reuse, PT ;  /* 0x000000c36400720c */ /* 0x080fe20003f46270 */
[----:B------:R2:W-:Y:S01]  /*c8d0*/  @!P0 STG.E.128 desc[UR16][R104.64], R96 ;  /* 0x0000006068008986 */ /* 0x0005e2000c101d10 */
[----:B------:R-:W-:-:S03]  /*c8e0*/  ISETP.GE.AND P1, PT, R2, R195, PT ;  /* 0x000000c30200720c */ /* 0x000fc60003f26270 */
[----:B-1----:R2:W-:Y:S04]  /*c8f0*/  @!P0 STG.E.128 desc[UR16][R104.64+0x100], R64 ;  /* 0x0001004068008986 */ /* 0x0025e8000c101d10 */
[----:B------:R2:W-:Y:S01]  /*c900*/  @!P0 STG.E.128 desc[UR16][R104.64+0x200], R32 ;  /* 0x0002002068008986 */ /* 0x0005e2000c101d10 */
[----:B------:R-:W-:-:S03]  /*c910*/  ISETP.GE.AND P0, PT, R188, R195, PT ;  /* 0x000000c3bc00720c */ /* 0x000fc60003f06270 */
[----:B------:R2:W-:Y:S04]  /*c920*/  @!P6 STG.E.128 desc[UR16][R104.64+0x1800], R92 ;  /* 0x0018005c6800e986 */ /* 0x0005e8000c101d10 */
        /* <DEDUP_REMOVED lines=16> */
[----:B------:R2:W-:Y:S01]  /*ca30*/  @!P1 STG.E.128 desc[UR16][R104.64+0x9200], R8 ;  /* 0x0092000868009986 */ /* 0x0005e2000c101d10 */
[----:B------:R-:W-:Y:S05]  /*ca40*/  @P0 EXIT ;  /* 0x000000000000094d */ /* 0x000fea0003800000 */
[----:B------:R-:W-:Y:S04]  /*ca50*/  STG.E.128 desc[UR16][R104.64+0xa800], R68 ;  /* 0x00a8004468007986 */ /* 0x000fe8000c101d10 */
[----:B------:R-:W-:Y:S04]  /*ca60*/  STG.E.128 desc[UR16][R104.64+0xa900], R36 ;  /* 0x00a9002468007986 */ /* 0x000fe8000c101d10 */
[----:B------:R-:W-:Y:S01]  /*ca70*/  STG.E.128 desc[UR16][R104.64+0xaa00], R4 ;  /* 0x00aa000468007986 */ /* 0x000fe2000c101d10 */
[----:B------:R-:W-:Y:S05]  /*ca80*/  EXIT ;  /* 0x000000000000794d */ /* 0x000fea0003800000 */
.L_x_2759:
        /* <DEDUP_REMOVED lines=15> */
.L_x_3761:


//--------------------- .text._ZN5flash24flash_fwd_splitkv_kernelI23Flash_fwd_kernel_traitsILi192ELi64ELi64ELi4ELb0ELb0EN7cutlass6half_tE19Flash_kernel_traitsILi192ELi64ELi64ELi4ES3_EELb1ELb0ELb0ELb0ELb1ELb1ELb1ELb0EEEvNS_16Flash_fwd_paramsE --------------------------
	.section	.text._ZN5flash24flash_fwd_splitkv_kernelI23Flash_fwd_kernel_traitsILi192ELi64ELi64ELi4ELb0ELb0EN7cutlass6half_tE19Flash_kernel_traitsILi192ELi64ELi64ELi4ES3_EELb1ELb0ELb0ELb0ELb1ELb1ELb1ELb0EEEvNS_16Flash_fwd_paramsE,"ax",@progbits
	.align	128
        .global         _ZN5flash24flash_fwd_splitkv_kernelI23Flash_fwd_kernel_traitsILi192ELi64ELi64ELi4ELb0ELb0EN7cutlass6half_tE19Flash_kernel_traitsILi192ELi64ELi64ELi4ES3_EELb1ELb0ELb0ELb0ELb1ELb1ELb1ELb0EEEvNS_16Flash_fwd_paramsE
        .type           _ZN5flash24flash_fwd_splitkv_kernelI23Flash_fwd_kernel_traitsILi192ELi64ELi64ELi4ELb0ELb0EN7cutlass6half_tE19Flash_kernel_traitsILi192ELi64ELi64ELi4ES3_EELb1ELb0ELb0ELb0ELb1ELb1ELb1ELb0EEEvNS_16Flash_fwd_paramsE,@function
        .size           _ZN5flash24flash_fwd_splitkv_kernelI23Flash_fwd_kernel_traitsILi192ELi64ELi64ELi4ELb0ELb0EN7cutlass6half_tE19Flash_kernel_traitsILi192ELi64ELi64ELi4ES3_EELb1ELb0ELb0ELb0ELb1ELb1ELb1ELb0EEEvNS_16Flash_fwd_paramsE,(.L_x_3762 - _ZN5flash24flash_fwd_splitkv_kernelI23Flash_fwd_kernel_traitsILi192ELi64ELi64ELi4ELb0ELb0EN7cutlass6half_tE19Flash_kernel_traitsILi192ELi64ELi64ELi4ES3_EELb1ELb0ELb0ELb0ELb1ELb1ELb1ELb0EEEvNS_16Flash_fwd_paramsE)
        .other          _ZN5flash24flash_fwd_splitkv_kernelI23Flash_fwd_kernel_traitsILi192ELi64ELi64ELi4ELb0ELb0EN7cutlass6half_tE19Flash_kernel_traitsILi192ELi64ELi64ELi4ES3_EELb1ELb0ELb0ELb0ELb1ELb1ELb1ELb0EEEvNS_16Flash_fwd_paramsE,@"STO_CUDA_ENTRY STV_DEFAULT"
_ZN5flash24flash_fwd_splitkv_kernelI23Flash_fwd_kernel_traitsILi192ELi64ELi64ELi4ELb0ELb0EN7cutlass6half_tE19Flash_kernel_traitsILi192ELi64ELi64ELi4ES3_EELb1ELb0ELb0ELb0ELb1ELb1ELb1ELb0EEEvNS_16Flash_fwd_paramsE:
.text._ZN5flash24flash_fwd_splitkv_kernelI23Flash_fwd_kernel_traitsILi192ELi64ELi64ELi4ELb0ELb0EN7cutlass6half_tE19Flash_kernel_traitsILi192ELi64ELi64ELi4ES3_EELb1ELb0ELb0ELb0ELb1ELb1ELb1ELb0EEEvNS_16Flash_fwd_paramsE:
[----:B------:R-:W-:Y:S08]  /*0000*/  LDC R1, c[0x0][0x37c] ;  /* 0x0000df00ff017b82 */ /* 0x000ff00000000800 */
[----:B------:R-:W1:Y:S01]  /*0010*/  LDC R9, c[0x0][0x3e0] ;  /* 0x0000f800ff097b82 */ /* 0x000e620000000800 */
[----:B------:R-:W2:Y:S01]  /*0020*/  S2R R28, SR_CTAID.Z ;  /* 0x00000000001c7919 */ /* 0x000ea20000002700 */
[----:B------:R-:W3:Y:S01]  /*0030*/  LDCU.64 UR16, c[0x0][0x358] ;  /* 0x00006b00ff1077ac */ /* 0x000ee20008000a00 */
[----:B------:R-:W-:Y:S01]  /*0040*/  IMAD.MOV.U32 R7, RZ, RZ, -0x1 ;  /* 0xffffffffff077424 */ /* 0x000fe200078e00ff */
[----:B------:R-:W4:Y:S01]  /*0050*/  LDCU.64 UR4, c[0x0][0x470] ;  /* 0x00008e00ff0477ac */ /* 0x000f220008000a00 */
[----:B-1----:R-:W1:Y:S01]  /*0060*/  I2F.U32.RP R4, R9 ;  /* 0x0000000900047306 */ /* 0x002e620000209000 */
[----:B------:R-:W-:-:S07]  /*0070*/  ISETP.NE.U32.AND P1, PT, R9, RZ, PT ;  /* 0x000000ff0900720c */ /* 0x000fce0003f25070 */
        /* <DEDUP_REMOVED lines=10> */
[----:B------:R-:W2:Y:S01]  /*0120*/  LDCU.U8 UR6, c[0x0][0x532] ;  /* 0x0000a640ff0677ac */ /* 0x000ea20008000000 */
[----:B------:R-:W3:Y:S02]  /*0130*/  LDC.64 R4, c[0x0][0x460] ;  /* 0x00011800ff047b82 */ /* 0x000ee40000000a00 */
        /* <DEDUP_REMOVED lines=10> */
[----:B--2---:R-:W-:-:S08]  /*01e0*/  ISETP.NE.AND P5, PT, RZ, UR6, PT ;  /* 0x00000006ff007c0c */ /* 0x004fd0000bfa5270 */
[----:B------:R-:W-:Y:S01]  /*01f0*/  @P2 VIADD R207, R207, 0x1 ;  /* 0x00000001cfcf2836 */ /* 0x000fe20000000000 */
[----:B------:R-:W-:-:S05]  /*0200*/  @!P1 LOP3.LUT R207, RZ, R9, RZ, 0x33, !PT ;  /* 0x00000009ffcf9212 */ /* 0x000fca00078e33ff */
[C---:B------:R-:W-:Y:S01]  /*0210*/  IMAD.SHL.U32 R11, R207.reuse, 0x4, RZ ;  /* 0x00000004cf0b7824 */ /* 0x040fe200078e00ff */
[----:B------:R-:W-:Y:S01]  /*0220*/  SHF.R.U32.HI R6, RZ, 0x1e, R207 ;  /* 0x0000001eff067819 */ /* 0x000fe200000116cf */
[----:B---3--:R-:W-:Y:S01]  /*0230*/  IMAD.WIDE.U32 R4, R207, 0x4, R4 ;  /* 0x00000004cf047825 */ /* 0x008fe200078e0004 */
[----:B----4-:R-:W-:Y:S02]  /*0240*/  ISETP.NE.U32.AND P3, PT, RZ, UR4, PT ;  /* 0x00000004ff007c0c */ /* 0x010fe4000bf65070 */
[C---:B-1----:R-:W-:Y:S02]  /*0250*/  ISETP.EQ.U32.AND P6, PT, R2.reuse, RZ, PT ;  /* 0x000000ff0200720c */ /* 0x042fe40003fc2070 */
[----:B------:R-:W5:Y:S01]  /*0260*/  @P0 LDG.E R7, desc[UR16][R4.64] ;  /* 0x0000001004070981 */ /* 0x000f62000c1e1900 */
[----:B------:R-:W-:Y:S02]  /*0270*/  IADD3 R14, P1, PT, R11, R2, RZ ;  /* 0x000000020b0e7210 */ /* 0x000fe40007f3e0ff */
[----:B------:R-:W-:Y:S01]  /*0280*/  ISETP.EQ.OR.EX P6, PT, R3, RZ, !P5, P6 ;  /* 0x000000ff0300720c */ /* 0x000fe20006fc2760 */
[----:B------:R1:W5:Y:S01]  /*0290*/  @P4 LDG.E R0, desc[UR16][R4.64+0x4] ;  /* 0x0000041004004981 */ /* 0x000362000c1e1900 */
[----:B------:R-:W-:Y:S01]  /*02a0*/  ISETP.NE.U32.AND P2, PT, R2, RZ, PT ;  /* 0x000000ff0200720c */ /* 0x000fe20003f45070 */
[----:B------:R-:W-:Y:S01]  /*02b0*/  IMAD.X R15, R6, 0x1, R3, P1 ;  /* 0x00000001060f7824 */ /* 0x000fe200008e0603 */
[----:B------:R-:W-:-:S02]  /*02c0*/  ISETP.NE.AND.EX P3, PT, RZ, UR5, PT, P3 ;  /* 0x00000005ff007c0c */ /* 0x000fc4000bf65330 */
[----:B------:R-:W-:Y:S01]  /*02d0*/  ISETP.NE.AND.EX P2, PT, R3, RZ, PT, P2 ;  /* 0x000000ff0300720c */ /* 0x000fe20003f45320 */
[----:B------:R-:W-:-:S06]  /*02e0*/  IMAD.MOV.U32 R3, RZ, RZ, -0x1 ;  /* 0xffffffffff037424 */ /* 0x000fcc00078e00ff */
[----:B------:R2:W5:Y:S06]  /*02f0*/  @!P6 LDG.E R3, desc[UR16][R14.64] ;  /* 0x000000100e03e981 */ /* 0x00056c000c1e1900 */
[----:B------:R-:W3:Y:S01]  /*0300*/  @!P2 LDC R13, c[0x0][0x438] ;  /* 0x00010e00ff0dab82 */ /* 0x000ee20000000800 */
[----:B-1----:R-:W-:-:S04]  /*0310*/  @P3 IADD3 R4, P0, PT, R11, UR4, RZ ;  /* 0x000000040b043c10 */ /* 0x002fc8000ff1e0ff */
[----:B------:R-:W-:Y:S01]  /*0320*/  @P3 IADD3.X R5, PT, PT, R6, UR5, RZ, P0, !PT ;  /* 0x0000000506053c10 */ /* 0x000fe200087fe4ff */
[----:B------:R-:W-:Y:S08]  /*0330*/  @!P2 BRA `(.L_x_2760) ;  /* 0x00000000000ca947 */ /* 0x000ff00003800000 */
[----:B------:R-:W3:Y:S02]  /*0340*/  @P5 LDG.E R2, desc[UR16][R14.64+0x4] ;  /* 0x000004100e025981 */ /* 0x000ee4000c1e1900 */
[----:B---3-5:R-:W-:-:S06]  /*0350*/  @P5 IADD3 R13, PT, PT, R2, -R3, RZ ;  /* 0x80000003020d5210 */ /* 0x028fcc0007ffe0ff */
[----:B------:R1:W5:Y:S02]  /*0360*/  @!P5 LDG.E R13, desc[UR16][R14.64] ;  /* 0x000000100e0dd981 */ /* 0x000364000c1e1900 */
.L_x_2760:
[----:B------:R-:W4:Y:S01]  /*0370*/  LDCU.64 UR4, c[0x0][0x478] ;  /* 0x00008f00ff0477ac */ /* 0x000f220008000a00 */
[----:B------:R-:W-:-:S06]  /*0380*/  IMAD.MOV.U32 R2, RZ, RZ, RZ ;  /* 0x000000ffff027224 */ /* 0x000fcc00078e00ff */
[----:B------:R1:W5:Y:S01]  /*0390*/  @P3 LDG.E R2, desc[UR16][R4.64] ;  /* 0x0000001004023981 */ /* 0x000362000c1e1900 */
[----:B----4-:R-:W-:-:S04]  /*03a0*/  ISETP.NE.U32.AND P0, PT, RZ, UR4, PT ;  /* 0x00000004ff007c0c */ /* 0x010fc8000bf05070 */
[----:B------:R-:W-:-:S13]  /*03b0*/  ISETP.NE.AND.EX P0, PT, RZ, UR5, PT, P0 ;  /* 0x00000005ff007c0c */ /* 0x000fda000bf05300 */
[----:B-12---:R-:W-:-:S04]  /*03c0*/  @P0 IADD3 R14, P1, PT, R11, UR4, RZ ;  /* 0x000000040b0e0c10 */ /* 0x006fc8000ff3e0ff */
[----:B------:R-:W-:-:S05]  /*03d0*/  @P0 IADD3.X R15, PT, PT, R6, UR5, RZ, P1, !PT ;  /* 0x00000005060f0c10 */ /* 0x000fca0008ffe4ff */
[----:B------:R1:W5:Y:S01]  /*03e0*/  @P0 LDG.E R19, desc[UR16][R14.64] ;  /* 0x000000100e130981 */ /* 0x000362000c1e1900 */
[----:B------:R-:W2:Y:S01]  /*03f0*/  S2R R41, SR_CTAID.X ;  /* 0x0000000000297919 */ /* 0x000ea20000002500 */
[----:B------:R-:W4:Y:S01]  /*0400*/  @!P4 LDC R83, c[0x0][0x434] ;  /* 0x00010d00ff53cb82 */ /* 0x000f220000000800 */
[----:B-----5:R-:W-:Y:S02]  /*0410*/  @P4 IMAD.IADD R83, R0, 0x1, -R7 ;  /* 0x0000000100534824 */ /* 0x020fe400078e0a07 */
[----:B--2---:R-:W-:-:S05]  /*0420*/  IMAD.SHL.U32 R84, R41, 0x40, RZ ;  /* 0x0000004029547824 */ /* 0x004fca00078e00ff */
[----:B----4-:R-:W-:-:S13]  /*0430*/  ISETP.GT.AND P1, PT, R83, R84, PT ;  /* 0x000000545300720c */ /* 0x010fda0003f24270 */
[----:B-1----:R-:W-:Y:S05]  /*0440*/  @!P1 EXIT ;  /* 0x000000000000994d */ /* 0x002fea0003800000 */
[----:B------:R-:W1:Y:S01]  /*0450*/  LDC R8, c[0x0][0x374] ;  /* 0x0000dd00ff087b82 */ /* 0x000e620000000800 */
[----:B------:R-:W2:Y:S01]  /*0460*/  LDCU UR14, c[0x0][0x508] ;  /* 0x0000a100ff0e77ac */ /* 0x000ea20008000800 */
[----:B------:R-:W-:Y:S01]  /*0470*/  VIADD R14, R41, 0x1 ;  /* 0x00000001290e7836 */ /* 0x000fe20000000000 */
[----:B------:R-:W4:Y:S05]  /*0480*/  S2R R186, SR_TID.X ;  /* 0x0000000000ba7919 */ /* 0x000f2a0000002100 */
        /* <DEDUP_REMOVED lines=8> */
[----:B-1----:R-:W1:Y:S01]  /*0510*/  MUFU.RCP R5, R10 ;  /* 0x0000000a00057308 */ /* 0x002e620000001000 */
[----:B------:R-:W-:Y:S02]  /*0520*/  IMAD.MOV.U32 R4, RZ, RZ, RZ ;  /* 0x000000ffff047224 */ /* 0x000fe400078e00ff */
[----:B------:R-:W-:-:S05]  /*0530*/  LEA.HI.SX32 R17, R17, R8, 0x1a ;  /* 0x0000000811117211 */ /* 0x000fca00078fd2ff */
[----:B------:R-:W-:-:S05]  /*0540*/  VIADD R17, R17, 0xffffffff ;  /* 0xffffffff11117836 */ /* 0x000fca0000000000 */
[----:B------:R-:W-:Y:S02]  /*0550*/  IABS R12, R17 ;  /* 0x00000011000c7213 */ /* 0x000fe40000000000 */
[----:B------:R-:W-:Y:S01]  /*0560*/  LOP3.LUT R17, R17, R8, RZ, 0x3c, !PT ;  /* 0x0000000811117212 */ /* 0x000fe200078e3cff */
[----:B-1----:R-:W-:-:S03]  /*0570*/  VIADD R5, R5, 0xffffffe ;  /* 0x0ffffffe05057836 */ /* 0x002fc60000000000 */
[----:B------:R-:W-:-:S03]  /*0580*/  ISETP.GE.AND P1, PT, R17, RZ, PT ;  /* 0x000000ff1100720c */ /* 0x000fc60003f26270 */
[----:B------:R-:W1:Y:S02]  /*0590*/  F2I.FTZ.U32.TRUNC.NTZ R5, R5 ;  /* 0x0000000500057305 */ /* 0x000e64000021f000 */
[----:B-1----:R-:W-:-:S04]  /*05a0*/  IMAD.MOV R21, RZ, RZ, -R5 ;  /* 0x000000ffff157224 */ /* 0x002fc800078e0a05 */
[----:B------:R-:W-:-:S04]  /*05b0*/  IMAD R21, R21, R0, RZ ;  /* 0x0000000015157224 */ /* 0x000fc800078e02ff */
[----:B------:R-:W-:Y:S02]  /*05c0*/  IMAD.HI.U32 R21, R5, R21, R4 ;  /* 0x0000001505157227 */ /* 0x000fe400078e0004 */
[----:B------:R-:W1:Y:S04]  /*05d0*/  @!P0 LDC.64 R4, c[0x0][0x488] ;  /* 0x00012200ff048b82 */ /* 0x000e680000000a00 */
        /* <DEDUP_REMOVED lines=9> */
[----:B------:R-:W-:-:S02]  /*0670*/  ISETP.NE.AND P2, PT, R8, RZ, PT ;  /* 0x000000ff0800720c */ /* 0x000fc40003f45270 */
[----:B------:R-:W-:Y:S01]  /*0680*/  ISETP.GE.U32.AND P4, PT, R15, R0, PT ;  /* 0x000000000f00720c */ /* 0x000fe20003f86070 */
[----:B------:R-:W-:Y:S01]  /*0690*/  @P0 IMAD.IADD R0, R19, 0x1, -R2 ;  /* 0x0000000113000824 */ /* 0x000fe200078e0a02 */
[----:B-----5:R-:W-:-:S04]  /*06a0*/  @!P0 SEL R12, R12, RZ, P3 ;  /* 0x000000ff0c0c8207 */ /* 0x020fc80001800000 */
[----:B---3--:R-:W-:Y:S01]  /*06b0*/  @!P0 IADD3 R0, PT, PT, R12, R13, -R2 ;  /* 0x0000000d0c008210 */ /* 0x008fe20007ffe802 */
[----:B------:R-:W-:-:S04]  /*06c0*/  IMAD R12, R14, 0x40, -R83 ;  /* 0x000000400e0c7824 */ /* 0x000fc800078e0a53 */
[----:B------:R-:W-:Y:S02]  /*06d0*/  VIADD R13, R0, 0x3f ;  /* 0x0000003f000d7836 */ /* 0x000fe40000000000 */
[----:B------:R-:W-:-:S03]  /*06e0*/  @P4 VIADD R10, R10, 0x1 ;  /* 0x000000010a0a4836 */ /* 0x000fc60000000000 */
[----:B--2---:R-:W-:Y:S01]  /*06f0*/  IADD3 R5, PT, PT, R13, UR14, R12 ;  /* 0x0000000e0d057c10 */ /* 0x004fe2000fffe00c */
[----:B------:R-:W-:Y:S01]  /*0700*/  @!P1 IMAD.MOV R10, RZ, RZ, -R10 ;  /* 0x000000ffff0a9224 */ /* 0x000fe200078e0a0a */
[----:B------:R-:W-:Y:S02]  /*0710*/  SHF.R.S32.HI R12, RZ, 0x1f, R13 ;  /* 0x0000001fff0c7819 */ /* 0x000fe4000001140d */
[----:B------:R-:W-:Y:S02]  /*0720*/  @!P2 LOP3.LUT R10, RZ, R8, RZ, 0x33, !PT ;  /* 0x00000008ff0aa212 */ /* 0x000fe400078e33ff */
[----:B------:R-:W-:Y:S02]  /*0730*/  SHF.R.S32.HI R8, RZ, 0x1f, R5 ;  /* 0x0000001fff087819 */ /* 0x000fe40000011405 */
[----:B------:R-:W-:Y:S02]  /*0740*/  LEA.HI R12, R12, R13, RZ, 0x6 ;  /* 0x0000000d0c0c7211 */ /* 0x000fe400078f30ff */
[----:B------:R-:W-:Y:S01]  /*0750*/  LEA.HI R8, R8, R5, RZ, 0x6 ;  /* 0x0000000508087211 */ /* 0x000fe200078f30ff */
[----:B-1----:R-:W-:Y:S01]  /*0760*/  IMAD R198, R10, R4, RZ ;  /* 0x000000040ac67224 */ /* 0x002fe200078e02ff */
[----:B------:R-:W-:-:S02]  /*0770*/  SHF.R.S32.HI R5, RZ, 0x6, R12 ;  /* 0x00000006ff057819 */ /* 0x000fc4000001140c */
[----:B------:R-:W-:Y:S02]  /*0780*/  SHF.R.S32.HI R8, RZ, 0x6, R8 ;  /* 0x00000006ff087819 */ /* 0x000fe40000011408 */
[----:B------:R-:W-:-:S04]  /*0790*/  VIADDMNMX R5, R198, R10, R5, PT ;  /* 0x0000000ac6057246 */ /* 0x000fc80003800105 */
[----:B------:R-:W-:Y:S01]  /*07a0*/  VIMNMX R137, PT, PT, R5, R8, PT ;  /* 0x0000000805897248 */ /* 0x000fe20003fe0100 */
[----:B------:R-:W-:-:S03]  /*07b0*/  IMAD.MOV R5, RZ, RZ, -R207 ;  /* 0x000000ffff057224 */ /* 0x000fc600078e0acf */
[----:B------:R-:W-:Y:S01]  /*07c0*/  ISETP.GE.AND P0, PT, R198, R137, PT ;  /* 0x00000089c600720c */ /* 0x000fe20003f06270 */
[----:B------:R-:W-:-:S12]  /*07d0*/  IMAD R28, R9, R5, R28 ;  /* 0x00000005091c7224 */ /* 0x000fd800078e021c */
        /* <DEDUP_REMOVED lines=10> */
[C---:B------:R-:W-:Y:S01]  /*0880*/  ISETP.GE.AND P2, PT, R0.reuse, R83, PT ;  /* 0x000000530000720c */ /* 0x040fe20003f46270 */
[----:B------:R-:W-:-:S02]  /*0890*/  VIADD R6, R0, 0x18 ;  /* 0x0000001800067836 */ /* 0x000fc40000000000 */
[----:B------:R-:W-:Y:S01]  /*08a0*/  IMAD R5, R0, 0xc0, R5 ;  /* 0x000000c000057824 */ /* 0x000fe200078e0205 */
[-C--:B------:R-:W-:Y:S02]  /*08b0*/  ISETP.GE.AND P5, PT, R8, R83.reuse, PT ;  /* 0x000000530800720c */ /* 0x080fe40003fa6270 */
[----:B------:R-:W-:Y:S01]  /*08c0*/  ISETP.GE.AND P4, PT, R6, R83, PT ;  /* 0x000000530600720c */ /* 0x000fe20003f86270 */
[----:B------:R-:W-:Y:S02]  /*08d0*/  VIADD R6, R0, 0x30 ;  /* 0x0000003000067836 */ /* 0x000fe40000000000 */
[----:B-1----:R-:W-:Y:S02]  /*08e0*/  IMAD R2, R4, R2, R207 ;  /* 0x0000000204027224 */ /* 0x002fe400078e02cf */
[----:B------:R-:W-:Y:S02]  /*08f0*/  VIADD R4, R0, 0x8 ;  /* 0x0000000800047836 */ /* 0x000fe40000000000 */
[----:B------:R-:W-:-:S03]  /*0900*/  IMAD R9, R2, R9, R28 ;  /* 0x0000000902097224 */ /* 0x000fc600078e021c */
[----:B------:R-:W-:Y:S01]  /*0910*/  ISETP.GE.AND P1, PT, R4, R83, PT ;  /* 0x000000530400720c */ /* 0x000fe20003f26270 */
[----:B------:R-:W-:Y:S02]  /*0920*/  IMAD R3, R9, R3, R84 ;  /* 0x0000000309037224 */ /* 0x000fe400078e0254 */
[----:B------:R-:W-:Y:S02]  /*0930*/  VIADD R4, R0, 0x20 ;  /* 0x0000002000047836 */ /* 0x000fe40000000000 */
[----:B--2---:R-:W-:Y:S01]  /*0940*/  IMAD R2, R3, UR4, RZ ;  /* 0x0000000403027c24 */ /* 0x004fe2000f8e02ff */
[----:B------:R-:W1:Y:S02]  /*0950*/  LDCU.64 UR4, c[0x0][0x428] ;  /* 0x00008500ff0477ac */ /* 0x000e640008000a00 */
[----:B------:R-:W-:Y:S01]  /*0960*/  ISETP.GE.AND P3, PT, R4, R83, PT ;  /* 0x000000530400720c */ /* 0x000fe20003f66270 */
[----:B------:R-:W-:Y:S01]  /*0970*/  VIADD R4, R0, 0x28 ;  /* 0x0000002800047836 */ /* 0x000fe20000000000 */
        /* <DEDUP_REMOVED lines=64> */
.L_x_2761:
        /* <DEDUP_REMOVED lines=8> */
.L_x_2762:
[----:B------:R-:W2:Y:S02]  /*0e00*/  LDCU.64 UR8, c[0x0][0x4e0] ;  /* 0x00009c00ff0877ac */ /* 0x000ea40008000a00 */
[----:B--2---:R-:W-:-:S04]  /*0e10*/  UISETP.NE.U32.AND UP1, UPT, UR8, URZ, UPT ;  /* 0x000000ff0800728c */ /* 0x004fc8000bf25070 */
[----:B------:R-:W-:-:S09]  /*0e20*/  UISETP.NE.AND.EX UP1, UPT, UR9, URZ, UPT, UP1 ;  /* 0x000000ff0900728c */ /* 0x000fd2000bf25310 */
        /* <DEDUP_REMOVED lines=13> */
[----:B-1---5:R-:W-:Y:S01]  /*0f00*/  IMAD.MOV R4, RZ, RZ, -R9 ;  /* 0x000000ffff047224 */ /* 0x022fe200078e0a09 */
        /* <DEDUP_REMOVED lines=8> */
[----:B------:R-:W-:Y:S02]  /*0f90*/  ISETP.GE.AND P1, PT, R3, RZ, PT ;  /* 0x000000ff0300720c */ /* 0x000fe40003f26270 */
[----:B------:R-:W1:Y:S09]  /*0fa0*/  LDC R3, c[0x0][0x3e8] ;  /* 0x0000fa00ff037b82 */ /* 0x000e720000000800 */
[----:B------:R-:W-:Y:S01]  /*0fb0*/  @!P2 IADD3 R4, PT, PT, R4, -R5, RZ ;  /* 0x800000050404a210 */ /* 0x000fe20007ffe0ff */
[----:B------:R-:W-:Y:S01]  /*0fc0*/  @!P2 VIADD R9, R9, 0x1 ;  /* 0x000000010909a836 */ /* 0x000fe20000000000 */
[----:B------:R-:W-:-:S02]  /*0fd0*/  ISETP.NE.AND P2, PT, R15, RZ, PT ;  /* 0x000000ff0f00720c */ /* 0x000fc40003f45270 */
        /* <DEDUP_REMOVED lines=12> */
[----:B------:R-:W-:Y:S01]  /*10a0*/  IMAD.MOV R9, RZ, RZ, -R9 ;  /* 0x000000ffff097224 */ /* 0x000fe200078e0a09 */
[----:B---3--:R-:W-:Y:S01]  /*10b0*/  MOV R148, UR10 ;  /* 0x0000000a00947c02 */ /* 0x008fe20008000f00 */
[----:B----4-:R-:W-:Y:S01]  /*10c0*/  IMAD.U32 R134, RZ, RZ, UR12 ;  /* 0x0000000cff867e24 */ /* 0x010fe2000f8e00ff */
[----:B------:R-:W1:Y:S01]  /*10d0*/  I2F.RP R12, R4 ;  /* 0x00000004000c7306 */ /* 0x000e620000209400 */
[----:B------:R-:W-:Y:S01]  /*10e0*/  IMAD R2, R15, R9, R2 ;  /* 0x000000090f027224 */ /* 0x000fe200078e0202 */
[----:B------:R-:W-:Y:S01]  /*10f0*/  MOV R149, UR11 ;  /* 0x0000000b00957c02 */ /* 0x000fe20008000f00 */
[----:B------:R-:W-:-:S05]  /*1100*/  IMAD.U32 R135, RZ, RZ, UR13 ;  /* 0x0000000dff877e24 */ /* 0x000fca000f8e00ff */
        /* <DEDUP_REMOVED lines=40> */
[----:B------:R-:W-:Y:S01]  /*1390*/  IADD3 R11, PT, PT, R11, R4, RZ ;  /* 0x000000040b0b7210 */ /* 0x000fe20007ffe0ff */
[----:B------:R-:W-:Y:S02]  /*13a0*/  IMAD.IADD R9, R9, 0x1, R3 ;  /* 0x0000000109097824 */ /* 0x000fe400078e0203 */
[C---:B-1----:R-:W-:Y:S02]  /*13b0*/  IMAD R4, R2.reuse, UR4, RZ ;  /* 0x0000000402047c24 */ /* 0x042fe4000f8e02ff */
[----:B------:R-:W-:Y:S02]  /*13c0*/  IMAD R2, R2, UR6, RZ ;  /* 0x0000000602027c24 */ /* 0x000fe4000f8e02ff */
[----:B------:R-:W-:-:S02]  /*13d0*/  IMAD R4, R5, UR5, R4 ;  /* 0x0000000505047c24 */ /* 0x000fc4000f8e0204 */
[----:B------:R-:W-:-:S04]  /*13e0*/  IMAD.WIDE.U32 R10, R5, UR4, R10 ;  /* 0x00000004050a7c25 */ /* 0x000fc8000f8e000a */
[C---:B------:R-:W-:Y:S02]  /*13f0*/  IMAD R2, R5.reuse, UR7, R2 ;  /* 0x0000000705027c24 */ /* 0x040fe4000f8e0202 */
[----:B------:R-:W-:Y:S01]  /*1400*/  IMAD.WIDE.U32 R16, R5, UR6, R8 ;  /* 0x0000000605107c25 */ /* 0x000fe2000f8e0008 */
[----:B------:R-:W-:-:S04]  /*1410*/  IADD3 R8, PT, PT, R11, R4, RZ ;  /* 0x000000040b087210 */ /* 0x000fc80007ffe0ff */
[----:B------:R-:W-:Y:S01]  /*1420*/  IADD3 R15, PT, PT, R17, R2, RZ ;  /* 0x00000002110f7210 */ /* 0x000fe20007ffe0ff */
[----:B------:R-:W-:Y:S06]  /*1430*/  BRA `(.L_x_2764) ;  /* 0x0000000400687947 */ /* 0x000fec0003800000 */
.L_x_2763:
        /* <DEDUP_REMOVED lines=15> */
.L_x_2765:
[----:B------:R-:W2:Y:S01]  /*1530*/  LDC.64 R134, c[0x0][0x3b8] ;  /* 0x0000ee00ff867b82 */ /* 0x000ea20000000a00 */
[----:B------:R-:W-:-:S05]  /*1540*/  IADD3 R8, PT, PT, R2, R3, RZ ;  /* 0x0000000302087210 */ /* 0x000fca0007ffe0ff */
[C---:B--2---:R-:W-:Y:S02]  /*1550*/  IMAD R13, R8.reuse, R135, RZ ;  /* 0x00000087080d7224 */ /* 0x044fe400078e02ff */
[----:B------:R-:W-:-:S05]  /*1560*/  IMAD.WIDE.U32 R8, R8, R134, RZ ;  /* 0x0000008608087225 */ /* 0x000fca00078e00ff */
[----:B------:R-:W-:Y:S02]  /*1570*/  IADD3 R13, PT, PT, R9, R13, RZ ;  /* 0x0000000d090d7210 */ /* 0x000fe40007ffe0ff */
[----:B------:R-:W-:Y:S02]  /*1580*/  MOV R12, R8 ;  /* 0x00000008000c7202 */ /* 0x000fe40000000f00 */
.L_x_2766:
        /* <DEDUP_REMOVED lines=13> */
[----:B------:R-:W-:Y:S06]  /*1660*/  BRA `(.L_x_2768) ;  /* 0x0000000000187947 */ /* 0x000fec0003800000 */
.L_x_2767:
[----:B------:R-:W2:Y:S01]  /*1670*/  LDC.64 R148, c[0x0][0x3c0] ;  /* 0x0000f000ff947b82 */ /* 0x000ea20000000a00 */
[----:B------:R-:W-:-:S05]  /*1680*/  IADD3 R2, PT, PT, R2, R3, RZ ;  /* 0x0000000302027210 */ /* 0x000fca0007ffe0ff */
[C---:B--2---:R-:W-:Y:S02]  /*1690*/  IMAD R15, R2.reuse, R149, RZ ;  /* 0x00000095020f7224 */ /* 0x044fe400078e02ff */
[----:B------:R-:W-:-:S05]  /*16a0*/  IMAD.WIDE.U32 R2, R2, R148, RZ ;  /* 0x0000009402027225 */ /* 0x000fca00078e00ff */
[----:B------:R-:W-:Y:S02]  /*16b0*/  IADD3 R15, PT, PT, R3, R15, RZ ;  /* 0x0000000f030f7210 */ /* 0x000fe40007ffe0ff */
[----:B------:R-:W-:-:S07]  /*16c0*/  MOV R14, R2 ;  /* 0x00000002000e7202 */ /* 0x000fce0000000f00 */
.L_x_2768:
[----:B------:R-:W2:Y:S01]  /*16d0*/  LDC R9, c[0x0][0x3e8] ;  /* 0x0000fa00ff097b82 */ /* 0x000ea20000000800 */
[----:B------:R-:W-:Y:S01]  /*16e0*/  IMAD.MOV.U32 R10, RZ, RZ, RZ ;  /* 0x000000ffff0a7224 */ /* 0x000fe200078e00ff */
[----:B------:R-:W-:Y:S02]  /*16f0*/  CS2R R208, SRZ ;  /* 0x0000000000d07805 */ /* 0x000fe4000001ff00 */
[----:B--2---:R-:W-:-:S04]  /*1700*/  IABS R2, R9 ;  /* 0x0000000900027213 */ /* 0x004fc80000000000 */
[----:B------:R-:W1:Y:S08]  /*1710*/  I2F.RP R6, R2 ;  /* 0x0000000200067306 */ /* 0x000e700000209400 */
[----:B-1----:R-:W1:Y:S02]  /*1720*/  MUFU.RCP R5, R6 ;  /* 0x0000000600057308 */ /* 0x002e640000001000 */
[----:B-1----:R-:W-:-:S02]  /*1730*/  IADD3 R5, PT, PT, R5, 0xffffffe, RZ ;  /* 0x0ffffffe05057810 */ /* 0x002fc40007ffe0ff */
[----:B------:R-:W-:-:S04]  /*1740*/  LEA R6, R137, 0xffffffc0, 0x6 ;  /* 0xffffffc089067811 */ /* 0x000fc800078e30ff */
[----:B------:R-:W1:Y:S01]  /*1750*/  F2I.FTZ.U32.TRUNC.NTZ R11, R5 ;  /* 0x00000005000b7305 */ /* 0x000e62000021f000 */
[----:B------:R-:W-:-:S04]  /*1760*/  IMAD.WIDE.U32 R16, R6, R134, R12 ;  /* 0x0000008606107225 */ /* 0x000fc800078e000c */
[----:B------:R-:W-:Y:S01]  /*1770*/  IMAD.WIDE.U32 R14, R6, R148, R14 ;  /* 0x00000094060e7225 */ /* 0x000fe200078e000e */
[----:B-1----:R-:W-:-:S05]  /*1780*/  IADD3 R3, PT, PT, RZ, -R11, RZ ;  /* 0x8000000bff037210 */ /* 0x002fca0007ffe0ff */
[----:B-----5:R-:W-:Y:S01]  /*1790*/  IMAD R4, R3, R2, RZ ;  /* 0x0000000203047224 */ /* 0x020fe200078e02ff */
[----:B------:R-:W-:-:S03]  /*17a0*/  IABS R3, R28 ;  /* 0x0000001c00037213 */ /* 0x000fc60000000000 */
[----:B------:R-:W-:Y:S01]  /*17b0*/  IMAD.HI.U32 R11, R11, R4, R10 ;  /* 0x000000040b0b7227 */ /* 0x000fe200078e000a */
[----:B------:R-:W-:-:S05]  /*17c0*/  MOV R4, R3 ;  /* 0x0000000300047202 */ /* 0x000fca0000000f00 */
[----:B------:R-:W-:Y:S01]  /*17d0*/  IMAD.HI.U32 R10, R11, R4, RZ ;  /* 0x000000040b0a7227 */ /* 0x000fe200078e00ff */
[----:B------:R-:W-:-:S03]  /*17e0*/  SHF.R.S32.HI R11, RZ, 0x1f, R6 ;  /* 0x0000001fff0b7819 */ /* 0x000fc60000011406 */
[----:B------:R-:W-:Y:S02]  /*17f0*/  IMAD.MOV R3, RZ, RZ, -R10 ;  /* 0x000000ffff037224 */ /* 0x000fe400078e0a0a */
[C---:B------:R-:W-:Y:S02]  /*1800*/  IMAD R8, R11.reuse, R148, RZ ;  /* 0x000000940b087224 */ /* 0x040fe400078e02ff */
[C---:B------:R-:W-:Y:S02]  /*1810*/  IMAD R3, R2.reuse, R3, R4 ;  /* 0x0000000302037224 */ /* 0x040fe400078e0204 */
[----:B------:R-:W1:Y:S01]  /*1820*/  LDC.64 R4, c[0x0][0x3d8] ;  /* 0x0000f600ff047b82 */ /* 0x000e620000000a00 */
[----:B------:R-:W-:Y:S02]  /*1830*/  IMAD R11, R11, R134, RZ ;  /* 0x000000860b0b7224 */ /* 0x000fe400078e02ff */
[----:B------:R-:W-:Y:S01]  /*1840*/  ISETP.GT.U32.AND P0, PT, R2, R3, PT ;  /* 0x000000030200720c */ /* 0x000fe20003f04070 */
[----:B------:R-:W-:-:S02]  /*1850*/  IMAD R13, R6, R149, R8 ;  /* 0x00000095060d7224 */ /* 0x000fc400078e0208 */
[----:B------:R-:W-:Y:S02]  /*1860*/  IMAD R11, R6, R135, R11 ;  /* 0x00000087060b7224 */ /* 0x000fe400078e020b */
[----:B------:R-:W-:-:S03]  /*1870*/  IMAD.IADD R15, R15, 0x1, R13 ;  /* 0x000000010f0f7824 */ /* 0x000fc600078e020d */
[----:B------:R-:W-:-:S05]  /*1880*/  IADD3 R17, PT, PT, R17, R11, RZ ;  /* 0x0000000b11117210 */ /* 0x000fca0007ffe0ff */
        /* <DEDUP_REMOVED lines=14> */
[----:B------:R-:W-:Y:S01]  /*1970*/  IMAD.WIDE.U32 R12, R10, R2, R16 ;  /* 0x000000020a0c7225 */ /* 0x000fe200078e0010 */
[----:B------:R-:W-:-:S03]  /*1980*/  MOV R16, R14 ;  /* 0x0000000e00107202 */ /* 0x000fc60000000f00 */
[C---:B------:R-:W-:Y:S02]  /*1990*/  IMAD R3, R10.reuse, R3, R9 ;  /* 0x000000030a037224 */ /* 0x040fe400078e0209 */
[----:B------:R-:W-:Y:S01]  /*19a0*/  IMAD R5, R10, R5, R6 ;  /* 0x000000050a057224 */ /* 0x000fe200078e0206 */
[----:B------:R-:W-:Y:S02]  /*19b0*/  MOV R10, R12 ;  /* 0x0000000c000a7202 */ /* 0x000fe40000000f00 */
[----:B------:R-:W-:Y:S01]  /*19c0*/  IADD3 R8, PT, PT, R13, R3, RZ ;  /* 0x000000030d087210 */ /* 0x000fe20007ffe0ff */
[----:B------:R-:W-:-:S07]  /*19d0*/  IMAD.IADD R15, R15, 0x1, R5 ;  /* 0x000000010f0f7824 */ /* 0x000fce00078e0205 */
.L_x_2764:
[----:B------:R-:W-:Y:S01]  /*19e0*/  ISETP.NE.AND P0, PT, R7, -0x1, PT ;  /* 0xffffffff0700780c */ /* 0x000fe20003f05270 */
[----:B------:R-:W-:Y:S01]  /*19f0*/  IMAD.IADD R197, R83, 0x1, -R84 ;  /* 0x0000000153c57824 */ /* 0x000fe200078e0a54 */
[----:B------:R-:W-:Y:S01]  /*1a00*/  SHF.R.U32.HI R20, RZ, 0x3, R186 ;  /* 0x00000003ff147819 */ /* 0x000fe200000116ba */
[----:B------:R-:W-:Y:S01]  /*1a10*/  IMAD.SHL.U32 R154, R186, 0x8, RZ ;  /* 0x00000008ba9a7824 */ /* 0x000fe200078e00ff */
[----:B------:R-:W1:Y:S01]  /*1a20*/  LDCU.64 UR4, c[0x0][0x3c8] ;  /* 0x00007900ff0477ac */ /* 0x000e620008000a00 */
[----:B------:R-:W-:Y:S01]  /*1a30*/  MOV R21, RZ ;  /* 0x000000ff00157202 */ /* 0x000fe20000000f00 */
[----:B------:R-:W-:Y:S01]  /*1a40*/  VIADD R153, R137, 0xffffffff ;  /* 0xffffffff89997836 */ /* 0x000fe20000000000 */
[CC--:B------:R-:W-:Y:S01]  /*1a50*/  ISETP.GE.AND P5, PT, R20.reuse, R197.reuse, PT ;  /* 0x000000c51400720c */ /* 0x0c0fe20003fa6270 */
[----:B------:R-:W-:Y:S01]  /*1a60*/  VIADD R18, R20, 0x10 ;  /* 0x0000001014127836 */ /* 0x000fe20000000000 */
[----:B------:R-:W-:Y:S01]  /*1a70*/  LOP3.LUT R17, R154, 0x38, RZ, 0xc0, !PT ;  /* 0x000000389a117812 */ /* 0x000fe200078ec0ff */
[----:B------:R-:W2:Y:S01]  /*1a80*/  LDCU.64 UR6, c[0x0][0x388] ;  /* 0x00007100ff0677ac */ /* 0x000ea20008000a00 */
[----:B------:R-:W-:Y:S01]  /*1a90*/  VIADD R14, R20, 0x20 ;  /* 0x00000020140e7836 */ /* 0x000fe20000000000 */
[----:B------:R-:W-:Y:S01]  /*1aa0*/  SHF.L.U32 R133, R153, 0x6, RZ ;  /* 0x0000000699857819 */ /* 0x000fe200000006ff */
[----:B------:R-:W3:Y:S01]  /*1ab0*/  @!P0 LDC.64 R4, c[0x0][0x398] ;  /* 0x0000e600ff048b82 */ /* 0x000ee20000000a00 */
[----:B------:R-:W-:Y:S01]  /*1ac0*/  ISETP.GE.AND P4, PT, R18, R197, PT ;  /* 0x000000c51200720c */ /* 0x000fe20003f86270 */
[----:B------:R-:W-:Y:S01]  /*1ad0*/  IMAD.WIDE.U32 R40, R41, 0x40, R20 ;  /* 0x0000004029287825 */ /* 0x000fe200078e0014 */
[----:B------:R-:W-:-:S02]  /*1ae0*/  IADD3 R10, P1, PT, R17, R10, RZ ;  /* 0x0000000a110a7210 */ /* 0x000fc40007f3e0ff */
[----:B------:R-:W-:Y:S01]  /*1af0*/  SHF.L.U64.HI R76, R134, 0x4, R135 ;  /* 0x00000004864c7819 */ /* 0x000fe20000010287 */
[----:B------:R-:W-:Y:S01]  /*1b00*/  IMAD.SHL.U32 R152, R186, 0x40, RZ ;  /* 0x00000040ba987824 */ /* 0x000fe200078e00ff */
[----:B------:R-:W-:Y:S01]  /*1b10*/  IADD3.X R11, PT, PT, RZ, R8, RZ, P1, !PT ;  /* 0x00000008ff0b7210 */ /* 0x000fe20000ffe4ff */
[----:B------:R-:W4:Y:S01]  /*1b20*/  @P0 LDC.64 R2, c[0x0][0x3b0] ;  /* 0x0000ec00ff020b82 */ /* 0x000f220000000a00 */
[----:B------:R-:W-:Y:S02]  /*1b30*/  ISETP.GE.AND P1, PT, R14, R197, PT ;  /* 0x000000c50e00720c */ /* 0x000fe40003f26270 */
[----:B------:R-:W-:Y:S01]  /*1b40*/  SHF.R.U32.HI R188, RZ, 0x1, R186 ;  /* 0x00000001ffbc7819 */ /* 0x000fe200000116ba */
[----:B------:R-:W-:Y:S01]  /*1b50*/  IMAD.WIDE.U32 R10, R20, R134, R10 ;  /* 0x00000086140a7225 */ /* 0x000fe200078e000a */
[----:B------:R-:W-:Y:S02]  /*1b60*/  SHF.L.U32 R185, R186, 0x5, RZ ;  /* 0x00000005bab97819 */ /* 0x000fe400000006ff */
[----:B------:R-:W-:Y:S01]  /*1b70*/  LOP3.LUT R151, R152, 0x1c0, RZ, 0xc0, !PT ;  /* 0x000001c098977812 */ /* 0x000fe200078ec0ff */
[----:B------:R-:W-:Y:S01]  /*1b80*/  IMAD R199, R20, R135, R11 ;  /* 0x0000008714c77224 */ /* 0x000fe200078e020b */
[----:B--2---:R-:W-:-:S02]  /*1b90*/  LEA R200, P3, R10, UR6, 0x1 ;  /* 0x000000060ac87c11 */ /* 0x004fc4000f8608ff */
[----:B------:R-:W-:Y:S02]  /*1ba0*/  LOP3.LUT R185, R185, 0x7c00, RZ, 0xc0, !PT ;  /* 0x00007c00b9b97812 */ /* 0x000fe400078ec0ff */
[----:B------:R-:W-:Y:S01]  /*1bb0*/  LEA.HI.X R199, R10, UR7, R199, 0x1, P3 ;  /* 0x000000070ac77c11 */ /* 0x000fe200098f0cc7 */
[----:B------:R-:W2:Y:S01]  /*1bc0*/  LDCU.64 UR6, c[0x0][0x390] ;  /* 0x00007200ff0677ac */ /* 0x000ea20008000a00 */
[----:B------:R-:W5:Y:S01]  /*1bd0*/  @!P1 LDC.64 R10, c[0x0][0x3b0] ;  /* 0x0000ec00ff0a9b82 */ /* 0x000f620000000a00 */
[----:B---3--:R-:W-:Y:S01]  /*1be0*/  @!P0 IMAD.WIDE.U32 R22, R207, R4, RZ ;  /* 0x00000004cf168225 */ /* 0x008fe200078e00ff */
[----:B------:R-:W-:Y:S02]  /*1bf0*/  @!P1 IADD3 R21, P3, PT, R40, 0x20, RZ ;  /* 0x0000002028159810 */ /* 0x000fe40007f7e0ff */
[----:B------:R-:W-:Y:S01]  /*1c00*/  LOP3.LUT R151, R151, 0x38, R154, 0xf8, !PT ;  /* 0x0000003897977812 */ /* 0x000fe200078ef89a */
[----:B------:R-:W-:Y:S01]  /*1c10*/  @!P0 IMAD R6, R207, R5, R23 ;  /* 0x00000005cf068224 */ /* 0x000fe200078e0217 */
[----:B------:R-:W-:Y:S01]  /*1c20*/  LOP3.LUT R138, R186, 0x8, RZ, 0xc0, !PT ;  /* 0x00000008ba8a7812 */ /* 0x000fe200078ec0ff */
[----:B------:R-:W-:Y:S01]  /*1c30*/  @!P0 IMAD.MOV.U32 R8, RZ, RZ, R22 ;  /* 0x000000ffff088224 */ /* 0x000fe200078e0016 */
[----:B------:R-:W3:Y:S01]  /*1c40*/  @!P5 LDC.64 R4, c[0x0][0x3b0] ;  /* 0x0000ec00ff04db82 */ /* 0x000ee20000000a00 */
[----:B----4-:R-:W-:Y:S01]  /*1c50*/  @P0 IMAD.WIDE.U32 R12, R7, R2, RZ ;  /* 0x00000002070c0225 */ /* 0x010fe200078e00ff */
[----:B------:R-:W-:-:S02]  /*1c60*/  IADD3 R22, PT, PT, R20, 0x30, RZ ;  /* 0x0000003014167810 */ /* 0x000fc40007ffe0ff */
[----:B------:R-:W-:Y:S01]  /*1c70*/  LOP3.LUT R138, R151, R138, RZ, 0x3c, !PT ;  /* 0x0000008a978a7212 */ /* 0x000fe200078e3cff */
[----:B------:R-:W-:Y:S01]  /*1c80*/  @P0 IMAD.MOV.U32 R8, RZ, RZ, R12 ;  /* 0x000000ffff080224 */ /* 0x000fe200078e000c */
[----:B------:R-:W-:Y:S01]  /*1c90*/  MOV R184, 0x20 ;  /* 0x0000002000b87802 */ /* 0x000fe20000000f00 */
[----:B------:R-:W-:Y:S01]  /*1ca0*/  @P0 IMAD R6, R7, R3, R13 ;  /* 0x0000000307060224 */ /* 0x000fe200078e020d */
[----:B------:R-:W-:Y:S01]  /*1cb0*/  SHF.R.S32.HI R7, RZ, 0x1f, R28 ;  /* 0x0000001fff077819 */ /* 0x000fe2000001141c */
[----:B------:R-:W4:Y:S01]  /*1cc0*/  @!P4 LDC.64 R2, c[0x0][0x3b0] ;  /* 0x0000ec00ff02cb82 */ /* 0x000f220000000a00 */
[----:B------:R-:W-:Y:S01]  /*1cd0*/  IADD3 R8, P2, PT, R17, R8, RZ ;  /* 0x0000000811087210 */ /* 0x000fe20007f5e0ff */
[----:B------:R-:W-:Y:S01]  /*1ce0*/  @!P1 IMAD.X R25, RZ, RZ, R41, P3 ;  /* 0x000000ffff199224 */ /* 0x000fe200018e0629 */
[----:B------:R-:W-:Y:S01]  /*1cf0*/  ISETP.GE.AND P0, PT, R22, R197, PT ;  /* 0x000000c51600720c */ /* 0x000fe20003f06270 */
[----:B-1----:R-:W-:Y:S01]  /*1d00*/  IMAD R7, R7, UR4, RZ ;  /* 0x0000000407077c24 */ /* 0x002fe2000f8e02ff */
[----:B------:R-:W-:Y:S01]  /*1d10*/  MOV R139, 0x40 ;  /* 0x00000040008b7802 */ /* 0x000fe20000000f00 */
[----:B------:R-:W-:Y:S01]  /*1d20*/  IMAD.X R9, RZ, RZ, R6, P2 ;  /* 0x000000ffff097224 */ /* 0x000fe200010e0606 */
[----:B------:R-:W-:Y:S01]  /*1d30*/  @!P4 IADD3 R24, P2, PT, R40, 0x10, RZ ;  /* 0x000000102818c810 */ /* 0x000fe20007f5e0ff */
[----:B------:R-:W1:Y:S01]  /*1d40*/  @!P5 LDC.64 R12, c[0x0][0x380] ;  /* 0x0000e000ff0cdb82 */ /* 0x000e620000000a00 */
[----:B------:R-:W-:-:S02]  /*1d50*/  IMAD R7, R28, UR5, R7 ;  /* 0x000000051c077c24 */ /* 0x000fc4000f8e0207 */
[----:B------:R-:W-:Y:S01]  /*1d60*/  IMAD.WIDE.U32 R28, R28, UR4, R8 ;  /* 0x000000041c1c7c25 */ /* 0x000fe2000f8e0008 */
[----:B------:R-:W-:-:S03]  /*1d70*/  UMOV UR4, 0x400 ;  /* 0x0000040000047882 */ /* 0x000fc60000000000 */
[----:B------:R-:W-:Y:S01]  /*1d80*/  @!P4 IMAD.X R31, RZ, RZ, R41, P2 ;  /* 0x000000ffff1fc224 */ /* 0x000fe200010e0629 */
[C---:B------:R-:W-:Y:S01]  /*1d90*/  @!P0 IADD3 R19, P2, PT, R40.reuse, 0x30, RZ ;  /* 0x0000003028138810 */ /* 0x040fe20007f5e0ff */
[----:B---3--:R-:W-:Y:S01]  /*1da0*/  @!P5 IMAD R27, R41, R4, RZ ;  /* 0x00000004291bd224 */ /* 0x008fe200078e02ff */
[----:B------:R-:W-:Y:S01]  /*1db0*/  IADD3 R29, PT, PT, R29, R7, RZ ;  /* 0x000000071d1d7210 */ /* 0x000fe20007ffe0ff */
[----:B------:R-:W3:Y:S01]  /*1dc0*/  @!P0 LDC.64 R8, c[0x0][0x3b0] ;  /* 0x0000ec00ff088b82 */ /* 0x000ee20000000a00 */
[-C--:B------:R-:W-:Y:S01]  /*1dd0*/  @!P4 MOV R38, R28.reuse ;  /* 0x0000001c0026c202 */ /* 0x080fe20000000f00 */
[C---:B------:R-:W-:Y:S01]  /*1de0*/  @!P5 IMAD R27, R40.reuse, R5, R27 ;  /* 0x00000005281bd224 */ /* 0x040fe200078e021b */
[----:B------:R-:W-:Y:S01]  /*1df0*/  @!P1 MOV R36, R28 ;  /* 0x0000001c00249202 */ /* 0x000fe20000000f00 */
[----:B------:R-:W-:Y:S02]  /*1e00*/  @!P0 IMAD.X R23, RZ, RZ, R41, P2 ;  /* 0x000000ffff178224 */ /* 0x000fe400010e0629 */
[----:B------:R-:W-:-:S02]  /*1e10*/  @!P5 IMAD.WIDE.U32 R40, R40, R4, R28 ;  /* 0x000000042828d225 */ /* 0x000fc400078e001c */
[----:B------:R-:W2:Y:S02]  /*1e20*/  S2UR UR5, SR_CgaCtaId ;  /* 0x00000000000579c3 */ /* 0x000ea40000008800 */
[----:B----4-:R-:W-:Y:S02]  /*1e30*/  @!P4 IMAD R30, R31, R2, RZ ;  /* 0x000000021f1ec224 */ /* 0x010fe400078e02ff */
[----:B------:R-:W-:Y:S01]  /*1e40*/  @!P4 IMAD.MOV.U32 R39, RZ, RZ, R29 ;  /* 0x000000ffff27c224 */ /* 0x000fe200078e001d */
[----:B-1----:R-:W-:Y:S01]  /*1e50*/  @!P5 LEA R26, P2, R40, R12, 0x1 ;  /* 0x0000000c281ad211 */ /* 0x002fe200078408ff */
[----:B------:R-:W-:Y:S02]  /*1e60*/  @!P5 IMAD.IADD R32, R41, 0x1, R27 ;  /* 0x000000012920d824 */ /* 0x000fe400078e021b */
[----:B------:R-:W1:Y:S01]  /*1e70*/  @!P1 LDC.64 R4, c[0x0][0x380] ;  /* 0x0000e000ff049b82 */ /* 0x000e620000000a00 */
[C---:B------:R-:W-:Y:S02]  /*1e80*/  @!P4 IMAD R12, R24.reuse, R3, R30 ;  /* 0x00000003180cc224 */ /* 0x040fe400078e021e */
[----:B------:R-:W-:Y:S01]  /*1e90*/  @!P4 IMAD.WIDE.U32 R38, R24, R2, R38 ;  /* 0x000000021826c225 */ /* 0x000fe200078e0026 */
[----:B------:R-:W-:-:S02]  /*1ea0*/  @!P5 LEA.HI.X R27, R40, R13, R32, 0x1, P2 ;  /* 0x0000000d281bd211 */ /* 0x000fc400010f0c20 */
[----:B------:R-:W-:Y:S01]  /*1eb0*/  LOP3.LUT R13, R154, 0x1f8, RZ, 0xc0, !PT ;  /* 0x000001f89a0d7812 */ /* 0x000fe200078ec0ff */
[----:B------:R-:W-:Y:S01]  /*1ec0*/  @!P1 IMAD.MOV.U32 R37, RZ, RZ, R29 ;  /* 0x000000ffff259224 */ /* 0x000fe200078e001d */
[----:B------:R-:W4:Y:S01]  /*1ed0*/  @!P4 LDC.64 R6, c[0x0][0x380] ;  /* 0x0000e000ff06cb82 */ /* 0x000f220000000a00 */
[-C--:B-----5:R-:W-:Y:S01]  /*1ee0*/  @!P1 IMAD R34, R25, R10.reuse, RZ ;  /* 0x0000000a19229224 */ /* 0x0a0fe200078e02ff */
[----:B------:R-:W-:Y:S01]  /*1ef0*/  LOP3.LUT R13, R13, 0x38, R186, 0x78, !PT ;  /* 0x000000380d0d7812 */ /* 0x000fe200078e78ba */
[----:B------:R-:W-:-:S03]  /*1f00*/  @!P1 IMAD.WIDE.U32 R36, R21, R10, R36 ;  /* 0x0000000a15249225 */ /* 0x000fc600078e0024 */
[----:B------:R-:W-:Y:S01]  /*1f10*/  LOP3.LUT R78, R13, 0x1e00, R154, 0xf8, !PT ;  /* 0x00001e000d4e7812 */ /* 0x000fe200078ef89a */
[----:B------:R-:W-:Y:S01]  /*1f20*/  @!P1 IMAD R11, R21, R11, R34 ;  /* 0x0000000b150b9224 */ /* 0x000fe200078e0222 */
[----:B------:R-:W5:Y:S01]  /*1f30*/  @!P0 LDC.64 R2, c[0x0][0x380] ;  /* 0x0000e000ff028b82 */ /* 0x000f620000000a00 */
[----:B---3--:R-:W-:Y:S01]  /*1f40*/  @!P0 IMAD R10, R23, R8, RZ ;  /* 0x00000008170a8224 */ /* 0x008fe200078e02ff */
[----:B--2---:R-:W-:Y:S01]  /*1f50*/  ULEA UR5, UR5, UR4, 0x18 ;  /* 0x0000000405057291 */ /* 0x004fe2000f8ec0ff */
[----:B------:R-:W-:Y:S01]  /*1f60*/  @!P1 IMAD.IADD R11, R37, 0x1, R11 ;  /* 0x00000001250b9824 */ /* 0x000fe200078e020b */
[----:B------:R-:W2:Y:S01]  /*1f70*/  LDCU UR4, c[0x0][0x50c] ;  /* 0x0000a180ff0477ac */ /* 0x000ea20008000800 */
[----:B------:R-:W-:Y:S02]  /*1f80*/  @!P0 IMAD R9, R19, R9, R10 ;  /* 0x0000000913098224 */ /* 0x000fe400078e020a */
[----:B------:R-:W-:Y:S01]  /*1f90*/  @!P4 IMAD.IADD R12, R39, 0x1, R12 ;  /* 0x00000001270cc824 */ /* 0x000fe200078e020c */
[----:B-1----:R-:W-:Y:S01]  /*1fa0*/  @!P1 LEA R10, P2, R36, R4, 0x1 ;  /* 0x00000004240a9211 */ /* 0x002fe200078408ff */
[----:B------:R-:W-:Y:S01]  /*1fb0*/  @!P0 IMAD.WIDE.U32 R28, R19, R8, R28 ;  /* 0x00000008131c8225 */ /* 0x000fe200078e001c */
[----:B------:R-:W-:-:S02]  /*1fc0*/  LEA R78, R78, UR5, 0x1 ;  /* 0x000000054e4e7c11 */ /* 0x000fc4000f8e08ff */
[----:B------:R-:W-:Y:S01]  /*1fd0*/  @!P1 LEA.HI.X R11, R36, R5, R11, 0x1, P2 ;  /* 0x00000005240b9211 */ /* 0x000fe200010f0c0b */
[----:B------:R-:W-:Y:S01]  /*1fe0*/  @!P0 IMAD.IADD R9, R29, 0x1, R9 ;  /* 0x000000011d098824 */ /* 0x000fe200078e0209 */
[----:B------:R-:W-:Y:S01]  /*1ff0*/  IADD3 R5, PT, PT, -R133, R0, RZ ;  /* 0x0000000085057210 */ /* 0x000fe20007ffe1ff */
[----:B------:R-:W-:Y:S01]  /*2000*/  @!PT LDS RZ, [RZ] ;  /* 0x00000000fffff984 */ /* 0x000fe20000000800 */
[----:B------:R-:W-:Y:S01]  /*2010*/  @!PT LDS RZ, [RZ] ;  /* 0x00000000fffff984 */ /* 0x000fe20000000800 */
[----:B------:R-:W-:Y:S01]  /*2020*/  @!PT LDS RZ, [RZ] ;  /* 0x00000000fffff984 */ /* 0x000fe20000000800 */
[----:B------:R-:W-:Y:S01]  /*2030*/  @!P5 LDGSTS.E.BYPASS.LTC128B.128 [R78], desc[UR16][R26.64] ;  /* 0x000000001a4edfae */ /* 0x000fe2000b981a10 */
[----:B----4-:R-:W-:Y:S02]  /*2040*/  @!P4 LEA R6, P3, R38, R6, 0x1 ;  /* 0x000000062606c211 */ /* 0x010fe400078608ff */
[----:B------:R-:W-:Y:S01]  /*2050*/  ISETP.GE.AND P6, PT, R20, R5, PT ;  /* 0x000000051400720c */ /* 0x000fe20003fc6270 */
[----:B------:R-:W-:Y:S01]  /*2060*/  @!P5 LDGSTS.E.BYPASS.LTC128B.128 [R78+0x2000], desc[UR16][R26.64+0x80] ;  /* 0x020000801a4edfae */ /* 0x000fe2000b981a10 */
[----:B------:R-:W-:Y:S02]  /*2070*/  @!P4 LEA.HI.X R7, R38, R7, R12, 0x1, P3 ;  /* 0x000000072607c211 */ /* 0x000fe400018f0c0c */
[-C--:B------:R-:W-:Y:S01]  /*2080*/  ISETP.GE.AND P3, PT, R22, R5.reuse, PT ;  /* 0x000000051600720c */ /* 0x080fe20003f66270 */
[----:B------:R-:W-:Y:S01]  /*2090*/  @!P5 LDGSTS.E.BYPASS.LTC128B.128 [R78+0x4000], desc[UR16][R26.64+0x100] ;  /* 0x040001001a4edfae */ /* 0x000fe2000b981a10 */
[----:B------:R-:W-:-:S02]  /*20a0*/  ISETP.GE.AND P5, PT, R18, R5, PT ;  /* 0x000000051200720c */ /* 0x000fc40003fa6270 */
[C---:B-----5:R-:W-:Y:S01]  /*20b0*/  @!P0 LEA R8, P2, R28.reuse, R2, 0x1 ;  /* 0x000000021c088211 */ /* 0x060fe200078408ff */
[----:B------:R-:W-:Y:S01]  /*20c0*/  @!P4 LDGSTS.E.BYPASS.LTC128B.128 [R78+0x800], desc[UR16][R6.64] ;  /* 0x00800000064ecfae */ /* 0x000fe2000b981a10 */
[----:B------:R-:W-:Y:S02]  /*20d0*/  SHF.R.U32.HI R4, RZ, 0x4, R186 ;  /* 0x00000004ff047819 */ /* 0x000fe400000116ba */
[----:B------:R-:W-:Y:S01]  /*20e0*/  @!P0 LEA.HI.X R9, R28, R3, R9, 0x1, P2 ;  /* 0x000000031c098211 */ /* 0x000fe200010f0c09 */
[----:B------:R-:W-:Y:S01]  /*20f0*/  @!P4 LDGSTS.E.BYPASS.LTC128B.128 [R78+0x2800], desc[UR16][R6.64+0x80] ;  /* 0x02800080064ecfae */ /* 0x000fe2000b981a10 */
[----:B------:R-:W-:Y:S01]  /*2100*/  IMAD.SHL.U32 R3, R134, 0x10, RZ ;  /* 0x0000001086037824 */ /* 0x000fe200078e00ff */
[-C--:B------:R-:W-:Y:S01]  /*2110*/  ISETP.GE.AND P2, PT, R18, R5.reuse, PT ;  /* 0x000000051200720c */ /* 0x080fe20003f46270 */
[----:B------:R-:W-:Y:S01]  /*2120*/  IMAD.SHL.U32 R4, R4, 0x400, RZ ;  /* 0x0000040004047824 */ /* 0x000fe200078e00ff */
[----:B------:R1:W-:Y:S01]  /*2130*/  @!P4 LDGSTS.E.BYPASS.LTC128B.128 [R78+0x4800], desc[UR16][R6.64+0x100] ;  /* 0x04800100064ecfae */ /* 0x0003e2000b981a10 */
[----:B------:R-:W-:Y:S01]  /*2140*/  ISETP.GE.AND P4, PT, R14, R5, PT ;  /* 0x000000050e00720c */ /* 0x000fe20003f86270 */
[----:B------:R-:W-:-:S02]  /*2150*/  @!P3 IMAD.MOV.U32 R201, RZ, RZ, R199 ;  /* 0x000000ffffc9b224 */ /* 0x000fc400078e00c7 */
[----:B------:R-:W-:Y:S01]  /*2160*/  @!P1 LDGSTS.E.BYPASS.LTC128B.128 [R78+0x1000], desc[UR16][R10.64] ;  /* 0x010000000a4e9fae */ /* 0x000fe2000b981a10 */
[----:B------:R-:W-:Y:S02]  /*2170*/  @!P3 IMAD R2, R135, 0x60, RZ ;  /* 0x000000608702b824 */ /* 0x000fe400078e02ff */
[----:B------:R-:W-:Y:S01]  /*2180*/  @!P3 IMAD.WIDE.U32 R12, R134, 0x60, R200 ;  /* 0x00000060860cb825 */ /* 0x000fe200078e00c8 */
[----:B------:R-:W-:Y:S04]  /*2190*/  @!P1 LDGSTS.E.BYPASS.LTC128B.128 [R78+0x3000], desc[UR16][R10.64+0x80] ;  /* 0x030000800a4e9fae */ /* 0x000fe8000b981a10 */
[----:B------:R3:W-:Y:S01]  /*21a0*/  @!P1 LDGSTS.E.BYPASS.LTC128B.128 [R78+0x5000], desc[UR16][R10.64+0x100] ;  /* 0x050001000a4e9fae */ /* 0x0007e2000b981a10 */
[----:B------:R-:W-:Y:S02]  /*21b0*/  @!P3 IADD3 R13, PT, PT, R13, R2, RZ ;  /* 0x000000020d0db210 */ /* 0x000fe40007ffe0ff */
[----:B------:R-:W-:Y:S01]  /*21c0*/  IADD3 R16, P1, PT, R17, R16, RZ ;  /* 0x0000001011107210 */ /* 0x000fe20007f3e0ff */
[----:B------:R-:W-:Y:S01]  /*21d0*/  @!P0 LDGSTS.E.BYPASS.LTC128B.128 [R78+0x1800], desc[UR16][R8.64] ;  /* 0x01800000084e8fae */ /* 0x000fe2000b981a10 */
[----:B------:R-:W-:-:S03]  /*21e0*/  SHF.L.U64.HI R2, R148, 0x4, R149 ;  /* 0x0000000494027819 */ /* 0x000fc60000010295 */
[----:B------:R-:W-:Y:S01]  /*21f0*/  @!P0 LDGSTS.E.BYPASS.LTC128B.128 [R78+0x3800], desc[UR16][R8.64+0x80] ;  /* 0x03800080084e8fae */ /* 0x000fe2000b981a10 */
[----:B------:R-:W-:-:S03]  /*2200*/  IMAD.X R17, RZ, RZ, R15, P1 ;  /* 0x000000ffff117224 */ /* 0x000fc600008e060f */
[----:B------:R4:W-:Y:S01]  /*2210*/  @!P0 LDGSTS.E.BYPASS.LTC128B.128 [R78+0x5800], desc[UR16][R8.64+0x100] ;  /* 0x05800100084e8fae */ /* 0x0009e2000b981a10 */
[----:B------:R-:W-:Y:S01]  /*2220*/  IMAD.WIDE.U32 R16, R20, R148, R16 ;  /* 0x0000009414107225 */ /* 0x000fe200078e0010 */
[----:B-1----:R-:W-:-:S03]  /*2230*/  @!P5 LEA R6, P0, R3, R200, 0x1 ;  /* 0x000000c80306d211 */ /* 0x002fc600078008ff */
[----:B------:R-:W-:Y:S01]  /*2240*/  IMAD R21, R20, R149, R17 ;  /* 0x0000009514157224 */ /* 0x000fe200078e0211 */
[C---:B------:R-:W-:Y:S02]  /*2250*/  LEA R202, P1, R16.reuse, UR6, 0x1 ;  /* 0x0000000610ca7c11 */ /* 0x040fe4000f8208ff */
[----:B------:R-:W-:Y:S02]  /*2260*/  @!P5 LEA.HI.X R7, R3, R199, R76, 0x1, P0 ;  /* 0x000000c70307d211 */ /* 0x000fe400000f0c4c */
[----:B------:R-:W-:Y:S02]  /*2270*/  LEA.HI.X R203, R16, UR7, R21, 0x1, P1 ;  /* 0x0000000710cb7c11 */ /* 0x000fe400088f0c15 */
[----:B---3--:R-:W-:-:S04]  /*2280*/  @!P4 LEA R10, P0, R134, R200, 0x6 ;  /* 0x000000c8860ac211 */ /* 0x008fc800078030ff */
[----:B------:R-:W-:Y:S02]  /*2290*/  @!P4 LEA.HI.X R11, R134, R199, R135, 0x6, P0 ;  /* 0x000000c7860bc211 */ /* 0x000fe400000f3487 */
[----:B------:R-:W-:Y:S02]  /*22a0*/  ISETP.GE.AND P0, PT, R22, R5, PT ;  /* 0x000000051600720c */ /* 0x000fe40003f06270 */
[----:B----4-:R-:W-:Y:S01]  /*22b0*/  @!P6 MOV R8, R200 ;  /* 0x000000c80008e202 */ /* 0x010fe20000000f00 */
        /* <DEDUP_REMOVED lines=14> */
[----:B------:R-:W-:-:S03]  /*23a0*/  @!P2 LEA R8, P1, R9, R202, 0x1 ;  /* 0x000000ca0908a211 */ /* 0x000fc600078208ff */
[----:B------:R-:W-:Y:S01]  /*23b0*/  @!P3 LDGSTS.E.BYPASS.LTC128B.128 [R78+0x9800], desc[UR16][R12.64+0x80] ;  /* 0x098000800c4ebfae */ /* 0x000fe2000b981a10 */
[----:B------:R-:W-:-:S03]  /*23c0*/  @!P2 LEA.HI.X R9, R9, R203, R2, 0x1, P1 ;  /* 0x000000cb0909a211 */ /* 0x000fc600008f0c02 */
[----:B------:R1:W-:Y:S01]  /*23d0*/  @!P3 LDGSTS.E.BYPASS.LTC128B.128 [R78+0xb800], desc[UR16][R12.64+0x100] ;  /* 0x0b8001000c4ebfae */ /* 0x0003e2000b981a10 */
[----:B------:R-:W-:Y:S01]  /*23e0*/  ISETP.GE.AND P3, PT, R14, R5, PT ;  /* 0x000000050e00720c */ /* 0x000fe20003f66270 */
[----:B---3--:R-:W-:Y:S02]  /*23f0*/  @!P0 IMAD R6, R149, 0x60, RZ ;  /* 0x0000006095068824 */ /* 0x008fe400078e02ff */
[----:B------:R-:W0:Y:S01]  /*2400*/  LDGDEPBAR ;  /* 0x00000000000079af */ /* 0x000e220000000000 */
[----:B------:R-:W-:Y:S02]  /*2410*/  LOP3.LUT R2, R185, 0x200, R152, 0xf8, !PT ;  /* 0x00000200b9027812 */ /* 0x000fe400078ef898 */
[----:B------:R-:W-:-:S05]  /*2420*/  LOP3.LUT R5, R4, 0x400, RZ, 0xc0, !PT ;  /* 0x0000040004057812 */ /* 0x000fca00078ec0ff */
[----:B------:R-:W-:Y:S02]  /*2430*/  IMAD R82, R138, 0x2, R5 ;  /* 0x000000028a527824 */ /* 0x000fe400078e0205 */
[----:B----4-:R-:W-:-:S04]  /*2440*/  @!P0 IMAD.WIDE.U32 R10, R148, 0x60, R202 ;  /* 0x00000060940a8825 */ /* 0x010fc800078e00ca */
[----:B------:R-:W-:Y:S01]  /*2450*/  @!P0 IMAD.IADD R7, R11, 0x1, R6 ;  /* 0x000000010b078824 */ /* 0x000fe200078e0206 */
[----:B------:R-:W-:Y:S01]  /*2460*/  @!P0 MOV R6, R10 ;  /* 0x0000000a00068202 */ /* 0x000fe20000000f00 */
[----:B------:R-:W-:Y:S01]  /*2470*/  VIADD R79, R82, UR5 ;  /* 0x00000005524f7c36 */ /* 0x000fe20008000000 */
[----:B------:R-:W-:-:S03]  /*2480*/  LOP3.LUT R10, R188, 0x8, RZ, 0xc0, !PT ;  /* 0x00000008bc0a7812 */ /* 0x000fc600078ec0ff */
[----:B------:R-:W-:Y:S01]  /*2490*/  IMAD.IADD R80, R79, 0x1, R172 ;  /* 0x000000014f507824 */ /* 0x000fe200078e02ac */
[----:B------:R-:W-:Y:S01]  /*24a0*/  LOP3.LUT R77, R151, R10, RZ, 0x3c, !PT ;  /* 0x0000000a974d7212 */ /* 0x000fe200078e3cff */
[----:B------:R-:W-:-:S04]  /*24b0*/  DEPBAR.LE SB0, 0x0 ;  /* 0x000080000000791a */ /* 0x000fc80000000000 */
[----:B------:R-:W-:Y:S01]  /*24c0*/  BAR.SYNC.DEFER_BLOCKING 0x0 ;  /* 0x0000000000007b1d */ /* 0x000fe20000010000 */
[C---:B-1----:R-:W-:Y:S02]  /*24d0*/  @!P3 LEA R12, P1, R148.reuse, R202, 0x6 ;  /* 0x000000ca940cb211 */ /* 0x042fe400078230ff */
[----:B------:R-:W-:Y:S02]  /*24e0*/  IADD3 R2, PT, PT, R77, R2, RZ ;  /* 0x000000024d027210 */ /* 0x000fe40007ffe0ff */
[----:B------:R-:W-:Y:S02]  /*24f0*/  @!P3 LEA.HI.X R13, R148, R203, R149, 0x6, P1 ;  /* 0x000000cb940db211 */ /* 0x000fe400008f3495 */
[----:B------:R-:W-:Y:S02]  /*2500*/  LEA R87, R2, UR5, 0x1 ;  /* 0x0000000502577c11 */ /* 0x000fe4000f8e08ff */
[----:B------:R-:W-:Y:S02]  /*2510*/  ISETP.GT.AND P1, PT, R153, R198, PT ;  /* 0x000000c69900720c */ /* 0x000fe40003f24270 */
        /* <DEDUP_REMOVED lines=40> */
[----:B------:R-:W4:Y:S01]  /*27a0*/  LDSM.16.M88.4 R20, [R82+UR5+0x6000] ;  /* 0x006000055214783b */ /* 0x000f220008000200 */
[----:B------:R-:W-:Y:S01]  /*27b0*/  IADD3 R85, PT, PT, R87, R150, RZ ;  /* 0x0000009657557210 */ /* 0x000fe20007ffe0ff */
[----:B------:R-:W-:Y:S02]  /*27c0*/  IMAD.IADD R79, R79, 0x1, R150 ;  /* 0x000000014f4f7824 */ /* 0x000fe400078e0296 */
[----:B-1----:R-:W1:Y:S02]  /*27d0*/  LDSM.16.M88.4 R12, [R82+UR5+0x6800] ;  /* 0x00680005520c783b */ /* 0x002e640008000200 */
[C---:B------:R-:W-:Y:S01]  /*27e0*/  IMAD.IADD R81, R172.reuse, 0x1, R85 ;  /* 0x00000001ac517824 */ /* 0x040fe200078e0255 */
[----:B------:R-:W-:Y:S01]  /*27f0*/  IADD3 R2, PT, PT, R172, R79, RZ ;  /* 0x0000004fac027210 */ /* 0x000fe20007ffe0ff */
[----:B------:R-:W5:Y:S04]  /*2800*/  LDSM.16.M88.4 R56, [R82+UR5+0x7000] ;  /* 0x007000055238783b */ /* 0x000f680008000200 */
[----:B------:R-:W2:Y:S04]  /*2810*/  LDSM.16.M88.4 R28, [R82+UR5+0x7800] ;  /* 0x00780005521c783b */ /* 0x000ea80008000200 */
[----:B------:R-:W-:Y:S04]  /*2820*/  LDSM.16.M88.4 R64, [R86] ;  /* 0x000000005640783b */ /* 0x000fe80000000200 */
[----:B------:R-:W2:Y:S04]  /*2830*/  LDSM.16.M88.4 R32, [R80+0x6000] ;  /* 0x006000005020783b */ /* 0x000ea80000000200 */
[----:B------:R-:W2:Y:S04]  /*2840*/  LDSM.16.M88.4 R8, [R80+0x6800] ;  /* 0x006800005008783b */ /* 0x000ea80000000200 */
[----:B---3--:R-:W3:Y:S04]  /*2850*/  LDSM.16.M88.4 R4, [R80+0x7000] ;  /* 0x007000005004783b */ /* 0x008ee80000000200 */
[----:B------:R-:W3:Y:S04]  /*2860*/  LDSM.16.M88.4 R68, [R80+0x7800] ;  /* 0x007800005044783b */ /* 0x000ee80000000200 */
[----:B------:R-:W-:Y:S01]  /*2870*/  LDSM.16.M88.4 R44, [R79+0x6000] ;  /* 0x006000004f2c783b */ /* 0x000fe20000000200 */
[C---:B----4-:R-:W-:Y:S03]  /*2880*/  HMMA.16816.F32 R24, R48.reuse, R20, RZ ;  /* 0x000000143018723c */ /* 0x050fe600000018ff */
[----:B------:R-:W-:Y:S04]  /*2890*/  LDSM.16.M88.4 R40, [R79+0x6800] ;  /* 0x006800004f28783b */ /* 0x000fe80000000200 */
[----:B------:R-:W-:Y:S01]  /*28a0*/  LDSM.16.M88.4 R72, [R81] ;  /* 0x000000005148783b */ /* 0x000fe20000000200 */
[C---:B-1----:R-:W-:Y:S03]  /*28b0*/  HMMA.16816.F32 R16, R48.reuse, R12, RZ ;  /* 0x0000000c3010723c */ /* 0x042fe600000018ff */
[----:B------:R-:W-:Y:S04]  /*28c0*/  LDSM.16.M88.4 R36, [R79+0x7000] ;  /* 0x007000004f24783b */ /* 0x000fe80000000200 */
[----:B------:R-:W0:Y:S01]  /*28d0*/  LDGDEPBAR ;  /* 0x00000000000079af */ /* 0x000e220000000000 */
[C---:B-----5:R-:W-:Y:S08]  /*28e0*/  HMMA.16816.F32 R60, R48.reuse, R56, RZ ;  /* 0x00000038303c723c */ /* 0x060ff000000018ff */
[C---:B------:R-:W-:Y:S08]  /*28f0*/  HMMA.16816.F32 R20, R48.reuse, R22, RZ ;  /* 0x000000163014723c */ /* 0x040ff000000018ff */
[C---:B------:R-:W-:Y:S08]  /*2900*/  HMMA.16816.F32 R12, R48.reuse, R14, RZ ;  /* 0x0000000e300c723c */ /* 0x040ff000000018ff */
[C---:B------:R-:W-:Y:S08]  /*2910*/  HMMA.16816.F32 R56, R48.reuse, R58, RZ ;  /* 0x0000003a3038723c */ /* 0x040ff000000018ff */
[C---:B--2---:R-:W-:Y:S08]  /*2920*/  HMMA.16816.F32 R52, R48.reuse, R28, RZ ;  /* 0x0000001c3034723c */ /* 0x044ff000000018ff */
[----:B------:R-:W-:Y:S01]  /*2930*/  HMMA.16816.F32 R48, R48, R30, RZ ;  /* 0x0000001e3030723c */ /* 0x000fe200000018ff */
[----:B------:R-:W1:Y:S07]  /*2940*/  LDSM.16.M88.4 R28, [R85] ;  /* 0x00000000551c783b */ /* 0x000e6e0000000200 */
[C---:B------:R-:W-:Y:S08]  /*2950*/  HMMA.16816.F32 R24, R64.reuse, R32, R24 ;  /* 0x000000204018723c */ /* 0x040ff00000001818 */
[C---:B------:R-:W-:Y:S01]  /*2960*/  HMMA.16816.F32 R20, R64.reuse, R34, R20 ;  /* 0x000000224014723c */ /* 0x040fe20000001814 */
[----:B------:R-:W2:Y:S07]  /*2970*/  LDSM.16.M88.4 R32, [R79+0x7800] ;  /* 0x007800004f20783b */ /* 0x000eae0000000200 */
        /* <DEDUP_REMOVED lines=19> */
[C---:B----4-:R-:W-:Y:S08]  /*2ab0*/  HMMA.16816.F32 R24, R72.reuse, R8, R24 ;  /* 0x000000084818723c */ /* 0x050ff00000001818 */
[C---:B------:R-:W-:Y:S01]  /*2ac0*/  HMMA.16816.F32 R20, R72.reuse, R10, R20 ;  /* 0x0000000a4814723c */ /* 0x040fe20000001814 */
[----:B------:R-:W-:Y:S07]  /*2ad0*/  LDSM.16.M88.4 R8, [R86+0x2000] ;  /* 0x002000005608783b */ /* 0x000fee0000000200 */
[C---:B---3--:R-:W-:Y:S08]  /*2ae0*/  HMMA.16816.F32 R16, R72.reuse, R4, R16 ;  /* 0x000000044810723c */ /* 0x048ff00000001810 */
        /* <DEDUP_REMOVED lines=52> */
[C---:B------:R-:W-:Y:S01]  /*2e30*/  HMMA.16816.F32 R20, R40.reuse, R10, R20 ;  /* 0x0000000a2814723c */ /* 0x040fe20000001814 */
[----:B------:R-:W1:Y:S07]  /*2e40*/  LDSM.16.M88.4 R8, [R82+UR5+0xa800] ;  /* 0x00a800055208783b */ /* 0x000e6e0008000200 */
[C---:B--2---:R-:W-:Y:S08]  /*2e50*/  HMMA.16816.F32 R68, R40.reuse, R4, R68 ;  /* 0x000000042844723c */ /* 0x044ff00000001844 */
        /* <DEDUP_REMOVED lines=9> */
[----:B----4-:R-:W-:Y:S08]  /*2ef0*/  HMMA.16816.F32 R52, R40, R32, R52 ;  /* 0x000000202834723c */ /* 0x010ff00000001834 */
[C---:B-1----:R-:W-:Y:S08]  /*2f00*/  HMMA.16816.F32 R72, R36.reuse, R24, R72 ;  /* 0x000000182448723c */ /* 0x042ff00000001848 */
[----:B------:R-:W-:Y:S01]  /*2f10*/  HMMA.16816.F32 R20, R36, R26, R20 ;  /* 0x0000001a2414723c */ /* 0x000fe20000001814 */
[----:B------:R-:W-:Y:S07]  /*2f20*/  LDSM.16.M88.4 R24, [R82+UR5+0xb800] ;  /* 0x00b800055218783b */ /* 0x000fee0008000200 */
[----:B------:R-:W-:Y:S01]  /*2f30*/  HMMA.16816.F32 R64, R40, R34, R64 ;  /* 0x000000222840723c */ /* 0x000fe20000001840 */
[----:B------:R-:W-:Y:S04]  /*2f40*/  LDSM.16.M88.4 R40, [R81+0x4000] ;  /* 0x004000005128783b */ /* 0x000fe80000000200 */
[----:B------:R-:W1:Y:S03]  /*2f50*/  LDSM.16.M88.4 R32, [R2+0xa000] ;  /* 0x00a000000220783b */ /* 0x000e660000000200 */
[C---:B------:R-:W-:Y:S08]  /*2f60*/  HMMA.16816.F32 R16, R60.reuse, R8, R16 ;  /* 0x000000083c10723c */ /* 0x040ff00000001810 */
[C---:B------:R-:W-:Y:S01]  /*2f70*/  HMMA.16816.F32 R12, R60.reuse, R10, R12 ;  /* 0x0000000a3c0c723c */ /* 0x040fe2000000180c */
[----:B------:R-:W4:Y:S07]  /*2f80*/  LDSM.16.M88.4 R8, [R79+0xa800] ;  /* 0x00a800004f08783b */ /* 0x000f2e0000000200 */
[C---:B--2---:R-:W-:Y:S08]  /*2f90*/  HMMA.16816.F32 R68, R60.reuse, R4, R68 ;  /* 0x000000043c44723c */ /* 0x044ff00000001844 */
[----:B------:R-:W-:Y:S01]  /*2fa0*/  HMMA.16816.F32 R56, R60, R6, R56 ;  /* 0x000000063c38723c */ /* 0x000fe20000001838 */
[----:B------:R-:W2:Y:S07]  /*2fb0*/  LDSM.16.M88.4 R4, [R80+0xb000] ;  /* 0x00b000005004783b */ /* 0x000eae0000000200 */
[C---:B---3--:R-:W-:Y:S08]  /*2fc0*/  HMMA.16816.F32 R72, R44.reuse, R28, R72 ;  /* 0x0000001c2c48723c */ /* 0x048ff00000001848 */
[----:B------:R-:W-:Y:S08]  /*2fd0*/  HMMA.16816.F32 R20, R44, R30, R20 ;  /* 0x0000001e2c14723c */ /* 0x000ff00000001814 */
[C---:B-----5:R-:W-:Y:S01]  /*2fe0*/  HMMA.16816.F32 R28, R36.reuse, R48, R16 ;  /* 0x00000030241c723c */ /* 0x060fe20000001810 */
[----:B------:R-:W3:Y:S07]  /*2ff0*/  LDSM.16.M88.4 R16, [R2+0xa800] ;  /* 0x00a800000210783b */ /* 0x000eee0000000200 */
[----:B------:R-:W-:Y:S01]  /*3000*/  HMMA.16816.F32 R12, R36, R50, R12 ;  /* 0x00000032240c723c */ /* 0x000fe2000000180c */
[----:B------:R-:W5:Y:S07]  /*3010*/  LDSM.16.M88.4 R48, [R80+0xb800] ;  /* 0x00b800005030783b */ /* 0x000f6e0000000200 */
[C---:B-1----:R-:W-:Y:S08]  /*3020*/  HMMA.16816.F32 R72, R40.reuse, R32, R72 ;  /* 0x000000202848723c */ /* 0x042ff00000001848 */
[----:B------:R-:W-:Y:S01]  /*3030*/  HMMA.16816.F32 R20, R40, R34, R20 ;  /* 0x000000222814723c */ /* 0x000fe20000001814 */
[----:B------:R-:W1:Y:S07]  /*3040*/  LDSM.16.M88.4 R32, [R79+0xb000] ;  /* 0x00b000004f20783b */ /* 0x000e6e0000000200 */
        /* <DEDUP_REMOVED lines=12> */
[C---:B--2---:R-:W-:Y:S02]  /*3110*/  HMMA.16816.F32 R68, R36.reuse, R4, R68 ;  /* 0x000000042444723c */ /* 0x044fe40000001844 */
[----:B------:R-:W2:Y:S06]  /*3120*/  MUFU.TANH R73, R73 ;  /* 0x0000004900497308 */ /* 0x000eac0000002400 */
[----:B------:R-:W-:Y:S01]  /*3130*/  HMMA.16816.F32 R56, R36, R6, R56 ;  /* 0x000000062438723c */ /* 0x000fe20000001838 */
[----:B------:R-:W4:Y:S01]  /*3140*/  LDSM.16.M88.4 R4, [R79+0xb800] ;  /* 0x00b800004f04783b */ /* 0x000f220000000200 */
        /* <DEDUP_REMOVED lines=8> */
[----:B------:R2:W3:Y:S01]  /*31d0*/  LDSM.16.M88.4 R16, [R2+0xb800] ;  /* 0x00b800000210783b */ /* 0x0004e20000000200 */
        /* <DEDUP_REMOVED lines=9> */
[----:B------:R-:W3:Y:S01]  /*3270*/  MUFU.TANH R24, R24 ;  /* 0x0000001800187308 */ /* 0x000ee20000002400 */
[----:B------:R-:W-:Y:S01]  /*3280*/  FMUL.FTZ R12, R12, UR4 ;  /* 0x000000040c0c7c20 */ /* 0x000fe20008410000 */
[----:B------:R-:W-:-:S04]  /*3290*/  FMUL.FTZ R14, R14, UR4 ;  /* 0x000000040e0e7c20 */ /* 0x000fc80008410000 */
[----:B-1----:R-:W-:Y:S01]  /*32a0*/  HMMA.16816.F32 R68, R44, R32, R68 ;  /* 0x000000202c44723c */ /* 0x002fe20000001844 */
[----:B--2---:R-:W-:Y:S01]  /*32b0*/  SHF.R.U32.HI R2, RZ, 0x2, R186 ;  /* 0x00000002ff027819 */ /* 0x004fe200000116ba */
[----:B------:R-:W1:Y:S03]  /*32c0*/  MUFU.TANH R25, R25 ;  /* 0x0000001900197308 */ /* 0x000e660000002400 */
[----:B------:R-:W-:-:S03]  /*32d0*/  LOP3.LUT R2, R2, 0x7, RZ, 0xc0, !PT ;  /* 0x0000000702027812 */ /* 0x000fc600078ec0ff */
[C---:B------:R-:W-:Y:S02]  /*32e0*/  HMMA.16816.F32 R56, R44.reuse, R34, R56 ;  /* 0x000000222c38723c */ /* 0x040fe40000001838 */
[----:B------:R-:W2:Y:S06]  /*32f0*/  MUFU.TANH R28, R28 ;  /* 0x0000001c001c7308 */ /* 0x000eac0000002400 */
        /* <DEDUP_REMOVED lines=16> */
[C---:B---3--:R-:W-:Y:S03]  /*3400*/  HMMA.16816.F32 R52, R40.reuse, R16, R52 ;  /* 0x000000102834723c */ /* 0x048fe60000001834 */
[----:B------:R-:W-:Y:S01]  /*3410*/  FMUL.FTZ R68, R68, UR4 ;  /* 0x0000000444447c20 */ /* 0x000fe20008410000 */
[----:B------:R-:W-:Y:S01]  /*3420*/  FMUL.FTZ R69, R69, UR4 ;  /* 0x0000000445457c20 */ /* 0x000fe20008410000 */
[----:B------:R-:W-:Y:S01]  /*3430*/  FMUL.FTZ R70, R70, UR4 ;  /* 0x0000000446467c20 */ /* 0x000fe20008410000 */
[----:B------:R-:W-:Y:S01]  /*3440*/  FMUL.FTZ R71, R71, UR4 ;  /* 0x0000000447477c20 */ /* 0x000fe20008410000 */
[----:B------:R-:W3:Y:S01]  /*3450*/  MUFU.TANH R9, R9 ;  /* 0x0000000900097308 */ /* 0x000ee20000002400 */
        /* <DEDUP_REMOVED lines=42> */
.L_x_2770:
[----:B------:R-:W2:Y:S01]  /*3700*/  LDC R6, c[0x0][0x4f0] ;  /* 0x00013c00ff067b82 */ /* 0x000ea20000000800 */
[----:B------:R-:W-:Y:S01]  /*3710*/  IADD3 R15, PT, PT, R133, -0x40, RZ ;  /* 0xffffffc0850f7810 */ /* 0x000fe20007ffe0ff */
[----:B------:R-:W3:Y:S01]  /*3720*/  LDCU.64 UR6, c[0x0][0x3a0] ;  /* 0x00007400ff0677ac */ /* 0x000ee20008000a00 */
[----:B------:R-:W-:Y:S02]  /*3730*/  IABS R10, R133 ;  /* 0x00000085000a7213 */ /* 0x000fe40000000000 */
[----:B------:R-:W-:Y:S02]  /*3740*/  IABS R7, R15 ;  /* 0x0000000f00077213 */ /* 0x000fe40000000000 */
[-C--:B--2---:R-:W-:Y:S02]  /*3750*/  IABS R4, R6.reuse ;  /* 0x0000000600047213 */ /* 0x084fe40000000000 */
[----:B------:R-:W-:Y:S02]  /*3760*/  LOP3.LUT R15, R15, R6, RZ, 0x3c, !PT ;  /* 0x000000060f0f7212 */ /* 0x000fe400078e3cff */
[----:B------:R-:W2:Y:S02]  /*3770*/  I2F.RP R11, R4 ;  /* 0x00000004000b7306 */ /* 0x000ea40000209400 */
[----:B------:R-:W-:-:S06]  /*3780*/  ISETP.GE.AND P1, PT, R15, RZ, PT ;  /* 0x000000ff0f00720c */ /* 0x000fcc0003f26270 */
        /* <DEDUP_REMOVED lines=44> */
[----:B---3--:R-:W-:-:S04]  /*3a50*/  IMAD.WIDE.U32 R10, R4, UR6, R10 ;  /* 0x00000006040a7c25 */ /* 0x008fc8000f8e000a */
[----:B------:R-:W-:Y:S01]  /*3a60*/  IMAD R5, R5, UR6, RZ ;  /* 0x0000000605057c24 */ /* 0x000fe2000f8e02ff */
[----:B------:R-:W-:-:S03]  /*3a70*/  LEA R200, P1, R10, R200, 0x1 ;  /* 0x000000c80ac87211 */ /* 0x000fc600078208ff */
[----:B------:R-:W-:-:S05]  /*3a80*/  IMAD R5, R4, UR7, R5 ;  /* 0x0000000704057c24 */ /* 0x000fca000f8e0205 */
[----:B------:R-:W-:-:S04]  /*3a90*/  IADD3 R5, PT, PT, R11, R5, RZ ;  /* 0x000000050b057210 */ /* 0x000fc80007ffe0ff */
[----:B------:R-:W-:-:S07]  /*3aa0*/  LEA.HI.X R199, R10, R199, R5, 0x1, P1 ;  /* 0x000000c70ac77211 */ /* 0x000fce00008f0c05 */
.L_x_2771:
[C---:B------:R-:W-:Y:S01]  /*3ab0*/  IMAD.SHL.U32 R5, R134.reuse, 0x20, RZ ;  /* 0x0000002086057824 */ /* 0x040fe200078e00ff */
[----:B------:R-:W-:Y:S01]  /*3ac0*/  LEA R6, P1, R3, R200, 0x1 ;  /* 0x000000c803067211 */ /* 0x000fe200078208ff */
[----:B------:R-:W-:Y:S01]  /*3ad0*/  IMAD.MOV.U32 R16, RZ, RZ, R200 ;  /* 0x000000ffff107224 */ /* 0x000fe200078e00c8 */
[----:B------:R-:W-:Y:S01]  /*3ae0*/  SHF.L.U64.HI R4, R134, 0x5, R135 ;  /* 0x0000000586047819 */ /* 0x000fe20000010287 */
[----:B------:R-:W-:Y:S01]  /*3af0*/  IMAD.MOV.U32 R17, RZ, RZ, R199 ;  /* 0x000000ffff117224 */ /* 0x000fe200078e00c7 */
[----:B------:R-:W-:Y:S02]  /*3b00*/  IADD3 R10, P2, PT, R5, R6, RZ ;  /* 0x00000006050a7210 */ /* 0x000fe40007f5e0ff */
[----:B------:R-:W-:Y:S02]  /*3b10*/  LEA.HI.X R7, R3, R199, R76, 0x1, P1 ;  /* 0x000000c703077211 */ /* 0x000fe400008f0c4c */
[----:B------:R-:W-:Y:S01]  /*3b20*/  IADD3 R18, P1, PT, R5, R10, RZ ;  /* 0x0000000a05127210 */ /* 0x000fe20007f3e0ff */
[----:B------:R-:W-:Y:S01]  /*3b30*/  @!PT LDS RZ, [RZ] ;  /* 0x00000000fffff984 */ /* 0x000fe20000000800 */
[----:B------:R-:W-:Y:S01]  /*3b40*/  @!PT LDS RZ, [RZ] ;  /* 0x00000000fffff984 */ /* 0x000fe20000000800 */
[----:B------:R-:W-:Y:S01]  /*3b50*/  @!PT LDS RZ, [RZ] ;  /* 0x00000000fffff984 */ /* 0x000fe20000000800 */
[----:B------:R2:W-:Y:S02]  /*3b60*/  LDGSTS.E.BYPASS.LTC128B.128 [R78+0x6000], desc[UR16][R16.64] ;  /* 0x06000000104e7fae */ /* 0x0005e4000b981a10 */
[----:B------:R-:W-:-:S02]  /*3b70*/  IMAD.X R11, R4, 0x1, R7, P2 ;  /* 0x00000001040b7824 */ /* 0x000fc400010e0607 */
[----:B------:R2:W-:Y:S02]  /*3b80*/  LDGSTS.E.BYPASS.LTC128B.128 [R78+0x8000], desc[UR16][R16.64+0x80] ;  /* 0x08000080104e7fae */ /* 0x0005e4000b981a10 */
[----:B------:R-:W-:Y:S02]  /*3b90*/  IMAD.X R19, R4, 0x1, R11, P1 ;  /* 0x0000000104137824 */ /* 0x000fe400008e060b */
        /* <DEDUP_REMOVED lines=11> */
.L_x_2769:
[----:B------:R-:W-:Y:S01]  /*3c50*/  IMAD.SHL.U32 R4, R186, 0x2, RZ ;  /* 0x00000002ba047824 */ /* 0x000fe200078e00ff */
[----:B------:R-:W3:Y:S01]  /*3c60*/  LDCU UR4, c[0x0][0x45c] ;  /* 0x00008b80ff0477ac */ /* 0x000ee20008000800 */
[----:B------:R-:W-:-:S03]  /*3c70*/  LOP3.LUT R136, R77, 0x200, R152, 0xf8, !PT ;  /* 0x000002004d887812 */ /* 0x000fc600078ef898 */
[----:B------:R-:W-:Y:S02]  /*3c80*/  LOP3.LUT R35, R133, 0x6, R4, 0xf8, !PT ;  /* 0x0000000685237812 */ /* 0x000fe400078ef804 */
[----:B------:R-:W-:Y:S02]  /*3c90*/  LEA R187, R136, UR5, 0x1 ;  /* 0x0000000588bb7c11 */ /* 0x000fe4000f8e08ff */
[C---:B------:R-:W-:Y:S02]  /*3ca0*/  LOP3.LUT R5, R35.reuse, 0x1, RZ, 0xfc, !PT ;  /* 0x0000000123057812 */ /* 0x040fe400078efcff */
[----:B------:R-:W-:Y:S01]  /*3cb0*/  LOP3.LUT R3, R35, 0x8, RZ, 0xfc, !PT ;  /* 0x0000000823037812 */ /* 0x000fe200078efcff */
[--C-:B------:R-:W-:Y:S01]  /*3cc0*/  IMAD.IADD R175, R150, 0x1, R187.reuse ;  /* 0x0000000196af7824 */ /* 0x100fe200078e02bb */
[----:B------:R-:W-:Y:S01]  /*3cd0*/  ISETP.GE.AND P3, PT, R5, R0, PT ;  /* 0x000000000500720c */ /* 0x000fe20003f66270 */
[C---:B------:R-:W-:Y:S01]  /*3ce0*/  IMAD.IADD R179, R172.reuse, 0x1, R187 ;  /* 0x00000001acb37824 */ /* 0x040fe200078e02bb */
[C---:B------:R-:W-:Y:S01]  /*3cf0*/  ISETP.GE.AND P6, PT, R3.reuse, R2, PT ;  /* 0x000000020300720c */ /* 0x040fe20003fc6270 */
[----:B------:R-:W-:Y:S01]  /*3d00*/  IMAD.IADD R171, R172, 0x1, R175 ;  /* 0x00000001acab7824 */ /* 0x000fe200078e02af */
[----:B------:R-:W-:Y:S01]  /*3d10*/  ISETP.GE.AND P2, PT, R3, R0, PT ;  /* 0x000000000300720c */ /* 0x000fe20003f46270 */
[----:B------:R-:W-:Y:S01]  /*3d20*/  LDSM.16.MT88.4 R124, [R187+0xc000] ;  /* 0x00c00000bb7c783b */ /* 0x000fe20000004200 */
[----:B------:R-:W-:-:S02]  /*3d30*/  ISETP.GE.AND P1, PT, R5, R2, PT ;  /* 0x000000020500720c */ /* 0x000fc40003f26270 */
[C---:B------:R-:W-:Y:S01]  /*3d40*/  LOP3.LUT R3, R35.reuse, 0x10, RZ, 0xfc, !PT ;  /* 0x0000001023037812 */ /* 0x040fe200078efcff */
[----:B------:R-:W-:Y:S01]  /*3d50*/  LDSM.16.MT88.4 R116, [R179+0xc000] ;  /* 0x00c00000b374783b */ /* 0x000fe20000004200 */
[----:B------:R-:W-:Y:S02]  /*3d60*/  LOP3.LUT R5, R35, 0x9, RZ, 0xfc, !PT ;  /* 0x0000000923057812 */ /* 0x000fe400078efcff */
[----:B------:R-:W-:Y:S01]  /*3d70*/  FSEL R75, R75, -INF , !P3 ;  /* 0xff8000004b4b7808 */ /* 0x000fe20005800000 */
[----:B------:R-:W-:Y:S01]  /*3d80*/  LDSM.16.MT88.4 R48, [R179+0xe000] ;  /* 0x00e00000b330783b */ /* 0x000fe20000004200 */
[----:B------:R-:W-:Y:S02]  /*3d90*/  FSEL R31, R20, -INF , !P6 ;  /* 0xff800000141f7808 */ /* 0x000fe40007000000 */
[----:B------:R-:W-:Y:S01]  /*3da0*/  FSEL R73, R73, -INF , !P1 ;  /* 0xff80000049497808 */ /* 0x000fe20004800000 */
[----:B------:R-:W-:Y:S01]  /*3db0*/  LDSM.16.MT88.4 R80, [R179+0x10000] ;  /* 0x01000000b350783b */ /* 0x000fe20000004200 */
[----:B------:R-:W-:-:S02]  /*3dc0*/  ISETP.GE.AND P3, PT, R3, R2, PT ;  /* 0x000000020300720c */ /* 0x000fc40003f66270 */
[----:B------:R-:W-:Y:S01]  /*3dd0*/  ISETP.GE.AND P6, PT, R3, R0, PT ;  /* 0x000000000300720c */ /* 0x000fe20003fc6270 */
[----:B------:R-:W-:Y:S01]  /*3de0*/  LDSM.16.MT88.4 R108, [R175+0xc000] ;  /* 0x00c00000af6c783b */ /* 0x000fe20000004200 */
[C---:B------:R-:W-:Y:S02]  /*3df0*/  ISETP.GE.AND P4, PT, R5.reuse, R2, PT ;  /* 0x000000020500720c */ /* 0x040fe40003f86270 */
[----:B------:R-:W-:Y:S01]  /*3e00*/  ISETP.GE.AND P1, PT, R5, R0, PT ;  /* 0x000000000500720c */ /* 0x000fe20003f26270 */
[----:B------:R-:W-:Y:S01]  /*3e10*/  LDSM.16.MT88.4 R100, [R171+0xc000] ;  /* 0x00c00000ab64783b */ /* 0x000fe20000004200 */
[C---:B------:R-:W-:Y:S02]  /*3e20*/  LOP3.LUT R3, R35.reuse, 0x18, RZ, 0xfc, !PT ;  /* 0x0000001823037812 */ /* 0x040fe400078efcff */
[----:B------:R-:W-:Y:S01]  /*3e30*/  LOP3.LUT R5, R35, 0x11, RZ, 0xfc, !PT ;  /* 0x0000001123057812 */ /* 0x000fe200078efcff */
[----:B-1----:R-:W-:Y:S01]  /*3e40*/  LDSM.16.MT88.4 R56, [R175+0xe000] ;  /* 0x00e00000af38783b */ /* 0x002fe20000004200 */
[----:B--2---:R-:W-:-:S02]  /*3e50*/  FSEL R19, R24, -INF , !P3 ;  /* 0xff80000018137808 */ /* 0x004fc40005800000 */
[----:B------:R-:W-:Y:S01]  /*3e60*/  FSEL R27, R22, -INF , !P2 ;  /* 0xff800000161b7808 */ /* 0x000fe20005000000 */
[----:B------:R-:W-:Y:S01]  /*3e70*/  LDSM.16.MT88.4 R64, [R171+0xe000] ;  /* 0x00e00000ab40783b */ /* 0x000fe20000004200 */
[----:B------:R-:W-:Y:S02]  /*3e80*/  FSEL R21, R21, -INF , !P4 ;  /* 0xff80000015157808 */ /* 0x000fe40006000000 */
[----:B------:R-:W-:Y:S01]  /*3e90*/  ISETP.GE.AND P3, PT, R3, R0, PT ;  /* 0x000000000300720c */ /* 0x000fe20003f66270 */
[----:B------:R-:W-:Y:S01]  /*3ea0*/  LDSM.16.MT88.4 R88, [R175+0x10000] ;  /* 0x01000000af58783b */ /* 0x000fe20000004200 */
[C---:B------:R-:W-:Y:S02]  /*3eb0*/  ISETP.GE.AND P2, PT, R5.reuse, R2, PT ;  /* 0x000000020500720c */ /* 0x040fe40003f46270 */
[----:B------:R-:W-:Y:S01]  /*3ec0*/  ISETP.GE.AND P4, PT, R5, R0, PT ;  /* 0x000000000500720c */ /* 0x000fe20003f86270 */
[----:B------:R-:W-:Y:S01]  /*3ed0*/  LDSM.16.MT88.4 R140, [R179+0xc800] ;  /* 0x00c80000b38c783b */ /* 0x000fe20000004200 */
[----:B------:R-:W-:-:S02]  /*3ee0*/  LOP3.LUT R5, R35, 0x19, RZ, 0xfc, !PT ;  /* 0x0000001923057812 */ /* 0x000fc400078efcff */
[----:B------:R-:W-:Y:S02]  /*3ef0*/  FSEL R23, R23, -INF , !P1 ;  /* 0xff80000017177808 */ /* 0x000fe40004800000 */
[----:B------:R-:W-:Y:S02]  /*3f00*/  ISETP.GE.AND P1, PT, R3, R2, PT ;  /* 0x000000020300720c */ /* 0x000fe40003f26270 */
[----:B------:R-:W-:Y:S02]  /*3f10*/  LOP3.LUT R3, R35, 0x20, RZ, 0xfc, !PT ;  /* 0x0000002023037812 */ /* 0x000fe400078efcff */
[----:B------:R-:W-:Y:S02]  /*3f20*/  FSEL R11, R14, -INF , !P3 ;  /* 0xff8000000e0b7808 */ /* 0x000fe40005800000 */
[----:B------:R-:W-:Y:S02]  /*3f30*/  FSEL R15, R28, -INF , !P6 ;  /* 0xff8000001c0f7808 */ /* 0x000fe40007000000 */
[----:B------:R-:W-:-:S02]  /*3f40*/  FSEL R7, R25, -INF , !P2 ;  /* 0xff80000019077808 */ /* 0x000fc40005000000 */
[-C--:B------:R-:W-:Y:S02]  /*3f50*/  ISETP.GE.AND P3, PT, R35, R2.reuse, PT ;  /* 0x000000022300720c */ /* 0x080fe40003f66270 */
[C---:B------:R-:W-:Y:S02]  /*3f60*/  ISETP.GE.AND P6, PT, R5.reuse, R2, PT ;  /* 0x000000020500720c */ /* 0x040fe40003fc6270 */
[----:B------:R-:W-:Y:S02]  /*3f70*/  ISETP.GE.AND P2, PT, R5, R0, PT ;  /* 0x000000000500720c */ /* 0x000fe40003f46270 */
[----:B------:R-:W-:Y:S02]  /*3f80*/  FSEL R13, R29, -INF , !P4 ;  /* 0xff8000001d0d7808 */ /* 0x000fe40006000000 */
[----:B------:R-:W-:Y:S02]  /*3f90*/  FSEL R5, R12, -INF , !P1 ;  /* 0xff8000000c057808 */ /* 0x000fe40004800000 */
[----:B------:R-:W-:-:S02]  /*3fa0*/  ISETP.GE.AND P4, PT, R3, R2, PT ;  /* 0x000000020300720c */ /* 0x000fc40003f86270 */
[----:B------:R-:W-:Y:S02]  /*3fb0*/  ISETP.GE.AND P1, PT, R3, R0, PT ;  /* 0x000000000300720c */ /* 0x000fe40003f26270 */
[----:B------:R-:W-:Y:S02]  /*3fc0*/  FSEL R3, R72, -INF , !P3 ;  /* 0xff80000048037808 */ /* 0x000fe40005800000 */
[----:B------:R-:W-:Y:S02]  /*3fd0*/  LOP3.LUT R45, R35, 0x21, RZ, 0xfc, !PT ;  /* 0x00000021232d7812 */ /* 0x000fe400078efcff */
[----:B------:R-:W-:Y:S02]  /*3fe0*/  FMNMX3.FTZ R4, R3, R73, R31, !PT ;  /* 0x0000004903047276 */ /* 0x000fe4000781001f */
[----:B------:R-:W-:Y:S02]  /*3ff0*/  LOP3.LUT R43, R35, 0x28, RZ, 0xfc, !PT ;  /* 0x00000028232b7812 */ /* 0x000fe400078efcff */
[----:B------:R-:W-:-:S02]  /*4000*/  FMNMX3.FTZ R4, R4, R21, R19, !PT ;  /* 0x0000001504047276 */ /* 0x000fc40007810013 */
[-C--:B------:R-:W-:Y:S02]  /*4010*/  ISETP.GE.AND P3, PT, R45, R2.reuse, PT ;  /* 0x000000022d00720c */ /* 0x080fe40003f66270 */
[----:B------:R-:W-:Y:S02]  /*4020*/  FSEL R173, R173, -INF , !P4 ;  /* 0xff800000adad7808 */ /* 0x000fe40006000000 */
[----:B------:R-:W-:Y:S02]  /*4030*/  LOP3.LUT R41, R35, 0x29, RZ, 0xfc, !PT ;  /* 0x0000002923297812 */ /* 0x000fe400078efcff */
[----:B------:R-:W-:Y:S02]  /*4040*/  ISETP.GE.AND P4, PT, R43, R2, PT ;  /* 0x000000022b00720c */ /* 0x000fe40003f86270 */
[----:B------:R-:W-:Y:S02]  /*4050*/  FSEL R17, R8, -INF , !P6 ;  /* 0xff80000008117808 */ /* 0x000fe40007000000 */
[----:B------:R-:W-:-:S02]  /*4060*/  LOP3.LUT R39, R35, 0x30, RZ, 0xfc, !PT ;  /* 0x0000003023277812 */ /* 0x000fc400078efcff */
[----:B------:R-:W-:Y:S02]  /*4070*/  ISETP.GE.AND P6, PT, R35, R0, PT ;  /* 0x000000002300720c */ /* 0x000fe40003fc6270 */
        /* <DEDUP_REMOVED lines=9> */
[----:B------:R-:W-:Y:S02]  /*4110*/  FSEL R177, R177, -INF , !P3 ;  /* 0xff800000b1b17808 */ /* 0x000fe40005800000 */
[----:B------:R-:W-:-:S02]  /*4120*/  ISETP.GE.AND P3, PT, R37, R2, PT ;  /* 0x000000022500720c */ /* 0x000fc40003f66270 */
[----:B------:R-:W-:Y:S02]  /*4130*/  FSEL R213, R213, -INF , !P4 ;  /* 0xff800000d5d57808 */ /* 0x000fe40006000000 */
[----:B------:R-:W-:Y:S02]  /*4140*/  LOP3.LUT R29, R35, 0x39, RZ, 0xfc, !PT ;  /* 0x00000039231d7812 */ /* 0x000fe400078efcff */
[----:B------:R-:W-:Y:S02]  /*4150*/  ISETP.GE.AND P4, PT, R33, R2, PT ;  /* 0x000000022100720c */ /* 0x000fe40003f86270 */
[----:B------:R-:W-:Y:S02]  /*4160*/  FMNMX3.FTZ R4, R4, R217, R181, !PT ;  /* 0x000000d904047276 */ /* 0x000fe400078100b5 */
[----:B------:R-:W-:Y:S02]  /*4170*/  FMNMX3.FTZ R6, R25, R75, R27, !PT ;  /* 0x0000004b19067276 */ /* 0x000fe4000781001b */
[----:B------:R-:W-:-:S02]  /*4180*/  FSEL R211, R211, -INF , !P3 ;  /* 0xff800000d3d37808 */ /* 0x000fc40005800000 */
[----:B------:R-:W-:Y:S02]  /*4190*/  ISETP.GE.AND P3, PT, R29, R2, PT ;  /* 0x000000021d00720c */ /* 0x000fe40003f66270 */
[----:B------:R-:W-:Y:S02]  /*41a0*/  FSEL R205, R205, -INF , !P4 ;  /* 0xff800000cdcd7808 */ /* 0x000fe40006000000 */
[----:B------:R-:W-:Y:S02]  /*41b0*/  FMNMX3.FTZ R4, R4, R177, R213, !PT ;  /* 0x000000b104047276 */ /* 0x000fe400078100d5 */
[----:B------:R-:W-:Y:S02]  /*41c0*/  FMNMX3.FTZ R6, R6, R23, R15, !PT ;  /* 0x0000001706067276 */ /* 0x000fe4000781000f */
[----:B------:R-:W-:Y:S02]  /*41d0*/  ISETP.GE.AND P6, PT, R45, R0, PT ;  /* 0x000000002d00720c */ /* 0x000fe40003fc6270 */
[----:B------:R-:W-:-:S02]  /*41e0*/  FSEL R201, R201, -INF , !P3 ;  /* 0xff800000c9c97808 */ /* 0x000fc40005800000 */
[----:B------:R-:W-:Y:S02]  /*41f0*/  FMNMX3.FTZ R4, R4, R211, R205, !PT ;  /* 0x000000d304047276 */ /* 0x000fe400078100cd */
[-C--:B------:R-:W-:Y:S02]  /*4200*/  ISETP.GE.AND P4, PT, R43, R0.reuse, PT ;  /* 0x000000002b00720c */ /* 0x080fe40003f86270 */
[----:B------:R-:W-:Y:S02]  /*4210*/  FSEL R9, R9, -INF , !P2 ;  /* 0xff80000009097808 */ /* 0x000fe40005000000 */
[----:B------:R-:W-:Y:S02]  /*4220*/  FSEL R147, R147, -INF , !P1 ;  /* 0xff80000093937808 */ /* 0x000fe40004800000 */
[----:B------:R-:W-:Y:S02]  /*4230*/  FMNMX3.FTZ R6, R6, R13, R11, !PT ;  /* 0x0000000d06067276 */ /* 0x000fe4000781000b */
[----:B------:R-:W-:-:S02]  /*4240*/  ISETP.GE.AND P3, PT, R41, R0, PT ;  /* 0x000000002900720c */ /* 0x000fc40003f66270 */
[----:B------:R-:W-:Y:S01]  /*4250*/  FMNMX.FTZ R4, R201, R4, !PT ;  /* 0x00000004c9047209 */ /* 0x000fe20007810000 */
[----:B------:R-:W-:Y:S01]  /*4260*/  LDSM.16.MT88.4 R40, [R187+0xe000] ;  /* 0x00e00000bb28783b */ /* 0x000fe20000004200 */
[-C--:B------:R-:W-:Y:S02]  /*4270*/  ISETP.GE.AND P2, PT, R39, R0.reuse, PT ;  /* 0x000000002700720c */ /* 0x080fe40003f46270 */
[----:B------:R-:W-:Y:S01]  /*4280*/  FSEL R145, R145, -INF , !P6 ;  /* 0xff80000091917808 */ /* 0x000fe20007000000 */
[----:B------:R-:W1:Y:S01]  /*4290*/  SHFL.BFLY PT, R35, R4, 0x2, 0x1f ;  /* 0x0c401f0004237f89 */ /* 0x000e6200000e0000 */
[----:B------:R-:W-:Y:S02]  /*42a0*/  FSEL R215, R215, -INF , !P4 ;  /* 0xff800000d7d77808 */ /* 0x000fe40006000000 */
[----:B------:R-:W-:Y:S02]  /*42b0*/  FMNMX3.FTZ R6, R6, R9, R147, !PT ;  /* 0x0000000906067276 */ /* 0x000fe40007810093 */
[----:B------:R-:W-:-:S02]  /*42c0*/  ISETP.GE.AND P1, PT, R37, R0, PT ;  /* 0x000000002500720c */ /* 0x000fc40003f26270 */
[-C--:B------:R-:W-:Y:S02]  /*42d0*/  ISETP.GE.AND P4, PT, R33, R0.reuse, PT ;  /* 0x000000002100720c */ /* 0x080fe40003f86270 */
[----:B------:R-:W-:Y:S02]  /*42e0*/  FSEL R191, R191, -INF , !P3 ;  /* 0xff800000bfbf7808 */ /* 0x000fe40005800000 */
[----:B------:R-:W-:Y:S02]  /*42f0*/  FSEL R195, R195, -INF , !P2 ;  /* 0xff800000c3c37808 */ /* 0x000fe40005000000 */
        /* <DEDUP_REMOVED lines=10> */
[----:B------:R-:W2:Y:S01]  /*43a0*/  SHFL.BFLY PT, R29, R6, 0x2, 0x1f ;  /* 0x0c401f00061d7f89 */ /* 0x000ea200000e0000 */
[----:B-1----:R-:W-:-:S03]  /*43b0*/  FMNMX.FTZ R132, R35, R132, !PT ;  /* 0x0000008423847209 */ /* 0x002fc60007810000 */
[----:B------:R-:W-:Y:S01]  /*43c0*/  LDSM.16.MT88.4 R32, [R179+0x10800] ;  /* 0x01080000b320783b */ /* 0x000fe20000004200 */
[----:B--2---:R-:W-:Y:S01]  /*43d0*/  FMNMX.FTZ R29, R6, R29, !PT ;  /* 0x0000001d061d7209 */ /* 0x004fe20007810000 */
[C---:B---3--:R-:W-:Y:S01]  /*43e0*/  FMUL.FTZ R190, R132.reuse, UR4 ;  /* 0x0000000484be7c20 */ /* 0x048fe20008410000 */
[----:B------:R-:W-:-:S03]  /*43f0*/  FSETP.NEU.FTZ.AND P1, PT, R132, -INF , PT ;  /* 0xff8000008400780b */ /* 0x000fc60003f3d000 */
[----:B------:R-:W1:Y:S01]  /*4400*/  SHFL.BFLY PT, R4, R29, 0x1, 0x1f ;  /* 0x0c201f001d047f89 */ /* 0x000e6200000e0000 */
        /* <DEDUP_REMOVED lines=19> */
[----:B-1----:R-:W-:Y:S01]  /*4540*/  FMNMX.FTZ R3, R29, R4, !PT ;  /* 0x000000041d037209 */ /* 0x002fe20007810000 */
[----:B------:R-:W-:Y:S01]  /*4550*/  FFMA.FTZ R213, R201, UR4, -R190 ;  /* 0x00000004c9d57c23 */ /* 0x000fe200080108be */
[----:B------:R-:W-:Y:S02]  /*4560*/  LDSM.16.MT88.4 R4, [R171+0x10000] ;  /* 0x01000000ab04783b */ /* 0x000fe40000004200 */
[C---:B------:R-:W-:Y:S01]  /*4570*/  FSETP.NEU.FTZ.AND P1, PT, R3.reuse, -INF , PT ;  /* 0xff8000000300780b */ /* 0x040fe20003f3d000 */
[----:B------:R-:W-:Y:S01]  /*4580*/  FMUL.FTZ R180, R3, UR4 ;  /* 0x0000000403b47c20 */ /* 0x000fe20008410000 */
[----:B------:R-:W-:Y:S01]  /*4590*/  MUFU.EX2 R166, R166 ;  /* 0x000000a600a67308 */ /* 0x000fe20000000800 */
[----:B------:R-:W-:Y:S03]  /*45a0*/  LDSM.16.MT88.4 R28, [R187+0xc800] ;  /* 0x00c80000bb1c783b */ /* 0x000fe60000004200 */
[----:B------:R-:W-:-:S02]  /*45b0*/  FSEL R180, R180, RZ, P1 ;  /* 0x000000ffb4b47208 */ /* 0x000fc40000800000 */
[----:B------:R-:W-:Y:S02]  /*45c0*/  ISETP.GT.AND P1, PT, R153, R198, PT ;  /* 0x000000c69900720c */ /* 0x000fe40003f24270 */
[----:B------:R-:W1:Y:S01]  /*45d0*/  MUFU.EX2 R165, R165 ;  /* 0x000000a500a57308 */ /* 0x000e620000000800 */
[--C-:B------:R-:W-:Y:S01]  /*45e0*/  FFMA.FTZ R168, R25, UR4, -R180.reuse ;  /* 0x0000000419a87c23 */ /* 0x100fe200080108b4 */
[--C-:B------:R-:W-:Y:S01]  /*45f0*/  FFMA.FTZ R167, R75, UR4, -R180.reuse ;  /* 0x000000044ba77c23 */ /* 0x100fe200080108b4 */
[--C-:B------:R-:W-:Y:S01]  /*4600*/  FFMA.FTZ R164, R27, UR4, -R180.reuse ;  /* 0x000000041ba47c23 */ /* 0x100fe200080108b4 */
[--C-:B------:R-:W-:Y:S01]  /*4610*/  FFMA.FTZ R163, R23, UR4, -R180.reuse ;  /* 0x0000000417a37c23 */ /* 0x100fe200080108b4 */
[----:B------:R-:W3:Y:S01]  /*4620*/  LDSM.16.MT88.4 R72, [R187+0x10000] ;  /* 0x01000000bb48783b */ /* 0x000ee20000004200 */
[--C-:B------:R-:W-:Y:S01]  /*4630*/  FFMA.FTZ R156, R11, UR4, -R180.reuse ;  /* 0x000000040b9c7c23 */ /* 0x100fe200080108b4 */
[--C-:B------:R-:W-:Y:S01]  /*4640*/  FFMA.FTZ R155, R9, UR4, -R180.reuse ;  /* 0x00000004099b7c23 */ /* 0x100fe200080108b4 */
[----:B------:R-:W-:Y:S01]  /*4650*/  MUFU.EX2 R168, R168 ;  /* 0x000000a800a87308 */ /* 0x000fe20000000800 */
[----:B------:R-:W4:Y:S01]  /*4660*/  LDSM.16.MT88.4 R8, [R187+0xe800] ;  /* 0x00e80000bb08783b */ /* 0x000f220000004200 */
[--C-:B------:R-:W-:Y:S01]  /*4670*/  FFMA.FTZ R160, R15, UR4, -R180.reuse ;  /* 0x000000040fa07c23 */ /* 0x100fe200080108b4 */
[--C-:B------:R-:W-:Y:S01]  /*4680*/  FFMA.FTZ R159, R13, UR4, -R180.reuse ;  /* 0x000000040d9f7c23 */ /* 0x100fe200080108b4 */
[----:B--2---:R-:W-:Y:S01]  /*4690*/  F2FP.F16.F32.PACK_AB R96, R169, R170 ;  /* 0x000000aaa960723e */ /* 0x004fe200000000ff */
[----:B------:R-:W2:Y:S01]  /*46a0*/  LDSM.16.MT88.4 R20, [R179+0xe800] ;  /* 0x00e80000b314783b */ /* 0x000ea20000004200 */
        /* <DEDUP_REMOVED lines=13> */
[----:B------:R-:W-:Y:S01]  /*4780*/  FFMA.FTZ R180, R183, UR4, -R180 ;  /* 0x00000004b7b47c23 */ /* 0x000fe200080108b4 */
[----:B------:R-:W-:-:S04]  /*4790*/  FADD.FTZ R169, R170, R169 ;  /* 0x000000a9aaa97221 */ /* 0x000fc80000010000 */
[----:B------:R-:W3:Y:S01]  /*47a0*/  MUFU.EX2 R163, R163 ;  /* 0x000000a300a37308 */ /* 0x000ee20000000800 */
[----:B-----5:R-:W-:Y:S01]  /*47b0*/  F2FP.F16.F32.PACK_AB R97, R167, R168 ;  /* 0x000000a8a761723e */ /* 0x020fe200000000ff */
[----:B------:R-:W-:Y:S01]  /*47c0*/  FADD.FTZ R167, R168, R167 ;  /* 0x000000a7a8a77221 */ /* 0x000fe20000010000 */
[----:B------:R-:W-:-:S04]  /*47d0*/  FADD.FTZ R166, R166, R169 ;  /* 0x000000a9a6a67221 */ /* 0x000fc80000010000 */
[----:B------:R-:W-:Y:S01]  /*47e0*/  FADD.FTZ R165, R165, R166 ;  /* 0x000000a6a5a57221 */ /* 0x000fe20000010000 */
[----:B------:R-:W-:Y:S08]  /*47f0*/  MUFU.EX2 R162, R162 ;  /* 0x000000a200a27308 */ /* 0x000ff00000000800 */
[----:B------:R-:W5:Y:S01]  /*4800*/  MUFU.EX2 R161, R161 ;  /* 0x000000a100a17308 */ /* 0x000f620000000800 */
        /* <DEDUP_REMOVED lines=13> */
[----:B------:R-:W4:Y:S01]  /*48e0*/  MUFU.EX2 R155, R155 ;  /* 0x0000009b009b7308 */ /* 0x000f220000000800 */
        /* <DEDUP_REMOVED lines=36> */
[----:B---3--:R-:W-:Y:S01]  /*4b30*/  F2FP.F16.F32.PACK_AB R5, R159, R160 ;  /* 0x000000a09f05723e */ /* 0x008fe200000000ff */
[----:B------:R-:W-:-:S02]  /*4b40*/  FADD.FTZ R160, R160, R163 ;  /* 0x000000a3a0a07221 */ /* 0x000fc40000010000 */
[----:B------:R-:W-:Y:S02]  /*4b50*/  FADD.FTZ R161, R161, R162 ;  /* 0x000000a2a1a17221 */ /* 0x000fe40000010000 */
[----:B------:R-:W-:Y:S01]  /*4b60*/  HMMA.16816.F32 R96, R96, R6, RZ ;  /* 0x000000066060723c */ /* 0x000fe200000018ff */
[----:B------:R-:W-:Y:S01]  /*4b70*/  F2FP.F16.F32.PACK_AB R6, R157, R158 ;  /* 0x0000009e9d06723e */ /* 0x000fe200000000ff */
[----:B------:R-:W-:Y:S01]  /*4b80*/  FADD.FTZ R159, R159, R160 ;  /* 0x000000a09f9f7221 */ /* 0x000fe20000010000 */
[----:B----4-:R-:W-:-:S03]  /*4b90*/  F2FP.F16.F32.PACK_AB R7, R155, R156 ;  /* 0x0000009c9b07723e */ /* 0x010fc600000000ff */
[----:B------:R-:W-:-:S04]  /*4ba0*/  FADD.FTZ R156, R156, R159 ;  /* 0x0000009f9c9c7221 */ /* 0x000fc80000010000 */
[----:B------:R-:W-:Y:S01]  /*4bb0*/  HMMA.16816.F32 R36, R4, R8, R36 ;  /* 0x000000080424723c */ /* 0x000fe20000001824 */
[----:B------:R-:W-:-:S07]  /*4bc0*/  FADD.FTZ R155, R155, R156 ;  /* 0x0000009c9b9b7221 */ /* 0x000fce0000010000 */
        /* <DEDUP_REMOVED lines=10> */
[----:B------:R-:W4:Y:S07]  /*4c70*/  LDSM.16.MT88.4 R16, [R171+0x10800] ;  /* 0x01080000ab10783b */ /* 0x000f2e0000004200 */
        /* <DEDUP_REMOVED lines=21> */
[C---:B----4-:R-:W-:Y:S08]  /*4dd0*/  HMMA.16816.F32 R92, R4.reuse, R16, R92 ;  /* 0x00000010045c723c */ /* 0x050ff0000000185c */
[----:B------:R-:W-:Y:S01]  /*4de0*/  HMMA.16816.F32 R96, R4, R18, R96 ;  /* 0x000000120460723c */ /* 0x000fe20000001860 */
[----:B------:R-:W2:Y:S01]  /*4df0*/  LDSM.16.MT88.4 R16, [R171+0xf000] ;  /* 0x00f00000ab10783b */ /* 0x000ea20000004200 */
[----:B------:R-:W-:-:S02]  /*4e00*/  F2FP.F16.F32.PACK_AB R4, R174, R173 ;  /* 0x000000adae04723e */ /* 0x000fc400000000ff */
[----:B------:R-:W-:Y:S01]  /*4e10*/  F2FP.F16.F32.PACK_AB R5, R181, R178 ;  /* 0x000000b2b505723e */ /* 0x000fe200000000ff */
[----:B------:R-:W-:Y:S01]  /*4e20*/  FADD.FTZ R178, R178, R155 ;  /* 0x0000009bb2b27221 */ /* 0x000fe20000010000 */
[----:B------:R-:W-:Y:S02]  /*4e30*/  F2FP.F16.F32.PACK_AB R6, R177, R176 ;  /* 0x000000b0b106723e */ /* 0x000fe400000000ff */
[----:B------:R-:W-:Y:S01]  /*4e40*/  F2FP.F16.F32.PACK_AB R7, R191, R182 ;  /* 0x000000b6bf07723e */ /* 0x000fe200000000ff */
[----:B------:R-:W-:-:S04]  /*4e50*/  FADD.FTZ R181, R181, R178 ;  /* 0x000000b2b5b57221 */ /* 0x000fc80000010000 */
[----:B------:R-:W-:Y:S02]  /*4e60*/  FADD.FTZ R182, R182, R181 ;  /* 0x000000b5b6b67221 */ /* 0x000fe40000010000 */
[----:B---3--:R-:W-:Y:S02]  /*4e70*/  HMMA.16816.F32 R36, R4, R8, R36 ;  /* 0x000000080424723c */ /* 0x008fe40000001824 */
[----:B------:R-:W-:-:S06]  /*4e80*/  FADD.FTZ R191, R191, R182 ;  /* 0x000000b6bfbf7221 */ /* 0x000fcc0000010000 */
[C---:B------:R-:W-:Y:S01]  /*4e90*/  HMMA.16816.F32 R40, R4.reuse, R10, R40 ;  /* 0x0000000a0428723c */ /* 0x040fe20000001828 */
[----:B------:R-:W3:Y:S07]  /*4ea0*/  LDSM.16.MT88.4 R8, [R175+0x11000] ;  /* 0x01100000af08783b */ /* 0x000eee0000004200 */
[C---:B-1----:R-:W-:Y:S08]  /*4eb0*/  HMMA.16816.F32 R112, R4.reuse, R12, R112 ;  /* 0x0000000c0470723c */ /* 0x042ff00000001870 */
[C---:B------:R-:W-:Y:S01]  /*4ec0*/  HMMA.16816.F32 R108, R4.reuse, R14, R108 ;  /* 0x0000000e046c723c */ /* 0x040fe2000000186c */
[----:B------:R-:W1:Y:S07]  /*4ed0*/  LDSM.16.MT88.4 R12, [R187+0x11000] ;  /* 0x01100000bb0c783b */ /* 0x000e6e0000004200 */
[C---:B--2---:R-:W-:Y:S08]  /*4ee0*/  HMMA.16816.F32 R60, R4.reuse, R16, R60 ;  /* 0x00000010043c723c */ /* 0x044ff0000000183c */
[C---:B------:R-:W-:Y:S01]  /*4ef0*/  HMMA.16816.F32 R64, R4.reuse, R18, R64 ;  /* 0x000000120440723c */ /* 0x040fe20000001840 */
[----:B------:R-:W2:Y:S07]  /*4f00*/  LDSM.16.MT88.4 R16, [R171+0x11000] ;  /* 0x01100000ab10783b */ /* 0x000eae0000004200 */
[C---:B------:R-:W-:Y:S08]  /*4f10*/  HMMA.16816.F32 R52, R4.reuse, R20, R52 ;  /* 0x000000140434723c */ /* 0x040ff00000001834 */
        /* <DEDUP_REMOVED lines=23> */
[C---:B--2---:R-:W-:Y:S08]  /*5090*/  HMMA.16816.F32 R92, R4.reuse, R16, R92 ;  /* 0x00000010045c723c */ /* 0x044ff0000000185c */
[----:B------:R-:W-:Y:S01]  /*50a0*/  HMMA.16816.F32 R96, R4, R18, R96 ;  /* 0x000000120460723c */ /* 0x000fe20000001860 */
[----:B------:R-:W-:Y:S01]  /*50b0*/  F2FP.F16.F32.PACK_AB R4, R211, R192 ;  /* 0x000000c0d304723e */ /* 0x000fe200000000ff */
[----:B------:R-:W2:Y:S01]  /*50c0*/  LDSM.16.MT88.4 R16, [R187+0xf800] ;  /* 0x00f80000bb10783b */ /* 0x000ea20000004200 */
[----:B------:R-:W-:Y:S01]  /*50d0*/  F2FP.F16.F32.PACK_AB R5, R193, R190 ;  /* 0x000000bec105723e */ /* 0x000fe200000000ff */
[----:B------:R-:W-:Y:S01]  /*50e0*/  FADD.FTZ R190, R190, R191 ;  /* 0x000000bfbebe7221 */ /* 0x000fe20000010000 */
[----:B------:R-:W-:-:S02]  /*50f0*/  F2FP.F16.F32.PACK_AB R6, R213, R194 ;  /* 0x000000c2d506723e */ /* 0x000fc400000000ff */
[----:B------:R-:W-:Y:S01]  /*5100*/  F2FP.F16.F32.PACK_AB R7, R180, R189 ;  /* 0x000000bdb407723e */ /* 0x000fe200000000ff */
[----:B------:R-:W-:-:S04]  /*5110*/  FADD.FTZ R190, R193, R190 ;  /* 0x000000bec1be7221 */ /* 0x000fc80000010000 */
[----:B------:R-:W-:Y:S02]  /*5120*/  FADD.FTZ R189, R189, R190 ;  /* 0x000000bebdbd7221 */ /* 0x000fe40000010000 */
[C---:B---3--:R-:W-:Y:S08]  /*5130*/  HMMA.16816.F32 R52, R4.reuse, R8, R52 ;  /* 0x000000080434723c */ /* 0x048ff00000001834 */
        /* <DEDUP_REMOVED lines=9> */
[----:B---3--:R-:W-:Y:S01]  /*51d0*/  HMMA.16816.F32 R68, R4, R8, R68 ;  /* 0x000000080444723c */ /* 0x008fe20000001844 */
        /* <DEDUP_REMOVED lines=25> */
[C---:B--2---:R-:W-:Y:S08]  /*5370*/  HMMA.16816.F32 R92, R4.reuse, R16, R92 ;  /* 0x00000010045c723c */ /* 0x044ff0000000185c */
        /* <DEDUP_REMOVED lines=67> */
.L_x_2773:
[----:B------:R-:W-:Y:S01]  /*57b0*/  UMOV UR4, URZ ;  /* 0x000000ff00047c82 */ /* 0x000fe20008000000 */
[----:B------:R-:W-:Y:S01]  /*57c0*/  IMAD.SHL.U32 R4, R148, 0x40, RZ ;  /* 0x0000004094047824 */ /* 0x000fe200078e00ff */
[----:B------:R-:W-:-:S05]  /*57d0*/  IADD3 R5, P1, PT, RZ, -UR4, RZ ;  /* 0x80000004ff057c10 */ /* 0x000fca000ff3e0ff */
[----:B------:R-:W-:-:S05]  /*57e0*/  IMAD.X R4, RZ, RZ, ~R4, P1 ;  /* 0x000000ffff047224 */ /* 0x000fca00008e0e04 */
[----:B------:R-:W-:-:S04]  /*57f0*/  SHF.R.S64 R5, R5, 0x1f, R4 ;  /* 0x0000001f05057819 */ /* 0x000fc80000001004 */
[----:B------:R-:W-:-:S04]  /*5800*/  IADD3 R202, P1, PT, R5, R202, RZ ;  /* 0x000000ca05ca7210 */ /* 0x000fc80007f3e0ff */
[----:B------:R-:W-:-:S09]  /*5810*/  LEA.HI.X.SX32 R203, R4, R203, 0x1, P1 ;  /* 0x000000cb04cb7211 */ /* 0x000fd200008f0eff */
.L_x_2774:
[----:B------:R-:W1:Y:S01]  /*5820*/  LDCU.64 UR6, c[0x0][0x3c0] ;  /* 0x00007800ff0677ac */ /* 0x000e620008000a00 */
[----:B------:R-:W-:Y:S01]  /*5830*/  LOP3.LUT R5, R154, 0x1f8, RZ, 0xc0, !PT ;  /* 0x000001f89a057812 */ /* 0x000fe200078ec0ff */
[----:B------:R-:W-:Y:S01]  /*5840*/  IMAD.SHL.U32 R185, R186, 0x20, RZ ;  /* 0x00000020bab97824 */ /* 0x000fe200078e00ff */
[--C-:B------:R-:W-:Y:S02]  /*5850*/  SHF.R.U32.HI R188, RZ, 0x1, R186.reuse ;  /* 0x00000001ffbc7819 */ /* 0x100fe400000116ba */
[----:B------:R-:W-:Y:S02]  /*5860*/  LOP3.LUT R5, R5, 0x38, R186, 0x78, !PT ;  /* 0x0000003805057812 */ /* 0x000fe400078e78ba */
[----:B------:R-:W-:Y:S02]  /*5870*/  LOP3.LUT R185, R185, 0x7c00, RZ, 0xc0, !PT ;  /* 0x00007c00b9b97812 */ /* 0x000fe400078ec0ff */
[----:B------:R-:W-:Y:S02]  /*5880*/  LOP3.LUT R154, R5, 0x1e00, R154, 0xf8, !PT ;  /* 0x00001e00059a7812 */ /* 0x000fe400078ef89a */
[----:B------:R-:W-:-:S02]  /*5890*/  LOP3.LUT R5, R152, 0x400, RZ, 0xc0, !PT ;  /* 0x0000040098057812 */ /* 0x000fc400078ec0ff */
[----:B------:R-:W-:Y:S02]  /*58a0*/  LOP3.LUT R4, R188, 0x8, RZ, 0xc0, !PT ;  /* 0x00000008bc047812 */ /* 0x000fe400078ec0ff */
[----:B------:R-:W-:Y:S01]  /*58b0*/  LOP3.LUT R152, R185, 0x200, R152, 0xf8, !PT ;  /* 0x00000200b9987812 */ /* 0x000fe200078ef898 */
[----:B------:R-:W-:Y:S01]  /*58c0*/  IMAD R190, R138, 0x2, R5 ;  /* 0x000000028abe7824 */ /* 0x000fe200078e0205 */
[----:B------:R-:W-:Y:S01]  /*58d0*/  LEA R138, R154, UR5, 0x1 ;  /* 0x000000059a8a7c11 */ /* 0x000fe2000f8e08ff */
[----:B-1----:R-:W-:Y:S01]  /*58e0*/  USHF.L.U32 UR4, UR6, 0x5, URZ ;  /* 0x0000000506047899 */ /* 0x002fe200080006ff */
[----:B------:R-:W-:Y:S01]  /*58f0*/  LOP3.LUT R4, R152, R151, R4, 0xf6, !PT ;  /* 0x0000009798047212 */ /* 0x000fe200078ef604 */
[----:B------:R-:W-:Y:S01]  /*5900*/  USHF.L.U64.HI UR7, UR6, 0x5, UR7 ;  /* 0x0000000506077899 */ /* 0x000fe20008010207 */
[----:B------:R-:W-:Y:S01]  /*5910*/  VIADD R187, R190, UR5 ;  /* 0x00000005bebb7c36 */ /* 0x000fe20008000000 */
[----:B------:R-:W-:Y:S01]  /*5920*/  @!PT LDS RZ, [RZ] ;  /* 0x00000000fffff984 */ /* 0x000fe20000000800 */
[----:B------:R-:W-:Y:S01]  /*5930*/  @!PT LDS RZ, [RZ] ;  /* 0x00000000fffff984 */ /* 0x000fe20000000800 */
[----:B------:R-:W-:Y:S01]  /*5940*/  @!PT LDS RZ, [RZ] ;  /* 0x00000000fffff984 */ /* 0x000fe20000000800 */
[----:B------:R-:W-:Y:S01]  /*5950*/  LDGSTS.E.BYPASS.LTC128B.128 [R138+0xc000], desc[UR16][R202.64] ;  /* 0x0c000000ca8a7fae */ /* 0x000fe2000b981a10 */
[----:B------:R-:W-:-:S02]  /*5960*/  LEA R205, R4, UR5, 0x1 ;  /* 0x0000000504cd7c11 */ /* 0x000fc4000f8e08ff */
[----:B------:R-:W-:Y:S01]  /*5970*/  IADD3 R6, P1, PT, R202, UR4, RZ ;  /* 0x00000004ca067c10 */ /* 0x000fe2000ff3e0ff */
        /* <DEDUP_REMOVED lines=11> */
[----:B------:R-:W-:Y:S01]  /*5a30*/  IMAD.IADD R187, R150, 0x1, R187 ;  /* 0x0000000196bb7824 */ /* 0x000fe200078e02bb */
[----:B------:R-:W1:Y:S01]  /*5a40*/  LDCU UR4, c[0x0][0x50c] ;  /* 0x0000a180ff0477ac */ /* 0x000e620008000800 */
[----:B------:R-:W-:Y:S01]  /*5a50*/  IADD3.X R13, PT, PT, R15, UR7, RZ, P1, !PT ;  /* 0x000000070f0d7c10 */ /* 0x000fe20008ffe4ff */
[----:B------:R-:W-:Y:S01]  /*5a60*/  LDGSTS.E.BYPASS.LTC128B.128 [R138+0x10800], desc[UR16][R6.64+0x100] ;  /* 0x10800100068a7fae */ /* 0x000fe2000b981a10 */
[----:B------:R-:W-:-:S02]  /*5a70*/  IMAD.IADD R204, R172, 0x1, R201 ;  /* 0x00000001accc7824 */ /* 0x000fc400078e02c9 */
[----:B------:R-:W-:Y:S01]  /*5a80*/  IMAD.IADD R191, R172, 0x1, R187 ;  /* 0x00000001acbf7824 */ /* 0x000fe200078e02bb */
[----:B------:R-:W-:Y:S04]  /*5a90*/  LDGSTS.E.BYPASS.LTC128B.128 [R138+0xd000], desc[UR16][R14.64] ;  /* 0x0d0000000e8a7fae */ /* 0x000fe8000b981a10 */
[----:B------:R-:W-:Y:S04]  /*5aa0*/  LDGSTS.E.BYPASS.LTC128B.128 [R138+0xf000], desc[UR16][R14.64+0x80] ;  /* 0x0f0000800e8a7fae */ /* 0x000fe8000b981a10 */
[----:B------:R-:W-:Y:S04]  /*5ab0*/  LDGSTS.E.BYPASS.LTC128B.128 [R138+0x11000], desc[UR16][R14.64+0x100] ;  /* 0x110001000e8a7fae */ /* 0x000fe8000b981a10 */
[----:B------:R-:W-:Y:S04]  /*5ac0*/  LDGSTS.E.BYPASS.LTC128B.128 [R138+0xd800], desc[UR16][R12.64] ;  /* 0x0d8000000c8a7fae */ /* 0x000fe8000b981a10 */
[----:B------:R-:W-:Y:S04]  /*5ad0*/  LDGSTS.E.BYPASS.LTC128B.128 [R138+0xf800], desc[UR16][R12.64+0x80] ;  /* 0x0f8000800c8a7fae */ /* 0x000fe8000b981a10 */
[----:B------:R2:W-:Y:S04]  /*5ae0*/  LDGSTS.E.BYPASS.LTC128B.128 [R138+0x11800], desc[UR16][R12.64+0x100] ;  /* 0x118001000c8a7fae */ /* 0x0005e8000b981a10 */
[----:B------:R-:W-:Y:S04]  /*5af0*/  LDSM.16.M88.4 R144, [R205] ;  /* 0x00000000cd90783b */ /* 0x000fe80000000200 */
[----:B------:R-:W2:Y:S04]  /*5b00*/  LDSM.16.M88.4 R24, [R190+UR5+0x6000] ;  /* 0x00600005be18783b */ /* 0x000ea80008000200 */
[----:B------:R-:W3:Y:S04]  /*5b10*/  LDSM.16.M88.4 R160, [R190+UR5+0x6800] ;  /* 0x00680005bea0783b */ /* 0x000ee80008000200 */
[----:B------:R-:W4:Y:S04]  /*5b20*/  LDSM.16.M88.4 R152, [R190+UR5+0x7000] ;  /* 0x00700005be98783b */ /* 0x000f280008000200 */
[----:B------:R-:W5:Y:S04]  /*5b30*/  LDSM.16.M88.4 R8, [R190+UR5+0x7800] ;  /* 0x00780005be08783b */ /* 0x000f680008000200 */
[----:B------:R-:W-:Y:S04]  /*5b40*/  LDSM.16.M88.4 R20, [R196] ;  /* 0x00000000c414783b */ /* 0x000fe80000000200 */
[----:B------:R-:W-:Y:S04]  /*5b50*/  LDSM.16.M88.4 R28, [R189+0x7800] ;  /* 0x00780000bd1c783b */ /* 0x000fe80000000200 */
[----:B------:R-:W1:Y:S04]  /*5b60*/  LDSM.16.M88.4 R168, [R189+0x6000] ;  /* 0x00600000bda8783b */ /* 0x000e680000000200 */
[----:B------:R-:W1:Y:S04]  /*5b70*/  LDSM.16.M88.4 R140, [R189+0x6800] ;  /* 0x00680000bd8c783b */ /* 0x000e680000000200 */
[----:B------:R-:W1:Y:S04]  /*5b80*/  LDSM.16.M88.4 R32, [R189+0x7000] ;  /* 0x00700000bd20783b */ /* 0x000e680000000200 */
[----:B------:R-:W-:Y:S01]  /*5b90*/  LDSM.16.M88.4 R16, [R201] ;  /* 0x00000000c910783b */ /* 0x000fe20000000200 */
[C---:B--2---:R-:W-:Y:S03]  /*5ba0*/  HMMA.16816.F32 R12, R144.reuse, R24, RZ ;  /* 0x00000018900c723c */ /* 0x044fe600000018ff */
[----:B------:R-:W2:Y:S04]  /*5bb0*/  LDSM.16.M88.4 R4, [R187+0x6000] ;  /* 0x00600000bb04783b */ /* 0x000ea80000000200 */
[----:B------:R-:W-:Y:S01]  /*5bc0*/  LDSM.16.M88.4 R176, [R187+0x7000] ;  /* 0x00700000bbb0783b */ /* 0x000fe20000000200 */
[C---:B---3--:R-:W-:Y:S03]  /*5bd0*/  HMMA.16816.F32 R164, R144.reuse, R160, RZ ;  /* 0x000000a090a4723c */ /* 0x048fe600000018ff */
[----:B------:R-:W-:Y:S04]  /*5be0*/  LDSM.16.M88.4 R172, [R191+0x6000] ;  /* 0x00600000bfac783b */ /* 0x000fe80000000200 */
[----:B------:R-:W-:Y:S01]  /*5bf0*/  LDSM.16.M88.4 R180, [R201+0x2000] ;  /* 0x00200000c9b4783b */ /* 0x000fe20000000200 */
[C---:B----4-:R-:W-:Y:S03]  /*5c00*/  HMMA.16816.F32 R156, R144.reuse, R152, RZ ;  /* 0x00000098909c723c */ /* 0x050fe600000018ff */
[----:B------:R-:W-:Y:S04]  /*5c10*/  LDSM.16.M88.4 R192, [R191+0x8000] ;  /* 0x00800000bfc0783b */ /* 0x000fe80000000200 */
[----:B------:R-:W0:Y:S01]  /*5c20*/  LDGDEPBAR ;  /* 0x00000000000079af */ /* 0x000e220000000000 */
[C---:B------:R-:W-:Y:S08]  /*5c30*/  HMMA.16816.F32 R24, R144.reuse, R26, RZ ;  /* 0x0000001a9018723c */ /* 0x040ff000000018ff */
[C---:B------:R-:W-:Y:S08]  /*5c40*/  HMMA.16816.F32 R160, R144.reuse, R162, RZ ;  /* 0x000000a290a0723c */ /* 0x040ff000000018ff */
[C---:B------:R-:W-:Y:S08]  /*5c50*/  HMMA.16816.F32 R152, R144.reuse, R154, RZ ;  /* 0x0000009a9098723c */ /* 0x040ff000000018ff */
[C---:B-----5:R-:W-:Y:S08]  /*5c60*/  HMMA.16816.F32 R148, R144.reuse, R8, RZ ;  /* 0x000000089094723c */ /* 0x060ff000000018ff */
[----:B------:R-:W-:Y:S01]  /*5c70*/  HMMA.16816.F32 R144, R144, R10, RZ ;  /* 0x0000000a9090723c */ /* 0x000fe200000018ff */
[----:B------:R-:W3:Y:S07]  /*5c80*/  LDSM.16.M88.4 R8, [R187+0x6800] ;  /* 0x00680000bb08783b */ /* 0x000eee0000000200 */
[C---:B-1----:R-:W-:Y:S08]  /*5c90*/  HMMA.16816.F32 R12, R20.reuse, R168, R12 ;  /* 0x000000a8140c723c */ /* 0x042ff0000000180c */
[C---:B------:R-:W-:Y:S08]  /*5ca0*/  HMMA.16816.F32 R148, R20.reuse, R28, R148 ;  /* 0x0000001c1494723c */ /* 0x040ff00000001894 */
[C---:B------:R-:W-:Y:S01]  /*5cb0*/  HMMA.16816.F32 R144, R20.reuse, R30, R144 ;  /* 0x0000001e1490723c */ /* 0x040fe20000001890 */
[----:B------:R-:W1:Y:S07]  /*5cc0*/  LDSM.16.M88.4 R28, [R187+0x7800] ;  /* 0x00780000bb1c783b */ /* 0x000e6e0000000200 */
        /* <DEDUP_REMOVED lines=8> */
[----:B------:R-:W-:Y:S03]  /*5d50*/  LDSM.16.M88.4 R20, [R190+UR5+0x8000] ;  /* 0x00800005be14783b */ /* 0x000fe60008000200 */
[C---:B--2---:R-:W-:Y:S08]  /*5d60*/  HMMA.16816.F32 R12, R16.reuse, R4, R12 ;  /* 0x00000004100c723c */ /* 0x044ff0000000180c */
[C---:B------:R-:W-:Y:S01]  /*5d70*/  HMMA.16816.F32 R24, R16.reuse, R6, R24 ;  /* 0x000000061018723c */ /* 0x040fe20000001818 */
[----:B------:R-:W2:Y:S07]  /*5d80*/  LDSM.16.M88.4 R4, [R204] ;  /* 0x00000000cc04783b */ /* 0x000eae0000000200 */
        /* <DEDUP_REMOVED lines=8> */
[----:B------:R-:W1:Y:S04]  /*5e10*/  LDSM.16.M88.4 R16, [R190+UR5+0x8800] ;  /* 0x00880005be10783b */ /* 0x000e680008000200 */
[----:B------:R-:W4:Y:S03]  /*5e20*/  LDSM.16.M88.4 R28, [R190+UR5+0x9000] ;  /* 0x00900005be1c783b */ /* 0x000f260008000200 */
        /* <DEDUP_REMOVED lines=8> */
[----:B------:R-:W2:Y:S07]  /*5eb0*/  LDSM.16.M88.4 R140, [R190+UR5+0x9800] ;  /* 0x00980005be8c783b */ /* 0x000eae0008000200 */
[C---:B------:R-:W-:Y:S08]  /*5ec0*/  HMMA.16816.F32 R148, R4.reuse, R32, R148 ;  /* 0x000000200494723c */ /* 0x040ff00000001894 */
[----:B------:R-:W-:Y:S01]  /*5ed0*/  HMMA.16816.F32 R144, R4, R34, R144 ;  /* 0x000000220490723c */ /* 0x000fe20000001890 */
[----:B------:R-:W-:Y:S04]  /*5ee0*/  LDSM.16.M88.4 R4, [R196+0x2000] ;  /* 0x00200000c404783b */ /* 0x000fe80000000200 */
[----:B------:R-:W5:Y:S03]  /*5ef0*/  LDSM.16.M88.4 R32, [R189+0x8000] ;  /* 0x00800000bd20783b */ /* 0x000f660000000200 */
[C---:B---3--:R-:W-:Y:S08]  /*5f00*/  HMMA.16816.F32 R12, R8.reuse, R20, R12 ;  /* 0x00000014080c723c */ /* 0x048ff0000000180c */
        /* <DEDUP_REMOVED lines=8> */
[C---:B--2---:R-:W-:Y:S08]  /*5f90*/  HMMA.16816.F32 R148, R8.reuse, R140, R148 ;  /* 0x0000008c0894723c */ /* 0x044ff00000001894 */
[----:B------:R-:W-:Y:S01]  /*5fa0*/  HMMA.16816.F32 R144, R8, R142, R144 ;  /* 0x0000008e0890723c */ /* 0x000fe20000001890 */
[----:B------:R-:W2:Y:S04]  /*5fb0*/  LDSM.16.M88.4 R8, [R189+0x9800] ;  /* 0x00980000bd08783b */ /* 0x000ea80000000200 */
[----:B------:R-:W2:Y:S03]  /*5fc0*/  LDSM.16.M88.4 R140, [R204+0x2000] ;  /* 0x00200000cc8c783b */ /* 0x000ea60000000200 */
[C---:B-----5:R-:W-:Y:S08]  /*5fd0*/  HMMA.16816.F32 R12, R4.reuse, R32, R12 ;  /* 0x00000020040c723c */ /* 0x060ff0000000180c */
[C---:B------:R-:W-:Y:S01]  /*5fe0*/  HMMA.16816.F32 R24, R4.reuse, R34, R24 ;  /* 0x000000220418723c */ /* 0x040fe20000001818 */
[----:B------:R-:W-:Y:S07]  /*5ff0*/  LDSM.16.M88.4 R32, [R191+0x8800] ;  /* 0x00880000bf20783b */ /* 0x000fee0000000200 */
[C---:B---3--:R-:W-:Y:S08]  /*6000*/  HMMA.16816.F32 R164, R4.reuse, R20, R164 ;  /* 0x0000001404a4723c */ /* 0x048ff000000018a4 */
[C---:B------:R-:W-:Y:S01]  /*6010*/  HMMA.16816.F32 R160, R4.reuse, R22, R160 ;  /* 0x0000001604a0723c */ /* 0x040fe200000018a0 */
[----:B------:R-:W-:Y:S07]  /*6020*/  LDSM.16.M88.4 R20, [R205+0x4000] ;  /* 0x00400000cd14783b */ /* 0x000fee0000000200 */
[C---:B-1----:R-:W-:Y:S08]  /*6030*/  HMMA.16816.F32 R156, R4.reuse, R16, R156 ;  /* 0x00000010049c723c */ /* 0x042ff0000000189c */
[----:B------:R-:W-:Y:S01]  /*6040*/  HMMA.16816.F32 R152, R4, R18, R152 ;  /* 0x000000120498723c */ /* 0x000fe20000001898 */
[----:B------:R-:W1:Y:S07]  /*6050*/  LDSM.16.M88.4 R16, [R190+UR5+0xa000] ;  /* 0x00a00005be10783b */ /* 0x000e6e0008000200 */
[C---:B----4-:R-:W-:Y:S08]  /*6060*/  HMMA.16816.F32 R12, R180.reuse, R28, R12 ;  /* 0x0000001cb40c723c */ /* 0x050ff0000000180c */
[----:B------:R-:W-:Y:S01]  /*6070*/  HMMA.16816.F32 R24, R180, R30, R24 ;  /* 0x0000001eb418723c */ /* 0x000fe20000001818 */
[----:B------:R-:W-:Y:S07]  /*6080*/  LDSM.16.M88.4 R28, [R191+0x9000] ;  /* 0x00900000bf1c783b */ /* 0x000fee0000000200 */
[C---:B--2---:R-:W-:Y:S08]  /*6090*/  HMMA.16816.F32 R148, R4.reuse, R8, R148 ;  /* 0x000000080494723c */ /* 0x044ff00000001894 */
[----:B------:R-:W-:Y:S01]  /*60a0*/  HMMA.16816.F32 R144, R4, R10, R144 ;  /* 0x0000000a0490723c */ /* 0x000fe20000001890 */
[----:B------:R-:W-:Y:S04]  /*60b0*/  LDSM.16.M88.4 R8, [R196+0x4000] ;  /* 0x00400000c408783b */ /* 0x000fe80000000200 */
[----:B------:R-:W2:Y:S03]  /*60c0*/  LDSM.16.M88.4 R4, [R189+0xa000] ;  /* 0x00a00000bd04783b */ /* 0x000ea60000000200 */
[----:B------:R-:W-:Y:S08]  /*60d0*/  HMMA.16816.F32 R12, R140, R192, R12 ;  /* 0x000000c08c0c723c */ /* 0x000ff0000000180c */
[C---:B------:R-:W-:Y:S08]  /*60e0*/  HMMA.16816.F32 R164, R180.reuse, R176, R164 ;  /* 0x000000b0b4a4723c */ /* 0x040ff000000018a4 */
[----:B------:R-:W-:Y:S01]  /*60f0*/  HMMA.16816.F32 R160, R180, R178, R160 ;  /* 0x000000b2b4a0723c */ /* 0x000fe200000018a0 */
[----:B------:R-:W-:Y:S07]  /*6100*/  LDSM.16.M88.4 R176, [R191+0x9800] ;  /* 0x00980000bfb0783b */ /* 0x000fee0000000200 */
[----:B------:R-:W-:Y:S08]  /*6110*/  HMMA.16816.F32 R24, R140, R194, R24 ;  /* 0x000000c28c18723c */ /* 0x000ff00000001818 */
[C---:B------:R-:W-:Y:S08]  /*6120*/  HMMA.16816.F32 R156, R180.reuse, R172, R156 ;  /* 0x000000acb49c723c */ /* 0x040ff0000000189c */
[C---:B------:R-:W-:Y:S08]  /*6130*/  HMMA.16816.F32 R152, R180.reuse, R174, R152 ;  /* 0x000000aeb498723c */ /* 0x040ff00000001898 */
[C---:B------:R-:W-:Y:S08]  /*6140*/  HMMA.16816.F32 R148, R180.reuse, R168, R148 ;  /* 0x000000a8b494723c */ /* 0x040ff00000001894 */
[----:B------:R-:W-:Y:S01]  /*6150*/  HMMA.16816.F32 R144, R180, R170, R144 ;  /* 0x000000aab490723c */ /* 0x000fe20000001890 */
[----:B------:R-:W-:Y:S04]  /*6160*/  LDSM.16.M88.4 R168, [R201+0x4000] ;  /* 0x00400000c9a8783b */ /* 0x000fe80000000200 */
[----:B------:R-:W-:Y:S03]  /*6170*/  LDSM.16.M88.4 R180, [R204+0x4000] ;  /* 0x00400000ccb4783b */ /* 0x000fe60000000200 */
[----:B-1----:R-:W-:Y:S01]  /*6180*/  HMMA.16816.F32 R172, R20, R16, R12 ;  /* 0x0000001014ac723c */ /* 0x002fe2000000180c */
[----:B------:R-:W1:Y:S07]  /*6190*/  LDSM.16.M88.4 R12, [R187+0xa000] ;  /* 0x00a00000bb0c783b */ /* 0x000e6e0000000200 */
[C---:B------:R-:W-:Y:S08]  /*61a0*/  HMMA.16816.F32 R164, R140.reuse, R32, R164 ;  /* 0x000000208ca4723c */ /* 0x040ff000000018a4 */
[----:B------:R-:W-:Y:S01]  /*61b0*/  HMMA.16816.F32 R160, R140, R34, R160 ;  /* 0x000000228ca0723c */ /* 0x000fe200000018a0 */
[----:B------:R-:W3:Y:S07]  /*61c0*/  LDSM.16.M88.4 R32, [R190+UR5+0xa800] ;  /* 0x00a80005be20783b */ /* 0x000eee0008000200 */
[----:B------:R-:W-:Y:S01]  /*61d0*/  HMMA.16816.F32 R24, R20, R18, R24 ;  /* 0x000000121418723c */ /* 0x000fe20000001818 */
[----:B------:R-:W4:Y:S07]  /*61e0*/  LDSM.16.M88.4 R16, [R189+0xa800] ;  /* 0x00a80000bd10783b */ /* 0x000f2e0000000200 */
[----:B--2---:R-:W-:Y:S01]  /*61f0*/  HMMA.16816.F32 R192, R8, R4, R172 ;  /* 0x0000000408c0723c */ /* 0x004fe200000018ac */
[----:B------:R-:W2:Y:S07]  /*6200*/  LDSM.16.M88.4 R172, [R191+0xa000] ;  /* 0x00a00000bfac783b */ /* 0x000eae0000000200 */
[----:B------:R-:W-:Y:S08]  /*6210*/  HMMA.16816.F32 R156, R140, R28, R156 ;  /* 0x0000001c8c9c723c */ /* 0x000ff0000000189c */
[----:B------:R-:W-:Y:S01]  /*6220*/  HMMA.16816.F32 R24, R8, R6, R24 ;  /* 0x000000060818723c */ /* 0x000fe20000001818 */
[----:B------:R-:W5:Y:S07]  /*6230*/  LDSM.16.M88.4 R4, [R187+0xa800] ;  /* 0x00a80000bb04783b */ /* 0x000f6e0000000200 */
[----:B-1----:R-:W-:Y:S08]  /*6240*/  HMMA.16816.F32 R192, R168, R12, R192 ;  /* 0x0000000ca8c0723c */ /* 0x002ff000000018c0 */
[----:B---3--:R-:W-:Y:S08]  /*6250*/  HMMA.16816.F32 R164, R20, R32, R164 ;  /* 0x0000002014a4723c */ /* 0x008ff000000018a4 */
[----:B------:R-:W-:Y:S01]  /*6260*/  HMMA.16816.F32 R24, R168, R14, R24 ;  /* 0x0000000ea818723c */ /* 0x000fe20000001818 */
[----:B------:R-:W1:Y:S07]  /*6270*/  LDSM.16.M88.4 R12, [R190+UR5+0xb000] ;  /* 0x00b00005be0c783b */ /* 0x000e6e0008000200 */
[----:B------:R-:W-:Y:S01]  /*6280*/  HMMA.16816.F32 R152, R140, R30, R152 ;  /* 0x0000001e8c98723c */ /* 0x000fe20000001898 */
[----:B------:R-:W3:Y:S07]  /*6290*/  LDSM.16.M88.4 R28, [R191+0xa800] ;  /* 0x00a80000bf1c783b */ /* 0x000eee0000000200 */
[----:B------:R-:W-:Y:S01]  /*62a0*/  HMMA.16816.F32 R160, R20, R34, R160 ;  /* 0x0000002214a0723c */ /* 0x000fe200000018a0 */
[----:B------:R-:W3:Y:S07]  /*62b0*/  LDSM.16.M88.4 R32, [R189+0xb000] ;  /* 0x00b00000bd20783b */ /* 0x000eee0000000200 */
[----:B----4-:R-:W-:Y:S08]  /*62c0*/  HMMA.16816.F32 R164, R8, R16, R164 ;  /* 0x0000001008a4723c */ /* 0x010ff000000018a4 */
[C---:B--2---:R-:W-:Y:S08]  /*62d0*/  HMMA.16816.F32 R192, R180.reuse, R172, R192 ;  /* 0x000000acb4c0723c */ /* 0x044ff000000018c0 */
[----:B------:R-:W-:Y:S01]  /*62e0*/  HMMA.16816.F32 R24, R180, R174, R24 ;  /* 0x000000aeb418723c */ /* 0x000fe20000001818 */
[----:B------:R-:W2:Y:S07]  /*62f0*/  LDSM.16.M88.4 R172, [R190+UR5+0xb800] ;  /* 0x00b80005beac783b */ /* 0x000eae0008000200 */
[----:B-----5:R-:W-:Y:S08]  /*6300*/  HMMA.16816.F32 R164, R168, R4, R164 ;  /* 0x00000004a8a4723c */ /* 0x020ff000000018a4 */
[----:B------:R-:W-:Y:S01]  /*6310*/  HMMA.16816.F32 R160, R8, R18, R160 ;  /* 0x0000001208a0723c */ /* 0x000fe200000018a0 */
[----:B------:R-:W4:Y:S02]  /*6320*/  LDSM.16.M88.4 R16, [R187+0xb000] ;  /* 0x00b00000bb10783b */ /* 0x000f240000000200 */
[----:B------:R-:W-:Y:S01]  /*6330*/  FMUL.FTZ R24, R24, UR4 ;  /* 0x0000000418187c20 */ /* 0x000fe20008410000 */
[----:B------:R-:W-:Y:S01]  /*6340*/  FMUL.FTZ R25, R25, UR4 ;  /* 0x0000000419197c20 */ /* 0x000fe20008410000 */
[----:B------:R-:W-:Y:S01]  /*6350*/  FMUL.FTZ R26, R26, UR4 ;  /* 0x000000041a1a7c20 */ /* 0x000fe20008410000 */
[----:B------:R-:W-:-:S02]  /*6360*/  FMUL.FTZ R27, R27, UR4 ;  /* 0x000000041b1b7c20 */ /* 0x000fc40008410000 */
[C---:B-1----:R-:W-:Y:S08]  /*6370*/  HMMA.16816.F32 R156, R20.reuse, R12, R156 ;  /* 0x0000000c149c723c */ /* 0x042ff0000000189c */
[----:B------:R-:W-:Y:S01]  /*6380*/  HMMA.16816.F32 R152, R20, R14, R152 ;  /* 0x0000000e1498723c */ /* 0x000fe20000001898 */
[----:B------:R-:W1:Y:S07]  /*6390*/  LDSM.16.M88.4 R12, [R189+0xb800] ;  /* 0x00b80000bd0c783b */ /* 0x000e6e0000000200 */
[----:B------:R-:W-:Y:S01]  /*63a0*/  HMMA.16816.F32 R148, R140, R176, R148 ;  /* 0x000000b08c94723c */ /* 0x000fe20000001894 */
[----:B------:R-:W-:Y:S01]  /*63b0*/  FMUL.FTZ R176, R192, UR4 ;  /* 0x00000004c0b07c20 */ /* 0x000fe20008410000 */
[----:B------:R-:W-:Y:S01]  /*63c0*/  FMUL.FTZ R192, R194, UR4 ;  /* 0x00000004c2c07c20 */ /* 0x000fe20008410000 */
[----:B------:R-:W-:Y:S01]  /*63d0*/  FMUL.FTZ R177, R193, UR4 ;  /* 0x00000004c1b17c20 */ /* 0x000fe20008410000 */
[----:B------:R-:W-:Y:S01]  /*63e0*/  MUFU.TANH R194, R24 ;  /* 0x0000001800c27308 */ /* 0x000fe20000002400 */
[----:B------:R-:W-:-:S03]  /*63f0*/  FMUL.FTZ R193, R195, UR4 ;  /* 0x00000004c3c17c20 */ /* 0x000fc60008410000 */
[----:B------:R-:W-:Y:S04]  /*6400*/  HMMA.16816.F32 R144, R140, R178, R144 ;  /* 0x000000b28c90723c */ /* 0x000fe80000001890 */
[----:B------:R-:W5:Y:S04]  /*6410*/  MUFU.TANH R176, R176 ;  /* 0x000000b000b07308 */ /* 0x000f680000002400 */
[----:B---3--:R-:W-:Y:S04]  /*6420*/  HMMA.16816.F32 R164, R180, R28, R164 ;  /* 0x0000001cb4a4723c */ /* 0x008fe800000018a4 */
[----:B------:R-:W-:Y:S04]  /*6430*/  MUFU.TANH R28, R25 ;  /* 0x00000019001c7308 */ /* 0x000fe80000002400 */
[C---:B------:R-:W-:Y:S04]  /*6440*/  HMMA.16816.F32 R156, R8.reuse, R32, R156 ;  /* 0x00000020089c723c */ /* 0x040fe8000000189c */
[----:B------:R-:W-:Y:S04]  /*6450*/  MUFU.TANH R29, R26 ;  /* 0x0000001a001d7308 */ /* 0x000fe80000002400 */
[----:B------:R-:W-:Y:S03]  /*6460*/  HMMA.16816.F32 R152, R8, R34, R152 ;  /* 0x000000220898723c */ /* 0x000fe60000001898 */
[----:B------:R-:W-:Y:S01]  /*6470*/  FMUL.FTZ R164, R164, UR4 ;  /* 0x00000004a4a47c20 */ /* 0x000fe20008410000 */
[----:B------:R3:W-:Y:S01]  /*6480*/  MUFU.TANH R32, R27 ;  /* 0x0000001b00207308 */ /* 0x0007e20000002400 */
[----:B------:R-:W-:-:S03]  /*6490*/  FMUL.FTZ R167, R167, UR4 ;  /* 0x00000004a7a77c20 */ /* 0x000fc60008410000 */
[----:B------:R-:W-:Y:S01]  /*64a0*/  HMMA.16816.F32 R160, R168, R6, R160 ;  /* 0x00000006a8a0723c */ /* 0x000fe200000018a0 */
[----:B------:R-:W5:Y:S03]  /*64b0*/  LDSM.16.M88.4 R4, [R191+0xb000] ;  /* 0x00b00000bf04783b */ /* 0x000f660000000200 */
[----:B------:R-:W-:Y:S04]  /*64c0*/  MUFU.TANH R177, R177 ;  /* 0x000000b100b17308 */ /* 0x000fe80000002400 */
[C---:B--2---:R-:W-:Y:S04]  /*64d0*/  HMMA.16816.F32 R148, R20.reuse, R172, R148 ;  /* 0x000000ac1494723c */ /* 0x044fe80000001894 */
[----:B------:R-:W2:Y:S01]  /*64e0*/  MUFU.TANH R192, R192 ;  /* 0x000000c000c07308 */ /* 0x000ea20000002400 */
[----:B---3--:R-:W3:Y:S03]  /*64f0*/  LDSM.16.M88.4 R24, [R187+0xb800] ;  /* 0x00b80000bb18783b */ /* 0x008ee60000000200 */
[----:B------:R-:W-:Y:S04]  /*6500*/  HMMA.16816.F32 R144, R20, R174, R144 ;  /* 0x000000ae1490723c */ /* 0x000fe80000001890 */
[----:B------:R-:W2:Y:S04]  /*6510*/  MUFU.TANH R193, R193 ;  /* 0x000000c100c17308 */ /* 0x000ea80000002400 */
[C---:B----4-:R-:W-:Y:S04]  /*6520*/  HMMA.16816.F32 R156, R168.reuse, R16, R156 ;  /* 0x00000010a89c723c */ /* 0x050fe8000000189c */
[----:B------:R-:W4:Y:S04]  /*6530*/  MUFU.TANH R217, R164 ;  /* 0x000000a400d97308 */ /* 0x000f280000002400 */
[----:B------:R-:W-:Y:S01]  /*6540*/  HMMA.16816.F32 R152, R168, R18, R152 ;  /* 0x00000012a898723c */ /* 0x000fe20000001898 */
[----:B------:R-:W4:Y:S01]  /*6550*/  LDSM.16.M88.4 R16, [R191+0xb800] ;  /* 0x00b80000bf10783b */ /* 0x000f220000000200 */
[----:B------:R-:W-:-:S04]  /*6560*/  DEPBAR.LE SB0, 0x0 ;  /* 0x000080000000791a */ /* 0x000fc80000000000 */
[----:B------:R-:W-:Y:S02]  /*6570*/  MUFU.TANH R205, R167 ;  /* 0x000000a700cd7308 */ /* 0x000fe40000002400 */
[----:B-1----:R-:W-:Y:S01]  /*6580*/  HMMA.16816.F32 R148, R8, R12, R148 ;  /* 0x0000000c0894723c */ /* 0x002fe20000001894 */
[----:B------:R-:W-:-:S07]  /*6590*/  IMAD.SHL.U32 R12, R186, 0x2, RZ ;  /* 0x00000002ba0c7824 */ /* 0x000fce00078e00ff */
[----:B------:R-:W-:Y:S08]  /*65a0*/  HMMA.16816.F32 R144, R8, R14, R144 ;  /* 0x0000000e0890723c */ /* 0x000ff00000001890 */
[----:B-----5:R-:W-:Y:S01]  /*65b0*/  HMMA.16816.F32 R152, R180, R6, R152 ;  /* 0x00000006b498723c */ /* 0x020fe20000001898 */
[----:B------:R-:W-:-:S05]  /*65c0*/  LOP3.LUT R6, R12, 0x6, RZ, 0xc0, !PT ;  /* 0x000000060c067812 */ /* 0x000fca00078ec0ff */
[----:B------:R-:W-:Y:S02]  /*65d0*/  IMAD R6, R137, 0x40, R6 ;  /* 0x0000004089067824 */ /* 0x000fe400078e0206 */
[----:B---3--:R-:W-:Y:S02]  /*65e0*/  HMMA.16816.F32 R148, R168, R24, R148 ;  /* 0x00000018a894723c */ /* 0x008fe40000001894 */
[C---:B------:R-:W-:Y:S02]  /*65f0*/  VIADD R7, R6.reuse, 0xffffff80 ;  /* 0xffffff8006077836 */ /* 0x040fe40000000000 */
[C---:B------:R-:W-:Y:S02]  /*6600*/  VIADD R9, R6.reuse, 0xffffff88 ;  /* 0xffffff8806097836 */ /* 0x040fe40000000000 */
[----:B------:R-:W-:Y:S01]  /*6610*/  VIADD R11, R6, 0xffffff89 ;  /* 0xffffff89060b7836 */ /* 0x000fe20000000000 */
[----:B------:R-:W-:Y:S01]  /*6620*/  ISETP.GE.AND P2, PT, R7, R2, PT ;  /* 0x000000020700720c */ /* 0x000fe20003f46270 */
[C---:B------:R-:W-:Y:S01]  /*6630*/  HMMA.16816.F32 R160, R180.reuse, R30, R160 ;  /* 0x0000001eb4a0723c */ /* 0x040fe200000018a0 */
[----:B------:R-:W-:Y:S01]  /*6640*/  FMUL.FTZ R30, R165, UR4 ;  /* 0x00000004a51e7c20 */ /* 0x000fe20008410000 */
[----:B------:R-:W-:Y:S01]  /*6650*/  FMUL.FTZ R31, R166, UR4 ;  /* 0x00000004a61f7c20 */ /* 0x000fe20008410000 */
[----:B------:R-:W-:Y:S01]  /*6660*/  ISETP.GE.AND P1, PT, R7, R0, PT ;  /* 0x000000000700720c */ /* 0x000fe20003f26270 */
[C---:B------:R-:W-:Y:S01]  /*6670*/  VIADD R7, R6.reuse, 0xffffff81 ;  /* 0xffffff8106077836 */ /* 0x040fe20000000000 */
[-C--:B------:R-:W-:Y:S01]  /*6680*/  ISETP.GE.AND P3, PT, R9, R2.reuse, PT ;  /* 0x000000020900720c */ /* 0x080fe20003f66270 */
[----:B------:R-:W-:Y:S01]  /*6690*/  FMUL.FTZ R153, R153, UR4 ;  /* 0x0000000499997c20 */ /* 0x000fe20008410000 */
[----:B------:R-:W-:Y:S01]  /*66a0*/  MUFU.TANH R30, R30 ;  /* 0x0000001e001e7308 */ /* 0x000fe20000002400 */
[----:B------:R-:W-:Y:S01]  /*66b0*/  HMMA.16816.F32 R156, R180, R4, R156 ;  /* 0x00000004b49c723c */ /* 0x000fe2000000189c */
[C---:B------:R-:W-:Y:S01]  /*66c0*/  ISETP.GE.AND P4, PT, R7.reuse, R2, PT ;  /* 0x000000020700720c */ /* 0x040fe20003f86270 */
[C---:B------:R-:W-:Y:S01]  /*66d0*/  VIADD R25, R6.reuse, 0xffffff98 ;  /* 0xffffff9806197836 */ /* 0x040fe20000000000 */
[-C--:B------:R-:W-:Y:S01]  /*66e0*/  ISETP.GE.AND P6, PT, R7, R0.reuse, PT ;  /* 0x000000000700720c */ /* 0x080fe20003fc6270 */
[----:B------:R-:W-:Y:S01]  /*66f0*/  VIADD R23, R6, 0xffffff99 ;  /* 0xffffff9906177836 */ /* 0x000fe20000000000 */
[----:B------:R-:W-:Y:S01]  /*6700*/  FSEL R7, R176, -INF , !P2 ;  /* 0xff800000b0077808 */ /* 0x000fe20005000000 */
[----:B------:R-:W-:Y:S01]  /*6710*/  FMUL.FTZ R8, R154, UR4 ;  /* 0x000000049a087c20 */ /* 0x000fe20008410000 */
[----:B------:R-:W1:Y:S01]  /*6720*/  MUFU.TANH R31, R31 ;  /* 0x0000001f001f7308 */ /* 0x000e620000002400 */
[----:B------:R-:W-:Y:S01]  /*6730*/  HMMA.16816.F32 R144, R168, R26, R144 ;  /* 0x0000001aa890723c */ /* 0x000fe20000001890 */
[----:B------:R-:W-:Y:S01]  /*6740*/  ISETP.GE.AND P2, PT, R9, R0, PT ;  /* 0x000000000900720c */ /* 0x000fe20003f46270 */
[----:B------:R-:W-:Y:S01]  /*6750*/  FMUL.FTZ R152, R152, UR4 ;  /* 0x0000000498987c20 */ /* 0x000fe20008410000 */
[----:B------:R-:W-:Y:S01]  /*6760*/  FMUL.FTZ R4, R161, UR4 ;  /* 0x00000004a1047c20 */ /* 0x000fe20008410000 */
[----:B------:R-:W-:Y:S01]  /*6770*/  FMUL.FTZ R162, R162, UR4 ;  /* 0x00000004a2a27c20 */ /* 0x000fe20008410000 */
[----:B------:R-:W-:Y:S01]  /*6780*/  FMUL.FTZ R160, R160, UR4 ;  /* 0x00000004a0a07c20 */ /* 0x000fe20008410000 */
[----:B--2---:R-:W-:Y:S01]  /*6790*/  FSEL R9, R192, -INF , !P1 ;  /* 0xff800000c0097808 */ /* 0x004fe20004800000 */
[----:B------:R-:W-:Y:S01]  /*67a0*/  MUFU.TANH R189, R153 ;  /* 0x0000009900bd7308 */ /* 0x000fe20000002400 */
[C---:B----4-:R-:W-:Y:S01]  /*67b0*/  HMMA.16816.F32 R148, R180.reuse, R16, R148 ;  /* 0x00000010b494723c */ /* 0x050fe20000001894 */
[----:B------:R-:W-:Y:S01]  /*67c0*/  VIADD R17, R6, 0xffffff90 ;  /* 0xffffff9006117836 */ /* 0x000fe20000000000 */
[----:B------:R-:W-:Y:S01]  /*67d0*/  FSEL R13, R177, -INF , !P4 ;  /* 0xff800000b10d7808 */ /* 0x000fe20006000000 */
[----:B------:R-:W-:Y:S01]  /*67e0*/  FMUL.FTZ R5, R157, UR4 ;  /* 0x000000049d057c20 */ /* 0x000fe20008410000 */
[----:B------:R-:W-:Y:S01]  /*67f0*/  FMUL.FTZ R143, R158, UR4 ;  /* 0x000000049e8f7c20 */ /* 0x000fe20008410000 */
[----:B------:R-:W-:Y:S01]  /*6800*/  ISETP.GE.AND P1, PT, R11, R2, PT ;  /* 0x000000020b00720c */ /* 0x000fe20003f26270 */
[----:B------:R-:W-:Y:S01]  /*6810*/  FMUL.FTZ R163, R163, UR4 ;  /* 0x00000004a3a37c20 */ /* 0x000fe20008410000 */
[----:B------:R-:W-:Y:S01]  /*6820*/  MUFU.TANH R4, R4 ;  /* 0x0000000400047308 */ /* 0x000fe20000002400 */
[----:B------:R-:W-:Y:S01]  /*6830*/  ISETP.GE.AND P4, PT, R11, R0, PT ;  /* 0x000000000b00720c */ /* 0x000fe20003f86270 */
[----:B------:R-:W-:Y:S01]  /*6840*/  FMUL.FTZ R156, R156, UR4 ;  /* 0x000000049c9c7c20 */ /* 0x000fe20008410000 */
[----:B------:R-:W-:Y:S01]  /*6850*/  FSEL R11, R193, -INF , !P6 ;  /* 0xff800000c10b7808 */ /* 0x000fe20007000000 */
[----:B------:R-:W-:Y:S01]  /*6860*/  FMUL.FTZ R141, R159, UR4 ;  /* 0x000000049f8d7c20 */ /* 0x000fe20008410000 */
[----:B------:R-:W-:Y:S01]  /*6870*/  FSEL R15, R194, -INF , !P3 ;  /* 0xff800000c20f7808 */ /* 0x000fe20005800000 */
[----:B------:R-:W-:Y:S01]  /*6880*/  HMMA.16816.F32 R144, R180, R18, R144 ;  /* 0x00000012b490723c */ /* 0x000fe20000001890 */
[C---:B------:R-:W-:Y:S01]  /*6890*/  ISETP.GE.AND P6, PT, R17.reuse, R2, PT ;  /* 0x000000021100720c */ /* 0x040fe20003fc6270 */
[----:B------:R-:W2:Y:S01]  /*68a0*/  MUFU.TANH R179, R162 ;  /* 0x000000a200b37308 */ /* 0x000ea20000002400 */
[----:B------:R-:W-:Y:S01]  /*68b0*/  ISETP.GE.AND P3, PT, R17, R0, PT ;  /* 0x000000001100720c */ /* 0x000fe20003f66270 */
[----:B------:R-:W-:Y:S01]  /*68c0*/  VIADD R17, R6, 0xffffff91 ;  /* 0xffffff9106117836 */ /* 0x000fe20000000000 */
[----:B------:R-:W-:Y:S01]  /*68d0*/  FSEL R29, R29, -INF , !P2 ;  /* 0xff8000001d1d7808 */ /* 0x000fe20005000000 */
[----:B------:R-:W-:Y:S01]  /*68e0*/  FMUL.FTZ R151, R151, UR4 ;  /* 0x0000000497977c20 */ /* 0x000fe20008410000 */
[----:B------:R-:W-:Y:S01]  /*68f0*/  FSEL R21, R28, -INF , !P1 ;  /* 0xff8000001c157808 */ /* 0x000fe20004800000 */
[----:B------:R-:W-:Y:S01]  /*6900*/  VIADD R19, R6, 0xffffffa1 ;  /* 0xffffffa106137836 */ /* 0x000fe20000000000 */
[C---:B------:R-:W-:Y:S01]  /*6910*/  ISETP.GE.AND P2, PT, R17.reuse, R2, PT ;  /* 0x000000021100720c */ /* 0x040fe20003f46270 */
[----:B------:R-:W3:Y:S01]  /*6920*/  MUFU.TANH R215, R160 ;  /* 0x000000a000d77308 */ /* 0x000ee20000002400 */
[-C--:B------:R-:W-:Y:S01]  /*6930*/  ISETP.GE.AND P1, PT, R17, R0.reuse, PT ;  /* 0x000000001100720c */ /* 0x080fe20003f26270 */
[----:B------:R-:W-:Y:S01]  /*6940*/  FMUL.FTZ R10, R155, UR4 ;  /* 0x000000049b0a7c20 */ /* 0x000fe20008410000 */
[----:B------:R-:W-:Y:S01]  /*6950*/  FSEL R217, R217, -INF , !P6 ;  /* 0xff800000d9d97808 */ /* 0x000fe20007000000 */
[----:B------:R-:W-:Y:S01]  /*6960*/  FMUL.FTZ R148, R148, UR4 ;  /* 0x0000000494947c20 */ /* 0x000fe20008410000 */
[----:B-1----:R-:W-:Y:S01]  /*6970*/  FSEL R177, R31, -INF , !P3 ;  /* 0xff8000001fb17808 */ /* 0x002fe20005800000 */
[----:B------:R-:W-:Y:S01]  /*6980*/  FMUL.FTZ R149, R149, UR4 ;  /* 0x0000000495957c20 */ /* 0x000fe20008410000 */
[----:B------:R-:W-:Y:S01]  /*6990*/  FSEL R173, R30, -INF , !P2 ;  /* 0xff8000001ead7808 */ /* 0x000fe20005000000 */
[----:B------:R-:W1:Y:S01]  /*69a0*/  MUFU.TANH R5, R5 ;  /* 0x0000000500057308 */ /* 0x000e620000002400 */
[----:B------:R-:W-:Y:S01]  /*69b0*/  FSEL R17, R32, -INF , !P4 ;  /* 0xff80000020117808 */ /* 0x000fe20006000000 */
[----:B------:R-:W-:Y:S01]  /*69c0*/  FMUL.FTZ R150, R150, UR4 ;  /* 0x0000000496967c20 */ /* 0x000fe20008410000 */
[----:B------:R-:W-:Y:S01]  /*69d0*/  ISETP.GE.AND P6, PT, R25, R0, PT ;  /* 0x000000001900720c */ /* 0x000fe20003fc6270 */
[----:B------:R-:W-:Y:S01]  /*69e0*/  FMUL.FTZ R144, R144, UR4 ;  /* 0x0000000490907c20 */ /* 0x000fe20008410000 */
[----:B------:R-:W-:Y:S01]  /*69f0*/  ISETP.GE.AND P3, PT, R23, R2, PT ;  /* 0x000000021700720c */ /* 0x000fe20003f66270 */
[----:B------:R-:W-:Y:S01]  /*6a00*/  FMUL.FTZ R145, R145, UR4 ;  /* 0x0000000491917c20 */ /* 0x000fe20008410000 */
[----:B------:R-:W-:Y:S01]  /*6a10*/  ISETP.GE.AND P2, PT, R23, R0, PT ;  /* 0x000000001700720c */ /* 0x000fe20003f46270 */
[----:B------:R-:W4:Y:S01]  /*6a20*/  MUFU.TANH R143, R143 ;  /* 0x0000008f008f7308 */ /* 0x000f220000002400 */
[-C--:B------:R-:W-:Y:S01]  /*6a30*/  ISETP.GE.AND P4, PT, R25, R2.reuse, PT ;  /* 0x000000021900720c */ /* 0x080fe20003f86270 */
[----:B------:R-:W-:Y:S01]  /*6a40*/  VIADD R23, R6, 0xffffffa0 ;  /* 0xffffffa006177836 */ /* 0x000fe20000000000 */
[----:B--2---:R-:W-:Y:S01]  /*6a50*/  FSEL R179, R179, -INF , !P6 ;  /* 0xff800000b3b37808 */ /* 0x004fe20007000000 */
[----:B------:R-:W-:Y:S01]  /*6a60*/  FMUL.FTZ R146, R146, UR4 ;  /* 0x0000000492927c20 */ /* 0x000fe20008410000 */
[----:B------:R-:W-:Y:S01]  /*6a70*/  FSEL R175, R4, -INF , !P3 ;  /* 0xff80000004af7808 */ /* 0x000fe20005800000 */
[----:B------:R-:W-:Y:S01]  /*6a80*/  FMUL.FTZ R147, R147, UR4 ;  /* 0x0000000493937c20 */ /* 0x000fe20008410000 */
[----:B---3--:R-:W-:Y:S01]  /*6a90*/  FSEL R215, R215, -INF , !P4 ;  /* 0xff800000d7d77808 */ /* 0x008fe20006000000 */
[----:B------:R-:W2:Y:S01]  /*6aa0*/  MUFU.TANH R201, R163 ;  /* 0x000000a300c97308 */ /* 0x000ea20000002400 */
[----:B------:R-:W-:-:S02]  /*6ab0*/  ISETP.GE.AND P6, PT, R19, R2, PT ;  /* 0x000000021300720c */ /* 0x000fc40003fc6270 */
[-C--:B------:R-:W-:Y:S01]  /*6ac0*/  ISETP.GE.AND P3, PT, R19, R0.reuse, PT ;  /* 0x000000001300720c */ /* 0x080fe20003f66270 */
[C---:B------:R-:W-:Y:S01]  /*6ad0*/  VIADD R19, R6.reuse, 0xffffffa9 ;  /* 0xffffffa906137836 */ /* 0x040fe20000000000 */
[----:B------:R-:W-:Y:S02]  /*6ae0*/  ISETP.GE.AND P4, PT, R23, R0, PT ;  /* 0x000000001700720c */ /* 0x000fe40003f86270 */
[----:B-1----:R-:W-:Y:S01]  /*6af0*/  FSEL R193, R5, -INF , !P6 ;  /* 0xff80000005c17808 */ /* 0x002fe20007000000 */
[----:B------:R-:W1:Y:S01]  /*6b00*/  MUFU.TANH R195, R156 ;  /* 0x0000009c00c37308 */ /* 0x000e620000002400 */
[----:B----4-:R-:W-:Y:S01]  /*6b10*/  FSEL R143, R143, -INF , !P4 ;  /* 0xff8000008f8f7808 */ /* 0x010fe20006000000 */
[----:B------:R-:W-:Y:S01]  /*6b20*/  VIADD R5, R6, 0xffffffb1 ;  /* 0xffffffb106057836 */ /* 0x000fe20000000000 */
[----:B------:R-:W-:Y:S02]  /*6b30*/  ISETP.GE.AND P4, PT, R19, R2, PT ;  /* 0x000000021300720c */ /* 0x000fe40003f86270 */
[----:B------:R-:W-:-:S02]  /*6b40*/  FSEL R205, R205, -INF , !P1 ;  /* 0xff800000cdcd7808 */ /* 0x000fc40004800000 */
[----:B------:R-:W-:Y:S01]  /*6b50*/  ISETP.GE.AND P1, PT, R23, R2, PT ;  /* 0x000000021700720c */ /* 0x000fe20003f26270 */
[----:B------:R-:W3:Y:S01]  /*6b60*/  MUFU.TANH R165, R151 ;  /* 0x0000009700a57308 */ /* 0x000ee20000002400 */
[----:B------:R-:W-:Y:S01]  /*6b70*/  FSEL R189, R189, -INF , !P4 ;  /* 0xff800000bdbd7808 */ /* 0x000fe20006000000 */
[C---:B------:R-:W-:Y:S01]  /*6b80*/  VIADD R23, R6.reuse, 0xffffffa8 ;  /* 0xffffffa806177836 */ /* 0x040fe20000000000 */
[-C--:B------:R-:W-:Y:S02]  /*6b90*/  ISETP.GE.AND P4, PT, R5, R0.reuse, PT ;  /* 0x000000000500720c */ /* 0x080fe40003f86270 */
[----:B--2---:R-:W-:Y:S02]  /*6ba0*/  FSEL R201, R201, -INF , !P2 ;  /* 0xff800000c9c97808 */ /* 0x004fe40005000000 */
[----:B------:R-:W-:Y:S01]  /*6bb0*/  ISETP.GE.AND P6, PT, R19, R0, PT ;  /* 0x000000001300720c */ /* 0x000fe20003fc6270 */
[----:B------:R-:W2:Y:S01]  /*6bc0*/  MUFU.TANH R141, R141 ;  /* 0x0000008d008d7308 */ /* 0x000ea20000002400 */
[----:B-1----:R-:W-:Y:S01]  /*6bd0*/  FSEL R195, R195, -INF , !P1 ;  /* 0xff800000c3c37808 */ /* 0x002fe20004800000 */
[----:B------:R-:W-:Y:S01]  /*6be0*/  VIADD R19, R6, 0xffffffb0 ;  /* 0xffffffb006137836 */ /* 0x000fe20000000000 */
[----:B------:R-:W-:-:S02]  /*6bf0*/  ISETP.GE.AND P2, PT, R23, R2, PT ;  /* 0x000000021700720c */ /* 0x000fc40003f46270 */
[----:B------:R-:W-:-:S03]  /*6c00*/  ISETP.GE.AND P1, PT, R23, R0, PT ;  /* 0x000000001700720c */ /* 0x000fc60003f26270 */
[----:B------:R-:W1:Y:S01]  /*6c10*/  MUFU.TANH R191, R152 ;  /* 0x0000009800bf7308 */ /* 0x000e620000002400 */
[----:B---3--:R-:W-:-:S07]  /*6c20*/  FSEL R165, R165, -INF , !P4 ;  /* 0xff800000a5a57808 */ /* 0x008fce0006000000 */
[----:B------:R-:W3:Y:S01]  /*6c30*/  MUFU.TANH R8, R8 ;  /* 0x0000000800087308 */ /* 0x000ee20000002400 */
[----:B--2---:R-:W-:Y:S02]  /*6c40*/  FSEL R141, R141, -INF , !P3 ;  /* 0xff8000008d8d7808 */ /* 0x004fe40005800000 */
[----:B------:R-:W-:-:S05]  /*6c50*/  ISETP.GE.AND P3, PT, R19, R2, PT ;  /* 0x000000021300720c */ /* 0x000fca0003f66270 */
[----:B------:R-:W2:Y:S01]  /*6c60*/  MUFU.TANH R10, R10 ;  /* 0x0000000a000a7308 */ /* 0x000ea20000002400 */
[----:B-1----:R-:W-:Y:S02]  /*6c70*/  FSEL R191, R191, -INF , !P2 ;  /* 0xff800000bfbf7808 */ /* 0x002fe40005000000 */
[----:B------:R-:W-:Y:S01]  /*6c80*/  ISETP.GE.AND P2, PT, R19, R0, PT ;  /* 0x000000001300720c */ /* 0x000fe20003f46270 */
[----:B------:R-:W-:-:S04]  /*6c90*/  VIADD R19, R6, 0xffffffb8 ;  /* 0xffffffb806137836 */ /* 0x000fc80000000000 */
[----:B------:R-:W1:Y:S01]  /*6ca0*/  MUFU.TANH R169, R148 ;  /* 0x0000009400a97308 */ /* 0x000e620000002400 */
[----:B---3--:R-:W-:Y:S02]  /*6cb0*/  FSEL R183, R8, -INF , !P1 ;  /* 0xff80000008b77808 */ /* 0x008fe40004800000 */
[----:B------:R-:W-:Y:S01]  /*6cc0*/  ISETP.GE.AND P1, PT, R5, R2, PT ;  /* 0x000000020500720c */ /* 0x000fe20003f26270 */
[----:B------:R-:W-:-:S04]  /*6cd0*/  VIADD R5, R6, 0xffffffb9 ;  /* 0xffffffb906057836 */ /* 0x000fc80000000000 */
[----:B------:R3:W4:Y:S01]  /*6ce0*/  MUFU.TANH R171, R149 ;  /* 0x0000009500ab7308 */ /* 0x0007220000002400 */
[----:B--2---:R-:W-:Y:S02]  /*6cf0*/  FSEL R181, R10, -INF , !P6 ;  /* 0xff8000000ab57808 */ /* 0x004fe40007000000 */
[----:B------:R-:W-:-:S05]  /*6d00*/  ISETP.GE.AND P6, PT, R19, R2, PT ;  /* 0x000000021300720c */ /* 0x000fca0003fc6270 */
[----:B------:R-:W2:Y:S01]  /*6d10*/  MUFU.TANH R163, R150 ;  /* 0x0000009600a37308 */ /* 0x000ea20000002400 */
[----:B-1----:R-:W-:Y:S02]  /*6d20*/  FSEL R169, R169, -INF , !P3 ;  /* 0xff800000a9a97808 */ /* 0x002fe40005800000 */
[----:B------:R-:W-:-:S05]  /*6d30*/  ISETP.GE.AND P3, PT, R5, R2, PT ;  /* 0x000000020500720c */ /* 0x000fca0003f66270 */
[----:B------:R-:W1:Y:S01]  /*6d40*/  MUFU.TANH R167, R144 ;  /* 0x0000009000a77308 */ /* 0x000e620000002400 */
[----:B---3--:R-:W-:Y:S01]  /*6d50*/  VIADD R149, R137, 0xfffffffe ;  /* 0xfffffffe89957836 */ /* 0x008fe20000000000 */
[----:B----4-:R-:W-:Y:S01]  /*6d60*/  FSEL R171, R171, -INF , !P1 ;  /* 0xff800000abab7808 */ /* 0x010fe20004800000 */
[----:B------:R-:W-:Y:S01]  /*6d70*/  BAR.SYNC.DEFER_BLOCKING 0x0 ;  /* 0x0000000000007b1d */ /* 0x000fe20000010000 */
[----:B------:R-:W-:Y:S02]  /*6d80*/  ISETP.GE.AND P1, PT, R5, R0, PT ;  /* 0x000000000500720c */ /* 0x000fe40003f26270 */
[----:B------:R-:W-:-:S03]  /*6d90*/  ISETP.GT.AND P4, PT, R149, R198, PT ;  /* 0x000000c69500720c */ /* 0x000fc60003f84270 */
[----:B------:R-:W3:Y:S01]  /*6da0*/  MUFU.TANH R162, R145 ;  /* 0x0000009100a27308 */ /* 0x000ee20000002400 */
[----:B--2---:R-:W-:Y:S02]  /*6db0*/  FSEL R163, R163, -INF , !P2 ;  /* 0xff800000a3a37808 */ /* 0x004fe40005000000 */
[----:B------:R-:W-:-:S05]  /*6dc0*/  ISETP.GE.AND P2, PT, R19, R0, PT ;  /* 0x000000001300720c */ /* 0x000fca0003f46270 */
[----:B------:R-:W2:Y:S01]  /*6dd0*/  MUFU.TANH R159, R146 ;  /* 0x00000092009f7308 */ /* 0x000ea20000002400 */
[----:B-1----:R-:W-:-:S07]  /*6de0*/  FSEL R167, R167, -INF , !P6 ;  /* 0xff800000a7a77808 */ /* 0x002fce0007000000 */
[----:B------:R-:W1:Y:S01]  /*6df0*/  MUFU.TANH R158, R147 ;  /* 0x00000093009e7308 */ /* 0x000e620000002400 */
[----:B---3--:R-:W-:Y:S02]  /*6e00*/  FSEL R162, R162, -INF , !P3 ;  /* 0xff800000a2a27808 */ /* 0x008fe40005800000 */
[----:B--2---:R-:W-:Y:S02]  /*6e10*/  FSEL R159, R159, -INF , !P2 ;  /* 0xff8000009f9f7808 */ /* 0x004fe40005000000 */
[----:B-1----:R-:W-:Y:S01]  /*6e20*/  FSEL R158, R158, -INF , !P1 ;  /* 0xff8000009e9e7808 */ /* 0x002fe20004800000 */
        /* <DEDUP_REMOVED lines=64> */
.L_x_2776:
[----:B------:R-:W-:Y:S01]  /*7230*/  UMOV UR4, URZ ;  /* 0x000000ff00047c82 */ /* 0x000fe20008000000 */
[----:B------:R-:W-:Y:S01]  /*7240*/  IMAD.SHL.U32 R0, R134, 0x40, RZ ;  /* 0x0000004086007824 */ /* 0x000fe200078e00ff */
[----:B------:R-:W-:-:S05]  /*7250*/  IADD3 R2, P1, PT, RZ, -UR4, RZ ;  /* 0x80000004ff027c10 */ /* 0x000fca000ff3e0ff */
[----:B------:R-:W-:-:S05]  /*7260*/  IMAD.X R0, RZ, RZ, ~R0, P1 ;  /* 0x000000ffff007224 */ /* 0x000fca00008e0e00 */
[----:B------:R-:W-:-:S04]  /*7270*/  SHF.R.S64 R5, R2, 0x1f, R0 ;  /* 0x0000001f02057819 */ /* 0x000fc80000001000 */
[----:B------:R-:W-:-:S04]  /*7280*/  IADD3 R200, P1, PT, R5, R200, RZ ;  /* 0x000000c805c87210 */ /* 0x000fc80007f3e0ff */
[----:B------:R-:W-:-:S09]  /*7290*/  LEA.HI.X.SX32 R199, R0, R199, 0x1, P1 ;  /* 0x000000c700c77211 */ /* 0x000fd200008f0eff */
.L_x_2777:
        /* <DEDUP_REMOVED lines=26> */
.L_x_2775:
        /* <DEDUP_REMOVED lines=22> */
[----:B------:R-:W-:Y:S02]  /*75a0*/  IADD3 R157, PT, PT, R187, 0xc040, RZ ;  /* 0x0000c040bb9d7810 */ /* 0x000fe40007ffe0ff */
[----:B------:R-:W-:Y:S02]  /*75b0*/  @P0 IADD3 R157, PT, PT, R16, -0x40, RZ ;  /* 0xffffffc0109d0810 */ /* 0x000fe40007ffe0ff */
[C---:B------:R-:W-:Y:S02]  /*75c0*/  IADD3 R161, PT, PT, R156.reuse, R187, RZ ;  /* 0x000000bb9ca17210 */ /* 0x040fe40007ffe0ff */
[----:B------:R-:W-:Y:S01]  /*75d0*/  IADD3 R156, PT, PT, R156, R157, RZ ;  /* 0x0000009d9c9c7210 */ /* 0x000fe20007ffe0ff */
        /* <DEDUP_REMOVED lines=18> */
[----:B------:R1:W-:Y:S01]  /*7700*/  MUFU.EX2 R136, R29 ;  /* 0x0000001d00887308 */ /* 0x0003e20000000800 */
[--C-:B------:R-:W-:Y:S01]  /*7710*/  FFMA.FTZ R152, R9, UR4, -R160.reuse ;  /* 0x0000000409987c23 */ /* 0x100fe200080108a0 */
[----:B------:R-:W-:Y:S01]  /*7720*/  FADD.FTZ R4, R132, -R5 ;  /* 0x8000000584047221 */ /* 0x000fe20000010000 */
[----:B------:R-:W-:Y:S01]  /*7730*/  FFMA.FTZ R138, R11, UR4, -R160 ;  /* 0x000000040b8a7c23 */ /* 0x000fe200080108a0 */
[--C-:B------:R-:W-:Y:S01]  /*7740*/  FFMA.FTZ R154, R7, UR4, -R164.reuse ;  /* 0x00000004079a7c23 */ /* 0x100fe200080108a4 */
[--C-:B------:R-:W-:Y:S01]  /*7750*/  FFMA.FTZ R150, R13, UR4, -R164.reuse ;  /* 0x000000040d967c23 */ /* 0x100fe200080108a4 */
[----:B------:R-:W-:Y:S01]  /*7760*/  FMUL.FTZ R155, R4, UR4 ;  /* 0x00000004049b7c20 */ /* 0x000fe20008410000 */
[--C-:B------:R-:W-:Y:S01]  /*7770*/  FFMA.FTZ R151, R15, UR4, -R164.reuse ;  /* 0x000000040f977c23 */ /* 0x100fe200080108a4 */
[----:B------:R-:W-:Y:S01]  /*7780*/  FFMA.FTZ R148, R21, UR4, -R164 ;  /* 0x0000000415947c23 */ /* 0x000fe200080108a4 */
[--C-:B------:R-:W-:Y:S01]  /*7790*/  FFMA.FTZ R153, R17, UR4, -R160.reuse ;  /* 0x0000000411997c23 */ /* 0x100fe200080108a0 */
[----:B------:R-:W2:Y:S01]  /*77a0*/  MUFU.EX2 R3, R3 ;  /* 0x0000000300037308 */ /* 0x000ea20000000800 */
[----:B------:R-:W-:Y:S01]  /*77b0*/  LDSM.16.MT88.4 R20, [R161+0xc000] ;  /* 0x00c00000a114783b */ /* 0x000fe20000004200 */
[----:B------:R-:W-:Y:S01]  /*77c0*/  FFMA.FTZ R170, R177, UR4, -R160 ;  /* 0x00000004b1aa7c23 */ /* 0x000fe200080108a0 */
[--C-:B------:R-:W-:Y:S01]  /*77d0*/  FFMA.FTZ R166, R217, UR4, -R164.reuse ;  /* 0x00000004d9a67c23 */ /* 0x100fe200080108a4 */
[--C-:B------:R-:W-:Y:S01]  /*77e0*/  FFMA.FTZ R173, R173, UR4, -R164.reuse ;  /* 0x00000004adad7c23 */ /* 0x100fe200080108a4 */
[----:B------:R-:W-:Y:S01]  /*77f0*/  LDSM.16.MT88.4 R12, [R187+0xc000] ;  /* 0x00c00000bb0c783b */ /* 0x000fe20000004200 */
[--C-:B------:R-:W-:Y:S01]  /*7800*/  FFMA.FTZ R168, R215, UR4, -R164.reuse ;  /* 0x00000004d7a87c23 */ /* 0x100fe200080108a4 */
[----:B------:R-:W-:Y:S01]  /*7810*/  FFMA.FTZ R175, R175, UR4, -R164 ;  /* 0x00000004afaf7c23 */ /* 0x000fe200080108a4 */
[----:B------:R-:W3:Y:S01]  /*7820*/  MUFU.EX2 R155, R155 ;  /* 0x0000009b009b7308 */ /* 0x000ee20000000800 */
[----:B-1----:R-:W1:Y:S01]  /*7830*/  LDSM.16.MT88.4 R28, [R157] ;  /* 0x000000009d1c783b */ /* 0x002e620000004200 */
        /* <DEDUP_REMOVED lines=54> */
[----:B------:R-:W5:Y:S01]  /*7ba0*/  MUFU.EX2 R153, R153 ;  /* 0x0000009900997308 */ /* 0x000f620000000800 */
        /* <DEDUP_REMOVED lines=15> */
[----:B------:R-:W-:Y:S01]  /*7ca0*/  FMUL.FTZ R75, R75, R3 ;  /* 0x000000034b4b7220 */ /* 0x000fe20000410000 */
[----:B-----5:R-:W-:Y:S01]  /*7cb0*/  F2FP.F16.F32.PACK_AB R7, R153, R136 ;  /* 0x000000889907723e */ /* 0x020fe200000000ff */
        /* <DEDUP_REMOVED lines=34> */
[----:B------:R-:W-:Y:S01]  /*7ee0*/  MUFU.EX2 R166, R166 ;  /* 0x000000a600a67308 */ /* 0x000fe20000000800 */
[-C--:B------:R-:W-:Y:S01]  /*7ef0*/  FMUL.FTZ R8, R128, R155.reuse ;  /* 0x0000009b80087220 */ /* 0x080fe20000410000 */
[----:B------:R-:W-:Y:S01]  /*7f00*/  FMUL.FTZ R9, R129, R155 ;  /* 0x0000009b81097220 */ /* 0x000fe20000410000 */
[-C--:B------:R-:W-:Y:S01]  /*7f10*/  FMUL.FTZ R10, R130, R3.reuse ;  /* 0x00000003820a7220 */ /* 0x080fe20000410000 */
[C---:B----4-:R-:W-:Y:S01]  /*7f20*/  HMMA.16816.F32 R52, R4.reuse, R112, R52 ;  /* 0x000000700434723c */ /* 0x050fe20000001834 */
        /* <DEDUP_REMOVED lines=21> */
[----:B------:R-:W-:Y:S01]  /*8080*/  FFMA.FTZ R189, R189, UR4, -R164 ;  /* 0x00000004bdbd7c23 */ /* 0x000fe200080108a4 */
[--C-:B------:R-:W-:Y:S01]  /*8090*/  FFMA.FTZ R178, R143, UR4, -R160.reuse ;  /* 0x000000048fb27c23 */ /* 0x100fe200080108a0 */
[C---:B-1----:R-:W-:Y:S01]  /*80a0*/  HMMA.16816.F32 R60, R4.reuse, R108, R60 ;  /* 0x0000006c043c723c */ /* 0x042fe2000000183c */
[--C-:B------:R-:W-:Y:S01]  /*80b0*/  FFMA.FTZ R191, R141, UR4, -R160.reuse ;  /* 0x000000048dbf7c23 */ /* 0x100fe200080108a0 */
[--C-:B------:R-:W-:Y:S01]  /*80c0*/  FFMA.FTZ R180, R183, UR4, -R160.reuse ;  /* 0x00000004b7b47c23 */ /* 0x100fe200080108a0 */
[----:B------:R-:W-:Y:S01]  /*80d0*/  FFMA.FTZ R181, R181, UR4, -R160 ;  /* 0x00000004b5b57c23 */ /* 0x000fe200080108a0 */
[----:B------:R-:W-:Y:S01]  /*80e0*/  MUFU.EX2 R170, R170 ;  /* 0x000000aa00aa7308 */ /* 0x000fe20000000800 */
[----:B------:R-:W-:Y:S01]  /*80f0*/  LDSM.16.MT88.4 R140, [R187+0xd000] ;  /* 0x00d00000bb8c783b */ /* 0x000fe20000004200 */
[--C-:B------:R-:W-:Y:S01]  /*8100*/  FFMA.FTZ R169, R169, UR4, -R164.reuse ;  /* 0x00000004a9a97c23 */ /* 0x100fe200080108a4 */
[--C-:B------:R-:W-:Y:S01]  /*8110*/  FFMA.FTZ R182, R171, UR4, -R164.reuse ;  /* 0x00000004abb67c23 */ /* 0x100fe200080108a4 */
[C---:B------:R-:W-:Y:S01]  /*8120*/  HMMA.16816.F32 R64, R4.reuse, R110, R64 ;  /* 0x0000006e0440723c */ /* 0x040fe20000001840 */
[----:B------:R-:W1:Y:S01]  /*8130*/  LDSM.16.MT88.4 R108, [R157+0x4000] ;  /* 0x004000009d6c783b */ /* 0x000e620000004200 */
[--C-:B------:R-:W-:Y:S01]  /*8140*/  FFMA.FTZ R167, R167, UR4, -R164.reuse ;  /* 0x00000004a7a77c23 */ /* 0x100fe200080108a4 */
[----:B------:R-:W-:Y:S01]  /*8150*/  FFMA.FTZ R162, R162, UR4, -R164 ;  /* 0x00000004a2a27c23 */ /* 0x000fe200080108a4 */
[----:B------:R-:W5:Y:S01]  /*8160*/  MUFU.EX2 R177, R177 ;  /* 0x000000b100b17308 */ /* 0x000f620000000800 */
[--C-:B------:R-:W-:Y:S01]  /*8170*/  FFMA.FTZ R163, R163, UR4, -R160.reuse ;  /* 0x00000004a3a37c23 */ /* 0x100fe200080108a0 */
[--C-:B------:R-:W-:Y:S01]  /*8180*/  FFMA.FTZ R164, R165, UR4, -R160.reuse ;  /* 0x00000004a5a47c23 */ /* 0x100fe200080108a0 */
[--C-:B------:R-:W-:Y:S01]  /*8190*/  FFMA.FTZ R159, R159, UR4, -R160.reuse ;  /* 0x000000049f9f7c23 */ /* 0x100fe200080108a0 */
[C---:B------:R-:W-:Y:S01]  /*81a0*/  HMMA.16816.F32 R20, R4.reuse, R22, R116 ;  /* 0x000000160414723c */ /* 0x040fe20000001874 */
[----:B------:R-:W3:Y:S01]  /*81b0*/  LDSM.16.MT88.4 R116, [R187+0xe000] ;  /* 0x00e00000bb74783b */ /* 0x000ee20000004200 */
[----:B------:R-:W-:Y:S01]  /*81c0*/  FFMA.FTZ R158, R158, UR4, -R160 ;  /* 0x000000049e9e7c23 */ /* 0x000fe200080108a0 */
[----:B------:R-:W-:Y:S01]  /*81d0*/  FFMA.FTZ R155, R213, R155, R154 ;  /* 0x0000009bd59b7223 */ /* 0x000fe2000001009a */
[----:B------:R-:W-:Y:S01]  /*81e0*/  MUFU.EX2 R179, R179 ;  /* 0x000000b300b37308 */ /* 0x000fe20000000800 */
[----:B------:R-:W-:Y:S01]  /*81f0*/  FFMA.FTZ R3, R211, R3, R152 ;  /* 0x00000003d3037223 */ /* 0x000fe20000010098 */
[----:B------:R-:W-:Y:S01]  /*8200*/  @P4 IADD3 R205, PT, PT, R137, -0x3, RZ ;  /* 0xfffffffd89cd4810 */ /* 0x000fe20007ffe0ff */
[----:B------:R-:W-:Y:S01]  /*8210*/  FADD.FTZ R150, R150, R155 ;  /* 0x0000009b96967221 */ /* 0x000fe20000010000 */
[----:B--2---:R-:W-:Y:S01]  /*8220*/  HMMA.16816.F32 R68, R4, R104, R68 ;  /* 0x000000680444723c */ /* 0x004fe20000001844 */
[----:B------:R-:W-:-:S02]  /*8230*/  FADD.FTZ R3, R138, R3 ;  /* 0x000000038a037221 */ /* 0x000fc40000010000 */
[----:B------:R-:W-:Y:S01]  /*8240*/  FADD.FTZ R151, R151, R150 ;  /* 0x0000009697977221 */ /* 0x000fe20000010000 */
[----:B------:R-:W2:Y:S01]  /*8250*/  MUFU.EX2 R172, R172 ;  /* 0x000000ac00ac7308 */ /* 0x000ea20000000800 */
[----:B------:R-:W-:Y:S01]  /*8260*/  FADD.FTZ R136, R136, R3 ;  /* 0x0000000388887221 */ /* 0x000fe20000010000 */
[-C--:B------:R-:W-:Y:S01]  /*8270*/  MOV R3, R0.reuse ;  /* 0x0000000000037202 */ /* 0x080fe20000000f00 */
[----:B------:R-:W-:Y:S01]  /*8280*/  FADD.FTZ R151, R148, R151 ;  /* 0x0000009794977221 */ /* 0x000fe20000010000 */
[C---:B------:R-:W-:Y:S01]  /*8290*/  HMMA.16816.F32 R72, R4.reuse, R106, R72 ;  /* 0x0000006a0448723c */ /* 0x040fe20000001848 */
[----:B------:R-:W5:Y:S01]  /*82a0*/  LDSM.16.MT88.4 R104, [R156+0x4000] ;  /* 0x004000009c68783b */ /* 0x000f620000004200 */
[----:B------:R-:W-:Y:S01]  /*82b0*/  FADD.FTZ R153, R153, R136 ;  /* 0x0000008899997221 */ /* 0x000fe20000010000 */
[----:B------:R-:W-:Y:S01]  /*82c0*/  @P4 MOV R3, R0 ;  /* 0x0000000000034202 */ /* 0x000fe20000000f00 */
        /* <DEDUP_REMOVED lines=36> */
[----:B------:R-:W-:Y:S01]  /*8510*/  FADD.FTZ R170, R170, R153 ;  /* 0x00000099aaaa7221 */ /* 0x000fe20000010000 */
[----:B------:R-:W-:Y:S01]  /*8520*/  MOV R153, R149 ;  /* 0x0000009500997202 */ /* 0x000fe20000000f00 */
[----:B------:R-:W-:-:S02]  /*8530*/  FADD.FTZ R173, R173, R166 ;  /* 0x000000a6adad7221 */ /* 0x000fc40000010000 */
        /* <DEDUP_REMOVED lines=123> */
[----:B------:R-:W-:-:S02]  /*8cf0*/  MOV R132, R2 ;  /* 0x0000000200847202 */ /* 0x000fc40000000f00 */
[----:B------:R-:W-:-:S05]  /*8d00*/  @P4 MOV R132, R2 ;  /* 0x0000000200844202 */ /* 0x000fca0000000f00 */
[C---:B------:R-:W-:Y:S08]  /*8d10*/  HMMA.16816.F32 R40, R96.reuse, R134, R40 ;  /* 0x000000866028723c */ /* 0x040ff00000001828 */
[C---:B-1----:R-:W-:Y:S08]  /*8d20*/  HMMA.16816.F32 R60, R96.reuse, R16, R60 ;  /* 0x00000010603c723c */ /* 0x042ff0000000183c */
[C---:B------:R-:W-:Y:S08]  /*8d30*/  HMMA.16816.F32 R64, R96.reuse, R18, R64 ;  /* 0x000000126040723c */ /* 0x040ff00000001840 */
[C---:B--2---:R-:W-:Y:S08]  /*8d40*/  HMMA.16816.F32 R68, R96.reuse, R20, R68 ;  /* 0x000000146044723c */ /* 0x044ff00000001844 */
[C---:B------:R-:W-:Y:S08]  /*8d50*/  HMMA.16816.F32 R72, R96.reuse, R22, R72 ;  /* 0x000000166048723c */ /* 0x040ff00000001848 */
[C---:B----4-:R-:W-:Y:S08]  /*8d60*/  HMMA.16816.F32 R92, R96.reuse, R8, R92 ;  /* 0x00000008605c723c */ /* 0x050ff0000000185c */
[----:B------:R-:W-:Y:S01]  /*8d70*/  HMMA.16816.F32 R96, R96, R10, R4 ;  /* 0x0000000a6060723c */ /* 0x000fe20000001804 */
[----:B------:R-:W-:-:S04]  /*8d80*/  NOP ;  /* 0x0000000000007918 */ /* 0x000fc80000000000 */
[----:B------:R-:W-:-:S15]  /*8d90*/  @P4 BRA `(.L_x_2778) ;  /* 0x0000000000044947 */ /* 0x000fde0003800000 */
.L_x_2772:
[----:B------:R-:W-:-:S07]  /*8da0*/  IADD3 R205, PT, PT, R153, -0x1, RZ ;  /* 0xffffffff99cd7810 */ /* 0x000fce0007ffe0ff */
.L_x_2778:
        /* <DEDUP_REMOVED lines=17> */
[----:B------:R-:W3:Y:S01]  /*8ec0*/  LDCU UR4, c[0x0][0x45c] ;  /* 0x00008b80ff0477ac */ /* 0x000ee20008000800 */
[----:B------:R-:W4:Y:S01]  /*8ed0*/  LDCU.64 UR6, c[0x0][0x3a0] ;  /* 0x00007400ff0677ac */ /* 0x000f220008000a00 */
[----:B------:R-:W2:Y:S01]  /*8ee0*/  LDCU.64 UR8, c[0x0][0x3a8] ;  /* 0x00007500ff0877ac */ /* 0x000ea20008000a00 */
[----:B-1----:R-:W-:-:S12]  /*8ef0*/  ULEA UR5, UR5, UR11, 0x18 ;  /* 0x0000000b05057291 */ /* 0x002fd8000f8ec0ff */
.L_x_2783:
        /* <DEDUP_REMOVED lines=90> */
.L_x_2780:
[----:B------:R-:W-:Y:S02]  /*94a0*/  LEA R215, R215, UR5, 0x1 ;  /* 0x00000005d7d77c11 */ /* 0x000fe4000f8e08ff */
        /* <DEDUP_REMOVED lines=9> */
[----:B------:R-:W-:Y:S02]  /*9540*/  IADD3.X R217, PT, PT, R134, R203, RZ, P0, !PT ;  /* 0x000000cb86d97210 */ /* 0x000fe400007fe4ff */
[C---:B------:R-:W-:Y:S03]  /*9550*/  IADD3 R220, P2, PT, R135.reuse, R216, RZ ;  /* 0x000000d887dc7210 */ /* 0x040fe60007f5e0ff */
[----:B------:R-:W-:Y:S01]  /*9560*/  LDGSTS.E.BYPASS.LTC128B.128 [R215+0x10000], desc[UR16][R202.64+0x100] ;  /* 0x10000100cad77fae */ /* 0x000fe2000b981a10 */
[----:B------:R-:W-:Y:S02]  /*9570*/  LEA R194, R2, R3, 0x1 ;  /* 0x0000000302c27211 */ /* 0x000fe400078e08ff */
[----:B------:R-:W-:Y:S03]  /*9580*/  IADD3.X R221, PT, PT, R134, R217, RZ, P2, !PT ;  /* 0x000000d986dd7210 */ /* 0x000fe600017fe4ff */
[----:B------:R-:W-:Y:S01]  /*9590*/  LDGSTS.E.BYPASS.LTC128B.128 [R215+0xc800], desc[UR16][R216.64] ;  /* 0x0c800000d8d77fae */ /* 0x000fe2000b981a10 */
[----:B------:R-:W-:Y:S02]  /*95a0*/  IADD3 R218, P0, PT, R135, R220, RZ ;  /* 0x000000dc87da7210 */ /* 0x000fe40007f1e0ff */
[----:B------:R-:W-:Y:S03]  /*95b0*/  LEA R196, R196, UR5, 0x1 ;  /* 0x00000005c4c47c11 */ /* 0x000fe6000f8e08ff */
[----:B------:R-:W-:Y:S01]  /*95c0*/  LDGSTS.E.BYPASS.LTC128B.128 [R215+0xe800], desc[UR16][R216.64+0x80] ;  /* 0x0e800080d8d77fae */ /* 0x000fe2000b981a10 */
[----:B------:R-:W-:Y:S02]  /*95d0*/  IADD3.X R219, PT, PT, R134, R221, RZ, P0, !PT ;  /* 0x000000dd86db7210 */ /* 0x000fe400007fe4ff */
[----:B------:R-:W-:Y:S03]  /*95e0*/  LOP3.LUT P0, RZ, R186, 0x2, RZ, 0xc0, !PT ;  /* 0x00000002baff7812 */ /* 0x000fe6000780c0ff */
[----:B------:R-:W-:Y:S01]  /*95f0*/  LDGSTS.E.BYPASS.LTC128B.128 [R215+0x10800], desc[UR16][R216.64+0x100] ;  /* 0x10800100d8d77fae */ /* 0x000fe2000b981a10 */
[----:B------:R-:W-:Y:S02]  /*9600*/  IADD3 R190, PT, PT, R194, UR5, RZ ;  /* 0x00000005c2be7c10 */ /* 0x000fe4000fffe0ff */
[----:B------:R-:W-:Y:S03]  /*9610*/  SEL R189, R184, 0xffffffe0, !P0 ;  /* 0xffffffe0b8bd7807 */ /* 0x000fe60004000000 */
[----:B------:R-:W-:Y:S01]  /*9620*/  LDGSTS.E.BYPASS.LTC128B.128 [R215+0xd000], desc[UR16][R220.64] ;  /* 0x0d000000dcd77fae */ /* 0x000fe2000b981a10 */
[----:B------:R-:W-:Y:S02]  /*9630*/  LOP3.LUT P0, RZ, R186, 0x4, RZ, 0xc0, !PT ;  /* 0x00000004baff7812 */ /* 0x000fe4000780c0ff */
[C---:B------:R-:W-:Y:S03]  /*9640*/  IADD3 R193, PT, PT, R189.reuse, R196, RZ ;  /* 0x000000c4bdc17210 */ /* 0x040fe60007ffe0ff */
[----:B------:R-:W-:Y:S01]  /*9650*/  LDGSTS.E.BYPASS.LTC128B.128 [R215+0xf000], desc[UR16][R220.64+0x80] ;  /* 0x0f000080dcd77fae */ /* 0x000fe2000b981a10 */
[----:B------:R-:W-:Y:S02]  /*9660*/  IADD3 R191, PT, PT, R189, R190, RZ ;  /* 0x000000bebdbf7210 */ /* 0x000fe40007ffe0ff */
[----:B------:R-:W-:Y:S03]  /*9670*/  SEL R3, R139, 0xffffffc0, !P0 ;  /* 0xffffffc08b037807 */ /* 0x000fe60004000000 */
[----:B------:R1:W-:Y:S01]  /*9680*/  LDGSTS.E.BYPASS.LTC128B.128 [R215+0x11000], desc[UR16][R220.64+0x100] ;  /* 0x11000100dcd77fae */ /* 0x0003e2000b981a10 */
[----:B------:R-:W-:Y:S02]  /*9690*/  IADD3 R205, PT, PT, R205, -0x1, RZ ;  /* 0xffffffffcdcd7810 */ /* 0x000fe40007ffe0ff */
[C---:B------:R-:W-:Y:S03]  /*96a0*/  IADD3 R192, PT, PT, R3.reuse, R196, RZ ;  /* 0x000000c403c07210 */ /* 0x040fe60007ffe0ff */
[----:B------:R-:W-:Y:S01]  /*96b0*/  LDGSTS.E.BYPASS.LTC128B.128 [R215+0xd800], desc[UR16][R218.64] ;  /* 0x0d800000dad77fae */ /* 0x000fe2000b981a10 */
[----:B------:R-:W-:Y:S02]  /*96c0*/  IADD3 R190, PT, PT, R3, R190, RZ ;  /* 0x000000be03be7210 */ /* 0x000fe40007ffe0ff */
[C---:B------:R-:W-:Y:S03]  /*96d0*/  IADD3 R3, PT, PT, R189.reuse, R192, RZ ;  /* 0x000000c0bd037210 */ /* 0x040fe60007ffe0ff */
[----:B------:R-:W-:Y:S01]  /*96e0*/  LDGSTS.E.BYPASS.LTC128B.128 [R215+0xf800], desc[UR16][R218.64+0x80] ;  /* 0x0f800080dad77fae */ /* 0x000fe2000b981a10 */
[----:B------:R-:W-:Y:S02]  /*96f0*/  IADD3 R2, PT, PT, R189, R190, RZ ;  /* 0x000000bebd027210 */ /* 0x000fe40007ffe0ff */
[----:B------:R-:W-:Y:S03]  /*9700*/  ISETP.GT.AND P2, PT, R205, R198, PT ;  /* 0x000000c6cd00720c */ /* 0x000fe60003f44270 */
[----:B------:R2:W-:Y:S06]  /*9710*/  LDGSTS.E.BYPASS.LTC128B.128 [R215+0x11800], desc[UR16][R218.64+0x100] ;  /* 0x11800100dad77fae */ /* 0x0005ec000b981a10 */
[----:B------:R-:W-:Y:S06]  /*9720*/  LDSM.16.M88.4 R140, [R196] ;  /* 0x00000000c48c783b */ /* 0x000fec0000000200 */
[----:B------:R-:W5:Y:S06]  /*9730*/  LDSM.16.M88.4 R144, [R194+UR5+0x6000] ;  /* 0x00600005c290783b */ /* 0x000f6c0008000200 */
[----:B------:R-:W3:Y:S06]  /*9740*/  LDSM.16.M88.4 R148, [R194+UR5+0x6800] ;  /* 0x00680005c294783b */ /* 0x000eec0008000200 */
[----:B------:R-:W4:Y:S06]  /*9750*/  LDSM.16.M88.4 R152, [R194+UR5+0x7000] ;  /* 0x00700005c298783b */ /* 0x000f2c0008000200 */
[----:B------:R-:W0:Y:S06]  /*9760*/  LDGDEPBAR ;  /* 0x00000000000079af */ /* 0x000e2c0000000000 */
[----:B------:R-:W1:Y:S06]  /*9770*/  LDSM.16.M88.4 R156, [R194+UR5+0x7800] ;  /* 0x00780005c29c783b */ /* 0x000e6c0008000200 */
[----:B------:R-:W-:Y:S06]  /*9780*/  LDSM.16.M88.4 R160, [R193] ;  /* 0x00000000c1a0783b */ /* 0x000fec0000000200 */
[----:B------:R-:W2:Y:S01]  /*9790*/  LDSM.16.M88.4 R164, [R191+0x6000] ;  /* 0x00600000bfa4783b */ /* 0x000ea20000000200 */
[C---:B-----5:R-:W-:Y:S05]  /*97a0*/  HMMA.16816.F32 R4, R140.reuse, R144, RZ ;  /* 0x000000908c04723c */ /* 0x060fea00000018ff */
[----:B------:R-:W5:Y:S06]  /*97b0*/  LDSM.16.M88.4 R168, [R191+0x6800] ;  /* 0x00680000bfa8783b */ /* 0x000f6c0000000200 */
[----:B------:R-:W5:Y:S01]  /*97c0*/  LDSM.16.M88.4 R172, [R191+0x7000] ;  /* 0x00700000bfac783b */ /* 0x000f620000000200 */
[C---:B------:R-:W-:Y:S05]  /*97d0*/  HMMA.16816.F32 R8, R140.reuse, R146, RZ ;  /* 0x000000928c08723c */ /* 0x040fea00000018ff */
[----:B------:R-:W5:Y:S03]  /*97e0*/  LDSM.16.M88.4 R144, [R191+0x7800] ;  /* 0x00780000bf90783b */ /* 0x000f660000000200 */
[C---:B---3--:R-:W-:Y:S03]  /*97f0*/  HMMA.16816.F32 R12, R140.reuse, R148, RZ ;  /* 0x000000948c0c723c */ /* 0x048fe600000018ff */
[----:B------:R-:W-:Y:S05]  /*9800*/  LDSM.16.M88.4 R176, [R192] ;  /* 0x00000000c0b0783b */ /* 0x000fea0000000200 */
[C---:B------:R-:W-:Y:S01]  /*9810*/  HMMA.16816.F32 R16, R140.reuse, R150, RZ ;  /* 0x000000968c10723c */ /* 0x040fe200000018ff */
[----:B------:R-:W3:Y:S06]  /*9820*/  LDSM.16.M88.4 R180, [R190+0x6000] ;  /* 0x00600000beb4783b */ /* 0x000eec0000000200 */
[----:B------:R-:W-:Y:S01]  /*9830*/  LDSM.16.M88.4 R148, [R190+0x7000] ;  /* 0x00700000be94783b */ /* 0x000fe20000000200 */
[C---:B----4-:R-:W-:Y:S05]  /*9840*/  HMMA.16816.F32 R20, R140.reuse, R152, RZ ;  /* 0x000000988c14723c */ /* 0x050fea00000018ff */
[----:B------:R-:W-:Y:S03]  /*9850*/  LDSM.16.M88.4 R132, [R2+0x6000] ;  /* 0x006000000284783b */ /* 0x000fe60000000200 */
[C---:B------:R-:W-:Y:S03]  /*9860*/  HMMA.16816.F32 R24, R140.reuse, R154, RZ ;  /* 0x0000009a8c18723c */ /* 0x040fe600000018ff */
[----:B------:R-:W-:Y:S05]  /*9870*/  LDSM.16.M88.4 R152, [R190+0x7800] ;  /* 0x00780000be98783b */ /* 0x000fea0000000200 */
[C---:B-1----:R-:W-:Y:S08]  /*9880*/  HMMA.16816.F32 R28, R140.reuse, R156, RZ ;  /* 0x0000009c8c1c723c */ /* 0x042ff000000018ff */
[----:B------:R-:W-:Y:S01]  /*9890*/  HMMA.16816.F32 R32, R140, R158, RZ ;  /* 0x0000009e8c20723c */ /* 0x000fe200000018ff */
[----:B------:R-:W1:Y:S06]  /*98a0*/  LDSM.16.M88.4 R140, [R190+0x6800] ;  /* 0x00680000be8c783b */ /* 0x000e6c0000000200 */
[----:B------:R-:W4:Y:S01]  /*98b0*/  LDSM.16.M88.4 R156, [R3] ;  /* 0x00000000039c783b */ /* 0x000f220000000200 */
[C---:B--2---:R-:W-:Y:S08]  /*98c0*/  HMMA.16816.F32 R4, R160.reuse, R164, R4 ;  /* 0x000000a4a004723c */ /* 0x044ff00000001804 */
[C---:B------:R-:W-:Y:S01]  /*98d0*/  HMMA.16816.F32 R8, R160.reuse, R166, R8 ;  /* 0x000000a6a008723c */ /* 0x040fe20000001808 */
[----:B------:R-:W-:Y:S07]  /*98e0*/  LDSM.16.M88.4 R164, [R2+0x7800] ;  /* 0x0078000002a4783b */ /* 0x000fee0000000200 */
[C---:B-----5:R-:W-:Y:S08]  /*98f0*/  HMMA.16816.F32 R12, R160.reuse, R168, R12 ;  /* 0x000000a8a00c723c */ /* 0x060ff0000000180c */
[C---:B------:R-:W-:Y:S01]  /*9900*/  HMMA.16816.F32 R16, R160.reuse, R170, R16 ;  /* 0x000000aaa010723c */ /* 0x040fe20000001810 */
[----:B------:R-:W-:Y:S07]  /*9910*/  LDSM.16.M88.4 R168, [R196+0x2000] ;  /* 0x00200000c4a8783b */ /* 0x000fee0000000200 */
[C---:B------:R-:W-:Y:S08]  /*9920*/  HMMA.16816.F32 R20, R160.reuse, R172, R20 ;  /* 0x000000aca014723c */ /* 0x040ff00000001814 */
[C---:B------:R-:W-:Y:S01]  /*9930*/  HMMA.16816.F32 R24, R160.reuse, R174, R24 ;  /* 0x000000aea018723c */ /* 0x040fe20000001818 */
[----:B------:R-:W-:Y:S07]  /*9940*/  LDSM.16.M88.4 R172, [R194+UR5+0x8000] ;  /* 0x00800005c2ac783b */ /* 0x000fee0008000200 */
[C---:B------:R-:W-:Y:S08]  /*9950*/  HMMA.16816.F32 R28, R160.reuse, R144, R28 ;  /* 0x00000090a01c723c */ /* 0x040ff0000000181c */
[----:B------:R-:W-:Y:S01]  /*9960*/  HMMA.16816.F32 R32, R160, R146, R32 ;  /* 0x00000092a020723c */ /* 0x000fe20000001820 */
[----:B------:R-:W2:Y:S06]  /*9970*/  LDSM.16.M88.4 R144, [R2+0x6800] ;  /* 0x006800000290783b */ /* 0x000eac0000000200 */
[----:B------:R-:W5:Y:S01]  /*9980*/  LDSM.16.M88.4 R160, [R2+0x7000] ;  /* 0x0070000002a0783b */ /* 0x000f620000000200 */
[C---:B---3--:R-:W-:Y:S08]  /*9990*/  HMMA.16816.F32 R4, R176.reuse, R180, R4 ;  /* 0x000000b4b004723c */ /* 0x048ff00000001804 */
[C---:B------:R-:W-:Y:S01]  /*99a0*/  HMMA.16816.F32 R8, R176.reuse, R182, R8 ;  /* 0x000000b6b008723c */ /* 0x040fe20000001808 */
[----:B------:R-:W-:Y:S07]  /*99b0*/  LDSM.16.M88.4 R180, [R191+0x8000] ;  /* 0x00800000bfb4783b */ /* 0x000fee0000000200 */
[C---:B-1----:R-:W-:Y:S08]  /*99c0*/  HMMA.16816.F32 R12, R176.reuse, R140, R12 ;  /* 0x0000008cb00c723c */ /* 0x042ff0000000180c */
[C---:B------:R-:W-:Y:S01]  /*99d0*/  HMMA.16816.F32 R16, R176.reuse, R142, R16 ;  /* 0x0000008eb010723c */ /* 0x040fe20000001810 */
[----:B------:R-:W1:Y:S07]  /*99e0*/  LDSM.16.M88.4 R140, [R194+UR5+0x8800] ;  /* 0x00880005c28c783b */ /* 0x000e6e0008000200 */
[C---:B------:R-:W-:Y:S08]  /*99f0*/  HMMA.16816.F32 R20, R176.reuse, R148, R20 ;  /* 0x00000094b014723c */ /* 0x040ff00000001814 */
[C---:B------:R-:W-:Y:S01]  /*9a00*/  HMMA.16816.F32 R24, R176.reuse, R150, R24 ;  /* 0x00000096b018723c */ /* 0x040fe20000001818 */
[----:B------:R-:W3:Y:S07]  /*9a10*/  LDSM.16.M88.4 R148, [R194+UR5+0x9000] ;  /* 0x00900005c294783b */ /* 0x000eee0008000200 */
[C---:B------:R-:W-:Y:S08]  /*9a20*/  HMMA.16816.F32 R28, R176.reuse, R152, R28 ;  /* 0x00000098b01c723c */ /* 0x040ff0000000181c */
[----:B------:R-:W-:Y:S01]  /*9a30*/  HMMA.16816.F32 R32, R176, R154, R32 ;  /* 0x0000009ab020723c */ /* 0x000fe20000001820 */
[----:B------:R-:W3:Y:S06]  /*9a40*/  LDSM.16.M88.4 R152, [R194+UR5+0x9800] ;  /* 0x00980005c298783b */ /* 0x000eec0008000200 */
[----:B------:R-:W3:Y:S01]  /*9a50*/  LDSM.16.M88.4 R176, [R193+0x2000] ;  /* 0x00200000c1b0783b */ /* 0x000ee20000000200 */
[C---:B----4-:R-:W-:Y:S08]  /*9a60*/  HMMA.16816.F32 R4, R156.reuse, R132, R4 ;  /* 0x000000849c04723c */ /* 0x050ff00000001804 */
[C---:B------:R-:W-:Y:S01]  /*9a70*/  HMMA.16816.F32 R8, R156.reuse, R134, R8 ;  /* 0x000000869c08723c */ /* 0x040fe20000001808 */
[----:B------:R-:W4:Y:S07]  /*9a80*/  LDSM.16.M88.4 R132, [R191+0x8800] ;  /* 0x00880000bf84783b */ /* 0x000f2e0000000200 */
[C---:B--2---:R-:W-:Y:S08]  /*9a90*/  HMMA.16816.F32 R12, R156.reuse, R144, R12 ;  /* 0x000000909c0c723c */ /* 0x044ff0000000180c */
[C---:B------:R-:W-:Y:S01]  /*9aa0*/  HMMA.16816.F32 R16, R156.reuse, R146, R16 ;  /* 0x000000929c10723c */ /* 0x040fe20000001810 */
[----:B------:R-:W2:Y:S07]  /*9ab0*/  LDSM.16.M88.4 R144, [R191+0x9000] ;  /* 0x00900000bf90783b */ /* 0x000eae0000000200 */
        /* <DEDUP_REMOVED lines=16> */
[C---:B------:R-:W-:Y:S08]  /*9bc0*/  HMMA.16816.F32 R28, R168.reuse, R152, R28 ;  /* 0x00000098a81c723c */ /* 0x040ff0000000181c */
[----:B------:R-:W-:Y:S01]  /*9bd0*/  HMMA.16816.F32 R32, R168, R154, R32 ;  /* 0x0000009aa820723c */ /* 0x000fe20000001820 */
[----:B------:R-:W3:Y:S06]  /*9be0*/  LDSM.16.M88.4 R152, [R190+0x9800] ;  /* 0x00980000be98783b */ /* 0x000eec0000000200 */
[----:B------:R-:W3:Y:S01]  /*9bf0*/  LDSM.16.M88.4 R168, [R3+0x2000] ;  /* 0x0020000003a8783b */ /* 0x000ee20000000200 */
        /* <DEDUP_REMOVED lines=24> */
[----:B------:R-:W3:Y:S06]  /*9d80*/  LDSM.16.M88.4 R152, [R194+UR5+0xb800] ;  /* 0x00b80005c298783b */ /* 0x000eec0008000200 */
[----:B------:R-:W-:Y:S01]  /*9d90*/  LDSM.16.M88.4 R160, [R193+0x4000] ;  /* 0x00400000c1a0783b */ /* 0x000fe20000000200 */
[C---:B------:R-:W-:Y:S08]  /*9da0*/  HMMA.16816.F32 R4, R168.reuse, R172, R4 ;  /* 0x000000aca804723c */ /* 0x040ff00000001804 */
[C---:B------:R-:W-:Y:S01]  /*9db0*/  HMMA.16816.F32 R8, R168.reuse, R174, R8 ;  /* 0x000000aea808723c */ /* 0x040fe20000001808 */
[----:B------:R-:W3:Y:S07]  /*9dc0*/  LDSM.16.M88.4 R172, [R191+0xa000] ;  /* 0x00a00000bfac783b */ /* 0x000eee0000000200 */
        /* <DEDUP_REMOVED lines=24> */
[C---:B------:R-:W-:Y:S08]  /*9f50*/  HMMA.16816.F32 R8, R160.reuse, R174, R8 ;  /* 0x000000aea008723c */ /* 0x040ff00000001808 */
[C---:B----4-:R-:W-:Y:S08]  /*9f60*/  HMMA.16816.F32 R12, R160.reuse, R132, R12 ;  /* 0x00000084a00c723c */ /* 0x050ff0000000180c */
[C---:B------:R-:W-:Y:S01]  /*9f70*/  HMMA.16816.F32 R16, R160.reuse, R134, R16 ;  /* 0x00000086a010723c */ /* 0x040fe20000001810 */
[----:B------:R-:W4:Y:S07]  /*9f80*/  LDSM.16.M88.4 R132, [R2+0xa800] ;  /* 0x00a800000284783b */ /* 0x000f2e0000000200 */
[C---:B--2---:R-:W-:Y:S08]  /*9f90*/  HMMA.16816.F32 R20, R160.reuse, R144, R20 ;  /* 0x00000090a014723c */ /* 0x044ff00000001814 */
        /* <DEDUP_REMOVED lines=8> */
[C---:B---3--:R-:W-:Y:S08]  /*a020*/  HMMA.16816.F32 R20, R168.reuse, R148, R20 ;  /* 0x00000094a814723c */ /* 0x048ff00000001814 */
[C---:B------:R-:W-:Y:S08]  /*a030*/  HMMA.16816.F32 R24, R168.reuse, R150, R24 ;  /* 0x00000096a818723c */ /* 0x040ff00000001818 */
[C---:B------:R-:W-:Y:S08]  /*a040*/  HMMA.16816.F32 R28, R168.reuse, R152, R28 ;  /* 0x00000098a81c723c */ /* 0x040ff0000000181c */
[----:B------:R-:W-:Y:S08]  /*a050*/  HMMA.16816.F32 R32, R168, R154, R32 ;  /* 0x0000009aa820723c */ /* 0x000ff00000001820 */
[C---:B------:R-:W-:Y:S08]  /*a060*/  HMMA.16816.F32 R4, R164.reuse, R180, R4 ;  /* 0x000000b4a404723c */ /* 0x040ff00000001804 */
[C---:B------:R-:W-:Y:S08]  /*a070*/  HMMA.16816.F32 R8, R164.reuse, R182, R8 ;  /* 0x000000b6a408723c */ /* 0x040ff00000001808 */
[C---:B----4-:R-:W-:Y:S03]  /*a080*/  HMMA.16816.F32 R12, R164.reuse, R132, R12 ;  /* 0x00000084a40c723c */ /* 0x050fe6000000180c */
        /* <DEDUP_REMOVED lines=149> */
.L_x_2782:
        /* <DEDUP_REMOVED lines=25> */
.L_x_2781:
        /* <DEDUP_REMOVED lines=20> */
[----:B------:R-:W-:Y:S01]  /*acb0*/  IADD3 R168, PT, PT, R187, 0xc040, RZ ;  /* 0x0000c040bba87810 */ /* 0x000fe20007ffe0ff */
[----:B------:R-:W1:Y:S01]  /*acc0*/  SHFL.BFLY PT, R3, R6, 0x2, 0x1f ;  /* 0x0c401f0006037f89 */ /* 0x000e6200000e0000 */
[----:B------:R-:W-:Y:S02]  /*acd0*/  @P0 IADD3 R168, PT, PT, R195, -0x40, RZ ;  /* 0xffffffc0c3a80810 */ /* 0x000fe40007ffe0ff */
[----:B------:R-:W-:Y:S05]  /*ace0*/  IADD3 R206, PT, PT, R206, -0x40, RZ ;  /* 0xffffffc0cece7810 */ /* 0x000fea0007ffe0ff */
[----:B------:R-:W2:Y:S01]  /*acf0*/  SHFL.BFLY PT, R2, R7, 0x2, 0x1f ;  /* 0x0c401f0007027f89 */ /* 0x000ea200000e0000 */
[----:B------:R-:W-:Y:S07]  /*ad00*/  IADD3 R189, PT, PT, R189, R168, RZ ;  /* 0x000000a8bdbd7210 */ /* 0x000fee0007ffe0ff */
        /* <DEDUP_REMOVED lines=191> */
[----:B------:R-:W-:Y:S01]  /*b900*/  ISETP.GT.AND P2, PT, R205, R198, PT ;  /* 0x000000c6cd00720c */ /* 0x000fe20003f44270 */
        /* <DEDUP_REMOVED lines=179> */
.L_x_2779:
[----:B------:R-:W1:Y:S01]  /*c440*/  SHFL.BFLY PT, R2, R213, 0x2, 0x1f ;  /* 0x0c401f00d5027f89 */ /* 0x000e6200000e0000 */
[C---:B------:R-:W-:Y:S01]  /*c450*/  SHF.L.U32 R10, R186.reuse, 0x4, RZ ;  /* 0x00000004ba0a7819 */ /* 0x040fe200000006ff */
[----:B------:R-:W-:Y:S01]  /*c460*/  S2UR UR8, SR_CTAID.Y ;  /* 0x00000000000879c3 */ /* 0x000fe20000002600 */
[----:B------:R-:W-:Y:S01]  /*c470*/  SHF.L.U32 R4, R186, 0x1, RZ ;  /* 0x00000001ba047819 */ /* 0x000fe200000006ff */
[----:B------:R-:W2:Y:S01]  /*c480*/  SHFL.BFLY PT, R0, R211, 0x2, 0x1f ;  /* 0x0c401f00d3007f89 */ /* 0x000ea200000e0000 */
[----:B------:R-:W-:Y:S01]  /*c490*/  LOP3.LUT R9, R10, 0x1c0, RZ, 0xc0, !PT ;  /* 0x000001c00a097812 */ /* 0x000fe200078ec0ff */
[----:B------:R-:W3:Y:S01]  /*c4a0*/  LDCU UR4, c[0x0][0x44c] ;  /* 0x00008980ff0477ac */ /* 0x000ee20008000800 */
[--C-:B------:R-:W-:Y:S01]  /*c4b0*/  LOP3.LUT R185, R185, 0x6, R4.reuse, 0xf8, !PT ;  /* 0x00000006b9b97812 */ /* 0x100fe200078ef804 */
[----:B------:R-:W-:Y:S01]  /*c4c0*/  BSSY.RECONVERGENT B0, `(.L_x_2784) ;  /* 0x00000ee000007945 */ /* 0x000fe20003800200 */
[----:B------:R-:W-:Y:S01]  /*c4d0*/  LOP3.LUT R4, R9, 0x38, R4, 0xf8, !PT ;  /* 0x0000003809047812 */ /* 0x000fe200078ef804 */
[----:B------:R-:W-:Y:S01]  /*c4e0*/  S2UR UR7, SR_CTAID.Z ;  /* 0x00000000000779c3 */ /* 0x000fe20000002700 */
[----:B------:R-:W-:-:S02]  /*c4f0*/  LOP3.LUT R9, R188, 0x30, RZ, 0xc0, !PT ;  /* 0x00000030bc097812 */ /* 0x000fc400078ec0ff */
[----:B------:R-:W-:Y:S02]  /*c500*/  LOP3.LUT R10, R10, 0x10, RZ, 0xc0, !PT ;  /* 0x000000100a0a7812 */ /* 0x000fe400078ec0ff */
[----:B------:R-:W-:Y:S02]  /*c510*/  LOP3.LUT R4, R185, R4, RZ, 0xfc, !PT ;  /* 0x00000004b9047212 */ /* 0x000fe400078efcff */
[----:B------:R-:W-:Y:S01]  /*c520*/  SEL R184, R184, 0xffffffe0, !P0 ;  /* 0xffffffe0b8b87807 */ /* 0x000fe20004000000 */
[----:B------:R-:W4:Y:S01]  /*c530*/  LDC.64 R14, c[0x0][0x430] ;  /* 0x00010c00ff0e7b82 */ /* 0x000f220000000a00 */
[----:B-1----:R-:W-:-:S07]  /*c540*/  FADD.FTZ R2, R2, R213 ;  /* 0x000000d502027221 */ /* 0x002fce0000010000 */
[----:B------:R-:W1:Y:S01]  /*c550*/  LDC R16, c[0x0][0x3e0] ;  /* 0x0000f800ff107b82 */ /* 0x000e620000000800 */
[----:B--2---:R-:W-:Y:S01]  /*c560*/  FADD.FTZ R11, R0, R211 ;  /* 0x000000d3000b7221 */ /* 0x004fe20000010000 */
[----:B------:R-:W2:Y:S01]  /*c570*/  SHFL.BFLY PT, R7, R2, 0x1, 0x1f ;  /* 0x0c201f0002077f89 */ /* 0x000ea200000e0000 */
[----:B------:R-:W-:-:S03]  /*c580*/  SHF.L.U32 R0, R186, 0x2, RZ ;  /* 0x00000002ba007819 */ /* 0x000fc600000006ff */
[----:B------:R-:W5:Y:S01]  /*c590*/  SHFL.BFLY PT, R6, R11, 0x1, 0x1f ;  /* 0x0c201f000b067f89 */ /* 0x000f6200000e0000 */
[----:B------:R-:W-:Y:S01]  /*c5a0*/  LOP3.LUT R133, R0, 0x1f8, RZ, 0xc0, !PT ;  /* 0x000001f800857812 */ /* 0x000fe200078ec0ff */
[----:B------:R-:W3:Y:S03]  /*c5b0*/  S2UR UR6, SR_CTAID.X ;  /* 0x00000000000679c3 */ /* 0x000ee60000002500 */
[----:B------:R-:W-:-:S04]  /*c5c0*/  LOP3.LUT R133, R133, 0x38, R188, 0x78, !PT ;  /* 0x0000003885857812 */ /* 0x000fc800078e78bc */
[----:B------:R-:W-:Y:S01]  /*c5d0*/  LEA R133, R133, R10, 0x2 ;  /* 0x0000000a85857211 */ /* 0x000fe200078e10ff */
[----:B------:R-:W-:Y:S01]  /*c5e0*/  BAR.SYNC.DEFER_BLOCKING 0x0 ;  /* 0x0000000000007b1d */ /* 0x000fe20000010000 */
[----:B--2---:R-:W-:Y:S01]  /*c5f0*/  FADD.FTZ R7, R2, R7 ;  /* 0x0000000702077221 */ /* 0x004fe20000010000 */
[----:B------:R-:W-:Y:S01]  /*c600*/  SHF.R.U32.HI R2, RZ, 0x2, R186 ;  /* 0x00000002ff027819 */ /* 0x000fe200000116ba */
[----:B-----5:R-:W-:-:S03]  /*c610*/  FADD.FTZ R6, R11, R6 ;  /* 0x000000060b067221 */ /* 0x020fc60000010000 */
[----:B------:R-:W2:Y:S01]  /*c620*/  MUFU.RCP R8, R7 ;  /* 0x0000000700087308 */ /* 0x000ea20000001000 */
[----:B------:R-:W-:Y:S01]  /*c630*/  FSETP.NE.FTZ.AND P2, PT, R7, RZ, PT ;  /* 0x000000ff0700720b */ /* 0x000fe20003f55000 */
[----:B---3--:R-:W-:Y:S01]  /*c640*/  USHF.L.U32 UR6, UR6, 0x6, URZ ;  /* 0x0000000606067899 */ /* 0x008fe200080006ff */
[----:B------:R-:W-:Y:S02]  /*c650*/  LOP3.LUT R2, R9, 0x7, R2, 0xf8, !PT ;  /* 0x0000000709027812 */ /* 0x000fe400078ef802 */
[----:B------:R-:W-:Y:S02]  /*c660*/  FSETP.NE.FTZ.AND P1, PT, R6, RZ, PT ;  /* 0x000000ff0600720b */ /* 0x000fe40003f35000 */
[----:B------:R-:W-:Y:S01]  /*c670*/  LEA R9, R4, UR5, 0x2 ;  /* 0x0000000504097c11 */ /* 0x000fe2000f8e10ff */
[----:B------:R-:W3:Y:S01]  /*c680*/  MUFU.RCP R5, R6 ;  /* 0x0000000600057308 */ /* 0x000ee20000001000 */
[----:B------:R-:W-:Y:S02]  /*c690*/  R2P PR, R186, 0x18 ;  /* 0x00000018ba007804 */ /* 0x000fe40000000000 */
[----:B------:R-:W-:-:S02]  /*c6a0*/  IADD3 R13, PT, PT, R9, 0x80, RZ ;  /* 0x00000080090d7810 */ /* 0x000fc40007ffe0ff */
[----:B------:R-:W-:Y:S01]  /*c6b0*/  LOP3.LUT P0, RZ, R186, 0x3, RZ, 0xc0, !PT ;  /* 0x00000003baff7812 */ /* 0x000fe2000780c0ff */
[----:B------:R-:W5:Y:S01]  /*c6c0*/  @P2 LDC R19, c[0x0][0x458] ;  /* 0x00011600ff132b82 */ /* 0x000f620000000800 */
[----:B------:R-:W-:Y:S01]  /*c6d0*/  SEL R10, R139, 0xffffffc0, !P3 ;  /* 0xffffffc08b0a7807 */ /* 0x000fe20005800000 */
[----:B------:R-:W4:Y:S01]  /*c6e0*/  @P2 MUFU.LG2 R7, R7 ;  /* 0x0000000700072308 */ /* 0x000f220000000c00 */
[----:B--2---:R-:W-:Y:S02]  /*c6f0*/  FSEL R8, R8, 1, P2 ;  /* 0x3f80000008087808 */ /* 0x004fe40001000000 */
[----:B------:R-:W-:-:S03]  /*c700*/  IADD3 R11, PT, PT, R9, R10, RZ ;  /* 0x0000000a090b7210 */ /* 0x000fc60007ffe0ff */
[----:B------:R-:W-:Y:S01]  /*c710*/  @P4 IADD3 R13, PT, PT, R9, -0x80, RZ ;  /* 0xffffff80090d4810 */ /* 0x000fe20007ffe0ff */
[C---:B------:R-:W-:Y:S01]  /*c720*/  FMUL.FTZ R128, R8.reuse, R128 ;  /* 0x0000008008807220 */ /* 0x040fe20000410000 */
[C---:B------:R-:W-:Y:S01]  /*c730*/  FMUL.FTZ R129, R8.reuse, R129 ;  /* 0x0000008108817220 */ /* 0x040fe20000410000 */
[----:B---3--:R-:W-:Y:S01]  /*c740*/  FSEL R5, R5, 1, P1 ;  /* 0x3f80000005057808 */ /* 0x008fe20000800000 */
        /* <DEDUP_REMOVED lines=55> */
[----:B------:R-:W-:Y:S01]  /*cac0*/  IADD3 R12, PT, PT, R184, R11, RZ ;  /* 0x0000000bb80c7210 */ /* 0x000fe20007ffe0ff */
[C---:B------:R-:W-:Y:S01]  /*cad0*/  FMUL.FTZ R114, R5.reuse, R114 ;  /* 0x0000007205727220 */ /* 0x040fe20000410000 */
[----:B------:R-:W-:Y:S01]  /*cae0*/  IADD3 R17, PT, PT, R10, R13, RZ ;  /* 0x0000000d0a117210 */ /* 0x000fe20007ffe0ff */
[C---:B------:R-:W-:Y:S01]  /*caf0*/  FMUL.FTZ R115, R5.reuse, R115 ;  /* 0x0000007305737220 */ /* 0x040fe20000410000 */
[C---:B------:R-:W-:Y:S01]  /*cb00*/  FMUL.FTZ R110, R5.reuse, R110 ;  /* 0x0000006e056e7220 */ /* 0x040fe20000410000 */
[C---:B------:R-:W-:Y:S01]  /*cb10*/  FMUL.FTZ R111, R5.reuse, R111 ;  /* 0x0000006f056f7220 */ /* 0x040fe20000410000 */
[----:B------:R-:W-:Y:S01]  /*cb20*/  STS.64 [R9], R128 ;  /* 0x0000008009007388 */ /* 0x000fe20000000a00 */
[C---:B------:R-:W-:Y:S01]  /*cb30*/  IADD3 R10, PT, PT, R184.reuse, R13, RZ ;  /* 0x0000000db80a7210 */ /* 0x040fe20007ffe0ff */
[C---:B------:R-:W-:Y:S01]  /*cb40*/  FMUL.FTZ R106, R5.reuse, R106 ;  /* 0x0000006a056a7220 */ /* 0x040fe20000410000 */
[C---:B------:R-:W-:Y:S01]  /*cb50*/  FMUL.FTZ R107, R5.reuse, R107 ;  /* 0x0000006b056b7220 */ /* 0x040fe20000410000 */
[----:B------:R-:W-:Y:S01]  /*cb60*/  STS.64 [R9+0x800], R130 ;  /* 0x0008008209007388 */ /* 0x000fe20000000a00 */
[C---:B------:R-:W-:Y:S01]  /*cb70*/  FMUL.FTZ R102, R5.reuse, R102 ;  /* 0x0000006605667220 */ /* 0x040fe20000410000 */
[C---:B------:R-:W-:Y:S01]  /*cb80*/  FMUL.FTZ R103, R5.reuse, R103 ;  /* 0x0000006705677220 */ /* 0x040fe20000410000 */
[----:B------:R-:W-:Y:S01]  /*cb90*/  IADD3 R184, PT, PT, R184, R17, RZ ;  /* 0x00000011b8b87210 */ /* 0x000fe20007ffe0ff */
        /* <DEDUP_REMOVED lines=42> */
[----:B------:R-:W-:Y:S01]  /*ce40*/  FMUL.FTZ R5, R5, R99 ;  /* 0x0000006305057220 */ /* 0x000fe20000410000 */
[----:B------:R-:W2:Y:S01]  /*ce50*/  @P1 LDC R18, c[0x0][0x458] ;  /* 0x00011600ff121b82 */ /* 0x000ea20000000800 */
[----:B------:R-:W-:Y:S01]  /*ce60*/  STS.64 [R17+0x800], R106 ;  /* 0x0008006a11007388 */ /* 0x000fe20000000a00 */
[----:B------:R-:W3:Y:S01]  /*ce70*/  @P1 MUFU.LG2 R6, R6 ;  /* 0x0000000600061308 */ /* 0x000ee20000000c00 */
[----:B----4-:R-:W-:-:S02]  /*ce80*/  @P2 FMUL.FTZ R7, R7, 0.69314718246459960938 ;  /* 0x3f31721807072820 */ /* 0x010fc40000410000 */
[----:B------:R4:W-:Y:S04]  /*ce90*/  STS.64 [R184], R100 ;  /* 0x00000064b8007388 */ /* 0x0009e80000000a00 */
[----:B------:R-:W-:Y:S04]  /*cea0*/  STS.64 [R184+0x800], R102 ;  /* 0x00080066b8007388 */ /* 0x000fe80000000a00 */
[----:B------:R-:W-:Y:S04]  /*ceb0*/  STS.64 [R9+0x4000], R36 ;  /* 0x0040002409007388 */ /* 0x000fe80000000a00 */
[----:B------:R-:W-:Y:S01]  /*cec0*/  STS.64 [R9+0x4800], R38 ;  /* 0x0048002609007388 */ /* 0x000fe20000000a00 */
[----:B---3--:R-:W-:-:S03]  /*ced0*/  @P1 FMUL.FTZ R6, R6, 0.69314718246459960938 ;  /* 0x3f31721806061820 */ /* 0x008fc60000410000 */
[----:B------:R-:W-:Y:S04]  /*cee0*/  STS.64 [R8+0x4000], R40 ;  /* 0x0040002808007388 */ /* 0x000fe80000000a00 */
[----:B------:R-:W-:Y:S04]  /*cef0*/  STS.64 [R8+0x4800], R42 ;  /* 0x0048002a08007388 */ /* 0x000fe80000000a00 */
[----:B------:R-:W-:Y:S01]  /*cf00*/  STS.64 [R11+0x4000], R44 ;  /* 0x0040002c0b007388 */ /* 0x000fe20000000a00 */
[----:B----4-:R-:W-:-:S03]  /*cf10*/  MOV R101, 0xff800000 ;  /* 0xff80000000657802 */ /* 0x010fc60000000f00 */
[----:B------:R-:W-:Y:S01]  /*cf20*/  STS.64 [R11+0x4800], R46 ;  /* 0x0048002e0b007388 */ /* 0x000fe20000000a00 */
[----:B------:R-:W-:Y:S01]  /*cf30*/  MOV R100, 0xff800000 ;  /* 0xff80000000647802 */ /* 0x000fe20000000f00 */
[----:B-----5:R-:W-:Y:S01]  /*cf40*/  @P2 FFMA.FTZ R101, R132, R19, R7 ;  /* 0x0000001384652223 */ /* 0x020fe20000010007 */
[----:B--2---:R-:W-:Y:S01]  /*cf50*/  @P1 FFMA.FTZ R100, R3, R18, R6 ;  /* 0x0000001203641223 */ /* 0x004fe20000010006 */
        /* <DEDUP_REMOVED lines=18> */
[----:B--2---:R-:W-:-:S03]  /*d080*/  IADD3 R9, PT, PT, -R207, RZ, RZ ;  /* 0x000000ffcf097210 */ /* 0x004fc60007ffe1ff */
[----:B------:R3:W-:Y:S01]  /*d090*/  STS.64 [R13+0x8000], R84 ;  /* 0x008000540d007388 */ /* 0x0007e20000000a00 */
[----:B------:R-:W-:-:S03]  /*d0a0*/  IMAD R207, R14, UR8, R207 ;  /* 0x000000080ecf7c24 */ /* 0x000fc6000f8e02cf */
[----:B------:R3:W-:Y:S01]  /*d0b0*/  STS.64 [R13+0x8800], R86 ;  /* 0x008800560d007388 */ /* 0x0007e20000000a00 */
[----:B-1----:R-:W-:-:S03]  /*d0c0*/  IMAD R9, R16, R9, UR7 ;  /* 0x0000000710097e24 */ /* 0x002fc6000f8e0209 */
[----:B------:R3:W-:Y:S01]  /*d0d0*/  STS.64 [R10+0x8000], R88 ;  /* 0x008000580a007388 */ /* 0x0007e20000000a00 */
[----:B------:R-:W-:-:S03]  /*d0e0*/  IMAD R16, R207, R16, R9 ;  /* 0x00000010cf107224 */ /* 0x000fc600078e0209 */
        /* <DEDUP_REMOVED lines=43> */
.L_x_2785:
[----:B------:R-:W-:Y:S05]  /*d3a0*/  BSYNC.RECONVERGENT B0 ;  /* 0x0000000000007941 */ /* 0x000fea0003800200 */
.L_x_2784:
[----:B------:R-:W4:Y:S01]  /*d3b0*/  LDCU.64 UR4, c[0x0][0x3f8] ;  /* 0x00007f00ff0477ac */ /* 0x000f220008000a00 */
        /* <DEDUP_REMOVED lines=13> */
[----:B----4-:R-:W-:Y:S02]  /*d490*/  LEA R104, P1, R0, UR4, 0x2 ;  /* 0x0000000400687c11 */ /* 0x010fe4000f8210ff */
[-C--:B------:R-:W-:Y:S01]  /*d4a0*/  ISETP.GE.AND P4, PT, R2, R197.reuse, PT ;  /* 0x000000c50200720c */ /* 0x080fe20003f86270 */
[----:B------:R-:W-:Y:S01]  /*d4b0*/  VIADD R2, R186, 0x30 ;  /* 0x00000030ba027836 */ /* 0x000fe20000000000 */
[----:B------:R-:W-:Y:S01]  /*d4c0*/  LEA.HI.X R105, R0, UR5, R3, 0x2, P1 ;  /* 0x0000000500697c11 */ /* 0x000fe200088f1403 */
[----:B------:R-:W-:Y:S01]  /*d4d0*/  VIADD R186, R186, 0x38 ;  /* 0x00000038baba7836 */ /* 0x000fe20000000000 */
[-C--:B------:R-:W-:Y:S02]  /*d4e0*/  ISETP.GE.AND P3, PT, R102, R197.reuse, PT ;  /* 0x000000c56600720c */ /* 0x080fe40003f66270 */
[-C--:B------:R-:W-:Y:S01]  /*d4f0*/  ISETP.GE.AND P2, PT, R100, R197.reuse, PT ;  /* 0x000000c56400720c */ /* 0x080fe20003f46270 */
[----:B-1----:R1:W-:Y:S01]  /*d500*/  @!P0 STG.E.128 desc[UR16][R104.64], R96 ;  /* 0x0000006068008986 */ /* 0x0023e2000c101d10 */
[----:B------:R-:W-:-:S03]  /*d510*/  ISETP.GE.AND P1, PT, R2, R197, PT ;  /* 0x000000c50200720c */ /* 0x000fc60003f26270 */
[----:B------:R1:W-:Y:S04]  /*d520*/  @!P0 STG.E.128 desc[UR16][R104.64+0x100], R64 ;  /* 0x0001004068008986 */ /* 0x0003e8000c101d10 */
        /* <DEDUP_REMOVED lines=25> */
.L_x_2786:
        /* <DEDUP_REMOVED lines=12> */
.L_x_3762:


//--------------------- .text._ZN5flash24flash_fwd_splitkv_kernelI23Flash_fwd_kernel_traitsILi192ELi64ELi64ELi4ELb0ELb0EN7cutlass6half_tE19Flash_kernel_traitsILi192ELi64ELi64ELi4ES3_EELb1ELb0ELb1ELb0ELb0ELb0ELb1ELb0EEEvNS_16Flash_fwd_paramsE --------------------------
	.section	.text._ZN5flash24flash_fwd_splitkv_kernelI23Flash_fwd_kernel_traitsILi192ELi64ELi64ELi4ELb0ELb0EN7cutlass6half_tE19Flash_kernel_traitsILi192ELi64ELi64ELi4ES3_EELb1ELb0ELb1ELb0ELb0ELb0ELb1ELb0EEEvNS_16Flash_fwd_paramsE,"ax",@progbits
	.align	128
        .global         _ZN5flash24flash_fwd_splitkv_kernelI23Flash_fwd_kernel_traitsILi192ELi64ELi64ELi4ELb0ELb0EN7cutlass6half_tE19Flash_kernel_traitsILi192ELi64ELi64ELi4ES3_EELb1ELb0ELb1ELb0ELb0ELb0ELb1ELb0EEEvNS_16Flash_fwd_paramsE
        .type           _ZN5flash24flash_fwd_splitkv_kernelI23Flash_fwd_kernel_traitsILi192ELi64ELi64ELi4ELb0ELb0EN7cutlass6half_tE19Flash_kernel_traitsILi192ELi64ELi64ELi4ES3_EELb1ELb0ELb1ELb0ELb0ELb0ELb1ELb0EEEvNS_16Flash_fwd_paramsE,@function
        .size           _ZN5flash24flash_fwd_splitkv_kernelI23Flash_fwd_kernel_traitsILi192ELi64ELi64ELi4ELb0ELb0EN7cutlass6half_tE19Flash_kernel_traitsILi192ELi64ELi64ELi4ES3_EELb1ELb0ELb1ELb0ELb0ELb0ELb1ELb0EEEvNS_16Flash_fwd_paramsE,(.L_x_3763 - _ZN5flash24flash_fwd_splitkv_kernelI23Flash_fwd_kernel_traitsILi192ELi64ELi64ELi4ELb0ELb0EN7cutlass6half_tE19Flash_kernel_traitsILi192ELi64ELi64ELi4ES3_EELb1ELb0ELb1ELb0ELb0ELb0ELb1ELb0EEEvNS_16Flash_fwd_paramsE)
        .other          _ZN5flash24flash_fwd_splitkv_kernelI23Flash_fwd_kernel_traitsILi192ELi64ELi64ELi4ELb0ELb0EN7cutlass6half_tE19Flash_kernel_traitsILi192ELi64ELi64ELi4ES3_EELb1ELb0ELb1ELb0ELb0ELb0ELb1ELb0EEEvNS_16Flash_fwd_paramsE,@"STO_CUDA_ENTRY STV_DEFAULT"
_ZN5flash24flash_fwd_splitkv_kernelI23Flash_fwd_kernel_traitsILi192ELi64ELi64ELi4ELb0ELb0EN7cutlass6half_tE19Flash_kernel_traitsILi192ELi64ELi64ELi4ES3_EELb1ELb0ELb1ELb0ELb0ELb0ELb1ELb0EEEvNS_16Flash_fwd_paramsE:
.text._ZN5flash24flash_fwd_splitkv_kernelI23Flash_fwd_kernel_traitsILi192ELi64ELi64ELi4ELb0ELb0EN7cutlass6half_tE19Flash_kernel_traitsILi192ELi64ELi64ELi4ES3_EELb1ELb0ELb1ELb0ELb0ELb0ELb1ELb0EEEvNS_16Flash_fwd_paramsE:
[----:B------:R-:W-:Y:S08]  /*0000*/  LDC R1, c[0x0][0x37c] ;  /* 0x0000df00ff017b82 */ /* 0x000ff00000000800 */
[----:B------:R-:W1:Y:S01]  /*0010*/  LDC R7, c[0x0][0x3e0] ;  /* 0x0000f800ff077b82 */ /* 0x000e620000000800 */
[----:B------:R-:W2:Y:S01]  /*0020*/  S2R R12, SR_CTAID.Z ;  /* 0x00000000000c7919 */ /* 0x000ea20000002700 */
[----:B------:R-:W3:Y:S01]  /*0030*/  LDCU.64 UR16, c[0x0][0x358] ;  /* 0x00006b00ff1077ac */ /* 0x000ee20008000a00 */
[----:B------:R-:W-:Y:S01]  /*0040*/  IMAD.MOV.U32 R6, RZ, RZ, -0x1 ;  /* 0xffffffffff067424 */ /* 0x000fe200078e00ff */
[----:B------:R-:W4:Y:S04]  /*0050*/  LDCU.64 UR4, c[0x0][0x478] ;  /* 0x00008f00ff0477ac */ /* 0x000f280008000a00 */
[----:B------:R-:W3:Y:S01]  /*0060*/  LDC.64 R8, c[0x0][0x468] ;  /* 0x00011a00ff087b82 */ /* 0x000ee20000000a00 */
[----:B------:R-:W4:Y:S01]  /*0070*/  LDCU.64 UR6, c[0x0][0x470] ;  /* 0x00008e00ff0677ac */ /* 0x000f220008000a00 */
[----:B-1----:R-:W1:Y:S01]  /*0080*/  I2F.U32.RP R4, R7 ;  /* 0x0000000700047306 */ /* 0x002e620000209000 */
[----:B------:R-:W-:-:S02]  /*0090*/  ISETP.NE.U32.AND P1, PT, R7, RZ, PT ;  /* 0x000000ff0700720c */ /* 0x000fc40003f25070 */
[----:B----4-:R-:W-:-:S04]  /*00a0*/  ISETP.NE.U32.AND P3, PT, RZ, UR6, PT ;  /* 0x00000006ff007c0c */ /* 0x010fc8000bf65070 */
[----:B------:R-:W-:Y:S01]  /*00b0*/  ISETP.NE.AND.EX P3, PT, RZ, UR7, PT, P3 ;  /* 0x00000007ff007c0c */ /* 0x000fe2000bf65330 */
        /* <DEDUP_REMOVED lines=19> */
[----:B------:R-:W-:-:S11]  /*01f0*/  ISETP.NE.AND.EX P0, PT, R3, RZ, PT, P0 ;  /* 0x000000ff0300720c */ /* 0x000fd60003f05300 */
[----:B------:R-:W-:Y:S01]  /*0200*/  @P2 VIADD R207, R207, 0x1 ;  /* 0x00000001cfcf2836 */ /* 0x000fe20000000000 */
[----:B------:R-:W-:Y:S02]  /*0210*/  @!P1 LOP3.LUT R207, RZ, R7, RZ, 0x33, !PT ;  /* 0x00000007ffcf9212 */ /* 0x000fe400078e33ff */
[----:B------:R-:W-:-:S03]  /*0220*/  ISETP.NE.U32.AND P2, PT, RZ, UR4, PT ;  /* 0x00000004ff007c0c */ /* 0x000fc6000bf45070 */
[----:B--2---:R-:W-:Y:S01]  /*0230*/  IMAD.WIDE.U32 R18, R207, 0x4, R4 ;  /* 0x00000004cf127825 */ /* 0x004fe200078e0004 */
[----:B------:R-:W-:-:S04]  /*0240*/  ISETP.NE.AND.EX P2, PT, RZ, UR5, PT, P2 ;  /* 0x00000005ff007c0c */ /* 0x000fc8000bf45320 */
[----:B---3--:R-:W2:Y:S04]  /*0250*/  @P0 LDG.E R6, desc[UR16][R18.64] ;  /* 0x0000001012060981 */ /* 0x008ea8000c1e1900 */
[----:B------:R1:W2:Y:S01]  /*0260*/  @P4 LDG.E R13, desc[UR16][R18.64+0x4] ;  /* 0x00000410120d4981 */ /* 0x0002a2000c1e1900 */
[----:B------:R-:W-:Y:S01]  /*0270*/  IMAD.SHL.U32 R5, R207, 0x4, RZ ;  /* 0x00000004cf057824 */ /* 0x000fe200078e00ff */
[----:B------:R-:W-:Y:S01]  /*0280*/  SHF.R.U32.HI R10, RZ, 0x1e, R207 ;  /* 0x0000001eff0a7819 */ /* 0x000fe200000116cf */
[----:B------:R-:W3:Y:S01]  /*0290*/  @!P4 LDC R11, c[0x0][0x434] ;  /* 0x00010d00ff0bcb82 */ /* 0x000ee20000000800 */
[----:B------:R-:W-:Y:S02]  /*02a0*/  IMAD.MOV.U32 R3, RZ, RZ, RZ ;  /* 0x000000ffff037224 */ /* 0x000fe400078e00ff */
[----:B------:R-:W-:-:S02]  /*02b0*/  @P2 IADD3 R14, P0, PT, R5, UR4, RZ ;  /* 0x00000004050e2c10 */ /* 0x000fc4000ff1e0ff */
[C---:B------:R-:W-:Y:S02]  /*02c0*/  @P3 IADD3 R16, P1, PT, R5.reuse, UR6, RZ ;  /* 0x0000000605103c10 */ /* 0x040fe4000ff3e0ff */
[C---:B------:R-:W-:Y:S02]  /*02d0*/  @P2 IADD3.X R15, PT, PT, R10.reuse, UR5, RZ, P0, !PT ;  /* 0x000000050a0f2c10 */ /* 0x040fe400087fe4ff */
[----:B------:R-:W-:Y:S01]  /*02e0*/  IADD3 R20, P0, PT, R5, R8, RZ ;  /* 0x0000000805147210 */ /* 0x000fe20007f1e0ff */
[----:B------:R-:W4:Y:S01]  /*02f0*/  LDCU.U8 UR4, c[0x0][0x532] ;  /* 0x0000a640ff0477ac */ /* 0x000f220008000000 */
[C---:B------:R-:W-:Y:S01]  /*0300*/  @P3 IADD3.X R17, PT, PT, R10.reuse, UR7, RZ, P1, !PT ;  /* 0x000000070a113c10 */ /* 0x040fe20008ffe4ff */
[----:B------:R4:W5:Y:S02]  /*0310*/  @P2 LDG.E R0, desc[UR16][R14.64] ;  /* 0x000000100e002981 */ /* 0x000964000c1e1900 */
[----:B------:R-:W-:Y:S01]  /*0320*/  IMAD.X R21, R10, 0x1, R9, P0 ;  /* 0x000000010a157824 */ /* 0x000fe200000e0609 */
[----:B------:R-:W-:Y:S01]  /*0330*/  ISETP.NE.U32.AND P0, PT, R8, RZ, PT ;  /* 0x000000ff0800720c */ /* 0x000fe20003f05070 */
[----:B------:R3:W5:Y:S01]  /*0340*/  @P3 LDG.E R3, desc[UR16][R16.64] ;  /* 0x0000001010033981 */ /* 0x000762000c1e1900 */
[----:B-1----:R-:W3:Y:S02]  /*0350*/  S2R R19, SR_CTAID.X ;  /* 0x0000000000137919 */ /* 0x002ee40000002500 */
[----:B------:R-:W-:-:S02]  /*0360*/  ISETP.NE.AND.EX P0, PT, R9, RZ, PT, P0 ;  /* 0x000000ff0900720c */ /* 0x000fc40003f05300 */
[----:B------:R-:W-:Y:S02]  /*0370*/  ISETP.EQ.U32.AND P3, PT, R8, RZ, PT ;  /* 0x000000ff0800720c */ /* 0x000fe40003f62070 */
[----:B----4-:R-:W-:-:S09]  /*0380*/  ISETP.NE.AND P1, PT, RZ, UR4, PT ;  /* 0x00000004ff007c0c */ /* 0x010fd2000bf25270 */
[----:B------:R-:W1:Y:S01]  /*0390*/  @!P0 LDC R14, c[0x0][0x438] ;  /* 0x00010e00ff0e8b82 */ /* 0x000e620000000800 */
[----:B------:R-:W-:Y:S01]  /*03a0*/  ISETP.EQ.OR.EX P3, PT, R9, RZ, !P1, P3 ;  /* 0x000000ff0900720c */ /* 0x000fe20004f62730 */
[----:B------:R-:W-:-:S12]  /*03b0*/  IMAD.MOV.U32 R4, RZ, RZ, -0x1 ;  /* 0xffffffffff047424 */ /* 0x000fd800078e00ff */
[----:B------:R4:W5:Y:S01]  /*03c0*/  @!P3 LDG.E R4, desc[UR16][R20.64] ;  /* 0x000000101404b981 */ /* 0x000962000c1e1900 */
[----:B---3--:R-:W-:Y:S02]  /*03d0*/  IMAD.SHL.U32 R16, R19, 0x40, RZ ;  /* 0x0000004013107824 */ /* 0x008fe400078e00ff */
[----:B--2---:R-:W-:-:S05]  /*03e0*/  @P4 IMAD.IADD R11, R13, 0x1, -R6 ;  /* 0x000000010d0b4824 */ /* 0x004fca00078e0a06 */
[----:B------:R-:W-:Y:S01]  /*03f0*/  ISETP.GT.AND P3, PT, R11, R16, PT ;  /* 0x000000100b00720c */ /* 0x000fe20003f64270 */
[----:B-1--4-:R-:W-:-:S12]  /*0400*/  @!P0 BRA `(.L_x_2787) ;  /* 0x00000000000c8947 */ /* 0x012fd80003800000 */
[----:B------:R-:W2:Y:S02]  /*0410*/  @P1 LDG.E R9, desc[UR16][R20.64+0x4] ;  /* 0x0000041014091981 */ /* 0x000ea4000c1e1900 */
[----:B--2--5:R-:W-:-:S06]  /*0420*/  @P1 IADD3 R14, PT, PT, R9, -R4, RZ ;  /* 0x80000004090e1210 */ /* 0x024fcc0007ffe0ff */
[----:B------:R1:W5:Y:S02]  /*0430*/  @!P1 LDG.E R14, desc[UR16][R20.64] ;  /* 0x00000010140e9981 */ /* 0x000364000c1e1900 */
.L_x_2787:
[----:B------:R-:W-:Y:S05]  /*0440*/  @!P3 EXIT ;  /* 0x000000000000b94d */ /* 0x000fea0003800000 */
[----:B------:R-:W1:Y:S01]  /*0450*/  LDC R2, c[0x0][0x374] ;  /* 0x0000dd00ff027b82 */ /* 0x000e620000000800 */
[----:B------:R-:W2:Y:S01]  /*0460*/  LDCU UR14, c[0x0][0x508] ;  /* 0x0000a100ff0e77ac */ /* 0x000ea20008000800 */
[----:B-----5:R-:W-:Y:S01]  /*0470*/  @P2 IMAD.IADD R89, R0, 0x1, -R3 ;  /* 0x0000000100592824 */ /* 0x020fe200078e0a03 */
[----:B------:R-:W3:Y:S01]  /*0480*/  S2R R188, SR_TID.X ;  /* 0x0000000000bc7919 */ /* 0x000ee20000002100 */
[----:B------:R-:W-:-:S04]  /*0490*/  VIADD R0, R19, 0x1 ;  /* 0x0000000113007836 */ /* 0x000fc80000000000 */
[----:B------:R-:W4:Y:S01]  /*04a0*/  LDC R8, c[0x0][0x438] ;  /* 0x00010e00ff087b82 */ /* 0x000f220000000800 */
[-C--:B-1----:R-:W-:Y:S02]  /*04b0*/  IABS R20, R2.reuse ;  /* 0x0000000200147213 */ /* 0x082fe40000000000 */
[----:B------:R-:W-:Y:S02]  /*04c0*/  IABS R18, R2 ;  /* 0x0000000200127213 */ /* 0x000fe40000000000 */
[----:B------:R-:W1:Y:S03]  /*04d0*/  I2F.RP R13, R20 ;  /* 0x00000014000d7306 */ /* 0x000e660000209400 */
[----:B------:R-:W-:Y:S02]  /*04e0*/  IMAD.MOV R18, RZ, RZ, -R18 ;  /* 0x000000ffff127224 */ /* 0x000fe400078e0a12 */
[----:B----4-:R-:W-:-:S05]  /*04f0*/  VIADD R8, R8, 0x3f ;  /* 0x0000003f08087836 */ /* 0x010fca0000000000 */
[----:B------:R-:W-:-:S04]  /*0500*/  SHF.R.S32.HI R15, RZ, 0x1f, R8 ;  /* 0x0000001fff0f7819 */ /* 0x000fc80000011408 */
[----:B------:R-:W-:Y:S01]  /*0510*/  LEA.HI R15, R15, R8, RZ, 0x6 ;  /* 0x000000080f0f7211 */ /* 0x000fe200078f30ff */
[----:B-1----:R-:W1:Y:S03]  /*0520*/  MUFU.RCP R22, R13 ;  /* 0x0000000d00167308 */ /* 0x002e660000001000 */
[----:B------:R-:W-:-:S05]  /*0530*/  LEA.HI.SX32 R15, R15, R2, 0x1a ;  /* 0x000000020f0f7211 */ /* 0x000fca00078fd2ff */
[----:B------:R-:W-:-:S05]  /*0540*/  VIADD R15, R15, 0xffffffff ;  /* 0xffffffff0f0f7836 */ /* 0x000fca0000000000 */
[----:B------:R-:W-:Y:S02]  /*0550*/  IABS R17, R15 ;  /* 0x0000000f00117213 */ /* 0x000fe40000000000 */
[----:B------:R-:W-:Y:S01]  /*0560*/  LOP3.LUT R15, R15, R2, RZ, 0x3c, !PT ;  /* 0x000000020f0f7212 */ /* 0x000fe200078e3cff */
[----:B-1----:R-:W-:-:S03]  /*0570*/  VIADD R22, R22, 0xffffffe ;  /* 0x0ffffffe16167836 */ /* 0x002fc60000000000 */
[----:B------:R-:W-:Y:S01]  /*0580*/  ISETP.GE.AND P0, PT, R15, RZ, PT ;  /* 0x000000ff0f00720c */ /* 0x000fe20003f06270 */
[----:B------:R-:W1:Y:S02]  /*0590*/  F2I.FTZ.U32.TRUNC.NTZ R23, R22 ;  /* 0x0000001600177305 */ /* 0x000e64000021f000 */
[----:B-1----:R-:W-:Y:S02]  /*05a0*/  IMAD.MOV R9, RZ, RZ, -R23 ;  /* 0x000000ffff097224 */ /* 0x002fe400078e0a17 */
[----:B------:R-:W-:Y:S02]  /*05b0*/  IMAD.MOV.U32 R22, RZ, RZ, RZ ;  /* 0x000000ffff167224 */ /* 0x000fe400078e00ff */
[----:B------:R-:W-:-:S04]  /*05c0*/  IMAD R8, R9, R20, RZ ;  /* 0x0000001409087224 */ /* 0x000fc800078e02ff */
[----:B------:R-:W-:-:S06]  /*05d0*/  IMAD.HI.U32 R8, R23, R8, R22 ;  /* 0x0000000817087227 */ /* 0x000fcc00078e0016 */
[----:B------:R-:W-:Y:S02]  /*05e0*/  IMAD.HI.U32 R13, R8, R17, RZ ;  /* 0x00000011080d7227 */ /* 0x000fe400078e00ff */
[----:B------:R-:W1:Y:S02]  /*05f0*/  @!P2 LDC.64 R8, c[0x0][0x488] ;  /* 0x00012200ff08ab82 */ /* 0x000e640000000a00 */
[----:B------:R-:W-:-:S05]  /*0600*/  IMAD R21, R13, R18, R17 ;  /* 0x000000120d157224 */ /* 0x000fca00078e0211 */
[----:B------:R-:W-:Y:S01]  /*0610*/  ISETP.GT.U32.AND P1, PT, R20, R21, PT ;  /* 0x000000151400720c */ /* 0x000fe20003f24070 */
[----:B------:R-:W4:-:S12]  /*0620*/  @!P2 LDC R17, c[0x0][0x43c] ;  /* 0x00010f00ff11ab82 */ /* 0x000f180000000800 */
[----:B------:R-:W-:Y:S02]  /*0630*/  @!P1 IMAD.IADD R21, R21, 0x1, -R20 ;  /* 0x0000000115159824 */ /* 0x000fe400078e0a14 */
[----:B------:R-:W-:Y:S01]  /*0640*/  @!P1 VIADD R13, R13, 0x1 ;  /* 0x000000010d0d9836 */ /* 0x000fe20000000000 */
[----:B------:R-:W-:Y:S02]  /*0650*/  ISETP.NE.AND P1, PT, R2, RZ, PT ;  /* 0x000000ff0200720c */ /* 0x000fe40003f25270 */
[----:B-1----:R-:W-:Y:S02]  /*0660*/  @!P2 ISETP.NE.U32.AND P3, PT, R8, RZ, PT ;  /* 0x000000ff0800a20c */ /* 0x002fe40003f65070 */
[----:B------:R-:W1:Y:S01]  /*0670*/  S2R R8, SR_CTAID.Y ;  /* 0x0000000000087919 */ /* 0x000e620000002600 */
[----:B------:R-:W-:Y:S02]  /*0680*/  ISETP.GE.U32.AND P4, PT, R21, R20, PT ;  /* 0x000000141500720c */ /* 0x000fe40003f86070 */
[----:B------:R-:W-:Y:S01]  /*0690*/  @!P2 ISETP.NE.AND.EX P3, PT, R9, RZ, PT, P3 ;  /* 0x000000ff0900a20c */ /* 0x000fe20003f65330 */
[----:B------:R-:W-:-:S03]  /*06a0*/  IMAD R9, R0, 0x40, -R11 ;  /* 0x0000004000097824 */ /* 0x000fc600078e0a0b */
[----:B----4-:R-:W-:-:S04]  /*06b0*/  @!P2 SEL R17, R17, RZ, P3 ;  /* 0x000000ff1111a207 */ /* 0x010fc80001800000 */
[----:B------:R-:W-:-:S03]  /*06c0*/  @!P2 IADD3 R89, PT, PT, R17, R14, -R3 ;  /* 0x0000000e1159a210 */ /* 0x000fc60007ffe803 */
[----:B------:R-:W-:Y:S02]  /*06d0*/  @P4 VIADD R13, R13, 0x1 ;  /* 0x000000010d0d4836 */ /* 0x000fe40000000000 */
[----:B------:R-:W-:Y:S02]  /*06e0*/  VIADD R14, R89, 0x3f ;  /* 0x0000003f590e7836 */ /* 0x000fe40000000000 */
[----:B------:R-:W-:Y:S01]  /*06f0*/  @!P0 IMAD.MOV R13, RZ, RZ, -R13 ;  /* 0x000000ffff0d8224 */ /* 0x000fe200078e0a0d */
[----:B------:R-:W-:Y:S02]  /*0700*/  @!P1 LOP3.LUT R13, RZ, R2, RZ, 0x33, !PT ;  /* 0x00000002ff0d9212 */ /* 0x000fe400078e33ff */
[----:B--2---:R-:W-:Y:S02]  /*0710*/  IADD3 R0, PT, PT, R14, UR14, R9 ;  /* 0x0000000e0e007c10 */ /* 0x004fe4000fffe009 */
[----:B------:R-:W-:Y:S02]  /*0720*/  SHF.R.S32.HI R15, RZ, 0x1f, R14 ;  /* 0x0000001fff0f7819 */ /* 0x000fe4000001140e */
[----:B------:R-:W-:-:S02]  /*0730*/  SHF.R.S32.HI R9, RZ, 0x1f, R0 ;  /* 0x0000001fff097819 */ /* 0x000fc40000011400 */
[----:B------:R-:W-:Y:S02]  /*0740*/  LEA.HI R2, R15, R14, RZ, 0x6 ;  /* 0x0000000e0f027211 */ /* 0x000fe400078f30ff */
[----:B------:R-:W-:Y:S02]  /*0750*/  LEA.HI R9, R9, R0, RZ, 0x6 ;  /* 0x0000000009097211 */ /* 0x000fe400078f30ff */
[----:B------:R-:W-:Y:S01]  /*0760*/  SHF.R.S32.HI R2, RZ, 0x6, R2 ;  /* 0x00000006ff027819 */ /* 0x000fe20000011402 */
[----:B-1----:R-:W-:Y:S01]  /*0770*/  IMAD R197, R13, R8, RZ ;  /* 0x000000080dc57224 */ /* 0x002fe200078e02ff */
[----:B------:R-:W-:-:S04]  /*0780*/  SHF.R.S32.HI R0, RZ, 0x6, R9 ;  /* 0x00000006ff007819 */ /* 0x000fc80000011409 */
[----:B------:R-:W-:-:S04]  /*0790*/  VIADDMNMX R13, R197, R13, R2, PT ;  /* 0x0000000dc50d7246 */ /* 0x000fc80003800102 */
[----:B------:R-:W-:Y:S01]  /*07a0*/  VIMNMX R0, PT, PT, R13, R0, PT ;  /* 0x000000000d007248 */ /* 0x000fe20003fe0100 */
[----:B------:R-:W-:-:S03]  /*07b0*/  IMAD.MOV R13, RZ, RZ, -R207 ;  /* 0x000000ffff0d7224 */ /* 0x000fc600078e0acf */
[----:B------:R-:W-:Y:S01]  /*07c0*/  ISETP.GE.AND P0, PT, R197, R0, PT ;  /* 0x00000000c500720c */ /* 0x000fe20003f06270 */
[----:B------:R-:W-:-:S12]  /*07d0*/  IMAD R12, R7, R13, R12 ;  /* 0x0000000d070c7224 */ /* 0x000fd800078e020c */
[----:B---3--:R-:W-:Y:S05]  /*07e0*/  @!P0 BRA `(.L_x_2788) ;  /* 0x0000000c00408947 */ /* 0x008fea0003800000 */
[----:B------:R-:W1:Y:S01]  /*07f0*/  LDC.64 R2, c[0x0][0x430] ;  /* 0x00010c00ff027b82 */ /* 0x000e620000000a00 */
[----:B------:R-:W2:Y:S01]  /*0800*/  LDCU UR4, c[0x0][0x44c] ;  /* 0x00008980ff0477ac */ /* 0x000ea20008000800 */
[----:B------:R-:W-:Y:S01]  /*0810*/  IMAD.IADD R0, R11, 0x1, -R16 ;  /* 0x000000010b007824 */ /* 0x000fe200078e0a10 */
[----:B------:R-:W-:Y:S01]  /*0820*/  SHF.R.U32.HI R23, RZ, 0x4, R188 ;  /* 0x00000004ff177819 */ /* 0x000fe200000116bc */
[----:B------:R-:W-:Y:S01]  /*0830*/  IMAD.SHL.U32 R14, R188, 0x4, RZ ;  /* 0x00000004bc0e7824 */ /* 0x000fe200078e00ff */
[----:B------:R-:W-:Y:S02]  /*0840*/  BSSY.RECONVERGENT B0, `(.L_x_2789) ;  /* 0x000001e000007945 */ /* 0x000fe40003800200 */
[C---:B------:R-:W-:Y:S01]  /*0850*/  ISETP.GE.AND P4, PT, R23.reuse, R0, PT ;  /* 0x000000001700720c */ /* 0x040fe20003f86270 */
[C---:B------:R-:W-:Y:S01]  /*0860*/  VIADD R21, R23.reuse, 0x8 ;  /* 0x0000000817157836 */ /* 0x040fe20000000000 */
[----:B------:R-:W-:Y:S01]  /*0870*/  LOP3.LUT R14, R14, 0x3c, RZ, 0xc0, !PT ;  /* 0x0000003c0e0e7812 */ /* 0x000fe200078ec0ff */
[C---:B------:R-:W-:Y:S01]  /*0880*/  VIADD R17, R23.reuse, 0x18 ;  /* 0x0000001817117836 */ /* 0x040fe20000000000 */
[----:B------:R-:W-:-:S02]  /*0890*/  IADD3 R19, PT, PT, R23, 0x10, RZ ;  /* 0x0000001017137810 */ /* 0x000fc40007ffe0ff */
[-C--:B------:R-:W-:Y:S01]  /*08a0*/  ISETP.GE.AND P3, PT, R21, R0.reuse, PT ;  /* 0x000000001500720c */ /* 0x080fe20003f66270 */
[----:B------:R-:W-:Y:S01]  /*08b0*/  IMAD R9, R23, 0xc0, R14 ;  /* 0x000000c017097824 */ /* 0x000fe200078e020e */
[-C--:B------:R-:W-:Y:S02]  /*08c0*/  ISETP.GE.AND P2, PT, R19, R0.reuse, PT ;  /* 0x000000001300720c */ /* 0x080fe40003f46270 */
[----:B------:R-:W-:Y:S02]  /*08d0*/  ISETP.GE.AND P1, PT, R17, R0, PT ;  /* 0x000000001100720c */ /* 0x000fe40003f26270 */
[----:B------:R-:W-:Y:S02]  /*08e0*/  IADD3 R15, PT, PT, R23, 0x20, RZ ;  /* 0x00000020170f7810 */ /* 0x000fe40007ffe0ff */
[----:B------:R-:W-:Y:S01]  /*08f0*/  LOP3.LUT R10, R14, 0x80, RZ, 0xfc, !PT ;  /* 0x000000800e0a7812 */ /* 0x000fe200078efcff */
[----:B-1----:R-:W-:-:S04]  /*0900*/  IMAD R2, R8, R2, R207 ;  /* 0x0000000208027224 */ /* 0x002fc800078e02cf */
[----:B------:R-:W-:Y:S01]  /*0910*/  IMAD R7, R2, R7, R12 ;  /* 0x0000000702077224 */ /* 0x000fe200078e020c */
[----:B------:R-:W-:-:S03]  /*0920*/  LOP3.LUT R12, R14, 0x40, RZ, 0xfc, !PT ;  /* 0x000000400e0c7812 */ /* 0x000fc600078efcff */
[----:B------:R-:W-:-:S04]  /*0930*/  IMAD R16, R7, R3, R16 ;  /* 0x0000000307107224 */ /* 0x000fc800078e0210 */
[----:B--2---:R-:W-:-:S05]  /*0940*/  IMAD R8, R16, UR4, RZ ;  /* 0x0000000410087c24 */ /* 0x004fca000f8e02ff */
        /* <DEDUP_REMOVED lines=13> */
.L_x_2790:
[----:B------:R-:W-:Y:S05]  /*0a20*/  BSYNC.RECONVERGENT B0 ;  /* 0x0000000000007941 */ /* 0x000fea0003800200 */
.L_x_2789:
[----:B------:R-:W-:Y:S01]  /*0a30*/  BSSY.RECONVERGENT B0, `(.L_x_2791) ;  /* 0x0000014000007945 */ /* 0x000fe20003800200 */
[----:B------:R-:W-:Y:S02]  /*0a40*/  ISETP.GE.AND P0, PT, R15, R0, PT ;  /* 0x000000000f00720c */ /* 0x000fe40003f06270 */
        /* <DEDUP_REMOVED lines=18> */
.L_x_2792:
[----:B------:R-:W-:Y:S05]  /*0b70*/  BSYNC.RECONVERGENT B0 ;  /* 0x0000000000007941 */ /* 0x000fea0003800200 */
.L_x_2791:
[----:B------:R-:W-:Y:S01]  /*0b80*/  BSSY.RECONVERGENT B0, `(.L_x_2793) ;  /* 0x0000014000007945 */ /* 0x000fe20003800200 */
[----:B------:R-:W-:Y:S02]  /*0b90*/  ISETP.GE.AND P4, PT, R13, R0, PT ;  /* 0x000000000d00720c */ /* 0x000fe40003f86270 */
        /* <DEDUP_REMOVED lines=18> */
.L_x_2794:
[----:B------:R-:W-:Y:S05]  /*0cc0*/  BSYNC.RECONVERGENT B0 ;  /* 0x0000000000007941 */ /* 0x000fea0003800200 */
.L_x_2793:
[----:B------:R-:W-:Y:S01]  /*0cd0*/  BSSY.RECONVERGENT B0, `(.L_x_2795) ;  /* 0x0000014000007945 */ /* 0x000fe20003800200 */
[----:B------:R-:W-:Y:S02]  /*0ce0*/  ISETP.GE.AND P5, PT, R11, R0, PT ;  /* 0x000000000b00720c */ /* 0x000fe40003fa6270 */
        /* <DEDUP_REMOVED lines=18> */
.L_x_2796:
[----:B------:R-:W-:Y:S05]  /*0e10*/  BSYNC.RECONVERGENT B0 ;  /* 0x0000000000007941 */ /* 0x000fea0003800200 */
.L_x_2795:
[----:B------:R-:W-:Y:S01]  /*0e20*/  BSSY.RECONVERGENT B0, `(.L_x_2797) ;  /* 0x0000013000007945 */ /* 0x000fe20003800200 */
[----:B------:R-:W-:-:S03]  /*0e30*/  ISETP.GE.AND P6, PT, R25, R0, PT ;  /* 0x000000001900720c */ /* 0x000fc60003fc6270 */
        /* <DEDUP_REMOVED lines=17> */
.L_x_2798:
[----:B------:R-:W-:Y:S05]  /*0f50*/  BSYNC.RECONVERGENT B0 ;  /* 0x0000000000007941 */ /* 0x000fea0003800200 */
.L_x_2797:
        /* <DEDUP_REMOVED lines=18> */
.L_x_2800:
[----:B------:R-:W-:Y:S05]  /*1080*/  BSYNC.RECONVERGENT B0 ;  /* 0x0000000000007941 */ /* 0x000fea0003800200 */
.L_x_2799:
        /* <DEDUP_REMOVED lines=18> */
.L_x_2802:
[----:B------:R-:W-:Y:S05]  /*11b0*/  BSYNC.RECONVERGENT B0 ;  /* 0x0000000000007941 */ /* 0x000fea0003800200 */
.L_x_2801:
        /* <DEDUP_REMOVED lines=18> */
.L_x_2804:
[----:B------:R-:W-:Y:S05]  /*12e0*/  BSYNC.RECONVERGENT B0 ;  /* 0x0000000000007941 */ /* 0x000fea0003800200 */
.L_x_2803:
[----:B------:R-:W1:Y:S01]  /*12f0*/  LDCU.64 UR4, c[0x0][0x428] ;  /* 0x00008500ff0477ac */ /* 0x000e620008000a00 */
[----:B------:R-:W-:-:S04]  /*1300*/  ISETP.NE.AND P0, PT, R14, RZ, PT ;  /* 0x000000ff0e00720c */ /* 0x000fc80003f05270 */
[-C--:B------:R-:W-:Y:S02]  /*1310*/  ISETP.GE.OR P1, PT, R23, R0.reuse, P0 ;  /* 0x000000001700720c */ /* 0x080fe40000726670 */
[C---:B------:R-:W-:Y:S02]  /*1320*/  IADD3 R23, P2, PT, R16.reuse, R23, RZ ;  /* 0x0000001710177210 */ /* 0x040fe40007f5e0ff */
[-C--:B------:R-:W-:Y:S02]  /*1330*/  ISETP.GE.OR P6, PT, R21, R0.reuse, P0 ;  /* 0x000000001500720c */ /* 0x080fe400007c6670 */
[----:B------:R-:W-:Y:S02]  /*1340*/  LEA.HI.X.SX32 R16, R16, RZ, 0x1, P2 ;  /* 0x000000ff10107211 */ /* 0x000fe400010f0eff */
[-C--:B------:R-:W-:Y:S02]  /*1350*/  ISETP.GE.OR P5, PT, R19, R0.reuse, P0 ;  /* 0x000000001300720c */ /* 0x080fe400007a6670 */
[----:B------:R-:W-:-:S02]  /*1360*/  ISETP.GE.OR P4, PT, R17, R0, P0 ;  /* 0x000000001100720c */ /* 0x000fc40000786670 */
[----:B------:R-:W-:Y:S01]  /*1370*/  ISETP.GE.OR P3, PT, R15, R0, P0 ;  /* 0x000000000f00720c */ /* 0x000fe20000766670 */
[----:B--234-:R-:W-:Y:S01]  /*1380*/  @!P1 IMAD.MOV.U32 R5, RZ, RZ, -0x800000 ;  /* 0xff800000ff059424 */ /* 0x01cfe200078e00ff */
[----:B-1----:R-:W-:-:S03]  /*1390*/  LEA R2, P2, R23, UR4, 0x2 ;  /* 0x0000000417027c11 */ /* 0x002fc6000f8410ff */
[----:B------:R-:W-:Y:S01]  /*13a0*/  @!P6 IMAD.MOV.U32 R17, RZ, RZ, -0x800000 ;  /* 0xff800000ff11e424 */ /* 0x000fe200078e00ff */
[----:B------:R-:W-:Y:S02]  /*13b0*/  LEA.HI.X R3, R23, UR5, R16, 0x2, P2 ;  /* 0x0000000517037c11 */ /* 0x000fe400090f1410 */
[-C--:B------:R-:W-:Y:S01]  /*13c0*/  ISETP.GE.OR P2, PT, R13, R0.reuse, P0 ;  /* 0x000000000d00720c */ /* 0x080fe20000746670 */
[----:B------:R-:W-:Y:S02]  /*13d0*/  @!P5 IMAD.MOV.U32 R15, RZ, RZ, -0x800000 ;  /* 0xff800000ff0fd424 */ /* 0x000fe400078e00ff */
[----:B------:R1:W-:Y:S01]  /*13e0*/  @!P1 STG.E desc[UR16][R2.64], R5 ;  /* 0x0000000502009986 */ /* 0x0003e2000c101910 */
[-C--:B------:R-:W-:Y:S01]  /*13f0*/  ISETP.GE.OR P1, PT, R11, R0.reuse, P0 ;  /* 0x000000000b00720c */ /* 0x080fe20000726670 */
[----:B------:R-:W-:Y:S01]  /*1400*/  @!P4 IMAD.MOV.U32 R13, RZ, RZ, -0x800000 ;  /* 0xff800000ff0dc424 */ /* 0x000fe200078e00ff */
[----:B------:R-:W-:Y:S01]  /*1410*/  ISETP.GE.OR P0, PT, R25, R0, P0 ;  /* 0x000000001900720c */ /* 0x000fe20000706670 */
        /* <DEDUP_REMOVED lines=13> */
.L_x_2788:
[----:B------:R-:W1:Y:S01]  /*14f0*/  LDCU.64 UR4, c[0x0][0x4d8] ;  /* 0x00009b00ff0477ac */ /* 0x000e620008000a00 */
[----:B------:R-:W-:Y:S01]  /*1500*/  MOV R2, R207 ;  /* 0x000000cf00027202 */ /* 0x000fe20000000f00 */
        /* <DEDUP_REMOVED lines=9> */
.L_x_2805:
[----:B------:R-:W-:Y:S05]  /*15a0*/  BRA.U !UP1, `(.L_x_2806) ;  /* 0x00000005098c7547 */ /* 0x000fea000b800000 */
[----:B-1----:R-:W1:Y:S01]  /*15b0*/  LDC R9, c[0x0][0x4f0] ;  /* 0x00013c00ff097b82 */ /* 0x002e620000000800 */
[----:B------:R-:W-:Y:S01]  /*15c0*/  LEA R14, R0, 0xffffffc0, 0x6 ;  /* 0xffffffc0000e7811 */ /* 0x000fe200078e30ff */
[----:B------:R-:W2:Y:S03]  /*15d0*/  LDCU.64 UR4, c[0x0][0x4e8] ;  /* 0x00009d00ff0477ac */ /* 0x000ea60008000a00 */
[----:B-----5:R-:W-:Y:S01]  /*15e0*/  IABS R2, R14 ;  /* 0x0000000e00027213 */ /* 0x020fe20000000000 */
        /* <DEDUP_REMOVED lines=65> */
[----:B------:R-:W-:Y:S01]  /*1a00*/  IMAD R4, R3, R144, RZ ;  /* 0x0000009003047224 */ /* 0x000fe200078e02ff */
[----:B------:R-:W-:Y:S01]  /*1a10*/  SHF.R.S32.HI R3, RZ, 0x1f, R2 ;  /* 0x0000001fff037819 */ /* 0x000fe20000011402 */
        /* <DEDUP_REMOVED lines=12> */
[----:B------:R-:W-:Y:S02]  /*1ae0*/  IMAD.IADD R23, R23, 0x1, R5 ;  /* 0x0000000117177824 */ /* 0x000fe400078e0205 */
[----:B------:R-:W-:-:S04]  /*1af0*/  IMAD.WIDE.U32 R20, R14, R134, R20 ;  /* 0x000000860e147225 */ /* 0x000fc800078e0014 */
[----:B------:R-:W-:-:S04]  /*1b00*/  IMAD.WIDE.U32 R14, R14, R144, R22 ;  /* 0x000000900e0e7225 */ /* 0x000fc800078e0016 */
[----:B------:R-:W-:Y:S01]  /*1b10*/  IMAD.IADD R9, R21, 0x1, R8 ;  /* 0x0000000115097824 */ /* 0x000fe200078e0208 */
[----:B------:R-:W-:Y:S02]  /*1b20*/  MOV R8, R20 ;  /* 0x0000001400087202 */ /* 0x000fe40000000f00 */
[----:B------:R-:W-:Y:S01]  /*1b30*/  IADD3 R5, PT, PT, R15, R4, RZ ;  /* 0x000000040f057210 */ /* 0x000fe20007ffe0ff */
[C---:B-1----:R-:W-:Y:S02]  /*1b40*/  IMAD R7, R3.reuse, UR4, RZ ;  /* 0x0000000403077c24 */ /* 0x042fe4000f8e02ff */
[----:B------:R-:W-:Y:S02]  /*1b50*/  IMAD R3, R3, UR6, RZ ;  /* 0x0000000603037c24 */ /* 0x000fe4000f8e02ff */
[----:B------:R-:W-:Y:S02]  /*1b60*/  IMAD.MOV.U32 R4, RZ, RZ, R14 ;  /* 0x000000ffff047224 */ /* 0x000fe400078e000e */
[----:B------:R-:W-:-:S04]  /*1b70*/  IMAD.WIDE.U32 R22, R2, UR4, R8 ;  /* 0x0000000402167c25 */ /* 0x000fc8000f8e0008 */
[C---:B------:R-:W-:Y:S02]  /*1b80*/  IMAD R7, R2.reuse, UR5, R7 ;  /* 0x0000000502077c24 */ /* 0x040fe4000f8e0207 */
[C---:B------:R-:W-:Y:S02]  /*1b90*/  IMAD R8, R2.reuse, UR7, R3 ;  /* 0x0000000702087c24 */ /* 0x040fe4000f8e0203 */
[----:B------:R-:W-:Y:S01]  /*1ba0*/  IMAD.WIDE.U32 R20, R2, UR6, R4 ;  /* 0x0000000602147c25 */ /* 0x000fe2000f8e0004 */
[----:B------:R-:W-:-:S04]  /*1bb0*/  IADD3 R7, PT, PT, R23, R7, RZ ;  /* 0x0000000717077210 */ /* 0x000fc80007ffe0ff */
[----:B------:R-:W-:Y:S01]  /*1bc0*/  IADD3 R8, PT, PT, R21, R8, RZ ;  /* 0x0000000815087210 */ /* 0x000fe20007ffe0ff */
[----:B------:R-:W-:Y:S06]  /*1bd0*/  BRA `(.L_x_2807) ;  /* 0x0000000400687947 */ /* 0x000fec0003800000 */
.L_x_2806:
[----:B------:R-:W-:-:S13]  /*1be0*/  ISETP.NE.AND P0, PT, R4, -0x1, PT ;  /* 0xffffffff0400780c */ /* 0x000fda0003f05270 */
        /* <DEDUP_REMOVED lines=13> */
[----:B------:R-:W-:Y:S05]  /*1cc0*/  BRA `(.L_x_2809) ;  /* 0x0000000000187947 */ /* 0x000fea0003800000 */
.L_x_2808:
[----:B------:R-:W2:Y:S01]  /*1cd0*/  LDC.64 R134, c[0x0][0x3b8] ;  /* 0x0000ee00ff867b82 */ /* 0x000ea20000000a00 */
[----:B-1----:R-:W-:-:S05]  /*1ce0*/  IADD3 R8, PT, PT, R3, R4, RZ ;  /* 0x0000000403087210 */ /* 0x002fca0007ffe0ff */
[C---:B--2---:R-:W-:Y:S02]  /*1cf0*/  IMAD R21, R8.reuse, R135, RZ ;  /* 0x0000008708157224 */ /* 0x044fe400078e02ff */
[----:B------:R-:W-:-:S05]  /*1d00*/  IMAD.WIDE.U32 R8, R8, R134, RZ ;  /* 0x0000008608087225 */ /* 0x000fca00078e00ff */
[----:B------:R-:W-:Y:S02]  /*1d10*/  IADD3 R21, PT, PT, R9, R21, RZ ;  /* 0x0000001509157210 */ /* 0x000fe40007ffe0ff */
[----:B------:R-:W-:Y:S02]  /*1d20*/  MOV R20, R8 ;  /* 0x0000000800147202 */ /* 0x000fe40000000f00 */
.L_x_2809:
        /* <DEDUP_REMOVED lines=14> */
.L_x_2810:
[----:B------:R-:W1:Y:S01]  /*1e10*/  LDC.64 R144, c[0x0][0x3c0] ;  /* 0x0000f000ff907b82 */ /* 0x000e620000000a00 */
[----:B------:R-:W-:-:S05]  /*1e20*/  IADD3 R3, PT, PT, R3, R4, RZ ;  /* 0x0000000403037210 */ /* 0x000fca0007ffe0ff */
[C---:B-1----:R-:W-:Y:S02]  /*1e30*/  IMAD R23, R3.reuse, R145, RZ ;  /* 0x0000009103177224 */ /* 0x042fe400078e02ff */
[----:B-----5:R-:W-:-:S05]  /*1e40*/  IMAD.WIDE.U32 R2, R3, R144, RZ ;  /* 0x0000009003027225 */ /* 0x020fca00078e00ff */
[----:B------:R-:W-:Y:S02]  /*1e50*/  IADD3 R23, PT, PT, R3, R23, RZ ;  /* 0x0000001703177210 */ /* 0x000fe40007ffe0ff */
[----:B------:R-:W-:-:S07]  /*1e60*/  MOV R22, R2 ;  /* 0x0000000200167202 */ /* 0x000fce0000000f00 */
.L_x_2811:
[----:B------:R-:W1:Y:S01]  /*1e70*/  LDC R7, c[0x0][0x3e8] ;  /* 0x0000fa00ff077b82 */ /* 0x000e620000000800 */
[----:B------:R-:W-:Y:S02]  /*1e80*/  CS2R R208, SRZ ;  /* 0x0000000000d07805 */ /* 0x000fe4000001ff00 */
[----:B-1----:R-:W-:-:S04]  /*1e90*/  IABS R2, R7 ;  /* 0x0000000700027213 */ /* 0x002fc80000000000 */
        /* <DEDUP_REMOVED lines=9> */
[----:B------:R-:W-:Y:S02]  /*1f30*/  MOV R4, R3 ;  /* 0x0000000300047202 */ /* 0x000fe40000000f00 */
[----:B------:R-:W-:-:S03]  /*1f40*/  LEA R8, R0, 0xffffffc0, 0x6 ;  /* 0xffffffc000087811 */ /* 0x000fc600078e30ff */
[----:B------:R-:W-:Y:S01]  /*1f50*/  IMAD.HI.U32 R14, R9, R4, RZ ;  /* 0x00000004090e7227 */ /* 0x000fe200078e00ff */
[----:B------:R-:W-:-:S03]  /*1f60*/  SHF.R.S32.HI R9, RZ, 0x1f, R8 ;  /* 0x0000001fff097819 */ /* 0x000fc60000011408 */
[----:B------:R-:W-:Y:S02]  /*1f70*/  IMAD.MOV R3, RZ, RZ, -R14 ;  /* 0x000000ffff037224 */ /* 0x000fe400078e0a0e */
[C---:B------:R-:W-:Y:S02]  /*1f80*/  IMAD R10, R9.reuse, R144, RZ ;  /* 0x00000090090a7224 */ /* 0x040fe400078e02ff */
[C---:B------:R-:W-:Y:S02]  /*1f90*/  IMAD R3, R2.reuse, R3, R4 ;  /* 0x0000000302037224 */ /* 0x040fe400078e0204 */
[----:B------:R-:W1:Y:S01]  /*1fa0*/  LDC.64 R4, c[0x0][0x3d8] ;  /* 0x0000f600ff047b82 */ /* 0x000e620000000a00 */
[-C--:B------:R-:W-:Y:S02]  /*1fb0*/  IMAD R9, R9, R134.reuse, RZ ;  /* 0x0000008609097224 */ /* 0x080fe400078e02ff */
[----:B------:R-:W-:Y:S01]  /*1fc0*/  ISETP.GT.U32.AND P0, PT, R2, R3, PT ;  /* 0x000000030200720c */ /* 0x000fe20003f04070 */
[----:B------:R-:W-:-:S04]  /*1fd0*/  IMAD.WIDE.U32 R20, R8, R134, R20 ;  /* 0x0000008608147225 */ /* 0x000fc800078e0014 */
[C---:B------:R-:W-:Y:S02]  /*1fe0*/  IMAD R9, R8.reuse, R135, R9 ;  /* 0x0000008708097224 */ /* 0x040fe400078e0209 */
[----:B------:R-:W-:-:S03]  /*1ff0*/  IMAD.WIDE.U32 R22, R8, R144, R22 ;  /* 0x0000009008167225 */ /* 0x000fc600078e0016 */
[----:B------:R-:W-:Y:S01]  /*2000*/  IADD3 R21, PT, PT, R21, R9, RZ ;  /* 0x0000000915157210 */ /* 0x000fe20007ffe0ff */
[----:B------:R-:W-:Y:S02]  /*2010*/  IMAD R10, R8, R145, R10 ;  /* 0x00000091080a7224 */ /* 0x000fe400078e020a */
[-C--:B------:R-:W-:Y:S01]  /*2020*/  @!P0 IADD3 R3, PT, PT, R3, -R2.reuse, RZ ;  /* 0x8000000203038210 */ /* 0x080fe20007ffe0ff */
[----:B------:R-:W-:Y:S01]  /*2030*/  @!P0 VIADD R14, R14, 0x1 ;  /* 0x000000010e0e8836 */ /* 0x000fe20000000000 */
[----:B------:R-:W-:Y:S01]  /*2040*/  ISETP.NE.AND P0, PT, R7, RZ, PT ;  /* 0x000000ff0700720c */ /* 0x000fe20003f05270 */
[----:B------:R-:W-:Y:S01]  /*2050*/  IMAD.IADD R23, R23, 0x1, R10 ;  /* 0x0000000117177824 */ /* 0x000fe200078e020a */
        /* <DEDUP_REMOVED lines=11> */
[C---:B------:R-:W-:Y:S02]  /*2110*/  IMAD R8, R14.reuse, R5, R8 ;  /* 0x000000050e087224 */ /* 0x040fe400078e0208 */
[----:B------:R-:W-:Y:S01]  /*2120*/  IMAD.WIDE.U32 R4, R14, R2, R20 ;  /* 0x000000020e047225 */ /* 0x000fe200078e0014 */
[----:B------:R-:W-:-:S03]  /*2130*/  MOV R20, R22 ;  /* 0x0000001600147202 */ /* 0x000fc60000000f00 */
[----:B------:R-:W-:Y:S01]  /*2140*/  IMAD R7, R14, R3, R7 ;  /* 0x000000030e077224 */ /* 0x000fe200078e0207 */
[----:B------:R-:W-:Y:S01]  /*2150*/  MOV R22, R4 ;  /* 0x0000000400167202 */ /* 0x000fe20000000f00 */
[----:B------:R-:W-:-:S03]  /*2160*/  IMAD.IADD R8, R23, 0x1, R8 ;  /* 0x0000000117087824 */ /* 0x000fc600078e0208 */
[----:B------:R-:W-:-:S07]  /*2170*/  IADD3 R7, PT, PT, R5, R7, RZ ;  /* 0x0000000705077210 */ /* 0x000fce0007ffe0ff */
.L_x_2807:
[----:B------:R-:W-:Y:S01]  /*2180*/  ISETP.NE.AND P2, PT, R6, -0x1, PT ;  /* 0xffffffff0600780c */ /* 0x000fe20003f45270 */
[----:B------:R-:W-:Y:S01]  /*2190*/  IMAD.SHL.U32 R10, R188, 0x8, RZ ;  /* 0x00000008bc0a7824 */ /* 0x000fe200078e00ff */
[----:B------:R-:W1:Y:S01]  /*21a0*/  LDCU.64 UR4, c[0x0][0x390] ;  /* 0x00007200ff0477ac */ /* 0x000e620008000a00 */
[----:B------:R-:W-:Y:S01]  /*21b0*/  SHF.R.U32.HI R14, RZ, 0x3, R188 ;  /* 0x00000003ff0e7819 */ /* 0x000fe200000116bc */
[----:B------:R-:W2:Y:S01]  /*21c0*/  S2UR UR12, SR_CgaCtaId ;  /* 0x00000000000c79c3 */ /* 0x000ea20000008800 */
[----:B------:R-:W-:Y:S01]  /*21d0*/  IMAD.IADD R196, R11, 0x1, -R16 ;  /* 0x000000010bc47824 */ /* 0x000fe200078e0a10 */
[----:B------:R-:W-:Y:S01]  /*21e0*/  LOP3.LUT R151, R10, 0x38, RZ, 0xc0, !PT ;  /* 0x000000380a977812 */ /* 0x000fe200078ec0ff */
[----:B------:R-:W3:Y:S01]  /*21f0*/  LDCU.64 UR6, c[0x0][0x3c8] ;  /* 0x00007900ff0677ac */ /* 0x000ee20008000a00 */
[----:B------:R-:W-:Y:S01]  /*2200*/  IMAD.SHL.U32 R150, R188, 0x40, RZ ;  /* 0x00000040bc967824 */ /* 0x000fe200078e00ff */
[----:B------:R-:W-:Y:S01]  /*2210*/  SHF.R.S32.HI R13, RZ, 0x1f, R12 ;  /* 0x0000001fff0d7819 */ /* 0x000fe2000001140c */
[----:B------:R-:W-:Y:S01]  /*2220*/  IMAD.MOV.U32 R15, RZ, RZ, RZ ;  /* 0x000000ffff0f7224 */ /* 0x000fe200078e00ff */
[C---:B------:R-:W-:Y:S01]  /*2230*/  IADD3 R20, P0, PT, R151.reuse, R20, RZ ;  /* 0x0000001497147210 */ /* 0x040fe20007f1e0ff */
[----:B------:R-:W4:Y:S01]  /*2240*/  LDCU.64 UR10, c[0x0][0x388] ;  /* 0x00007100ff0a77ac */ /* 0x000f220008000a00 */
[----:B------:R-:W5:Y:S01]  /*2250*/  @!P2 LDC.64 R4, c[0x0][0x398] ;  /* 0x0000e600ff04ab82 */ /* 0x000f620000000a00 */
[----:B------:R-:W-:Y:S01]  /*2260*/  IADD3 R22, P1, PT, R151, R22, RZ ;  /* 0x0000001697167210 */ /* 0x000fe20007f3e0ff */
[----:B------:R-:W-:Y:S01]  /*2270*/  BSSY.RECONVERGENT B0, `(.L_x_2812) ;  /* 0x0000046000007945 */ /* 0x000fe20003800200 */
[----:B------:R-:W-:Y:S01]  /*2280*/  IMAD.X R21, RZ, RZ, R8, P0 ;  /* 0x000000ffff157224 */ /* 0x000fe200000e0608 */
[----:B------:R-:W-:Y:S01]  /*2290*/  LOP3.LUT R179, R10, 0x1f8, RZ, 0xc0, !PT ;  /* 0x000001f80ab37812 */ /* 0x000fe200078ec0ff */
[----:B------:R-:W-:Y:S01]  /*22a0*/  IMAD.WIDE.U32 R18, R19, 0x40, R14 ;  /* 0x0000004013127825 */ /* 0x000fe200078e000e */
[----:B------:R-:W-:-:S02]  /*22b0*/  LOP3.LUT R149, R150, 0x1c0, RZ, 0xc0, !PT ;  /* 0x000001c096957812 */ /* 0x000fc400078ec0ff */
[----:B------:R-:W3:Y:S01]  /*22c0*/  @P2 LDC.64 R2, c[0x0][0x3b0] ;  /* 0x0000ec00ff022b82 */ /* 0x000ee20000000a00 */
[C---:B------:R-:W-:Y:S01]  /*22d0*/  IMAD.WIDE.U32 R8, R14.reuse, R144, R20 ;  /* 0x000000900e087225 */ /* 0x040fe200078e0014 */
[--C-:B------:R-:W-:Y:S02]  /*22e0*/  LOP3.LUT R179, R179, 0x38, R188.reuse, 0x78, !PT ;  /* 0x00000038b3b37812 */ /* 0x100fe400078e78bc */
[----:B------:R-:W-:Y:S01]  /*22f0*/  SHF.R.U32.HI R190, RZ, 0x1, R188 ;  /* 0x00000001ffbe7819 */ /* 0x000fe200000116bc */
[----:B------:R-:W-:Y:S01]  /*2300*/  IMAD R201, R14, R145, R9 ;  /* 0x000000910ec97224 */ /* 0x000fe200078e0209 */
[C---:B-1----:R-:W-:Y:S01]  /*2310*/  LEA R200, P0, R8.reuse, UR4, 0x1 ;  /* 0x0000000408c87c11 */ /* 0x042fe2000f8008ff */
[----:B------:R-:W-:Y:S01]  /*2320*/  IMAD.X R23, RZ, RZ, R7, P1 ;  /* 0x000000ffff177224 */ /* 0x000fe200008e0607 */
[----:B------:R-:W-:Y:S02]  /*2330*/  LOP3.LUT R149, R149, 0x38, R10, 0xf8, !PT ;  /* 0x0000003895957812 */ /* 0x000fe400078ef80a */
[----:B------:R-:W-:Y:S01]  /*2340*/  LEA.HI.X R201, R8, UR5, R201, 0x1, P0 ;  /* 0x0000000508c97c11 */ /* 0x000fe200080f0cc9 */
[C---:B------:R-:W-:Y:S01]  /*2350*/  IMAD.WIDE.U32 R22, R14.reuse, R134, R22 ;  /* 0x000000860e167225 */ /* 0x040fe200078e0016 */
[----:B------:R-:W-:Y:S01]  /*2360*/  UMOV UR5, 0x400 ;  /* 0x0000040000057882 */ /* 0x000fe20000000000 */
[----:B------:R-:W-:Y:S01]  /*2370*/  LOP3.LUT R179, R179, 0x1e00, R10, 0xf8, !PT ;  /* 0x00001e00b3b37812 */ /* 0x000fe200078ef80a */
[----:B--2---:R-:W-:Y:S01]  /*2380*/  ULEA UR5, UR12, UR5, 0x18 ;  /* 0x000000050c057291 */ /* 0x004fe2000f8ec0ff */
[----:B------:R-:W-:Y:S01]  /*2390*/  IMAD R199, R14, R135, R23 ;  /* 0x000000870ec77224 */ /* 0x000fe200078e0217 */
[----:B----4-:R-:W-:Y:S01]  /*23a0*/  LEA R198, P1, R22, UR10, 0x1 ;  /* 0x0000000a16c67c11 */ /* 0x010fe2000f8208ff */
[----:B-----5:R-:W-:Y:S01]  /*23b0*/  @!P2 IMAD.WIDE.U32 R24, R207, R4, RZ ;  /* 0x00000004cf18a225 */ /* 0x020fe200078e00ff */
[----:B------:R-:W-:-:S02]  /*23c0*/  LOP3.LUT R148, R151, 0x40, RZ, 0xfc, !PT ;  /* 0x0000004097947812 */ /* 0x000fc400078efcff */
[----:B------:R-:W-:Y:S01]  /*23d0*/  LEA.HI.X R199, R22, UR11, R199, 0x1, P1 ;  /* 0x0000000b16c77c11 */ /* 0x000fe200088f0cc7 */
[----:B------:R-:W-:Y:S01]  /*23e0*/  @!P2 IMAD R5, R207, R5, R25 ;  /* 0x00000005cf05a224 */ /* 0x000fe200078e0219 */
[----:B------:R-:W-:Y:S01]  /*23f0*/  LOP3.LUT R147, R151, 0x80, RZ, 0xfc, !PT ;  /* 0x0000008097937812 */ /* 0x000fe200078efcff */
[----:B---3--:R-:W-:Y:S01]  /*2400*/  IMAD R23, R13, UR6, RZ ;  /* 0x000000060d177c24 */ /* 0x008fe2000f8e02ff */
[----:B------:R-:W-:Y:S01]  /*2410*/  LEA R179, R179, UR5, 0x1 ;  /* 0x00000005b3b37c11 */ /* 0x000fe2000f8e08ff */
[----:B------:R-:W-:-:S04]  /*2420*/  @P2 IMAD.WIDE.U32 R20, R6, R2, RZ ;  /* 0x0000000206142225 */ /* 0x000fc800078e00ff */
[----:B------:R-:W-:Y:S02]  /*2430*/  @!P2 IMAD.MOV.U32 R2, RZ, RZ, R24 ;  /* 0x000000ffff02a224 */ /* 0x000fe400078e0018 */
[----:B------:R-:W-:Y:S02]  /*2440*/  @P2 IMAD.MOV.U32 R2, RZ, RZ, R20 ;  /* 0x000000ffff022224 */ /* 0x000fe400078e0014 */
[----:B------:R-:W-:Y:S02]  /*2450*/  @P2 IMAD R5, R6, R3, R21 ;  /* 0x0000000306052224 */ /* 0x000fe400078e0215 */
[----:B------:R-:W-:Y:S01]  /*2460*/  IMAD R23, R12, UR7, R23 ;  /* 0x000000070c177c24 */ /* 0x000fe2000f8e0217 */
[----:B------:R-:W-:Y:S02]  /*2470*/  IADD3 R20, P0, PT, R151, R2, RZ ;  /* 0x0000000297147210 */ /* 0x000fe40007f1e0ff */
[----:B------:R-:W-:-:S03]  /*2480*/  LOP3.LUT R2, R190, 0x8, RZ, 0xc0, !PT ;  /* 0x00000008be027812 */ /* 0x000fc600078ec0ff */
[----:B------:R-:W-:Y:S01]  /*2490*/  IMAD.X R21, RZ, RZ, R5, P0 ;  /* 0x000000ffff157224 */ /* 0x000fe200000e0605 */
[----:B------:R-:W-:Y:S02]  /*24a0*/  ISETP.GE.AND P0, PT, R14, R196, PT ;  /* 0x000000c40e00720c */ /* 0x000fe40003f06270 */
[----:B------:R-:W-:Y:S01]  /*24b0*/  LOP3.LUT R85, R149, R2, RZ, 0x3c, !PT ;  /* 0x0000000295557212 */ /* 0x000fe200078e3cff */
[----:B------:R-:W-:-:S04]  /*24c0*/  IMAD.WIDE.U32 R20, R12, UR6, R20 ;  /* 0x000000060c147c25 */ /* 0x000fc8000f8e0014 */
[----:B------:R-:W-:-:S06]  /*24d0*/  IMAD.IADD R23, R21, 0x1, R23 ;  /* 0x0000000115177824 */ /* 0x000fcc00078e0217 */
        /* <DEDUP_REMOVED lines=30> */
.L_x_2814:
[----:B------:R3:W-:Y:S02]  /*26c0*/  STS.128 [R179+0x4000], RZ ;  /* 0x004000ffb3007388 */ /* 0x0007e40000000c00 */
.L_x_2813:
[----:B------:R-:W-:Y:S05]  /*26d0*/  BSYNC.RECONVERGENT B0 ;  /* 0x0000000000007941 */ /* 0x000fea0003800200 */
.L_x_2812:
        /* <DEDUP_REMOVED lines=16> */
[----:B-12---:R-:W-:Y:S01]  /*27e0*/  LEA R6, P2, R4, UR6, 0x1 ;  /* 0x0000000604067c11 */ /* 0x006fe2000f8408ff */
        /* <DEDUP_REMOVED lines=19> */
.L_x_2817:
[----:B------:R2:W-:Y:S02]  /*2920*/  STS.128 [R179+0x4800], RZ ;  /* 0x004800ffb3007388 */ /* 0x0005e40000000c00 */
.L_x_2816:
[----:B------:R-:W-:Y:S05]  /*2930*/  BSYNC.RECONVERGENT B0 ;  /* 0x0000000000007941 */ /* 0x000fea0003800200 */
.L_x_2815:
        /* <DEDUP_REMOVED lines=8> */
[----:B------:R-:W2:Y:S02]  /*29c0*/  LDCU UR4, c[0x0][0x440] ;  /* 0x00008800ff0477ac */ /* 0x000ea40008000800 */
        /* <DEDUP_REMOVED lines=27> */
.L_x_2820:
[----:B------:R2:W-:Y:S02]  /*2b80*/  STS.128 [R179+0x5000], RZ ;  /* 0x005000ffb3007388 */ /* 0x0005e40000000c00 */
.L_x_2819:
[----:B------:R-:W-:Y:S05]  /*2b90*/  BSYNC.RECONVERGENT B0 ;  /* 0x0000000000007941 */ /* 0x000fea0003800200 */
.L_x_2818:
        /* <DEDUP_REMOVED lines=36> */
.L_x_2823:
[----:B------:R2:W-:Y:S02]  /*2de0*/  STS.128 [R179+0x5800], RZ ;  /* 0x005800ffb3007388 */ /* 0x0005e40000000c00 */
.L_x_2822:
[----:B------:R-:W-:Y:S05]  /*2df0*/  BSYNC.RECONVERGENT B0 ;  /* 0x0000000000007941 */ /* 0x000fea0003800200 */
.L_x_2821:
[----:B------:R-:W-:Y:S01]  /*2e00*/  VIADD R164, R0, 0xffffffff ;  /* 0xffffffff00a47836 */ /* 0x000fe20000000000 */
[----:B------:R-:W-:Y:S04]  /*2e10*/  BSSY.RECONVERGENT B0, `(.L_x_2824) ;  /* 0x000001c000007945 */ /* 0x000fe80003800200 */
[----:B------:R-:W-:-:S05]  /*2e20*/  SHF.L.U32 R177, R164, 0x6, RZ ;  /* 0x00000006a4b17819 */ /* 0x000fca00000006ff */
        /* <DEDUP_REMOVED lines=25> */
.L_x_2826:
[----:B------:R2:W-:Y:S02]  /*2fc0*/  STS.128 [R179+0xa000], RZ ;  /* 0x00a000ffb3007388 */ /* 0x0005e40000000c00 */
.L_x_2825:
[----:B------:R-:W-:Y:S05]  /*2fd0*/  BSYNC.RECONVERGENT B0 ;  /* 0x0000000000007941 */ /* 0x000fea0003800200 */
.L_x_2824:
        /* <DEDUP_REMOVED lines=27> */
.L_x_2829:
[----:B------:R2:W-:Y:S02]  /*3190*/  STS.128 [R179+0xa800], RZ ;  /* 0x00a800ffb3007388 */ /* 0x0005e40000000c00 */
.L_x_2828:
[----:B------:R-:W-:Y:S05]  /*31a0*/  BSYNC.RECONVERGENT B0 ;  /* 0x0000000000007941 */ /* 0x000fea0003800200 */
.L_x_2827:
        /* <DEDUP_REMOVED lines=25> */
.L_x_2832:
[----:B------:R2:W-:Y:S02]  /*3340*/  STS.128 [R179+0xb000], RZ ;  /* 0x00b000ffb3007388 */ /* 0x0005e40000000c00 */
.L_x_2831:
[----:B------:R-:W-:Y:S05]  /*3350*/  BSYNC.RECONVERGENT B0 ;  /* 0x0000000000007941 */ /* 0x000fea0003800200 */
.L_x_2830:
        /* <DEDUP_REMOVED lines=26> */
.L_x_2834:
[----:B------:R-:W-:Y:S05]  /*3500*/  BSYNC.RECONVERGENT B0 ;  /* 0x0000000000007941 */ /* 0x000fea0003800200 */
.L_x_2833:
[----:B------:R-:W5:Y:S01]  /*3510*/  LDCU.64 UR6, c[0x0][0x540] ;  /* 0x0000a800ff0677ac */ /* 0x000f620008000a00 */
[----:B------:R-:W0:Y:S01]  /*3520*/  LDGDEPBAR ;  /* 0x00000000000079af */ /* 0x000e220000000000 */
[----:B------:R-:W3:Y:S01]  /*3530*/  LDCU UR4, c[0x0][0x458] ;  /* 0x00008b00ff0477ac */ /* 0x000ee20008000800 */
[----:B-----5:R-:W-:-:S04]  /*3540*/  IMAD.WIDE.U32 R12, R207, UR6, R12 ;  /* 0x00000006cf0c7c25 */ /* 0x020fc8000f8e000c */
[----:B------:R-:W-:Y:S01]  /*3550*/  IMAD R6, R207, UR7, R13 ;  /* 0x00000007cf067c24 */ /* 0x000fe2000f8e020d */
[----:B-12---:R-:W-:Y:S01]  /*3560*/  LEA R14, P0, R12, R2, 0x2 ;  /* 0x000000020c0e7211 */ /* 0x006fe200078010ff */
[----:B------:R-:W-:Y:S01]  /*3570*/  IMAD.SHL.U32 R187, R188, 0x20, RZ ;  /* 0x00000020bcbb7824 */ /* 0x000fe200078e00ff */
[----:B------:R-:W-:-:S04]  /*3580*/  DEPBAR.LE SB0, 0x0 ;  /* 0x000080000000791a */ /* 0x000fc80000000000 */
[----:B------:R-:W-:-:S05]  /*3590*/  LEA.HI.X R15, R12, R3, R6, 0x2, P0 ;  /* 0x000000030c0f7211 */ /* 0x000fca00000f1406 */
[----:B------:R-:W2:Y:S01]  /*35a0*/  LDG.E R2, desc[UR16][R14.64] ;  /* 0x000000100e027981 */ /* 0x000ea2000c1e1900 */
[----:B---3--:R-:W2:Y:S01]  /*35b0*/  MUFU.RCP R3, UR4 ;  /* 0x0000000400037d08 */ /* 0x008ea20008001000 */
[----:B------:R-:W-:Y:S01]  /*35c0*/  LOP3.LUT R13, R190, 0x1f0, RZ, 0xc0, !PT ;  /* 0x000001f0be0d7812 */ /* 0x000fe200078ec0ff */
[----:B------:R-:W-:Y:S01]  /*35d0*/  IMAD.SHL.U32 R168, R188, 0x2, RZ ;  /* 0x00000002bca87824 */ /* 0x000fe200078e00ff */
[----:B------:R-:W-:Y:S01]  /*35e0*/  SHF.R.U32.HI R6, RZ, 0x2, R188 ;  /* 0x00000002ff067819 */ /* 0x000fe200000116bc */
[----:B------:R-:W-:Y:S01]  /*35f0*/  BSSY.RECONVERGENT B0, `(.L_x_2835) ;  /* 0x0000026000007945 */ /* 0x000fe20003800200 */
[----:B------:R-:W-:Y:S02]  /*3600*/  IADD3 R16, PT, PT, R13, 0x1, R16 ;  /* 0x000000010d107810 */ /* 0x000fe40007ffe010 */
[----:B------:R-:W-:Y:S02]  /*3610*/  LOP3.LUT R6, R6, 0x7, RZ, 0xc0, !PT ;  /* 0x0000000706067812 */ /* 0x000fe400078ec0ff */
[----:B------:R-:W-:-:S02]  /*3620*/  LOP3.LUT R187, R187, 0x7c00, RZ, 0xc0, !PT ;  /* 0x00007c00bbbb7812 */ /* 0x000fc400078ec0ff */
[----:B------:R-:W-:Y:S02]  /*3630*/  IADD3 R6, PT, PT, -R11, R16, R6 ;  /* 0x000000100b067210 */ /* 0x000fe40007ffe106 */
[----:B------:R-:W-:Y:S02]  /*3640*/  LOP3.LUT R168, R168, 0x6, RZ, 0xc0, !PT ;  /* 0x00000006a8a87812 */ /* 0x000fe400078ec0ff */
        /* <DEDUP_REMOVED lines=27> */
.L_x_2837:
[----:B------:R2:W-:Y:S01]  /*3800*/  STS.128 [R179+0x10000], RZ ;  /* 0x010000ffb3007388 */ /* 0x0005e20000000c00 */
[----:B------:R-:W-:Y:S05]  /*3810*/  BRA `(.L_x_2838) ;  /* 0x00000000000c7947 */ /* 0x000fea0003800000 */
.L_x_2836:
[----:B------:R1:W-:Y:S04]  /*3820*/  STS.128 [R179+0xc000], RZ ;  /* 0x00c000ffb3007388 */ /* 0x0003e80000000c00 */
[----:B------:R1:W-:Y:S04]  /*3830*/  STS.128 [R179+0xe000], RZ ;  /* 0x00e000ffb3007388 */ /* 0x0003e80000000c00 */
[----:B------:R1:W-:Y:S02]  /*3840*/  STS.128 [R179+0x10000], RZ ;  /* 0x010000ffb3007388 */ /* 0x0003e40000000c00 */
.L_x_2838:
[----:B------:R-:W-:Y:S05]  /*3850*/  BSYNC.RECONVERGENT B0 ;  /* 0x0000000000007941 */ /* 0x000fea0003800200 */
.L_x_2835:
        /* <DEDUP_REMOVED lines=30> */
.L_x_2841:
[----:B------:R1:W-:Y:S02]  /*3a40*/  STS.128 [R179+0x10800], RZ ;  /* 0x010800ffb3007388 */ /* 0x0003e40000000c00 */
.L_x_2840:
[----:B------:R-:W-:Y:S05]  /*3a50*/  BSYNC.RECONVERGENT B0 ;  /* 0x0000000000007941 */ /* 0x000fea0003800200 */
.L_x_2839:
        /* <DEDUP_REMOVED lines=28> */
.L_x_2844:
[----:B------:R1:W-:Y:S02]  /*3c20*/  STS.128 [R179+0x11000], RZ ;  /* 0x011000ffb3007388 */ /* 0x0003e40000000c00 */
.L_x_2843:
[----:B------:R-:W-:Y:S05]  /*3c30*/  BSYNC.RECONVERGENT B0 ;  /* 0x0000000000007941 */ /* 0x000fea0003800200 */
.L_x_2842:
[----:B------:R-:W-:Y:S01]  /*3c40*/  ISETP.GE.AND P0, PT, R5, R4, PT ;  /* 0x000000040500720c */ /* 0x000fe20003f06270 */
[----:B------:R-:W-:Y:S01]  /*3c50*/  BSSY.RECONVERGENT B0, `(.L_x_2845) ;  /* 0x0000020000007945 */ /* 0x000fe20003800200 */
[----:B------:R-:W-:Y:S01]  /*3c60*/  IMAD.IADD R8, R85, 0x1, R8 ;  /* 0x0000000155087824 */ /* 0x000fe200078e0208 */
[----:B------:R-:W-:Y:S02]  /*3c70*/  LOP3.LUT R146, R188, 0x8, RZ, 0xc0, !PT ;  /* 0x00000008bc927812 */ /* 0x000fe400078ec0ff */
[----:B------:R-:W-:-:S08]  /*3c80*/  SHF.R.U32.HI R4, RZ, 0x4, R188 ;  /* 0x00000004ff047819 */ /* 0x000fd000000116bc */
[----:B------:R1:W-:Y:S04]  /*3c90*/  @P0 STS.128 [R179+0xd800], RZ ;  /* 0x00d800ffb3000388 */ /* 0x0003e80000000c00 */
[----:B------:R1:W-:Y:S04]  /*3ca0*/  @P0 STS.128 [R179+0xf800], RZ ;  /* 0x00f800ffb3000388 */ /* 0x0003e80000000c00 */
[----:B------:R1:W-:Y:S01]  /*3cb0*/  @P0 STS.128 [R179+0x11800], RZ ;  /* 0x011800ffb3000388 */ /* 0x0003e20000000c00 */
[----:B------:R-:W-:Y:S05]  /*3cc0*/  @P0 BRA `(.L_x_2846) ;  /* 0x0000000000600947 */ /* 0x000fea0003800000 */
[----:B------:R-:W5:Y:S01]  /*3cd0*/  LDCU UR4, c[0x0][0x440] ;  /* 0x00008800ff0477ac */ /* 0x000f620008000800 */
[----:B------:R-:W-:Y:S02]  /*3ce0*/  IMAD R5, R145, 0x60, RZ ;  /* 0x0000006091057824 */ /* 0x000fe400078e02ff */
[----:B-1----:R-:W-:-:S05]  /*3cf0*/  IMAD.WIDE.U32 R6, R144, 0x60, R200 ;  /* 0x0000006090067825 */ /* 0x002fca00078e00c8 */
        /* <DEDUP_REMOVED lines=20> */
.L_x_2847:
[----:B------:R1:W-:Y:S02]  /*3e40*/  STS.128 [R179+0x11800], RZ ;  /* 0x011800ffb3007388 */ /* 0x0003e40000000c00 */
.L_x_2846:
[----:B------:R-:W-:Y:S05]  /*3e50*/  BSYNC.RECONVERGENT B0 ;  /* 0x0000000000007941 */ /* 0x000fea0003800200 */
.L_x_2845:
[----:B------:R-:W-:Y:S01]  /*3e60*/  IMAD.SHL.U32 R4, R4, 0x400, RZ ;  /* 0x0000040004047824 */ /* 0x000fe200078e00ff */
[----:B------:R-:W-:Y:S01]  /*3e70*/  LOP3.LUT R146, R149, R146, RZ, 0x3c, !PT ;  /* 0x0000009295927212 */ /* 0x000fe200078e3cff */
[----:B------:R-:W-:Y:S01]  /*3e80*/  IMAD.MOV.U32 R186, RZ, RZ, 0x20 ;  /* 0x00000020ffba7424 */ /* 0x000fe200078e00ff */
[----:B------:R-:W-:Y:S01]  /*3e90*/  LEA R77, R8, UR5, 0x1 ;  /* 0x00000005084d7c11 */ /* 0x000fe2000f8e08ff */
[----:B------:R-:W-:Y:S01]  /*3ea0*/  IMAD.MOV.U32 R156, RZ, RZ, 0x40 ;  /* 0x00000040ff9c7424 */ /* 0x000fe200078e00ff */
[----:B------:R-:W-:Y:S01]  /*3eb0*/  LOP3.LUT R95, R4, 0x400, RZ, 0xc0, !PT ;  /* 0x00000400045f7812 */ /* 0x000fe200078ec0ff */
[----:B------:R-:W0:Y:S01]  /*3ec0*/  LDGDEPBAR ;  /* 0x00000000000079af */ /* 0x000e220000000000 */
[C---:B------:R-:W-:Y:S02]  /*3ed0*/  LOP3.LUT P1, RZ, R188.reuse, 0x2, RZ, 0xc0, !PT ;  /* 0x00000002bcff7812 */ /* 0x040fe4000782c0ff */
[----:B------:R-:W-:Y:S01]  /*3ee0*/  LOP3.LUT P0, RZ, R188, 0x4, RZ, 0xc0, !PT ;  /* 0x00000004bcff7812 */ /* 0x000fe2000780c0ff */
[----:B------:R-:W-:Y:S01]  /*3ef0*/  IMAD R95, R146, 0x2, R95 ;  /* 0x00000002925f7824 */ /* 0x000fe200078e025f */
[----:B------:R-:W-:Y:S01]  /*3f00*/  LDSM.16.M88.4 R20, [R77] ;  /* 0x000000004d14783b */ /* 0x000fe20000000200 */
[----:B------:R-:W-:-:S02]  /*3f10*/  SEL R84, R186, 0xffffffe0, !P1 ;  /* 0xffffffe0ba547807 */ /* 0x000fc40004800000 */
[----:B------:R-:W-:Y:S01]  /*3f20*/  VIADD R91, R95, UR5 ;  /* 0x000000055f5b7c36 */ /* 0x000fe20008000000 */
[----:B------:R-:W5:Y:S01]  /*3f30*/  LDSM.16.M88.4 R36, [R95+UR5+0x6000] ;  /* 0x006000055f24783b */ /* 0x000f620008000200 */
[----:B------:R-:W-:Y:S01]  /*3f40*/  SEL R156, R156, 0xffffffc0, !P0 ;  /* 0xffffffc09c9c7807 */ /* 0x000fe20004000000 */
[--C-:B------:R-:W-:Y:S01]  /*3f50*/  IMAD.IADD R94, R77, 0x1, R84.reuse ;  /* 0x000000014d5e7824 */ /* 0x100fe200078e0254 */
[C---:B------:R-:W-:Y:S01]  /*3f60*/  VIMNMX R176, PT, PT, R2.reuse, R89, PT ;  /* 0x0000005902b07248 */ /* 0x040fe20003fe0100 */
[----:B------:R-:W2:Y:S01]  /*3f70*/  LDSM.16.M88.4 R28, [R95+UR5+0x6800] ;  /* 0x006800055f1c783b */ /* 0x000ea20008000200 */
[----:B------:R-:W-:Y:S01]  /*3f80*/  IMAD.IADD R92, R91, 0x1, R84 ;  /* 0x000000015b5c7824 */ /* 0x000fe200078e0254 */
[----:B------:R-:W-:Y:S01]  /*3f90*/  VIADDMNMX R2, R2, 0x8, R89, PT ;  /* 0x0000000802027846 */ /* 0x000fe20003800159 */
[--C-:B------:R-:W-:Y:S01]  /*3fa0*/  IMAD.IADD R93, R77, 0x1, R156.reuse ;  /* 0x000000014d5d7824 */ /* 0x100fe200078e029c */
[----:B------:R-:W4:Y:S01]  /*3fb0*/  LDSM.16.M88.4 R68, [R95+UR5+0x7000] ;  /* 0x007000055f44783b */ /* 0x000f220008000200 */
[----:B------:R-:W-:-:S02]  /*3fc0*/  IMAD.IADD R91, R91, 0x1, R156 ;  /* 0x000000015b5b7824 */ /* 0x000fc400078e029c */
[C---:B------:R-:W-:Y:S01]  /*3fd0*/  IMAD.IADD R90, R84.reuse, 0x1, R93 ;  /* 0x00000001545a7824 */ /* 0x040fe200078e025d */
[----:B-1----:R-:W1:Y:S01]  /*3fe0*/  LDSM.16.M88.4 R4, [R95+UR5+0x7800] ;  /* 0x007800055f04783b */ /* 0x002e620008000200 */
[----:B------:R-:W-:-:S03]  /*3ff0*/  IMAD.IADD R88, R84, 0x1, R91 ;  /* 0x0000000154587824 */ /* 0x000fc600078e025b */
[----:B------:R-:W-:Y:S04]  /*4000*/  LDSM.16.M88.4 R8, [R94] ;  /* 0x000000005e08783b */ /* 0x000fe80000000200 */
[----:B------:R-:W3:Y:S04]  /*4010*/  LDSM.16.M88.4 R16, [R92+0x6000] ;  /* 0x006000005c10783b */ /* 0x000ee80000000200 */
[----:B------:R-:W3:Y:S04]  /*4020*/  LDSM.16.M88.4 R12, [R92+0x6800] ;  /* 0x006800005c0c783b */ /* 0x000ee80000000200 */
[----:B------:R-:W3:Y:S04]  /*4030*/  LDSM.16.M88.4 R48, [R92+0x7000] ;  /* 0x007000005c30783b */ /* 0x000ee80000000200 */
[----:B------:R-:W3:Y:S04]  /*4040*/  LDSM.16.M88.4 R44, [R92+0x7800] ;  /* 0x007800005c2c783b */ /* 0x000ee80000000200 */
        /* <DEDUP_REMOVED lines=9> */
[C---:B----4-:R-:W-:Y:S08]  /*40e0*/  HMMA.16816.F32 R24, R20.reuse, R68, RZ ;  /* 0x000000441418723c */ /* 0x050ff000000018ff */
[C---:B------:R-:W-:Y:S08]  /*40f0*/  HMMA.16816.F32 R68, R20.reuse, R70, RZ ;  /* 0x000000461444723c */ /* 0x040ff000000018ff */
[C---:B-1----:R-:W-:Y:S08]  /*4100*/  HMMA.16816.F32 R64, R20.reuse, R4, RZ ;  /* 0x000000041440723c */ /* 0x042ff000000018ff */
[----:B------:R-:W-:Y:S01]  /*4110*/  HMMA.16816.F32 R20, R20, R6, RZ ;  /* 0x000000061414723c */ /* 0x000fe200000018ff */
[----:B------:R-:W1:Y:S07]  /*4120*/  LDSM.16.M88.4 R4, [R93] ;  /* 0x000000005d04783b */ /* 0x000e6e0000000200 */
[C---:B---3--:R-:W-:Y:S08]  /*4130*/  HMMA.16816.F32 R40, R8.reuse, R16, R40 ;  /* 0x000000100828723c */ /* 0x048ff00000001828 */
        /* <DEDUP_REMOVED lines=76> */
[----:B------:R-:W-:Y:S03]  /*4600*/  LDSM.16.M88.4 R52, [R95+UR5+0xa000] ;  /* 0x00a000055f34783b */ /* 0x000fe60008000200 */
[C---:B-1----:R-:W-:Y:S01]  /*4610*/  HMMA.16816.F32 R40, R4.reuse, R44, R40 ;  /* 0x0000002c0428723c */ /* 0x042fe20000001828 */
[----:B------:R-:W-:Y:S07]  /*4620*/  LDSM.16.M88.4 R76, [R92+0xb000] ;  /* 0x00b000005c4c783b */ /* 0x000fee0000000200 */
[C---:B------:R-:W-:Y:S01]  /*4630*/  HMMA.16816.F32 R36, R4.reuse, R46, R36 ;  /* 0x0000002e0424723c */ /* 0x040fe20000001824 */
[----:B------:R-:W1:Y:S07]  /*4640*/  LDSM.16.M88.4 R44, [R95+UR5+0xa800] ;  /* 0x00a800055f2c783b */ /* 0x000e6e0008000200 */
[C---:B------:R-:W-:Y:S08]  /*4650*/  HMMA.16816.F32 R32, R4.reuse, R48, R32 ;  /* 0x000000300420723c */ /* 0x040ff00000001820 */
[C---:B------:R-:W-:Y:S01]  /*4660*/  HMMA.16816.F32 R28, R4.reuse, R50, R28 ;  /* 0x00000032041c723c */ /* 0x040fe2000000181c */
[----:B------:R-:W4:Y:S07]  /*4670*/  LDSM.16.M88.4 R48, [R95+UR5+0xb800] ;  /* 0x00b800055f30783b */ /* 0x000f2e0008000200 */
[C---:B--2---:R-:W-:Y:S08]  /*4680*/  HMMA.16816.F32 R24, R4.reuse, R16, R24 ;  /* 0x000000100418723c */ /* 0x044ff00000001818 */
[C---:B------:R-:W-:Y:S01]  /*4690*/  HMMA.16816.F32 R68, R4.reuse, R18, R68 ;  /* 0x000000120444723c */ /* 0x040fe20000001844 */
[----:B------:R-:W2:Y:S07]  /*46a0*/  LDSM.16.M88.4 R16, [R95+UR5+0xb000] ;  /* 0x00b000055f10783b */ /* 0x000eae0008000200 */
        /* <DEDUP_REMOVED lines=9> */
[----:B------:R-:W1:Y:S07]  /*4740*/  LDSM.16.M88.4 R52, [R91+0xa800] ;  /* 0x00a800005b34783b */ /* 0x000e6e0000000200 */
[C---:B----4-:R-:W-:Y:S08]  /*4750*/  HMMA.16816.F32 R20, R12.reuse, R50, R20 ;  /* 0x000000320c14723c */ /* 0x050ff00000001814 */
[C---:B------:R-:W-:Y:S01]  /*4760*/  HMMA.16816.F32 R64, R12.reuse, R48, R64 ;  /* 0x000000300c40723c */ /* 0x040fe20000001840 */
[----:B------:R-:W-:Y:S07]  /*4770*/  LDSM.16.M88.4 R48, [R91+0xb000] ;  /* 0x00b000005b30783b */ /* 0x000fee0000000200 */
        /* <DEDUP_REMOVED lines=10> */
[C---:B------:R-:W-:Y:S08]  /*4820*/  HMMA.16816.F32 R20, R72.reuse, R82, R20 ;  /* 0x000000524814723c */ /* 0x040ff00000001814 */
[----:B------:R-:W-:Y:S08]  /*4830*/  HMMA.16816.F32 R64, R72, R80, R64 ;  /* 0x000000504840723c */ /* 0x000ff00000001840 */
[C---:B------:R-:W-:Y:S08]  /*4840*/  HMMA.16816.F32 R36, R60.reuse, R58, R36 ;  /* 0x0000003a3c24723c */ /* 0x040ff00000001824 */
[C---:B-1----:R-:W-:Y:S08]  /*4850*/  HMMA.16816.F32 R20, R60.reuse, R46, R20 ;  /* 0x0000002e3c14723c */ /* 0x042ff00000001814 */
[C---:B------:R-:W-:Y:S08]  /*4860*/  HMMA.16816.F32 R40, R60.reuse, R56, R40 ;  /* 0x000000383c28723c */ /* 0x040ff00000001828 */
[C---:B------:R-:W-:Y:S08]  /*4870*/  HMMA.16816.F32 R32, R60.reuse, R52, R32 ;  /* 0x000000343c20723c */ /* 0x040ff00000001820 */
[----:B------:R-:W-:Y:S01]  /*4880*/  HMMA.16816.F32 R52, R60, R54, R28 ;  /* 0x000000363c34723c */ /* 0x000fe2000000181c */
[----:B------:R-:W1:Y:S01]  /*4890*/  LDSM.16.M88.4 R28, [R88+0xb000] ;  /* 0x00b00000581c783b */ /* 0x000e620000000200 */
[----:B------:R-:W-:-:S06]  /*48a0*/  DEPBAR.LE SB0, 0x0 ;  /* 0x000080000000791a */ /* 0x000fcc0000000000 */
[----:B------:R-:W-:Y:S08]  /*48b0*/  HMMA.16816.F32 R24, R72, R76, R24 ;  /* 0x0000004c4818723c */ /* 0x000ff00000001818 */
[----:B------:R-:W-:Y:S01]  /*48c0*/  HMMA.16816.F32 R64, R60, R44, R64 ;  /* 0x0000002c3c40723c */ /* 0x000fe20000001840 */
[----:B------:R-:W-:-:S07]  /*48d0*/  IMAD.IADD R45, R177, 0x1, R168 ;  /* 0x00000001b12d7824 */ /* 0x000fce00078e02a8 */
[----:B--2---:R-:W-:Y:S01]  /*48e0*/  HMMA.16816.F32 R36, R4, R18, R36 ;  /* 0x000000120424723c */ /* 0x004fe20000001824 */
[----:B------:R-:W-:-:S07]  /*48f0*/  VIADD R19, R45, 0x20 ;  /* 0x000000202d137836 */ /* 0x000fce0000000000 */
[----:B------:R-:W-:Y:S08]  /*4900*/  HMMA.16816.F32 R68, R72, R78, R68 ;  /* 0x0000004e4844723c */ /* 0x000ff00000001844 */
[----:B---3--:R-:W-:Y:S01]  /*4910*/  HMMA.16816.F32 R20, R4, R10, R20 ;  /* 0x0000000a0414723c */ /* 0x008fe20000001814 */
[----:B------:R-:W-:-:S05]  /*4920*/  VIADD R11, R45, 0x38 ;  /* 0x000000382d0b7836 */ /* 0x000fca0000000000 */
[C---:B------:R-:W-:Y:S02]  /*4930*/  ISETP.GE.AND P5, PT, R11.reuse, R176, PT ;  /* 0x000000b00b00720c */ /* 0x040fe40003fa6270 */
[----:B------:R-:W-:Y:S01]  /*4940*/  HMMA.16816.F32 R40, R4, R16, R40 ;  /* 0x000000100428723c */ /* 0x000fe20000001828 */
[----:B------:R-:W-:Y:S02]  /*4950*/  I2FP.F32.S32 R10, R11 ;  /* 0x0000000b000a7245 */ /* 0x000fe40000201400 */
[----:B------:R-:W-:Y:S01]  /*4960*/  ISETP.GE.AND P3, PT, R11, R2, PT ;  /* 0x000000020b00720c */ /* 0x000fe20003f66270 */
[----:B------:R-:W-:-:S04]  /*4970*/  VIADD R11, R45, 0x1 ;  /* 0x000000012d0b7836 */ /* 0x000fc80000000000 */
[----:B------:R-:W-:Y:S01]  /*4980*/  HMMA.16816.F32 R32, R4, R12, R32 ;  /* 0x0000000c0420723c */ /* 0x000fe20000001820 */
[----:B------:R-:W-:Y:S01]  /*4990*/  VIADD R13, R45, 0x8 ;  /* 0x000000082d0d7836 */ /* 0x000fe20000000000 */
[----:B------:R-:W-:Y:S01]  /*49a0*/  ISETP.GE.AND P2, PT, R11, R176, PT ;  /* 0x000000b00b00720c */ /* 0x000fe20003f46270 */
[----:B------:R-:W-:Y:S01]  /*49b0*/  FFMA.FTZ R20, R3, R10, R20 ;  /* 0x0000000a03147223 */ /* 0x000fe20000010014 */
[----:B------:R-:W-:Y:S01]  /*49c0*/  ISETP.GE.AND P6, PT, R11, R2, PT ;  /* 0x000000020b00720c */ /* 0x000fe20003fc6270 */
[C---:B------:R-:W-:Y:S01]  /*49d0*/  FFMA.FTZ R22, R3.reuse, R10, R22 ;  /* 0x0000000a03167223 */ /* 0x040fe20000010016 */
[----:B------:R-:W-:Y:S02]  /*49e0*/  I2FP.F32.S32 R12, R11 ;  /* 0x0000000b000c7245 */ /* 0x000fe40000201400 */
[----:B------:R-:W-:Y:S01]  /*49f0*/  HMMA.16816.F32 R24, R60, R48, R24 ;  /* 0x000000303c18723c */ /* 0x000fe20000001818 */
[----:B------:R-:W-:Y:S02]  /*4a00*/  I2FP.F32.S32 R11, R13 ;  /* 0x0000000d000b7245 */ /* 0x000fe40000201400 */
[CC--:B------:R-:W-:Y:S01]  /*4a10*/  FFMA.FTZ R41, R3.reuse, R12.reuse, R41 ;  /* 0x0000000c03297223 */ /* 0x0c0fe20000010029 */
[----:B------:R-:W-:Y:S01]  /*4a20*/  FFMA.FTZ R43, R3, R12, R43 ;  /* 0x0000000c032b7223 */ /* 0x000fe2000001002b */
[----:B------:R-:W-:Y:S01]  /*4a30*/  ISETP.GE.AND P4, PT, R13, R176, PT ;  /* 0x000000b00d00720c */ /* 0x000fe20003f86270 */
[CC--:B------:R-:W-:Y:S01]  /*4a40*/  FFMA.FTZ R36, R3.reuse, R11.reuse, R36 ;  /* 0x0000000b03247223 */ /* 0x0c0fe20000010024 */
[----:B------:R-:W-:Y:S01]  /*4a50*/  FFMA.FTZ R38, R3, R11, R38 ;  /* 0x0000000b03267223 */ /* 0x000fe20000010026 */
[----:B------:R-:W-:Y:S01]  /*4a60*/  HMMA.16816.F32 R52, R4, R14, R52 ;  /* 0x0000000e0434723c */ /* 0x000fe20000001834 */
[C---:B------:R-:W-:Y:S01]  /*4a70*/  VIADD R15, R45.reuse, 0x9 ;  /* 0x000000092d0f7836 */ /* 0x040fe20000000000 */
[----:B------:R-:W-:Y:S01]  /*4a80*/  FSEL R193, R20, -INF , !P5 ;  /* 0xff80000014c17808 */ /* 0x000fe20006800000 */
[----:B------:R-:W-:Y:S01]  /*4a90*/  VIADD R11, R45, 0x10 ;  /* 0x000000102d0b7836 */ /* 0x000fe20000000000 */
[----:B------:R-:W-:Y:S01]  /*4aa0*/  ISETP.GE.AND P5, PT, R13, R2, PT ;  /* 0x000000020d00720c */ /* 0x000fe20003fa6270 */
[----:B------:R-:W-:Y:S01]  /*4ab0*/  VIADD R13, R45, 0x11 ;  /* 0x000000112d0d7836 */ /* 0x000fe20000000000 */
[----:B------:R-:W-:-:S02]  /*4ac0*/  I2FP.F32.S32 R12, R15 ;  /* 0x0000000f000c7245 */ /* 0x000fc40000201400 */
[----:B------:R-:W-:Y:S01]  /*4ad0*/  HMMA.16816.F32 R68, R60, R50, R68 ;  /* 0x000000323c44723c */ /* 0x000fe20000001844 */
[----:B------:R-:W-:Y:S02]  /*4ae0*/  I2FP.F32.S32 R10, R11 ;  /* 0x0000000b000a7245 */ /* 0x000fe40000201400 */
[----:B------:R-:W-:Y:S01]  /*4af0*/  FSEL R49, R41, -INF , !P2 ;  /* 0xff80000029317808 */ /* 0x000fe20005000000 */
[-C--:B------:R-:W-:Y:S01]  /*4b00*/  FFMA.FTZ R47, R3, R12.reuse, R37 ;  /* 0x0000000c032f7223 */ /* 0x080fe20000010025 */
[----:B------:R-:W-:Y:S01]  /*4b10*/  FSEL R41, R43, -INF , !P6 ;  /* 0xff8000002b297808 */ /* 0x000fe20007000000 */
[----:B------:R-:W-:Y:S01]  /*4b20*/  FFMA.FTZ R37, R3, R12, R39 ;  /* 0x0000000c03257223 */ /* 0x000fe20000010027 */
[----:B------:R-:W-:Y:S01]  /*4b30*/  FSEL R43, R36, -INF , !P4 ;  /* 0xff800000242b7808 */ /* 0x000fe20006000000 */
[C---:B-1----:R-:W-:Y:S01]  /*4b40*/  HMMA.16816.F32 R24, R4.reuse, R28, R24 ;  /* 0x0000001c0418723c */ /* 0x042fe20000001818 */
[----:B------:R-:W-:Y:S01]  /*4b50*/  ISETP.GE.AND P6, PT, R11, R176, PT ;  /* 0x000000b00b00720c */ /* 0x000fe20003fc6270 */
[----:B------:R-:W-:Y:S01]  /*4b60*/  FFMA.FTZ R29, R3, R10, R32 ;  /* 0x0000000a031d7223 */ /* 0x000fe20000010020 */
[-C--:B------:R-:W-:Y:S01]  /*4b70*/  ISETP.GE.AND P4, PT, R11, R2.reuse, PT ;  /* 0x000000020b00720c */ /* 0x080fe20003f86270 */
[----:B------:R-:W-:Y:S01]  /*4b80*/  VIADD R11, R45, 0x18 ;  /* 0x000000182d0b7836 */ /* 0x000fe20000000000 */
[----:B------:R-:W-:Y:S01]  /*4b90*/  ISETP.GE.AND P2, PT, R15, R2, PT ;  /* 0x000000020f00720c */ /* 0x000fe20003f46270 */
[----:B------:R-:W-:Y:S01]  /*4ba0*/  FFMA.FTZ R17, R3, R10, R34 ;  /* 0x0000000a03117223 */ /* 0x000fe20000010022 */
[----:B------:R-:W-:Y:S01]  /*4bb0*/  I2FP.F32.S32 R12, R13 ;  /* 0x0000000d000c7245 */ /* 0x000fe20000201400 */
[C---:B------:R-:W-:Y:S01]  /*4bc0*/  HMMA.16816.F32 R64, R4.reuse, R8, R64 ;  /* 0x000000080440723c */ /* 0x040fe20000001840 */
[----:B------:R-:W-:Y:S01]  /*4bd0*/  FSEL R37, R37, -INF , !P2 ;  /* 0xff80000025257808 */ /* 0x000fe20005000000 */
[----:B------:R-:W-:Y:S01]  /*4be0*/  VIADD R9, R45, 0x29 ;  /* 0x000000292d097836 */ /* 0x000fe20000000000 */
[----:B------:R-:W-:Y:S01]  /*4bf0*/  FSEL R29, R29, -INF , !P6 ;  /* 0xff8000001d1d7808 */ /* 0x000fe20007000000 */
[----:B------:R-:W-:Y:S01]  /*4c00*/  FFMA.FTZ R33, R3, R12, R33 ;  /* 0x0000000c03217223 */ /* 0x000fe20000010021 */
[----:B------:R-:W-:Y:S01]  /*4c10*/  FSEL R141, R22, -INF , !P3 ;  /* 0xff800000168d7808 */ /* 0x000fe20005800000 */
[----:B------:R-:W-:Y:S01]  /*4c20*/  BAR.SYNC.DEFER_BLOCKING 0x0 ;  /* 0x0000000000007b1d */ /* 0x000fe20000010000 */
[C---:B------:R-:W-:Y:S01]  /*4c30*/  ISETP.GE.AND P2, PT, R11.reuse, R176, PT ;  /* 0x000000b00b00720c */ /* 0x040fe20003f46270 */
[----:B------:R-:W-:Y:S01]  /*4c40*/  HMMA.16816.F32 R68, R4, R30, R68 ;  /* 0x0000001e0444723c */ /* 0x000fe20000001844 */
[----:B------:R-:W-:Y:S01]  /*4c50*/  ISETP.GE.AND P6, PT, R11, R2, PT ;  /* 0x000000020b00720c */ /* 0x000fe20003fc6270 */
[----:B------:R-:W-:Y:S01]  /*4c60*/  VIADD R5, R45, 0x31 ;  /* 0x000000312d057836 */ /* 0x000fe20000000000 */
[----:B------:R-:W-:Y:S01]  /*4c70*/  ISETP.GE.AND P3, PT, R15, R176, PT ;  /* 0x000000b00f00720c */ /* 0x000fe20003f66270 */
[----:B------:R-:W-:Y:S01]  /*4c80*/  FFMA.FTZ R15, R3, R12, R35 ;  /* 0x0000000c030f7223 */ /* 0x000fe20000010023 */
[----:B------:R-:W-:Y:S01]  /*4c90*/  I2FP.F32.S32 R11, R11 ;  /* 0x0000000b000b7245 */ /* 0x000fe20000201400 */
[----:B------:R-:W-:Y:S01]  /*4ca0*/  VIADD R35, R45, 0x19 ;  /* 0x000000192d237836 */ /* 0x000fe20000000000 */
[----:B------:R-:W-:Y:S01]  /*4cb0*/  FSEL R47, R47, -INF , !P3 ;  /* 0xff8000002f2f7808 */ /* 0x000fe20005800000 */
[----:B------:R-:W-:Y:S01]  /*4cc0*/  VIADD R7, R45, 0x30 ;  /* 0x000000302d077836 */ /* 0x000fe20000000000 */
[----:B------:R-:W-:Y:S01]  /*4cd0*/  ISETP.GE.AND P3, PT, R13, R2, PT ;  /* 0x000000020d00720c */ /* 0x000fe20003f66270 */
[----:B------:R-:W-:Y:S01]  /*4ce0*/  FFMA.FTZ R31, R3, R11, R52 ;  /* 0x0000000b031f7223 */ /* 0x000fe20000010034 */
[----:B------:R-:W-:-:S02]  /*4cf0*/  I2FP.F32.S32 R12, R35 ;  /* 0x00000023000c7245 */ /* 0x000fc40000201400 */
[----:B------:R-:W-:Y:S02]  /*4d00*/  FSEL R39, R38, -INF , !P5 ;  /* 0xff80000026277808 */ /* 0x000fe40006800000 */
[----:B------:R-:W-:Y:S01]  /*4d10*/  ISETP.GE.AND P5, PT, R13, R176, PT ;  /* 0x000000b00d00720c */ /* 0x000fe20003fa6270 */
[----:B------:R-:W-:Y:S01]  /*4d20*/  FFMA.FTZ R13, R3, R11, R54 ;  /* 0x0000000b030d7223 */ /* 0x000fe20000010036 */
[----:B------:R-:W-:Y:S01]  /*4d30*/  I2FP.F32.S32 R10, R19 ;  /* 0x00000013000a7245 */ /* 0x000fe20000201400 */
[----:B------:R-:W-:Y:S01]  /*4d40*/  VIADD R11, R45, 0x21 ;  /* 0x000000212d0b7836 */ /* 0x000fe20000000000 */
[----:B------:R-:W-:Y:S01]  /*4d50*/  FSEL R15, R15, -INF , !P3 ;  /* 0xff8000000f0f7808 */ /* 0x000fe20005800000 */
[----:B------:R-:W-:Y:S01]  /*4d60*/  FFMA.FTZ R55, R3, R12, R55 ;  /* 0x0000000c03377223 */ /* 0x000fe20000010037 */
[----:B------:R-:W-:Y:S01]  /*4d70*/  FSEL R31, R31, -INF , !P2 ;  /* 0xff8000001f1f7808 */ /* 0x000fe20005000000 */
[----:B------:R-:W-:Y:S01]  /*4d80*/  FFMA.FTZ R24, R3, R10, R24 ;  /* 0x0000000a03187223 */ /* 0x000fe20000010018 */
[----:B------:R-:W-:Y:S01]  /*4d90*/  ISETP.GE.AND P3, PT, R19, R176, PT ;  /* 0x000000b01300720c */ /* 0x000fe20003f66270 */
[----:B------:R-:W-:Y:S01]  /*4da0*/  FFMA.FTZ R26, R3, R10, R26 ;  /* 0x0000000a031a7223 */ /* 0x000fe2000001001a */
[----:B------:R-:W-:Y:S01]  /*4db0*/  ISETP.GE.AND P2, PT, R19, R2, PT ;  /* 0x000000021300720c */ /* 0x000fe20003f46270 */
[----:B------:R-:W-:Y:S01]  /*4dc0*/  FFMA.FTZ R19, R3, R12, R53 ;  /* 0x0000000c03137223 */ /* 0x000fe20000010035 */
[----:B------:R-:W-:-:S02]  /*4dd0*/  FSEL R17, R17, -INF , !P4 ;  /* 0xff80000011117808 */ /* 0x000fc40006000000 */
[----:B------:R-:W-:Y:S02]  /*4de0*/  ISETP.GE.AND P4, PT, R35, R176, PT ;  /* 0x000000b02300720c */ /* 0x000fe40003f86270 */
[----:B------:R-:W-:Y:S02]  /*4df0*/  FSEL R33, R33, -INF , !P5 ;  /* 0xff80000021217808 */ /* 0x000fe40006800000 */
[----:B------:R-:W-:Y:S01]  /*4e00*/  ISETP.GE.AND P5, PT, R35, R2, PT ;  /* 0x000000022300720c */ /* 0x000fe20003fa6270 */
[----:B------:R-:W-:Y:S01]  /*4e10*/  VIADD R35, R45, 0x28 ;  /* 0x000000282d237836 */ /* 0x000fe20000000000 */
[----:B------:R-:W-:Y:S02]  /*4e20*/  FSEL R13, R13, -INF , !P6 ;  /* 0xff8000000d0d7808 */ /* 0x000fe40007000000 */
[----:B------:R-:W-:Y:S02]  /*4e30*/  FSEL R19, R19, -INF , !P4 ;  /* 0xff80000013137808 */ /* 0x000fe40006000000 */
[----:B------:R-:W-:-:S02]  /*4e40*/  ISETP.GE.AND P6, PT, R11, R176, PT ;  /* 0x000000b00b00720c */ /* 0x000fc40003fc6270 */
[----:B------:R-:W-:Y:S02]  /*4e50*/  ISETP.GE.AND P4, PT, R11, R2, PT ;  /* 0x000000020b00720c */ /* 0x000fe40003f86270 */
[----:B------:R-:W-:Y:S02]  /*4e60*/  I2FP.F32.S32 R12, R11 ;  /* 0x0000000b000c7245 */ /* 0x000fe40000201400 */
[----:B------:R-:W-:Y:S02]  /*4e70*/  FSEL R11, R55, -INF , !P5 ;  /* 0xff800000370b7808 */ /* 0x000fe40006800000 */
[----:B------:R-:W-:Y:S01]  /*4e80*/  FSEL R169, R24, -INF , !P3 ;  /* 0xff80000018a97808 */ /* 0x000fe20005800000 */
[----:B------:R-:W-:Y:S01]  /*4e90*/  FFMA.FTZ R27, R3, R12, R27 ;  /* 0x0000000c031b7223 */ /* 0x000fe2000001001b */
[----:B------:R-:W-:Y:S01]  /*4ea0*/  ISETP.GE.AND P5, PT, R35, R176, PT ;  /* 0x000000b02300720c */ /* 0x000fe20003fa6270 */
[----:B------:R-:W-:Y:S01]  /*4eb0*/  FFMA.FTZ R25, R3, R12, R25 ;  /* 0x0000000c03197223 */ /* 0x000fe20000010019 */
[----:B------:R-:W-:-:S02]  /*4ec0*/  ISETP.GE.AND P3, PT, R35, R2, PT ;  /* 0x000000022300720c */ /* 0x000fc40003f66270 */
[----:B------:R-:W-:Y:S02]  /*4ed0*/  I2FP.F32.S32 R35, R35 ;  /* 0x0000002300237245 */ /* 0x000fe40000201400 */
[----:B------:R-:W-:Y:S02]  /*4ee0*/  I2FP.F32.S32 R4, R9 ;  /* 0x0000000900047245 */ /* 0x000fe40000201400 */
[----:B------:R-:W-:Y:S01]  /*4ef0*/  FSEL R175, R26, -INF , !P2 ;  /* 0xff8000001aaf7808 */ /* 0x000fe20005000000 */
[C---:B------:R-:W-:Y:S01]  /*4f00*/  FFMA.FTZ R68, R3.reuse, R35, R68 ;  /* 0x0000002303447223 */ /* 0x040fe20000010044 */
[----:B------:R-:W-:Y:S01]  /*4f10*/  I2FP.F32.S32 R6, R5 ;  /* 0x0000000500067245 */ /* 0x000fe20000201400 */
[----:B------:R-:W-:Y:S01]  /*4f20*/  FFMA.FTZ R69, R3, R4, R69 ;  /* 0x0000000403457223 */ /* 0x000fe20000010045 */
[----:B------:R-:W-:Y:S01]  /*4f30*/  ISETP.GE.AND P2, PT, R9, R176, PT ;  /* 0x000000b00900720c */ /* 0x000fe20003f46270 */
[----:B------:R-:W-:Y:S01]  /*4f40*/  FFMA.FTZ R70, R3, R35, R70 ;  /* 0x0000002303467223 */ /* 0x000fe20000010046 */
[----:B------:R-:W-:Y:S01]  /*4f50*/  FSEL R211, R27, -INF , !P4 ;  /* 0xff8000001bd37808 */ /* 0x000fe20006000000 */
[C---:B------:R-:W-:Y:S01]  /*4f60*/  FFMA.FTZ R67, R3.reuse, R6, R67 ;  /* 0x0000000603437223 */ /* 0x040fe20000010043 */
[----:B------:R-:W-:Y:S01]  /*4f70*/  FSEL R171, R68, -INF , !P5 ;  /* 0xff80000044ab7808 */ /* 0x000fe20006800000 */
[----:B------:R-:W-:Y:S01]  /*4f80*/  FFMA.FTZ R71, R3, R4, R71 ;  /* 0x0000000403477223 */ /* 0x000fe20000010047 */
[----:B------:R-:W-:Y:S01]  /*4f90*/  ISETP.GE.AND P4, PT, R7, R176, PT ;  /* 0x000000b00700720c */ /* 0x000fe20003f86270 */
[----:B------:R-:W-:Y:S01]  /*4fa0*/  FFMA.FTZ R65, R3, R6, R65 ;  /* 0x0000000603417223 */ /* 0x000fe20000010041 */
[----:B------:R-:W-:-:S02]  /*4fb0*/  ISETP.GE.AND P5, PT, R7, R2, PT ;  /* 0x000000020700720c */ /* 0x000fc40003fa6270 */
[----:B------:R-:W-:Y:S02]  /*4fc0*/  I2FP.F32.S32 R7, R7 ;  /* 0x0000000700077245 */ /* 0x000fe40000201400 */
[----:B------:R-:W-:Y:S02]  /*4fd0*/  FSEL R213, R69, -INF , !P2 ;  /* 0xff80000045d57808 */ /* 0x000fe40005000000 */
[-C--:B------:R-:W-:Y:S01]  /*4fe0*/  ISETP.GE.AND P2, PT, R5, R2.reuse, PT ;  /* 0x000000020500720c */ /* 0x080fe20003f46270 */
[-C--:B------:R-:W-:Y:S01]  /*4ff0*/  FFMA.FTZ R64, R3, R7.reuse, R64 ;  /* 0x0000000703407223 */ /* 0x080fe20000010040 */
[----:B------:R-:W-:Y:S01]  /*5000*/  FSEL R215, R25, -INF , !P6 ;  /* 0xff80000019d77808 */ /* 0x000fe20007000000 */
[----:B------:R-:W-:Y:S01]  /*5010*/  FFMA.FTZ R66, R3, R7, R66 ;  /* 0x0000000703427223 */ /* 0x000fe20000010042 */
[----:B------:R-:W-:Y:S02]  /*5020*/  FSEL R183, R70, -INF , !P3 ;  /* 0xff80000046b77808 */ /* 0x000fe40005800000 */
[----:B------:R-:W-:-:S02]  /*5030*/  ISETP.GE.AND P6, PT, R9, R2, PT ;  /* 0x000000020900720c */ /* 0x000fc40003fc6270 */
[-C--:B------:R-:W-:Y:S01]  /*5040*/  ISETP.GE.AND P3, PT, R5, R176.reuse, PT ;  /* 0x000000b00500720c */ /* 0x080fe20003f66270 */
[----:B------:R-:W-:Y:S01]  /*5050*/  VIADD R5, R45, 0x39 ;  /* 0x000000392d057836 */ /* 0x000fe20000000000 */
[----:B------:R-:W-:Y:S02]  /*5060*/  FSEL R143, R67, -INF , !P2 ;  /* 0xff800000438f7808 */ /* 0x000fe40005000000 */
[----:B------:R-:W-:Y:S02]  /*5070*/  ISETP.GT.AND P2, PT, R164, R197, PT ;  /* 0x000000c5a400720c */ /* 0x000fe40003f44270 */
[----:B------:R-:W-:Y:S02]  /*5080*/  FSEL R205, R71, -INF , !P6 ;  /* 0xff80000047cd7808 */ /* 0x000fe40007000000 */
[----:B------:R-:W-:Y:S02]  /*5090*/  FSEL R203, R64, -INF , !P4 ;  /* 0xff80000040cb7808 */ /* 0x000fe40006000000 */
[----:B------:R-:W-:-:S02]  /*50a0*/  ISETP.GE.AND P6, PT, R45, R176, PT ;  /* 0x000000b02d00720c */ /* 0x000fc40003fc6270 */
[----:B------:R-:W-:Y:S02]  /*50b0*/  ISETP.GE.AND P4, PT, R45, R2, PT ;  /* 0x000000022d00720c */ /* 0x000fe40003f86270 */
[----:B------:R-:W-:Y:S02]  /*50c0*/  I2FP.F32.S32 R45, R45 ;  /* 0x0000002d002d7245 */ /* 0x000fe40000201400 */
[----:B------:R-:W-:Y:S02]  /*50d0*/  I2FP.F32.S32 R4, R5 ;  /* 0x0000000500047245 */ /* 0x000fe40000201400 */
        /* <DEDUP_REMOVED lines=24> */
.L_x_2849:
        /* <DEDUP_REMOVED lines=59> */
.L_x_2850:
        /* <DEDUP_REMOVED lines=73> */
.L_x_2848:
[----:B------:R-:W-:Y:S01]  /*5aa0*/  FMNMX3.FTZ R4, R7, R49, R43, !PT ;  /* 0x0000003107047276 */ /* 0x000fe2000781002b */
[----:B------:R-:W2:Y:S01]  /*5ab0*/  LDCU UR4, c[0x0][0x45c] ;  /* 0x00008b80ff0477ac */ /* 0x000ea20008000800 */
        /* <DEDUP_REMOVED lines=12> */
[----:B-1----:R-:W-:Y:S02]  /*5b80*/  FMNMX3.FTZ R9, R6, R143, R141, !PT ;  /* 0x0000008f06097276 */ /* 0x002fe4000781008d */
[----:B------:R-:W-:Y:S02]  /*5b90*/  FMNMX.FTZ R21, R191, R4, !PT ;  /* 0x00000004bf157209 */ /* 0x000fe40007810000 */
[----:B------:R-:W-:Y:S02]  /*5ba0*/  FMNMX.FTZ R6, R140, R9, !PT ;  /* 0x000000098c067209 */ /* 0x000fe40007810000 */
[----:B------:R-:W-:Y:S01]  /*5bb0*/  LOP3.LUT R178, R85, 0x200, R150, 0xf8, !PT ;  /* 0x0000020055b27812 */ /* 0x000fe200078ef896 */
[----:B------:R-:W1:Y:S03]  /*5bc0*/  SHFL.BFLY PT, R4, R21, 0x2, 0x1f ;  /* 0x0c401f0015047f89 */ /* 0x000e6600000e0000 */
[----:B------:R-:W-:Y:S01]  /*5bd0*/  LEA R189, R178, UR5, 0x1 ;  /* 0x00000005b2bd7c11 */ /* 0x000fe2000f8e08ff */
[----:B------:R-:W3:Y:S03]  /*5be0*/  SHFL.BFLY PT, R9, R6, 0x2, 0x1f ;  /* 0x0c401f0006097f89 */ /* 0x000ee600000e0000 */
[-C--:B------:R-:W-:Y:S01]  /*5bf0*/  IADD3 R173, PT, PT, R156, R189.reuse, RZ ;  /* 0x000000bd9cad7210 */ /* 0x080fe20007ffe0ff */
[----:B------:R-:W-:Y:S01]  /*5c00*/  LDSM.16.MT88.4 R64, [R189+0xe000] ;  /* 0x00e00000bd40783b */ /* 0x000fe20000004200 */
[----:B------:R-:W-:-:S02]  /*5c10*/  IADD3 R181, PT, PT, R84, R189, RZ ;  /* 0x000000bd54b57210 */ /* 0x000fc40007ffe0ff */
[----:B------:R-:W-:Y:S01]  /*5c20*/  IADD3 R194, PT, PT, R84, R173, RZ ;  /* 0x000000ad54c27210 */ /* 0x000fe20007ffe0ff */
[----:B------:R-:W-:Y:S04]  /*5c30*/  LDSM.16.MT88.4 R80, [R173+0xe000] ;  /* 0x00e00000ad50783b */ /* 0x000fe80000004200 */
[----:B------:R-:W-:Y:S04]  /*5c40*/  LDSM.16.MT88.4 R72, [R181+0xe000] ;  /* 0x00e00000b548783b */ /* 0x000fe80000004200 */
[----:B------:R-:W-:Y:S01]  /*5c50*/  LDSM.16.MT88.4 R104, [R181+0x10000] ;  /* 0x01000000b568783b */ /* 0x000fe20000004200 */
[----:B-1----:R-:W-:-:S03]  /*5c60*/  FMNMX.FTZ R4, R21, R4, !PT ;  /* 0x0000000415047209 */ /* 0x002fc60007810000 */
[----:B------:R-:W-:Y:S01]  /*5c70*/  LDSM.16.MT88.4 R124, [R189+0xc000] ;  /* 0x00c00000bd7c783b */ /* 0x000fe20000004200 */
[----:B---3--:R-:W-:-:S03]  /*5c80*/  FMNMX.FTZ R9, R6, R9, !PT ;  /* 0x0000000906097209 */ /* 0x008fc60007810000 */
[----:B------:R-:W1:Y:S04]  /*5c90*/  SHFL.BFLY PT, R133, R4, 0x1, 0x1f ;  /* 0x0c201f0004857f89 */ /* 0x000e6800000e0000 */
[----:B------:R-:W3:Y:S04]  /*5ca0*/  SHFL.BFLY PT, R132, R9, 0x1, 0x1f ;  /* 0x0c201f0009847f89 */ /* 0x000ee800000e0000 */
[----:B------:R-:W-:Y:S04]  /*5cb0*/  LDSM.16.MT88.4 R56, [R194+0xc000] ;  /* 0x00c00000c238783b */ /* 0x000fe80000004200 */
[----:B------:R-:W-:Y:S04]  /*5cc0*/  LDSM.16.MT88.4 R88, [R194+0xe000] ;  /* 0x00e00000c258783b */ /* 0x000fe80000004200 */
[----:B------:R-:W-:Y:S04]  /*5cd0*/  LDSM.16.MT88.4 R96, [R189+0x10000] ;  /* 0x01000000bd60783b */ /* 0x000fe80000004200 */
[----:B------:R-:W-:Y:S01]  /*5ce0*/  LDSM.16.MT88.4 R120, [R173+0x10000] ;  /* 0x01000000ad78783b */ /* 0x000fe20000004200 */
[----:B-1----:R-:W-:-:S03]  /*5cf0*/  FMNMX.FTZ R133, R4, R133, !PT ;  /* 0x0000008504857209 */ /* 0x002fc60007810000 */
[----:B------:R-:W-:Y:S01]  /*5d00*/  LDSM.16.MT88.4 R20, [R181+0xc800] ;  /* 0x00c80000b514783b */ /* 0x000fe20000004200 */
[----:B---3--:R-:W-:Y:S01]  /*5d10*/  FMNMX.FTZ R132, R9, R132, !PT ;  /* 0x0000008409847209 */ /* 0x008fe20007810000 */
[C---:B--2---:R-:W-:Y:S01]  /*5d20*/  FMUL.FTZ R192, R133.reuse, UR4 ;  /* 0x0000000485c07c20 */ /* 0x044fe20008410000 */
        /* <DEDUP_REMOVED lines=10> */
[----:B------:R-:W-:Y:S01]  /*5dd0*/  FFMA.FTZ R163, R47, UR4, -R192 ;  /* 0x000000042fa37c23 */ /* 0x000fe200080108c0 */
[----:B------:R-:W-:Y:S01]  /*5de0*/  LDSM.16.MT88.4 R48, [R173+0xc000] ;  /* 0x00c00000ad30783b */ /* 0x000fe20000004200 */
[--C-:B------:R-:W-:Y:S01]  /*5df0*/  FFMA.FTZ R170, R5, UR4, -R142.reuse ;  /* 0x0000000405aa7c23 */ /* 0x100fe2000801088e */
[--C-:B------:R-:W-:Y:S01]  /*5e00*/  FFMA.FTZ R165, R41, UR4, -R142.reuse ;  /* 0x0000000429a57c23 */ /* 0x100fe2000801088e */
[--C-:B------:R-:W-:Y:S01]  /*5e10*/  FFMA.FTZ R162, R39, UR4, -R142.reuse ;  /* 0x0000000427a27c23 */ /* 0x100fe2000801088e */
[--C-:B------:R-:W-:Y:S01]  /*5e20*/  FFMA.FTZ R161, R37, UR4, -R142.reuse ;  /* 0x0000000425a17c23 */ /* 0x100fe2000801088e */
[----:B------:R-:W1:Y:S01]  /*5e30*/  LDSM.16.MT88.4 R40, [R181+0xc000] ;  /* 0x00c00000b528783b */ /* 0x000e620000004200 */
[----:B------:R-:W-:Y:S01]  /*5e40*/  MUFU.EX2 R172, R172 ;  /* 0x000000ac00ac7308 */ /* 0x000fe20000000800 */
[--C-:B------:R-:W-:Y:S01]  /*5e50*/  FFMA.FTZ R157, R15, UR4, -R142.reuse ;  /* 0x000000040f9d7c23 */ /* 0x100fe2000801088e */
[--C-:B------:R-:W-:Y:S01]  /*5e60*/  FFMA.FTZ R154, R13, UR4, -R142.reuse ;  /* 0x000000040d9a7c23 */ /* 0x100fe2000801088e */
[----:B------:R-:W2:Y:S01]  /*5e70*/  LDSM.16.MT88.4 R4, [R194+0x10000] ;  /* 0x01000000c204783b */ /* 0x000ea20000004200 */
[----:B------:R-:W-:Y:S01]  /*5e80*/  FFMA.FTZ R155, R11, UR4, -R142 ;  /* 0x000000040b9b7c23 */ /* 0x000fe2000801088e */
[--C-:B------:R-:W-:Y:S01]  /*5e90*/  FFMA.FTZ R160, R29, UR4, -R192.reuse ;  /* 0x000000041da07c23 */ /* 0x100fe200080108c0 */
[--C-:B------:R-:W-:Y:S01]  /*5ea0*/  FFMA.FTZ R159, R33, UR4, -R192.reuse ;  /* 0x00000004219f7c23 */ /* 0x100fe200080108c0 */
[----:B------:R-:W3:Y:S01]  /*5eb0*/  LDSM.16.MT88.4 R12, [R189+0xe800] ;  /* 0x00e80000bd0c783b */ /* 0x000ee20000004200 */
[----:B------:R-:W4:Y:S01]  /*5ec0*/  MUFU.EX2 R167, R167 ;  /* 0x000000a700a77308 */ /* 0x000f220000000800 */
[--C-:B------:R-:W-:Y:S01]  /*5ed0*/  FFMA.FTZ R153, R31, UR4, -R192.reuse ;  /* 0x000000041f997c23 */ /* 0x100fe200080108c0 */
[----:B------:R-:W-:Y:S01]  /*5ee0*/  FFMA.FTZ R152, R19, UR4, -R192 ;  /* 0x0000000413987c23 */ /* 0x000fe200080108c0 */
[----:B------:R-:W5:Y:S01]  /*5ef0*/  LDSM.16.MT88.4 R8, [R173+0xe800] ;  /* 0x00e80000ad08783b */ /* 0x000f620000004200 */
[----:B------:R-:W-:Y:S01]  /*5f00*/  FFMA.FTZ R158, R17, UR4, -R142 ;  /* 0x00000004119e7c23 */ /* 0x000fe2000801088e */
[--C-:B------:R-:W-:Y:S01]  /*5f10*/  FFMA.FTZ R169, R169, UR4, -R192.reuse ;  /* 0x00000004a9a97c23 */ /* 0x100fe200080108c0 */
[--C-:B------:R-:W-:Y:S01]  /*5f20*/  FFMA.FTZ R174, R215, UR4, -R192.reuse ;  /* 0x00000004d7ae7c23 */ /* 0x100fe200080108c0 */
[----:B------:R-:W5:Y:S01]  /*5f30*/  LDSM.16.MT88.4 R16, [R189+0xc800] ;  /* 0x00c80000bd10783b */ /* 0x000f620000004200 */
[----:B------:R-:W-:Y:S01]  /*5f40*/  MUFU.EX2 R166, R166 ;  /* 0x000000a600a67308 */ /* 0x000fe20000000800 */
[--C-:B------:R-:W-:Y:S01]  /*5f50*/  FFMA.FTZ R171, R171, UR4, -R192.reuse ;  /* 0x00000004abab7c23 */ /* 0x100fe200080108c0 */
[----:B------:R-:W-:Y:S01]  /*5f60*/  FFMA.FTZ R180, R213, UR4, -R192 ;  /* 0x00000004d5b47c23 */ /* 0x000fe200080108c0 */
[----:B------:R-:W-:Y:S01]  /*5f70*/  LDSM.16.MT88.4 R28, [R173+0xc800] ;  /* 0x00c80000ad1c783b */ /* 0x000fe20000004200 */
[--C-:B------:R-:W-:Y:S01]  /*5f80*/  FFMA.FTZ R175, R175, UR4, -R142.reuse ;  /* 0x00000004afaf7c23 */ /* 0x100fe2000801088e */
[--C-:B------:R-:W-:Y:S01]  /*5f90*/  FFMA.FTZ R182, R211, UR4, -R142.reuse ;  /* 0x00000004d3b67c23 */ /* 0x100fe2000801088e */
[--C-:B------:R-:W-:Y:S01]  /*5fa0*/  FFMA.FTZ R183, R183, UR4, -R142.reuse ;  /* 0x00000004b7b77c23 */ /* 0x100fe2000801088e */
[----:B------:R-:W-:Y:S01]  /*5fb0*/  LDSM.16.MT88.4 R32, [R181+0x10800] ;  /* 0x01080000b520783b */ /* 0x000fe20000004200 */
[----:B------:R-:W1:Y:S01]  /*5fc0*/  MUFU.EX2 R163, R163 ;  /* 0x000000a300a37308 */ /* 0x000e620000000800 */
[----:B----4-:R-:W-:Y:S01]  /*5fd0*/  F2FP.F16.F32.PACK_AB R116, R167, R172 ;  /* 0x000000aca774723e */ /* 0x010fe200000000ff */
[----:B------:R-:W-:Y:S01]  /*5fe0*/  FFMA.FTZ R184, R205, UR4, -R142 ;  /* 0x00000004cdb87c23 */ /* 0x000fe2000801088e */
[--C-:B------:R-:W-:Y:S01]  /*5ff0*/  FFMA.FTZ R204, R191, UR4, -R192.reuse ;  /* 0x00000004bfcc7c23 */ /* 0x100fe200080108c0 */
[--C-:B------:R-:W-:Y:S01]  /*6000*/  FFMA.FTZ R202, R203, UR4, -R192.reuse ;  /* 0x00000004cbca7c23 */ /* 0x100fe200080108c0 */
[--C-:B------:R-:W-:Y:S01]  /*6010*/  FFMA.FTZ R195, R195, UR4, -R192.reuse ;  /* 0x00000004c3c37c23 */ /* 0x100fe200080108c0 */
[----:B------:R-:W-:Y:S01]  /*6020*/  FFMA.FTZ R193, R193, UR4, -R192 ;  /* 0x00000004c1c17c23 */ /* 0x000fe200080108c0 */
[--C-:B------:R-:W-:Y:S01]  /*6030*/  FFMA.FTZ R185, R185, UR4, -R142.reuse ;  /* 0x00000004b9b97c23 */ /* 0x100fe2000801088e */
[----:B------:R-:W-:Y:S01]  /*6040*/  MUFU.EX2 R170, R170 ;  /* 0x000000aa00aa7308 */ /* 0x000fe20000000800 */
[--C-:B------:R-:W-:Y:S01]  /*6050*/  FFMA.FTZ R191, R141, UR4, -R142.reuse ;  /* 0x000000048dbf7c23 */ /* 0x100fe2000801088e */
[----:B------:R-:W-:Y:S01]  /*6060*/  FFMA.FTZ R206, R140, UR4, -R142 ;  /* 0x000000048cce7c23 */ /* 0x000fe2000801088e */
[----:B------:R-:W-:Y:S01]  /*6070*/  SEL R192, R186, 0xffffffe0, !P1 ;  /* 0xffffffe0bac07807 */ /* 0x000fe20004800000 */
[----:B------:R-:W-:Y:S01]  /*6080*/  FADD.FTZ R167, R172, R167 ;  /* 0x000000a7aca77221 */ /* 0x000fe20000010000 */
[----:B------:R-:W-:-:S02]  /*6090*/  ISETP.GT.AND P2, PT, R164, R197, PT ;  /* 0x000000c5a400720c */ /* 0x000fc40003f44270 */
[----:B------:R-:W-:Y:S01]  /*60a0*/  IADD3 R203, PT, PT, R192, R173, RZ ;  /* 0x000000adc0cb7210 */ /* 0x000fe20007ffe0ff */
        /* <DEDUP_REMOVED lines=54> */
[C---:B------:R-:W-:Y:S08]  /*6410*/  HMMA.16816.F32 R96, R116.reuse, R98, RZ ;  /* 0x000000627460723c */ /* 0x040ff000000018ff */
[C---:B------:R-:W-:Y:S08]  /*6420*/  HMMA.16816.F32 R120, R116.reuse, R122, RZ ;  /* 0x0000007a7478723c */ /* 0x040ff000000018ff */
[----:B--2---:R-:W-:Y:S01]  /*6430*/  HMMA.16816.F32 R112, R116, R4, RZ ;  /* 0x000000047470723c */ /* 0x004fe200000018ff */
[----:B----4-:R-:W-:-:S02]  /*6440*/  F2FP.F16.F32.PACK_AB R4, R159, R160 ;  /* 0x000000a09f04723e */ /* 0x010fc400000000ff */
[----:B-1----:R-:W-:Y:S01]  /*6450*/  F2FP.F16.F32.PACK_AB R5, R157, R158 ;  /* 0x0000009e9d05723e */ /* 0x002fe200000000ff */
[----:B------:R-:W-:-:S04]  /*6460*/  FADD.FTZ R158, R158, R161 ;  /* 0x000000a19e9e7221 */ /* 0x000fc80000010000 */
        /* <DEDUP_REMOVED lines=39> */
[----:B------:R-:W-:Y:S01]  /*66e0*/  F2FP.F16.F32.PACK_AB R4, R174, R169 ;  /* 0x000000a9ae04723e */ /* 0x000fe200000000ff */
[----:B------:R-:W4:Y:S01]  /*66f0*/  LDSM.16.MT88.4 R16, [R173+0xf000] ;  /* 0x00f00000ad10783b */ /* 0x000f220000004200 */
        /* <DEDUP_REMOVED lines=14> */
[----:B------:R4:W5:Y:S07]  /*67e0*/  LDSM.16.MT88.4 R16, [R194+0x11000] ;  /* 0x01100000c210783b */ /* 0x00096e0000004200 */
[C---:B-1----:R-:W-:Y:S08]  /*67f0*/  HMMA.16816.F32 R92, R4.reuse, R12, R92 ;  /* 0x0000000c045c723c */ /* 0x042ff0000000185c */
[C---:B------:R-:W-:Y:S01]  /*6800*/  HMMA.16816.F32 R96, R4.reuse, R14, R96 ;  /* 0x0000000e0460723c */ /* 0x040fe20000001860 */
[----:B------:R-:W1:Y:S07]  /*6810*/  LDSM.16.MT88.4 R12, [R181+0xd800] ;  /* 0x00d80000b50c783b */ /* 0x000e6e0000004200 */
[C---:B--2---:R-:W-:Y:S08]  /*6820*/  HMMA.16816.F32 R108, R4.reuse, R8, R108 ;  /* 0x00000008046c723c */ /* 0x044ff0000000186c */
[C---:B------:R-:W-:Y:S01]  /*6830*/  HMMA.16816.F32 R120, R4.reuse, R10, R120 ;  /* 0x0000000a0478723c */ /* 0x040fe20000001878 */
[----:B------:R-:W2:Y:S07]  /*6840*/  LDSM.16.MT88.4 R8, [R173+0xf800] ;  /* 0x00f80000ad08783b */ /* 0x000eae0000004200 */
[----:B---3--:R-:W-:Y:S01]  /*6850*/  HMMA.16816.F32 R84, R4, R20, R84 ;  /* 0x000000140454723c */ /* 0x008fe20000001854 */
[----:B------:R-:W-:-:S02]  /*6860*/  FFMA.FTZ R20, R143, UR4, -R142 ;  /* 0x000000048f147c23 */ /* 0x000fc4000801088e */
[----:B------:R-:W-:Y:S02]  /*6870*/  LDSM.16.MT88.4 R140, [R181+0xf800] ;  /* 0x00f80000b58c783b */ /* 0x000fe40000004200 */
[----:B----4-:R3:W4:Y:S03]  /*6880*/  MUFU.EX2 R194, R20 ;  /* 0x0000001400c27308 */ /* 0x0107260000000800 */
        /* <DEDUP_REMOVED lines=12> */
[C---:B------:R-:W-:Y:S01]  /*6950*/  HMMA.16816.F32 R88, R4.reuse, R22, R88 ;  /* 0x000000160458723c */ /* 0x040fe20000001858 */
[----:B---3--:R-:W-:Y:S07]  /*6960*/  LDSM.16.MT88.4 R20, [R203+0xd800] ;  /* 0x00d80000cb14783b */ /* 0x008fee0000004200 */
[C---:B-----5:R-:W-:Y:S08]  /*6970*/  HMMA.16816.F32 R112, R4.reuse, R16, R112 ;  /* 0x000000100470723c */ /* 0x060ff00000001870 */
[----:B------:R-:W-:Y:S01]  /*6980*/  HMMA.16816.F32 R116, R4, R18, R116 ;  /* 0x000000120474723c */ /* 0x000fe20000001874 */
[----:B------:R-:W-:Y:S01]  /*6990*/  F2FP.F16.F32.PACK_AB R4, R195, R202 ;  /* 0x000000cac304723e */ /* 0x000fe200000000ff */
[----:B------:R-:W3:Y:S01]  /*69a0*/  LDSM.16.MT88.4 R16, [R189+0xf800] ;  /* 0x00f80000bd10783b */ /* 0x000ee20000004200 */
[----:B----4-:R-:W-:-:S02]  /*69b0*/  F2FP.F16.F32.PACK_AB R5, R194, R185 ;  /* 0x000000b9c205723e */ /* 0x010fc400000000ff */
        /* <DEDUP_REMOVED lines=59> */
[----:B------:R-:W-:-:S03]  /*6d70*/  IABS R10, R177 ;  /* 0x000000b1000a7213 */ /* 0x000fc60000000000 */
[----:B------:R-:W-:-:S05]  /*6d80*/  IMAD.SHL.U32 R5, R5, 0x40, RZ ;  /* 0x0000004005057824 */ /* 0x000fca00078e00ff */
[----:B------:R-:W-:Y:S02]  /*6d90*/  IABS R8, R5 ;  /* 0x0000000500087213 */ /* 0x000fe40000000000 */
[-C--:B-1----:R-:W-:Y:S02]  /*6da0*/  IABS R4, R6.reuse ;  /* 0x0000000600047213 */ /* 0x082fe40000000000 */
[----:B------:R-:W-:Y:S02]  /*6db0*/  LOP3.LUT R5, R5, R6, RZ, 0x3c, !PT ;  /* 0x0000000605057212 */ /* 0x000fe400078e3cff */
[----:B------:R-:W1:Y:S08]  /*6dc0*/  I2F.RP R9, R4 ;  /* 0x0000000400097306 */ /* 0x000e700000209400 */
        /* <DEDUP_REMOVED lines=24> */
[----:B------:R-:W-:Y:S02]  /*6f50*/  ISETP.NE.AND P3, PT, R6, RZ, PT ;  /* 0x000000ff0600720c */ /* 0x000fe40003f65270 */
[----:B------:R-:W-:Y:S01]  /*6f60*/  LOP3.LUT R5, RZ, R6, RZ, 0x33, !PT ;  /* 0x00000006ff057212 */ /* 0x000fe200078e33ff */
[----:B------:R-:W-:Y:S02]  /*6f70*/  @P5 VIADD R11, R11, 0x1 ;  /* 0x000000010b0b5836 */ /* 0x000fe40000000000 */
[----:B------:R-:W-:-:S04]  /*6f80*/  @P6 IADD3 R12, PT, PT, R12, 0x1, RZ ;  /* 0x000000010c0c6810 */ /* 0x000fc80007ffe0ff */
        /* <DEDUP_REMOVED lines=24> */
.L_x_2852:
[----:B------:R-:W-:Y:S01]  /*7110*/  UMOV UR4, URZ ;  /* 0x000000ff00047c82 */ /* 0x000fe20008000000 */
[----:B------:R-:W-:Y:S01]  /*7120*/  IMAD.SHL.U32 R4, R144, 0x40, RZ ;  /* 0x0000004090047824 */ /* 0x000fe200078e00ff */
[----:B------:R-:W-:-:S05]  /*7130*/  IADD3 R5, P2, PT, RZ, -UR4, RZ ;  /* 0x80000004ff057c10 */ /* 0x000fca000ff5e0ff */
[----:B------:R-:W-:-:S05]  /*7140*/  IMAD.X R4, RZ, RZ, ~R4, P2 ;  /* 0x000000ffff047224 */ /* 0x000fca00010e0e04 */
[----:B------:R-:W-:-:S04]  /*7150*/  SHF.R.S64 R5, R5, 0x1f, R4 ;  /* 0x0000001f05057819 */ /* 0x000fc80000001004 */
[----:B------:R-:W-:-:S04]  /*7160*/  IADD3 R200, P2, PT, R5, R200, RZ ;  /* 0x000000c805c87210 */ /* 0x000fc80007f5e0ff */
[----:B------:R-:W-:-:S09]  /*7170*/  LEA.HI.X.SX32 R201, R4, R201, 0x1, P2 ;  /* 0x000000c904c97211 */ /* 0x000fd200010f0eff */
.L_x_2853:
[----:B------:R-:W1:Y:S01]  /*7180*/  LDCU UR4, c[0x0][0x440] ;  /* 0x00008800ff0477ac */ /* 0x000e620008000800 */
[C---:B------:R-:W-:Y:S01]  /*7190*/  LEA R6, P5, R144.reuse, R200, 0x5 ;  /* 0x000000c890067211 */ /* 0x040fe200078a28ff */
[C---:B------:R-:W-:Y:S01]  /*71a0*/  IMAD.SHL.U32 R9, R144.reuse, 0x20, RZ ;  /* 0x0000002090097824 */ /* 0x040fe200078e00ff */
[--C-:B------:R-:W-:Y:S01]  /*71b0*/  SHF.L.U64.HI R5, R144, 0x5, R145.reuse ;  /* 0x0000000590057819 */ /* 0x100fe20000010291 */
[----:B------:R-:W-:Y:S01]  /*71c0*/  IMAD.SHL.U32 R187, R188, 0x20, RZ ;  /* 0x00000020bcbb7824 */ /* 0x000fe200078e00ff */
[----:B------:R-:W-:Y:S02]  /*71d0*/  LEA.HI.X R7, R144, R201, R145, 0x5, P5 ;  /* 0x000000c990077211 */ /* 0x000fe400028f2c91 */
[----:B------:R-:W-:Y:S02]  /*71e0*/  IADD3 R10, P5, PT, R9, R6, RZ ;  /* 0x00000006090a7210 */ /* 0x000fe40007fbe0ff */
[----:B------:R-:W-:Y:S02]  /*71f0*/  SHF.R.U32.HI R190, RZ, 0x1, R188 ;  /* 0x00000001ffbe7819 */ /* 0x000fe400000116bc */
[----:B------:R-:W-:Y:S01]  /*7200*/  LOP3.LUT R187, R187, 0x7c00, RZ, 0xc0, !PT ;  /* 0x00007c00bbbb7812 */ /* 0x000fe200078ec0ff */
[----:B------:R-:W-:Y:S01]  /*7210*/  IMAD.X R11, R5, 0x1, R7, P5 ;  /* 0x00000001050b7824 */ /* 0x000fe200028e0607 */
[----:B------:R-:W-:-:S02]  /*7220*/  IADD3 R12, P5, PT, R9, R10, RZ ;  /* 0x0000000a090c7210 */ /* 0x000fc40007fbe0ff */
[----:B------:R-:W-:Y:S02]  /*7230*/  LOP3.LUT R189, R150, 0x400, RZ, 0xc0, !PT ;  /* 0x0000040096bd7812 */ /* 0x000fe400078ec0ff */
[----:B------:R-:W-:Y:S01]  /*7240*/  LOP3.LUT R4, R190, 0x8, RZ, 0xc0, !PT ;  /* 0x00000008be047812 */ /* 0x000fe200078ec0ff */
[----:B------:R-:W-:Y:S01]  /*7250*/  IMAD.X R13, R5, 0x1, R11, P5 ;  /* 0x00000001050d7824 */ /* 0x000fe200028e060b */
[----:B-1----:R-:W-:Y:S01]  /*7260*/  ISETP.GE.AND P4, PT, R151, UR4, PT ;  /* 0x0000000497007c0c */ /* 0x002fe2000bf86270 */
[----:B------:R-:W-:Y:S01]  /*7270*/  IMAD R189, R146, 0x2, R189 ;  /* 0x0000000292bd7824 */ /* 0x000fe200078e02bd */
[----:B------:R-:W-:Y:S02]  /*7280*/  ISETP.GE.AND P3, PT, R148, UR4, PT ;  /* 0x0000000494007c0c */ /* 0x000fe4000bf66270 */
[----:B------:R-:W-:Y:S01]  /*7290*/  ISETP.GE.AND P2, PT, R147, UR4, PT ;  /* 0x0000000493007c0c */ /* 0x000fe2000bf46270 */
[----:B------:R-:W-:Y:S01]  /*72a0*/  VIADD R9, R189, UR5 ;  /* 0x00000005bd097c36 */ /* 0x000fe20008000000 */
[----:B------:R-:W-:-:S03]  /*72b0*/  LOP3.LUT R150, R187, 0x200, R150, 0xf8, !PT ;  /* 0x00000200bb967812 */ /* 0x000fc600078ef896 */
[--C-:B------:R-:W-:Y:S01]  /*72c0*/  IMAD.IADD R183, R192, 0x1, R9.reuse ;  /* 0x00000001c0b77824 */ /* 0x100fe200078e0209 */
[----:B------:R-:W-:Y:S01]  /*72d0*/  LOP3.LUT R4, R150, R149, R4, 0xf6, !PT ;  /* 0x0000009596047212 */ /* 0x000fe200078ef604 */
[----:B------:R-:W-:Y:S02]  /*72e0*/  IMAD.IADD R180, R156, 0x1, R9 ;  /* 0x000000019cb47824 */ /* 0x000fe400078e0209 */
[----:B------:R-:W-:Y:S01]  /*72f0*/  @!PT LDS RZ, [RZ] ;  /* 0x00000000fffff984 */ /* 0x000fe20000000800 */
[----:B------:R-:W-:Y:S01]  /*7300*/  @!PT LDS RZ, [RZ] ;  /* 0x00000000fffff984 */ /* 0x000fe20000000800 */
[----:B------:R-:W-:Y:S01]  /*7310*/  @!PT LDS RZ, [RZ] ;  /* 0x00000000fffff984 */ /* 0x000fe20000000800 */
[----:B------:R-:W-:Y:S01]  /*7320*/  @!P4 LDGSTS.E.BYPASS.LTC128B.128 [R179+0xc000], desc[UR16][R200.64] ;  /* 0x0c000000c8b3cfae */ /* 0x000fe2000b981a10 */
[----:B------:R-:W-:Y:S01]  /*7330*/  LEA R191, R4, UR5, 0x1 ;  /* 0x0000000504bf7c11 */ /* 0x000fe2000f8e08ff */
[C---:B------:R-:W-:Y:S02]  /*7340*/  IMAD.IADD R181, R192.reuse, 0x1, R180 ;  /* 0x00000001c0b57824 */ /* 0x040fe400078e02b4 */
[----:B------:R-:W-:Y:S02]  /*7350*/  @P4 STS.128 [R179+0xc000], RZ ;  /* 0x00c000ffb3004388 */ /* 0x000fe40000000c00 */
[----:B------:R-:W-:-:S02]  /*7360*/  IMAD.IADD R185, R192, 0x1, R191 ;  /* 0x00000001c0b97824 */ /* 0x000fc400078e02bf */
        /* <DEDUP_REMOVED lines=68> */
[C---:B----4-:R-:W-:Y:S03]  /*77b0*/  HMMA.16816.F32 R140, R16.reuse, R136, RZ ;  /* 0x00000088108c723c */ /* 0x050fe600000018ff */
[----:B---3--:R-:W2:Y:S04]  /*77c0*/  LDSM.16.M88.4 R12, [R180+0x6000] ;  /* 0x00600000b40c783b */ /* 0x008ea80000000200 */
[----:B------:R-:W-:Y:S01]  /*77d0*/  LDSM.16.M88.4 R172, [R181+0x7800] ;  /* 0x00780000b5ac783b */ /* 0x000fe20000000200 */
[C---:B-----5:R-:W-:Y:S03]  /*77e0*/  HMMA.16816.F32 R32, R16.reuse, R28, RZ ;  /* 0x0000001c1020723c */ /* 0x060fe600000018ff */
[----:B------:R-:W-:Y:S04]  /*77f0*/  LDSM.16.M88.4 R168, [R189+UR5+0x8800] ;  /* 0x00880005bda8783b */ /* 0x000fe80008000200 */
[----:B------:R-:W0:Y:S01]  /*7800*/  LDGDEPBAR ;  /* 0x00000000000079af */ /* 0x000e220000000000 */
[C---:B------:R-:W-:Y:S08]  /*7810*/  HMMA.16816.F32 R24, R16.reuse, R20, RZ ;  /* 0x000000141018723c */ /* 0x040ff000000018ff */
        /* <DEDUP_REMOVED lines=136> */
[----:B------:R-:W-:Y:S02]  /*80a0*/  I2FP.F32.S32 R8, R7 ;  /* 0x0000000700087245 */ /* 0x000fe40000201400 */
[C---:B------:R-:W-:Y:S02]  /*80b0*/  ISETP.GE.AND P5, PT, R7.reuse, R176, PT ;  /* 0x000000b00700720c */ /* 0x040fe40003fa6270 */
[----:B------:R-:W-:Y:S01]  /*80c0*/  ISETP.GE.AND P6, PT, R7, R2, PT ;  /* 0x000000020700720c */ /* 0x000fe20003fc6270 */
[CC--:B------:R-:W-:Y:S01]  /*80d0*/  FFMA.FTZ R169, R3.reuse, R8.reuse, R140 ;  /* 0x0000000803a97223 */ /* 0x0c0fe2000001008c */
[----:B------:R-:W-:Y:S01]  /*80e0*/  I2FP.F32.S32 R140, R147 ;  /* 0x00000093008c7245 */ /* 0x000fe20000201400 */
        /* <DEDUP_REMOVED lines=13> */
[----:B------:R-:W-:Y:S01]  /*81c0*/  I2FP.F32.S32 R16, R157 ;  /* 0x0000009d00107245 */ /* 0x000fe20000201400 */
[C---:B---3--:R-:W-:Y:S01]  /*81d0*/  HMMA.16816.F32 R32, R12.reuse, R152, R32 ;  /* 0x000000980c20723c */ /* 0x048fe20000001820 */
[----:B------:R-:W-:Y:S02]  /*81e0*/  I2FP.F32.S32 R151, R147 ;  /* 0x0000009300977245 */ /* 0x000fe40000201400 */
        /* <DEDUP_REMOVED lines=17> */
[----:B------:R-:W-:Y:S02]  /*8300*/  I2FP.F32.S32 R16, R141 ;  /* 0x0000008d00107245 */ /* 0x000fe40000201400 */
[C---:B------:R-:W-:Y:S02]  /*8310*/  ISETP.GE.AND P5, PT, R141.reuse, R176, PT ;  /* 0x000000b08d00720c */ /* 0x040fe40003fa6270 */
[----:B------:R-:W-:Y:S01]  /*8320*/  ISETP.GE.AND P6, PT, R141, R2, PT ;  /* 0x000000028d00720c */ /* 0x000fe20003fc6270 */
[----:B------:R-:W-:-:S02]  /*8330*/  VIADD R141, R6, 0xffffff90 ;  /* 0xffffff90068d7836 */ /* 0x000fc40000000000 */
[CC--:B------:R-:W-:Y:S01]  /*8340*/  FFMA.FTZ R217, R3.reuse, R16.reuse, R137 ;  /* 0x0000001003d97223 */ /* 0x0c0fe20000010089 */
[----:B------:R-:W-:Y:S01]  /*8350*/  FFMA.FTZ R139, R3, R16, R139 ;  /* 0x00000010038b7223 */ /* 0x000fe2000001008b */
[C---:B------:R-:W-:Y:S01]  /*8360*/  VIADD R137, R6.reuse, 0xffffff91 ;  /* 0xffffff9106897836 */ /* 0x040fe20000000000 */
[C---:B-1----:R-:W-:Y:S01]  /*8370*/  HMMA.16816.F32 R24, R12.reuse, R8, R24 ;  /* 0x000000080c18723c */ /* 0x042fe20000001818 */
[----:B------:R-:W-:Y:S01]  /*8380*/  I2FP.F32.S32 R18, R141 ;  /* 0x0000008d00127245 */ /* 0x000fe20000201400 */
[----:B------:R-:W-:Y:S01]  /*8390*/  VIADD R9, R6, 0xffffff98 ;  /* 0xffffff9806097836 */ /* 0x000fe20000000000 */
[----:B------:R-:W-:Y:S02]  /*83a0*/  FSEL R175, R139, -INF , !P6 ;  /* 0xff8000008baf7808 */ /* 0x000fe40007000000 */
[----:B------:R-:W-:Y:S01]  /*83b0*/  I2FP.F32.S32 R16, R137 ;  /* 0x0000008900107245 */ /* 0x000fe20000201400 */
        /* <DEDUP_REMOVED lines=13> */
[----:B------:R-:W-:Y:S01]  /*8490*/  I2FP.F32.S32 R8, R9 ;  /* 0x0000000900087245 */ /* 0x000fe20000201400 */
        /* <DEDUP_REMOVED lines=8> */
[----:B------:R-:W-:-:S02]  /*8520*/  I2FP.F32.S32 R8, R35 ;  /* 0x0000002300087245 */ /* 0x000fc40000201400 */
        /* <DEDUP_REMOVED lines=8> */
[----:B------:R-:W-:-:S02]  /*85b0*/  I2FP.F32.S32 R33, R9 ;  /* 0x0000000900217245 */ /* 0x000fc40000201400 */
[----:B------:R-:W-:Y:S02]  /*85c0*/  FSEL R183, R29, -INF , !P5 ;  /* 0xff8000001db77808 */ /* 0x000fe40006800000 */
[----:B------:R-:W-:Y:S01]  /*85d0*/  FSEL R191, R31, -INF , !P6 ;  /* 0xff8000001fbf7808 */ /* 0x000fe20007000000 */
[-C--:B------:R-:W-:Y:S01]  /*85e0*/  FFMA.FTZ R24, R3, R33.reuse, R24 ;  /* 0x0000002103187223 */ /* 0x080fe20000010018 */
[----:B------:R-:W-:Y:S01]  /*85f0*/  ISETP.GE.AND P5, PT, R9, R176, PT ;  /* 0x000000b00900720c */ /* 0x000fe20003fa6270 */
[----:B------:R-:W-:Y:S01]  /*8600*/  FFMA.FTZ R26, R3, R33, R26 ;  /* 0x00000021031a7223 */ /* 0x000fe2000001001a */
[----:B------:R-:W-:Y:S01]  /*8610*/  ISETP.GE.AND P6, PT, R9, R2, PT ;  /* 0x000000020900720c */ /* 0x000fe20003fc6270 */
[----:B------:R-:W-:Y:S01]  /*8620*/  VIADD R9, R6, 0xffffffa8 ;  /* 0xffffffa806097836 */ /* 0x000fe20000000000 */
[----:B------:R-:W-:Y:S02]  /*8630*/  I2FP.F32.S32 R8, R11 ;  /* 0x0000000b00087245 */ /* 0x000fe40000201400 */
[----:B------:R-:W-:-:S02]  /*8640*/  FSEL R163, R24, -INF , !P5 ;  /* 0xff80000018a37808 */ /* 0x000fc40006800000 */
[----:B------:R-:W-:Y:S01]  /*8650*/  FSEL R145, R26, -INF , !P6 ;  /* 0xff8000001a917808 */ /* 0x000fe20007000000 */
[CC--:B------:R-:W-:Y:S01]  /*8660*/  FFMA.FTZ R25, R3.reuse, R8.reuse, R25 ;  /* 0x0000000803197223 */ /* 0x0c0fe20000010019 */
[----:B------:R-:W-:Y:S01]  /*8670*/  FFMA.FTZ R27, R3, R8, R27 ;  /* 0x00000008031b7223 */ /* 0x000fe2000001001b */
[----:B------:R-:W-:Y:S02]  /*8680*/  I2FP.F32.S32 R8, R9 ;  /* 0x0000000900087245 */ /* 0x000fe40000201400 */
[C---:B------:R-:W-:Y:S02]  /*8690*/  ISETP.GE.AND P5, PT, R11.reuse, R176, PT ;  /* 0x000000b00b00720c */ /* 0x040fe40003fa6270 */
[----:B------:R-:W-:Y:S01]  /*86a0*/  ISETP.GE.AND P6, PT, R11, R2, PT ;  /* 0x000000020b00720c */ /* 0x000fe20003fc6270 */
[-C--:B------:R-:W-:Y:S01]  /*86b0*/  FFMA.FTZ R20, R3, R8.reuse, R20 ;  /* 0x0000000803147223 */ /* 0x080fe20000010014 */
[----:B------:R-:W-:Y:S01]  /*86c0*/  FSEL R195, R25, -INF , !P5 ;  /* 0xff80000019c37808 */ /* 0x000fe20006800000 */
[----:B------:R-:W-:Y:S01]  /*86d0*/  FFMA.FTZ R22, R3, R8, R22 ;  /* 0x0000000803167223 */ /* 0x000fe20000010016 */
[----:B------:R-:W-:-:S02]  /*86e0*/  FSEL R147, R27, -INF , !P6 ;  /* 0xff8000001b937808 */ /* 0x000fc40007000000 */
[----:B------:R-:W-:Y:S02]  /*86f0*/  I2FP.F32.S32 R4, R5 ;  /* 0x0000000500047245 */ /* 0x000fe40000201400 */
[C---:B------:R-:W-:Y:S02]  /*8700*/  ISETP.GE.AND P5, PT, R9.reuse, R176, PT ;  /* 0x000000b00900720c */ /* 0x040fe40003fa6270 */
[----:B------:R-:W-:Y:S01]  /*8710*/  ISETP.GE.AND P6, PT, R9, R2, PT ;  /* 0x000000020900720c */ /* 0x000fe20003fc6270 */
[CC--:B------:R-:W-:Y:S01]  /*8720*/  FFMA.FTZ R21, R3.reuse, R4.reuse, R21 ;  /* 0x0000000403157223 */ /* 0x0c0fe20000010015 */
[----:B------:R-:W-:Y:S01]  /*8730*/  FFMA.FTZ R23, R3, R4, R23 ;  /* 0x0000000403177223 */ /* 0x000fe20000010017 */
[----:B------:R-:W-:Y:S01]  /*8740*/  FSEL R193, R20, -INF , !P5 ;  /* 0xff80000014c17808 */ /* 0x000fe20006800000 */
[----:B------:R-:W-:Y:S01]  /*8750*/  VIADD R9, R6, 0xffffffb0 ;  /* 0xffffffb006097836 */ /* 0x000fe20000000000 */
[----:B------:R-:W-:Y:S02]  /*8760*/  FSEL R143, R22, -INF , !P6 ;  /* 0xff800000168f7808 */ /* 0x000fe40007000000 */
[----:B------:R-:W-:-:S02]  /*8770*/  ISETP.GE.AND P5, PT, R5, R176, PT ;  /* 0x000000b00500720c */ /* 0x000fc40003fa6270 */
[----:B------:R-:W-:Y:S01]  /*8780*/  ISETP.GE.AND P6, PT, R5, R2, PT ;  /* 0x000000020500720c */ /* 0x000fe20003fc6270 */
[C---:B------:R-:W-:Y:S01]  /*8790*/  VIADD R5, R6.reuse, 0xffffffb9 ;  /* 0xffffffb906057836 */ /* 0x040fe20000000000 */
[----:B------:R-:W-:Y:S02]  /*87a0*/  FSEL R161, R21, -INF , !P5 ;  /* 0xff80000015a17808 */ /* 0x000fe40006800000 */
[----:B------:R-:W-:Y:S02]  /*87b0*/  FSEL R141, R23, -INF , !P6 ;  /* 0xff800000178d7808 */ /* 0x000fe40007000000 */
[----:B------:R-:W-:Y:S02]  /*87c0*/  I2FP.F32.S32 R4, R9 ;  /* 0x0000000900047245 */ /* 0x000fe40000201400 */
[C---:B------:R-:W-:Y:S02]  /*87d0*/  ISETP.GE.AND P5, PT, R9.reuse, R176, PT ;  /* 0x000000b00900720c */ /* 0x040fe40003fa6270 */
[----:B------:R-:W-:Y:S01]  /*87e0*/  ISETP.GE.AND P6, PT, R9, R2, PT ;  /* 0x000000020900720c */ /* 0x000fe20003fc6270 */
[----:B------:R-:W-:-:S02]  /*87f0*/  VIADD R9, R6, 0xffffffb1 ;  /* 0xffffffb106097836 */ /* 0x000fc40000000000 */
[CC--:B------:R-:W-:Y:S01]  /*8800*/  FFMA.FTZ R157, R3.reuse, R4.reuse, R164 ;  /* 0x00000004039d7223 */ /* 0x0c0fe200000100a4 */
[----:B------:R-:W-:Y:S01]  /*8810*/  FFMA.FTZ R153, R3, R4, R166 ;  /* 0x0000000403997223 */ /* 0x000fe200000100a6 */
[----:B------:R-:W-:Y:S01]  /*8820*/  I2FP.F32.S32 R4, R5 ;  /* 0x0000000500047245 */ /* 0x000fe20000201400 */
[----:B------:R-:W-:Y:S01]  /*8830*/  VIADD R164, R0, 0xfffffffe ;  /* 0xfffffffe00a47836 */ /* 0x000fe20000000000 */
[----:B------:R-:W-:Y:S02]  /*8840*/  I2FP.F32.S32 R6, R9 ;  /* 0x0000000900067245 */ /* 0x000fe40000201400 */
[----:B------:R-:W-:Y:S01]  /*8850*/  FSEL R157, R157, -INF , !P5 ;  /* 0xff8000009d9d7808 */ /* 0x000fe20006800000 */
[----:B------:R-:W-:Y:S01]  /*8860*/  FFMA.FTZ R17, R3, R4, R17 ;  /* 0x0000000403117223 */ /* 0x000fe20000010011 */
[----:B------:R-:W-:Y:S01]  /*8870*/  ISETP.GE.AND P5, PT, R9, R176, PT ;  /* 0x000000b00900720c */ /* 0x000fe20003fa6270 */
[-C--:B------:R-:W-:Y:S01]  /*8880*/  FFMA.FTZ R159, R3, R6.reuse, R165 ;  /* 0x00000006039f7223 */ /* 0x080fe200000100a5 */
[----:B------:R-:W-:Y:S01]  /*8890*/  FSEL R153, R153, -INF , !P6 ;  /* 0xff80000099997808 */ /* 0x000fe20007000000 */
[----:B------:R-:W-:Y:S01]  /*88a0*/  FFMA.FTZ R155, R3, R6, R167 ;  /* 0x00000006039b7223 */ /* 0x000fe200000100a7 */
[----:B------:R-:W-:Y:S01]  /*88b0*/  ISETP.GE.AND P6, PT, R9, R2, PT ;  /* 0x000000020900720c */ /* 0x000fe20003fc6270 */
[----:B------:R-:W-:Y:S01]  /*88c0*/  FFMA.FTZ R19, R3, R4, R19 ;  /* 0x0000000403137223 */ /* 0x000fe20000010013 */
[----:B------:R-:W-:-:S02]  /*88d0*/  FSEL R159, R159, -INF , !P5 ;  /* 0xff8000009f9f7808 */ /* 0x000fc40006800000 */
[----:B------:R-:W-:Y:S02]  /*88e0*/  ISETP.GE.AND P5, PT, R5, R176, PT ;  /* 0x000000b00500720c */ /* 0x000fe40003fa6270 */
[----:B------:R-:W-:Y:S02]  /*88f0*/  FSEL R155, R155, -INF , !P6 ;  /* 0xff8000009b9b7808 */ /* 0x000fe40007000000 */
[----:B------:R-:W-:Y:S02]  /*8900*/  FSEL R152, R17, -INF , !P5 ;  /* 0xff80000011987808 */ /* 0x000fe40006800000 */
[----:B------:R-:W-:Y:S02]  /*8910*/  ISETP.GT.AND P5, PT, R164, R197, PT ;  /* 0x000000c5a400720c */ /* 0x000fe40003fa4270 */
[----:B------:R-:W-:-:S04]  /*8920*/  ISETP.GE.AND P6, PT, R5, R2, PT ;  /* 0x000000020500720c */ /* 0x000fc80003fc6270 */
[----:B------:R-:W-:-:S07]  /*8930*/  FSEL R151, R19, -INF , !P6 ;  /* 0xff80000013977808 */ /* 0x000fce0007000000 */
[----:B------:R-:W-:Y:S05]  /*8940*/  @!P5 BRA `(.L_x_2854) ;  /* 0x00000008002cd947 */ /* 0x000fea0003800000 */
[----:B------:R-:W-:Y:S05]  /*8950*/  BRA.U !UP1, `(.L_x_2855) ;  /* 0x0000000109f87547 */ /* 0x000fea000b800000 */
[----:B------:R-:W1:Y:S01]  /*8960*/  LDC R5, c[0x0][0x4f0] ;  /* 0x00013c00ff057b82 */ /* 0x000e620000000800 */
[----:B------:R-:W-:Y:S01]  /*8970*/  SHF.L.U32 R6, R164, 0x6, RZ ;  /* 0x00000006a4067819 */ /* 0x000fe200000006ff */
[----:B------:R-:W-:Y:S01]  /*8980*/  VIADD R12, R177, 0xffffff80 ;  /* 0xffffff80b10c7836 */ /* 0x000fe20000000000 */
[----:B------:R-:W2:Y:S01]  /*8990*/  LDCU.64 UR6, c[0x0][0x3a0] ;  /* 0x00007400ff0677ac */ /* 0x000ea20008000a00 */
        /* <DEDUP_REMOVED lines=14> */
[----:B------:R-:W-:Y:S01]  /*8a80*/  IMAD.HI.U32 R2, R2, R8, RZ ;  /* 0x0000000802027227 */ /* 0x000fe200078e00ff */
[----:B------:R-:W-:-:S03]  /*8a90*/  IADD3 R10, PT, PT, -R11, RZ, RZ ;  /* 0x000000ff0b0a7210 */ /* 0x000fc60007ffe1ff */
[----:B------:R-:W-:Y:S02]  /*8aa0*/  IMAD.MOV R13, RZ, RZ, -R2 ;  /* 0x000000ffff0d7224 */ /* 0x000fe400078e0a02 */
[C---:B------:R-:W-:Y:S02]  /*8ab0*/  IMAD R9, R4.reuse, R10, R9 ;  /* 0x0000000a04097224 */ /* 0x040fe400078e0209 */
[----:B------:R-:W-:-:S03]  /*8ac0*/  IMAD R13, R4, R13, R8 ;  /* 0x0000000d040d7224 */ /* 0x000fc600078e0208 */
[----:B------:R-:W-:-:S13]  /*8ad0*/  ISETP.GT.U32.AND P5, PT, R4, R9, PT ;  /* 0x000000090400720c */ /* 0x000fda0003fa4070 */
        /* <DEDUP_REMOVED lines=8> */
[----:B------:R-:W-:-:S11]  /*8b60*/  ISETP.GE.AND P5, PT, R6, RZ, PT ;  /* 0x000000ff0600720c */ /* 0x000fd60003fa6270 */
[----:B------:R-:W-:Y:S01]  /*8b70*/  @P6 VIADD R2, R2, 0x1 ;  /* 0x0000000102026836 */ /* 0x000fe20000000000 */
[----:B------:R-:W-:Y:S01]  /*8b80*/  ISETP.GE.AND P6, PT, R12, RZ, PT ;  /* 0x000000ff0c00720c */ /* 0x000fe20003fc6270 */
[----:B------:R-:W-:Y:S01]  /*8b90*/  @!P5 IMAD.MOV R11, RZ, RZ, -R11 ;  /* 0x000000ffff0bd224 */ /* 0x000fe200078e0a0b */
[----:B------:R-:W-:Y:S02]  /*8ba0*/  ISETP.NE.AND P5, PT, R5, RZ, PT ;  /* 0x000000ff0500720c */ /* 0x000fe40003fa5270 */
[----:B------:R-:W-:Y:S02]  /*8bb0*/  MOV R9, R2 ;  /* 0x0000000200097202 */ /* 0x000fe40000000f00 */
[----:B------:R-:W-:-:S07]  /*8bc0*/  LOP3.LUT R2, RZ, R5, RZ, 0x33, !PT ;  /* 0x00000005ff027212 */ /* 0x000fce00078e33ff */
[----:B------:R-:W-:-:S04]  /*8bd0*/  @!P6 IADD3 R9, PT, PT, -R9, RZ, RZ ;  /* 0x000000ff0909e210 */ /* 0x000fc80007ffe1ff */
        /* <DEDUP_REMOVED lines=22> */
.L_x_2855:
[----:B------:R-:W-:Y:S01]  /*8d40*/  UMOV UR4, URZ ;  /* 0x000000ff00047c82 */ /* 0x000fe20008000000 */
[----:B------:R-:W-:Y:S01]  /*8d50*/  IMAD.SHL.U32 R2, R134, 0x40, RZ ;  /* 0x0000004086027824 */ /* 0x000fe200078e00ff */
[----:B------:R-:W-:-:S05]  /*8d60*/  IADD3 R4, P5, PT, RZ, -UR4, RZ ;  /* 0x80000004ff047c10 */ /* 0x000fca000ffbe0ff */
[----:B------:R-:W-:-:S05]  /*8d70*/  IMAD.X R2, RZ, RZ, ~R2, P5 ;  /* 0x000000ffff027224 */ /* 0x000fca00028e0e02 */
[----:B------:R-:W-:-:S04]  /*8d80*/  SHF.R.S64 R5, R4, 0x1f, R2 ;  /* 0x0000001f04057819 */ /* 0x000fc80000001002 */
[----:B------:R-:W-:-:S04]  /*8d90*/  IADD3 R198, P5, PT, R5, R198, RZ ;  /* 0x000000c605c67210 */ /* 0x000fc80007fbe0ff */
[----:B------:R-:W-:-:S09]  /*8da0*/  LEA.HI.X.SX32 R199, R2, R199, 0x1, P5 ;  /* 0x000000c702c77211 */ /* 0x000fd200028f0eff */
.L_x_2856:
        /* <DEDUP_REMOVED lines=69> */
.L_x_2854:
        /* <DEDUP_REMOVED lines=13> */
[----:B-1----:R-:W-:Y:S02]  /*92d0*/  FMNMX3.FTZ R9, R2, R157, R159, !PT ;  /* 0x0000009d02097276 */ /* 0x002fe4000781009f */
[----:B------:R-:W-:Y:S02]  /*92e0*/  FMNMX3.FTZ R6, R6, R153, R155, !PT ;  /* 0x0000009906067276 */ /* 0x000fe4000781009b */
[----:B------:R-:W-:Y:S02]  /*92f0*/  FMNMX3.FTZ R9, R9, R149, R152, !PT ;  /* 0x0000009509097276 */ /* 0x000fe40007810098 */
[----:B------:R-:W-:Y:S02]  /*9300*/  FMNMX3.FTZ R6, R6, R148, R151, !PT ;  /* 0x0000009406067276 */ /* 0x000fe40007810097 */
[----:B------:R-:W-:Y:S01]  /*9310*/  SEL R177, R186, 0xffffffe0, !P1 ;  /* 0xffffffe0bab17807 */ /* 0x000fe20004800000 */
[----:B------:R-:W1:Y:S04]  /*9320*/  SHFL.BFLY PT, R4, R9, 0x2, 0x1f ;  /* 0x0c401f0009047f89 */ /* 0x000e6800000e0000 */
[----:B------:R-:W3:Y:S01]  /*9330*/  SHFL.BFLY PT, R5, R6, 0x2, 0x1f ;  /* 0x0c401f0006057f89 */ /* 0x000ee200000e0000 */
[----:B-1----:R-:W-:-:S02]  /*9340*/  FMNMX.FTZ R4, R9, R4, !PT ;  /* 0x0000000409047209 */ /* 0x002fc40007810000 */
[----:B---3--:R-:W-:-:S03]  /*9350*/  FMNMX.FTZ R5, R6, R5, !PT ;  /* 0x0000000506057209 */ /* 0x008fc60007810000 */
[----:B------:R-:W1:Y:S04]  /*9360*/  SHFL.BFLY PT, R165, R4, 0x1, 0x1f ;  /* 0x0c201f0004a57f89 */ /* 0x000e6800000e0000 */
[----:B------:R-:W3:Y:S01]  /*9370*/  SHFL.BFLY PT, R2, R5, 0x1, 0x1f ;  /* 0x0c201f0005027f89 */ /* 0x000ee200000e0000 */
[----:B-1----:R-:W-:-:S04]  /*9380*/  FMNMX.FTZ R165, R4, R165, !PT ;  /* 0x000000a504a57209 */ /* 0x002fc80007810000 */
[C---:B------:R-:W-:Y:S01]  /*9390*/  FSETP.NEU.FTZ.AND P3, PT, R165.reuse, -INF , PT ;  /* 0xff800000a500780b */ /* 0x040fe20003f7d000 */
[----:B--2---:R-:W-:Y:S01]  /*93a0*/  FMUL.FTZ R154, R165, UR4 ;  /* 0x00000004a59a7c20 */ /* 0x004fe20008410000 */
[----:B---3--:R-:W-:Y:S02]  /*93b0*/  FMNMX.FTZ R2, R5, R2, !PT ;  /* 0x0000000205027209 */ /* 0x008fe40007810000 */
[----:B------:R-:W-:Y:S02]  /*93c0*/  FSEL R4, R165, RZ, P3 ;  /* 0x000000ffa5047208 */ /* 0x000fe40001800000 */
[----:B------:R-:W-:Y:S01]  /*93d0*/  FSEL R154, R154, RZ, P3 ;  /* 0x000000ff9a9a7208 */ /* 0x000fe20001800000 */
[C---:B------:R-:W-:Y:S01]  /*93e0*/  FMUL.FTZ R150, R2.reuse, UR4 ;  /* 0x0000000402967c20 */ /* 0x040fe20008410000 */
[----:B------:R-:W-:Y:S01]  /*93f0*/  FSETP.NEU.FTZ.AND P2, PT, R2, -INF , PT ;  /* 0xff8000000200780b */ /* 0x000fe20003f5d000 */
[----:B------:R-:W-:Y:S02]  /*9400*/  FADD.FTZ R4, R133, -R4 ;  /* 0x8000000485047221 */ /* 0x000fe40000010000 */
[--C-:B------:R-:W-:Y:S01]  /*9410*/  FFMA.FTZ R170, R189, UR4, -R154.reuse ;  /* 0x00000004bdaa7c23 */ /* 0x100fe2000801089a */
[----:B------:R-:W-:Y:S01]  /*9420*/  LEA R189, R178, UR5, 0x1 ;  /* 0x00000005b2bd7c11 */ /* 0x000fe2000f8e08ff */
[--C-:B------:R-:W-:Y:S01]  /*9430*/  FFMA.FTZ R176, R169, UR4, -R154.reuse ;  /* 0x00000004a9b07c23 */ /* 0x100fe2000801089a */
[----:B------:R-:W-:Y:S01]  /*9440*/  FSEL R5, R2, RZ, P2 ;  /* 0x000000ff02057208 */ /* 0x000fe20001000000 */
[--C-:B------:R-:W-:Y:S01]  /*9450*/  FFMA.FTZ R169, R215, UR4, -R154.reuse ;  /* 0x00000004d7a97c23 */ /* 0x100fe2000801089a */
[----:B------:R-:W-:Y:S01]  /*9460*/  IADD3 R179, PT, PT, R177, R189, RZ ;  /* 0x000000bdb1b37210 */ /* 0x000fe20007ffe0ff */
[----:B------:R-:W-:Y:S01]  /*9470*/  FFMA.FTZ R167, R217, UR4, -R154 ;  /* 0x00000004d9a77c23 */ /* 0x000fe2000801089a */
[----:B------:R-:W-:Y:S01]  /*9480*/  FSEL R150, R150, RZ, P2 ;  /* 0x000000ff96967208 */ /* 0x000fe20001000000 */
[----:B------:R-:W-:Y:S01]  /*9490*/  FADD.FTZ R5, R132, -R5 ;  /* 0x8000000584057221 */ /* 0x000fe20000010000 */
[----:B------:R-:W-:Y:S01]  /*94a0*/  MUFU.EX2 R176, R176 ;  /* 0x000000b000b07308 */ /* 0x000fe20000000800 */
[----:B------:R-:W1:Y:S01]  /*94b0*/  LDSM.16.MT88.4 R20, [R179+0xc000] ;  /* 0x00c00000b314783b */ /* 0x000e620000004200 */
[----:B------:R-:W-:Y:S01]  /*94c0*/  IADD3 R16, PT, PT, R189, 0xc000, RZ ;  /* 0x0000c000bd107810 */ /* 0x000fe20007ffe0ff */
[--C-:B------:R-:W-:Y:S01]  /*94d0*/  FFMA.FTZ R166, R173, UR4, -R150.reuse ;  /* 0x00000004ada67c23 */ /* 0x100fe20008010896 */
[--C-:B------:R-:W-:Y:S01]  /*94e0*/  FFMA.FTZ R172, R175, UR4, -R150.reuse ;  /* 0x00000004afac7c23 */ /* 0x100fe20008010896 */
[--C-:B------:R-:W-:Y:S01]  /*94f0*/  FFMA.FTZ R174, R7, UR4, -R150.reuse ;  /* 0x0000000407ae7c23 */ /* 0x100fe20008010896 */
[----:B------:R-:W-:Y:S01]  /*9500*/  FFMA.FTZ R171, R171, UR4, -R150 ;  /* 0x00000004abab7c23 */ /* 0x000fe20008010896 */
[----:B------:R-:W-:Y:S01]  /*9510*/  FMUL.FTZ R175, R4, UR4 ;  /* 0x0000000404af7c20 */ /* 0x000fe20008410000 */
[----:B------:R-:W-:Y:S01]  /*9520*/  FMUL.FTZ R173, R5, UR4 ;  /* 0x0000000405ad7c20 */ /* 0x000fe20008410000 */
[----:B------:R-:W2:Y:S01]  /*9530*/  MUFU.EX2 R169, R169 ;  /* 0x000000a900a97308 */ /* 0x000ea20000000800 */
[----:B------:R-:W-:Y:S01]  /*9540*/  IADD3 R178, PT, PT, R189, 0xc040, RZ ;  /* 0x0000c040bdb27810 */ /* 0x000fe20007ffe0ff */
[----:B------:R-:W-:Y:S01]  /*9550*/  LDSM.16.MT88.4 R12, [R189+0xc000] ;  /* 0x00c00000bd0c783b */ /* 0x000fe20000004200 */
[----:B------:R-:W-:Y:S01]  /*9560*/  @P0 IADD3 R178, PT, PT, R16, -0x40, RZ ;  /* 0xffffffc010b20810 */ /* 0x000fe20007ffe0ff */
[--C-:B------:R-:W-:Y:S01]  /*9570*/  FFMA.FTZ R182, R185, UR4, -R154.reuse ;  /* 0x00000004b9b67c23 */ /* 0x100fe2000801089a */
[--C-:B------:R-:W-:Y:S01]  /*9580*/  FFMA.FTZ R180, R205, UR4, -R154.reuse ;  /* 0x00000004cdb47c23 */ /* 0x100fe2000801089a */
[--C-:B------:R-:W-:Y:S01]  /*9590*/  FFMA.FTZ R181, R181, UR4, -R154.reuse ;  /* 0x00000004b5b57c23 */ /* 0x100fe2000801089a */
[----:B------:R-:W-:Y:S01]  /*95a0*/  IADD3 R177, PT, PT, R177, R178, RZ ;  /* 0x000000b2b1b17210 */ /* 0x000fe20007ffe0ff */
[----:B------:R-:W-:Y:S01]  /*95b0*/  MUFU.EX2 R170, R170 ;  /* 0x000000aa00aa7308 */ /* 0x000fe20000000800 */
[----:B------:R-:W3:Y:S01]  /*95c0*/  LDSM.16.MT88.4 R28, [R178] ;  /* 0x00000000b21c783b */ /* 0x000ee20000004200 */
[----:B------:R-:W-:Y:S01]  /*95d0*/  FFMA.FTZ R183, R183, UR4, -R154 ;  /* 0x00000004b7b77c23 */ /* 0x000fe2000801089a */
[--C-:B------:R-:W-:Y:S01]  /*95e0*/  FFMA.FTZ R184, R139, UR4, -R150.reuse ;  /* 0x000000048bb87c23 */ /* 0x100fe20008010896 */
[--C-:B------:R-:W-:Y:S01]  /*95f0*/  FFMA.FTZ R185, R137, UR4, -R150.reuse ;  /* 0x0000000489b97c23 */ /* 0x100fe20008010896 */
[--C-:B------:R-:W-:Y:S01]  /*9600*/  FFMA.FTZ R192, R203, UR4, -R150.reuse ;  /* 0x00000004cbc07c23 */ /* 0x100fe20008010896 */
[----:B------:R-:W-:Y:S01]  /*9610*/  FFMA.FTZ R191, R191, UR4, -R150 ;  /* 0x00000004bfbf7c23 */ /* 0x000fe20008010896 */
[----:B------:R-:W-:Y:S01]  /*9620*/  LDSM.16.MT88.4 R136, [R189+0xc800] ;  /* 0x00c80000bd88783b */ /* 0x000fe20000004200 */
[----:B------:R-:W4:Y:S01]  /*9630*/  MUFU.EX2 R167, R167 ;  /* 0x000000a700a77308 */ /* 0x000f220000000800 */
[----:B--2---:R-:W-:Y:S01]  /*9640*/  F2FP.F16.F32.PACK_AB R4, R169, R176 ;  /* 0x000000b0a904723e */ /* 0x004fe200000000ff */
[--C-:B------:R-:W-:Y:S01]  /*9650*/  FFMA.FTZ R194, R163, UR4, -R154.reuse ;  /* 0x00000004a3c27c23 */ /* 0x100fe2000801089a */
[----:B------:R-:W-:Y:S01]  /*9660*/  LDSM.16.MT88.4 R132, [R179+0xc800] ;  /* 0x00c80000b384783b */ /* 0x000fe20000004200 */
[--C-:B------:R-:W-:Y:S01]  /*9670*/  FFMA.FTZ R195, R195, UR4, -R154.reuse ;  /* 0x00000004c3c37c23 */ /* 0x100fe2000801089a */
[--C-:B------:R-:W-:Y:S01]  /*9680*/  FFMA.FTZ R193, R193, UR4, -R154.reuse ;  /* 0x00000004c1c17c23 */ /* 0x100fe2000801089a */
[----:B------:R-:W-:Y:S01]  /*9690*/  FFMA.FTZ R202, R161, UR4, -R154 ;  /* 0x00000004a1ca7c23 */ /* 0x000fe2000801089a */
[--C-:B------:R-:W-:Y:S01]  /*96a0*/  FFMA.FTZ R203, R145, UR4, -R150.reuse ;  /* 0x0000000491cb7c23 */ /* 0x100fe20008010896 */
[----:B------:R-:W-:Y:S01]  /*96b0*/  MUFU.EX2 R174, R174 ;  /* 0x000000ae00ae7308 */ /* 0x000fe20000000800 */
[--C-:B------:R-:W-:Y:S01]  /*96c0*/  FFMA.FTZ R204, R147, UR4, -R150.reuse ;  /* 0x0000000493cc7c23 */ /* 0x100fe20008010896 */
[--C-:B------:R-:W-:Y:S01]  /*96d0*/  FFMA.FTZ R205, R143, UR4, -R150.reuse ;  /* 0x000000048fcd7c23 */ /* 0x100fe20008010896 */
[----:B------:R-:W-:Y:S01]  /*96e0*/  FFMA.FTZ R206, R141, UR4, -R150 ;  /* 0x000000048dce7c23 */ /* 0x000fe20008010896 */
[----:B------:R-:W-:Y:S01]  /*96f0*/  LDSM.16.MT88.4 R144, [R177+0x1000] ;  /* 0x00100000b190783b */ /* 0x000fe20000004200 */
[--C-:B------:R-:W-:Y:S01]  /*9700*/  FFMA.FTZ R210, R157, UR4, -R154.reuse ;  /* 0x000000049dd27c23 */ /* 0x100fe2000801089a */
[--C-:B------:R-:W-:Y:S01]  /*9710*/  FFMA.FTZ R215, R159, UR4, -R154.reuse ;  /* 0x000000049fd77c23 */ /* 0x100fe2000801089a */
[--C-:B------:R-:W-:Y:S01]  /*9720*/  FFMA.FTZ R212, R149, UR4, -R154.reuse ;  /* 0x0000000495d47c23 */ /* 0x100fe2000801089a */
[----:B------:R-:W2:Y:S01]  /*9730*/  MUFU.EX2 R166, R166 ;  /* 0x000000a600a67308 */ /* 0x000ea20000000800 */
[----:B----4-:R-:W-:Y:S01]  /*9740*/  F2FP.F16.F32.PACK_AB R6, R167, R170 ;  /* 0x000000aaa706723e */ /* 0x010fe200000000ff */
[----:B------:R-:W-:Y:S01]  /*9750*/  LDSM.16.MT88.4 R160, [R178+0x1800] ;  /* 0x00180000b2a0783b */ /* 0x000fe20000004200 */
[----:B------:R-:W-:Y:S01]  /*9760*/  FFMA.FTZ R217, R152, UR4, -R154 ;  /* 0x0000000498d97c23 */ /* 0x000fe2000801089a */
[--C-:B------:R-:W-:Y:S01]  /*9770*/  FFMA.FTZ R214, R153, UR4, -R150.reuse ;  /* 0x0000000499d67c23 */ /* 0x100fe20008010896 */
[--C-:B------:R-:W-:Y:S01]  /*9780*/  FFMA.FTZ R219, R155, UR4, -R150.reuse ;  /* 0x000000049bdb7c23 */ /* 0x100fe20008010896 */
[--C-:B------:R-:W-:Y:S01]  /*9790*/  FFMA.FTZ R216, R148, UR4, -R150.reuse ;  /* 0x0000000494d87c23 */ /* 0x100fe20008010896 */
[----:B------:R-:W-:Y:S01]  /*97a0*/  FFMA.FTZ R221, R151, UR4, -R150 ;  /* 0x0000000497dd7c23 */ /* 0x000fe20008010896 */
[----:B------:R-:W-:Y:S01]  /*97b0*/  MUFU.EX2 R171, R171 ;  /* 0x000000ab00ab7308 */ /* 0x000fe20000000800 */
[----:B------:R-:W-:Y:S01]  /*97c0*/  LDSM.16.MT88.4 R152, [R178+0x5800] ;  /* 0x00580000b298783b */ /* 0x000fe20000004200 */
[----:B------:R-:W-:-:S03]  /*97d0*/  ISETP.GT.AND P2, PT, R164, R197, PT ;  /* 0x000000c5a400720c */ /* 0x000fc60003f44270 */
[----:B------:R-:W-:Y:S03]  /*97e0*/  LDSM.16.MT88.4 R156, [R189+0xd800] ;  /* 0x00d80000bd9c783b */ /* 0x000fe60000004200 */
[----:B------:R-:W4:Y:S01]  /*97f0*/  MUFU.EX2 R172, R172 ;  /* 0x000000ac00ac7308 */ /* 0x000f220000000800 */
[----:B--2---:R-:W-:-:S07]  /*9800*/  F2FP.F16.F32.PACK_AB R5, R166, R174 ;  /* 0x000000aea605723e */ /* 0x004fce00000000ff */
[----:B------:R-:W2:Y:S08]  /*9810*/  MUFU.EX2 R175, R175 ;  /* 0x000000af00af7308 */ /* 0x000eb00000000800 */
[----:B------:R-:W5:Y:S01]  /*9820*/  MUFU.EX2 R173, R173 ;  /* 0x000000ad00ad7308 */ /* 0x000f620000000800 */
[----:B----4-:R-:W-:-:S07]  /*9830*/  F2FP.F16.F32.PACK_AB R7, R172, R171 ;  /* 0x000000abac07723e */ /* 0x010fce00000000ff */
        /* <DEDUP_REMOVED lines=8> */
[----:B------:R-:W-:Y:S01]  /*98c0*/  FMUL.FTZ R25, R45, R175 ;  /* 0x000000af2d197220 */ /* 0x000fe20000410000 */
[-C--:B-----5:R-:W-:Y:S01]  /*98d0*/  FMUL.FTZ R18, R38, R173.reuse ;  /* 0x000000ad26127220 */ /* 0x0a0fe20000410000 */
[-C--:B------:R-:W-:Y:S01]  /*98e0*/  FMUL.FTZ R19, R39, R173.reuse ;  /* 0x000000ad27137220 */ /* 0x080fe20000410000 */
[-C--:B------:R-:W-:Y:S01]  /*98f0*/  FMUL.FTZ R42, R42, R173.reuse ;  /* 0x000000ad2a2a7220 */ /* 0x080fe20000410000 */
[-C--:B------:R-:W-:Y:S01]  /*9900*/  FMUL.FTZ R43, R43, R173.reuse ;  /* 0x000000ad2b2b7220 */ /* 0x080fe20000410000 */
[----:B------:R-:W2:Y:S01]  /*9910*/  LDSM.16.MT88.4 R36, [R177] ;  /* 0x00000000b124783b */ /* 0x000ea20000004200 */
[-C--:B------:R-:W-:Y:S01]  /*9920*/  FMUL.FTZ R34, R54, R173.reuse ;  /* 0x000000ad36227220 */ /* 0x080fe20000410000 */
[-C--:B------:R-:W-:Y:S01]  /*9930*/  FMUL.FTZ R35, R55, R173.reuse ;  /* 0x000000ad37237220 */ /* 0x080fe20000410000 */
[-C--:B------:R-:W-:Y:S01]  /*9940*/  FMUL.FTZ R26, R46, R173.reuse ;  /* 0x000000ad2e1a7220 */ /* 0x080fe20000410000 */
[----:B------:R-:W4:Y:S01]  /*9950*/  LDSM.16.MT88.4 R52, [R179+0xe000] ;  /* 0x00e00000b334783b */ /* 0x000f220000004200 */
[C---:B-1----:R-:W-:Y:S01]  /*9960*/  HMMA.16816.F32 R16, R4.reuse, R20, R16 ;  /* 0x000000140410723c */ /* 0x042fe20000001810 */
[----:B------:R-:W-:Y:S01]  /*9970*/  FMUL.FTZ R27, R47, R173 ;  /* 0x000000ad2f1b7220 */ /* 0x000fe20000410000 */
[-C--:B------:R-:W-:Y:S01]  /*9980*/  FMUL.FTZ R48, R48, R175.reuse ;  /* 0x000000af30307220 */ /* 0x080fe20000410000 */
[----:B------:R-:W1:Y:S01]  /*9990*/  LDSM.16.MT88.4 R44, [R189+0xe000] ;  /* 0x00e00000bd2c783b */ /* 0x000e620000004200 */
        /* <DEDUP_REMOVED lines=10> */
[----:B------:R-:W5:Y:S01]  /*9a40*/  LDSM.16.MT88.4 R60, [R178+0x2000] ;  /* 0x00200000b23c783b */ /* 0x000f620000004200 */
        /* <DEDUP_REMOVED lines=16> */
[----:B------:R-:W3:Y:S01]  /*9b50*/  LDSM.16.MT88.4 R68, [R177+0x2000] ;  /* 0x00200000b144783b */ /* 0x000ee20000004200 */
        /* <DEDUP_REMOVED lines=17> */
[----:B------:R-:W2:Y:S01]  /*9c70*/  LDSM.16.MT88.4 R76, [R189+0x10000] ;  /* 0x01000000bd4c783b */ /* 0x000ea20000004200 */
        /* <DEDUP_REMOVED lines=15> */
[----:B------:R-:W4:Y:S01]  /*9d70*/  LDSM.16.MT88.4 R92, [R178+0x4000] ;  /* 0x00400000b25c783b */ /* 0x000f220000004200 */
[----:B------:R-:W4:Y:S01]  /*9d80*/  MUFU.EX2 R181, R181 ;  /* 0x000000b500b57308 */ /* 0x000f220000000800 */
[C---:B-1----:R-:W-:Y:S01]  /*9d90*/  HMMA.16816.F32 R40, R4.reuse, R44, R40 ;  /* 0x0000002c0428723c */ /* 0x042fe20000001828 */
        /* <DEDUP_REMOVED lines=13> */
[----:B------:R-:W1:Y:S01]  /*9e70*/  LDSM.16.MT88.4 R84, [R179+0x10000] ;  /* 0x01000000b354783b */ /* 0x000e620000004200 */
[----:B------:R-:W-:Y:S01]  /*9e80*/  MUFU.EX2 R183, R183 ;  /* 0x000000b700b77308 */ /* 0x000fe20000000800 */
[C---:B-----5:R-:W-:Y:S01]  /*9e90*/  HMMA.16816.F32 R56, R4.reuse, R60, R56 ;  /* 0x0000003c0438723c */ /* 0x060fe20000001838 */
        /* <DEDUP_REMOVED lines=23> */
[C---:B---3--:R-:W-:Y:S07]  /*a010*/  HMMA.16816.F32 R64, R4.reuse, R68, R64 ;  /* 0x000000440440723c */ /* 0x048fee0000001840 */
[----:B------:R-:W-:Y:S01]  /*a020*/  MUFU.EX2 R194, R194 ;  /* 0x000000c200c27308 */ /* 0x000fe20000000800 */
[----:B------:R-:W-:Y:S01]  /*a030*/  HMMA.16816.F32 R68, R4, R70, R88 ;  /* 0x000000460444723c */ /* 0x000fe20000001858 */
[-C--:B------:R-:W-:Y:S01]  /*a040*/  FMUL.FTZ R88, R108, R175.reuse ;  /* 0x000000af6c587220 */ /* 0x080fe20000410000 */
[----:B------:R-:W-:Y:S01]  /*a050*/  FMUL.FTZ R89, R109, R175 ;  /* 0x000000af6d597220 */ /* 0x000fe20000410000 */
[-C--:B------:R-:W-:Y:S01]  /*a060*/  FMUL.FTZ R90, R110, R173.reuse ;  /* 0x000000ad6e5a7220 */ /* 0x080fe20000410000 */
[----:B------:R-:W-:-:S02]  /*a070*/  FMUL.FTZ R91, R111, R173 ;  /* 0x000000ad6f5b7220 */ /* 0x000fc40000410000 */
[----:B------:R-:W3:Y:S01]  /*a080*/  LDSM.16.MT88.4 R108, [R178+0x2800] ;  /* 0x00280000b26c783b */ /* 0x000ee20000004200 */
[----:B------:R-:W-:Y:S01]  /*a090*/  MUFU.EX2 R195, R195 ;  /* 0x000000c300c37308 */ /* 0x000fe20000000800 */
[C---:B--2---:R-:W-:Y:S07]  /*a0a0*/  HMMA.16816.F32 R72, R4.reuse, R76, R72 ;  /* 0x0000004c0448723c */ /* 0x044fee0000001848 */
        /* <DEDUP_REMOVED lines=9> */
[----:B----4-:R-:W-:Y:S01]  /*a140*/  HMMA.16816.F32 R88, R4, R92, R88 ;  /* 0x0000005c0458723c */ /* 0x010fe20000001858 */
[----:B------:R-:W-:-:S04]  /*a150*/  FADD.FTZ R166, R166, R173 ;  /* 0x000000ada6a67221 */ /* 0x000fc80000010000 */
[----:B------:R-:W-:Y:S02]  /*a160*/  FADD.FTZ R171, R171, R166 ;  /* 0x000000a6abab7221 */ /* 0x000fe40000010000 */
[----:B------:R-:W-:Y:S01]  /*a170*/  MUFU.EX2 R203, R203 ;  /* 0x000000cb00cb7308 */ /* 0x000fe20000000800 */
[----:B------:R-:W-:Y:S01]  /*a180*/  HMMA.16816.F32 R92, R4, R94, R120 ;  /* 0x0000005e045c723c */ /* 0x000fe20000001878 */
[----:B------:R-:W2:Y:S01]  /*a190*/  LDSM.16.MT88.4 R120, [R189+0xe800] ;  /* 0x00e80000bd78783b */ /* 0x000ea20000004200 */
[----:B------:R-:W-:-:S05]  /*a1a0*/  FADD.FTZ R171, R172, R171 ;  /* 0x000000abacab7221 */ /* 0x000fca0000010000 */
[----:B------:R-:W-:Y:S01]  /*a1b0*/  MUFU.EX2 R204, R204 ;  /* 0x000000cc00cc7308 */ /* 0x000fe20000000800 */
[C---:B-1----:R-:W-:Y:S07]  /*a1c0*/  HMMA.16816.F32 R80, R4.reuse, R84, R80 ;  /* 0x000000540450723c */ /* 0x042fee0000001850 */
[----:B------:R-:W-:Y:S01]  /*a1d0*/  MUFU.EX2 R205, R205 ;  /* 0x000000cd00cd7308 */ /* 0x000fe20000000800 */
[C---:B------:R-:W-:Y:S01]  /*a1e0*/  HMMA.16816.F32 R84, R4.reuse, R86, R104 ;  /* 0x000000560454723c */ /* 0x040fe20000001868 */
[----:B------:R-:W-:Y:S06]  /*a1f0*/  LDSM.16.MT88.4 R104, [R177+0x2800] ;  /* 0x00280000b168783b */ /* 0x000fec0000004200 */
[----:B------:R-:W-:Y:S01]  /*a200*/  MUFU.EX2 R206, R206 ;  /* 0x000000ce00ce7308 */ /* 0x000fe20000000800 */
[----:B-----5:R-:W-:Y:S01]  /*a210*/  HMMA.16816.F32 R96, R4, R100, R96 ;  /* 0x000000640460723c */ /* 0x020fe20000001860 */
        /* <DEDUP_REMOVED lines=8> */
[----:B------:R-:W1:Y:S01]  /*a2a0*/  LDSM.16.MT88.4 R116, [R179+0xe800] ;  /* 0x00e80000b374783b */ /* 0x000e620000004200 */
[----:B------:R-:W-:Y:S01]  /*a2b0*/  F2FP.F16.F32.PACK_AB R103, R191, R192 ;  /* 0x000000c0bf67723e */ /* 0x000fe200000000ff */
[----:B------:R-:W-:Y:S01]  /*a2c0*/  FADD.FTZ R185, R185, R184 ;  /* 0x000000b8b9b97221 */ /* 0x000fe20000010000 */
[----:B------:R-:W-:Y:S02]  /*a2d0*/  FADD.FTZ R182, R182, R181 ;  /* 0x000000b5b6b67221 */ /* 0x000fe40000010000 */
        /* <DEDUP_REMOVED lines=8> */
[----:B------:R-:W2:Y:S01]  /*a360*/  MUFU.EX2 R217, R217 ;  /* 0x000000d900d97308 */ /* 0x000ea20000000800 */
[----:B----4-:R-:W-:Y:S02]  /*a370*/  F2FP.F16.F32.PACK_AB R148, R215, R210 ;  /* 0x000000d2d794723e */ /* 0x010fe400000000ff */
[C---:B---3--:R-:W-:Y:S05]  /*a380*/  HMMA.16816.F32 R56, R100.reuse, R108, R56 ;  /* 0x0000006c6438723c */ /* 0x048fea0000001838 */
[----:B------:R-:W-:Y:S03]  /*a390*/  MUFU.EX2 R214, R214 ;  /* 0x000000d600d67308 */ /* 0x000fe60000000800 */
[----:B------:R-:W-:Y:S01]  /*a3a0*/  HMMA.16816.F32 R60, R100, R110, R60 ;  /* 0x0000006e643c723c */ /* 0x000fe2000000183c */
[----:B------:R-:W3:Y:S04]  /*a3b0*/  LDSM.16.MT88.4 R108, [R178+0x4800] ;  /* 0x00480000b26c783b */ /* 0x000ee80000004200 */
[----:B------:R-:W4:Y:S01]  /*a3c0*/  MUFU.EX2 R219, R219 ;  /* 0x000000db00db7308 */ /* 0x000f220000000800 */
[----:B--2---:R-:W-:-:S02]  /*a3d0*/  F2FP.F16.F32.PACK_AB R150, R217, R212 ;  /* 0x000000d4d996723e */ /* 0x004fc400000000ff */
[C---:B------:R-:W-:Y:S05]  /*a3e0*/  HMMA.16816.F32 R40, R100.reuse, R120, R40 ;  /* 0x000000786428723c */ /* 0x040fea0000001828 */
[----:B------:R-:W-:Y:S03]  /*a3f0*/  MUFU.EX2 R216, R216 ;  /* 0x000000d800d87308 */ /* 0x000fe60000000800 */
[----:B------:R-:W-:Y:S01]  /*a400*/  HMMA.16816.F32 R44, R100, R122, R44 ;  /* 0x0000007a642c723c */ /* 0x000fe2000000182c */
[----:B------:R-:W2:Y:S04]  /*a410*/  LDSM.16.MT88.4 R120, [R177+0x4800] ;  /* 0x00480000b178783b */ /* 0x000ea80000004200 */
        /* <DEDUP_REMOVED lines=26> */
[----:B--2---:R-:W-:Y:S01]  /*a5c0*/  HMMA.16816.F32 R108, R100, R120, R96 ;  /* 0x00000078646c723c */ /* 0x004fe20000001860 */
        /* <DEDUP_REMOVED lines=11> */
[----:B------:R-:W-:Y:S01]  /*a680*/  FADD.FTZ R205, R205, R204 ;  /* 0x000000cccdcd7221 */ /* 0x000fe20000010000 */
[----:B------:R-:W-:Y:S01]  /*a690*/  @P2 IADD3 R204, PT, PT, R0, -0x3, RZ ;  /* 0xfffffffd00cc2810 */ /* 0x000fe20007ffe0ff */
        /* <DEDUP_REMOVED lines=65> */
[-C--:B------:R-:W-:Y:S02]  /*aab0*/  MOV R133, R165.reuse ;  /* 0x000000a500857202 */ /* 0x080fe40000000f00 */
[----:B------:R-:W-:Y:S02]  /*aac0*/  @P2 MOV R132, R2 ;  /* 0x0000000200842202 */ /* 0x000fe40000000f00 */
[----:B------:R-:W-:Y:S01]  /*aad0*/  @P2 MOV R133, R165 ;  /* 0x000000a500852202 */ /* 0x000fe20000000f00 */
[C---:B------:R-:W-:Y:S08]  /*aae0*/  HMMA.16816.F32 R40, R148.reuse, R42, R136 ;  /* 0x0000002a9428723c */ /* 0x040ff00000001888 */
[C---:B------:R-:W-:Y:S08]  /*aaf0*/  HMMA.16816.F32 R128, R148.reuse, R156, R8 ;  /* 0x0000009c9480723c */ /* 0x040ff00000001808 */
[C---:B------:R-:W-:Y:S08]  /*ab00*/  HMMA.16816.F32 R124, R148.reuse, R158, R12 ;  /* 0x0000009e947c723c */ /* 0x040ff0000000180c */
[C---:B------:R-:W-:Y:S08]  /*ab10*/  HMMA.16816.F32 R64, R148.reuse, R66, R4 ;  /* 0x000000429440723c */ /* 0x040ff00000001804 */
[C---:B------:R-:W-:Y:S08]  /*ab20*/  HMMA.16816.F32 R88, R148.reuse, R90, R24 ;  /* 0x0000005a9458723c */ /* 0x040ff00000001818 */
[----:B------:R-:W-:Y:S01]  /*ab30*/  HMMA.16816.F32 R116, R148, R118, R144 ;  /* 0x000000769474723c */ /* 0x000fe20000001890 */
[----:B------:R-:W-:-:S04]  /*ab40*/  NOP ;  /* 0x0000000000007918 */ /* 0x000fc80000000000 */
[----:B------:R-:W-:-:S15]  /*ab50*/  @P2 BRA `(.L_x_2857) ;  /* 0x0000000000042947 */ /* 0x000fde0003800000 */
.L_x_2851:
[----:B------:R-:W-:-:S07]  /*ab60*/  IADD3 R204, PT, PT, R164, -0x1, RZ ;  /* 0xffffffffa4cc7810 */ /* 0x000fce0007ffe0ff */
.L_x_2857:
[----:B------:R-:W-:Y:S02]  /*ab70*/  ISETP.GE.AND P2, PT, R204, R197, PT ;  /* 0x000000c5cc00720c */ /* 0x000fe40003f46270 */
[----:B------:R-:W-:-:S11]  /*ab80*/  MOV R184, 0x40 ;  /* 0x0000004000b87802 */ /* 0x000fd60000000f00 */
        /* <DEDUP_REMOVED lines=11> */
[----:B------:R-:W-:Y:S01]  /*ac40*/  MOV R202, RZ ;  /* 0x000000ff00ca7202 */ /* 0x000fe20000000f00 */
[----:B------:R-:W-:Y:S01]  /*ac50*/  VIADD R195, R189, 0xc000 ;  /* 0x0000c000bdc37836 */ /* 0x000fe20000000000 */
[----:B------:R-:W-:Y:S01]  /*ac60*/  PLOP3.LUT P4, PT, PT, PT, UP0, 0x80, 0x8 ;  /* 0x000000000008781c */ /* 0x000fe20003f8f008 */
[----:B------:R-:W-:Y:S01]  /*ac70*/  VIADD R205, R205, 0x40 ;  /* 0x00000040cdcd7836 */ /* 0x000fe20000000000 */
[----:B------:R-:W-:Y:S01]  /*ac80*/  IADD3 R185, PT, PT, R2, R189, RZ ;  /* 0x000000bd02b97210 */ /* 0x000fe20007ffe0ff */
[----:B------:R-:W-:Y:S01]  /*ac90*/  UMOV UR11, 0x400 ;  /* 0x00000400000b7882 */ /* 0x000fe20000000000 */
[----:B------:R-:W2:Y:S01]  /*aca0*/  LDCU UR10, c[0x0][0x440] ;  /* 0x00008800ff0a77ac */ /* 0x000ea20008000800 */
[----:B------:R-:W3:Y:S01]  /*acb0*/  LDCU UR4, c[0x0][0x45c] ;  /* 0x00008b80ff0477ac */ /* 0x000ee20008000800 */
[----:B------:R-:W4:Y:S01]  /*acc0*/  LDCU.64 UR6, c[0x0][0x3a0] ;  /* 0x00007400ff0677ac */ /* 0x000f220008000a00 */
[----:B------:R-:W2:Y:S01]  /*acd0*/  LDCU.64 UR8, c[0x0][0x3a8] ;  /* 0x00007500ff0877ac */ /* 0x000ea20008000a00 */
[----:B-1----:R-:W-:-:S12]  /*ace0*/  ULEA UR5, UR5, UR11, 0x18 ;  /* 0x0000000b05057291 */ /* 0x002fd8000f8ec0ff */
.L_x_2862:
        /* <DEDUP_REMOVED lines=67> */
[-C--:B------:R-:W-:Y:S05]  /*b120*/  LOP3.LUT R6, R205, R4.reuse, RZ, 0x3c, !PT ;  /* 0x00000004cd067212 */ /* 0x080fea00078e3cff */
[----:B------:R-:W-:Y:S02]  /*b130*/  @P6 IADD3 R13, PT, PT, R13, 0x1, RZ ;  /* 0x000000010d0d6810 */ /* 0x000fe40007ffe0ff */
[----:B------:R-:W-:Y:S02]  /*b140*/  ISETP.GE.AND P6, PT, R6, RZ, PT ;  /* 0x000000ff0600720c */ /* 0x000fe40003fc6270 */
[----:B------:R-:W-:Y:S01]  /*b150*/  LOP3.LUT R6, RZ, R4, RZ, 0x33, !PT ;  /* 0x00000004ff067212 */ /* 0x000fe200078e33ff */
        /* <DEDUP_REMOVED lines=9> */
[----:B------:R-:W5:Y:S01]  /*b1f0*/  LDG.E R6, desc[UR16][R16.64] ;  /* 0x0000001010067981 */ /* 0x000f62000c1e1900 */
[C---:B------:R-:W-:Y:S01]  /*b200*/  LEA.HI.X.SX32 R15, R7.reuse, R209, 0x2, P0 ;  /* 0x000000d1070f7211 */ /* 0x040fe200000f16ff */
[----:B------:R-:W-:Y:S04]  /*b210*/  IMAD.IADD R7, R7, 0x1, -R13 ;  /* 0x0000000107077824 */ /* 0x000fe800078e0a0d */
[----:B------:R-:W-:Y:S01]  /*b220*/  IMAD R7, R7, R4, -0x40 ;  /* 0xffffffc007077424 */ /* 0x000fe200078e0204 */
[----:B------:R-:W5:Y:S04]  /*b230*/  LDG.E R5, desc[UR16][R14.64] ;  /* 0x000000100e057981 */ /* 0x000f68000c1e1900 */
        /* <DEDUP_REMOVED lines=13> */
.L_x_2859:
        /* <DEDUP_REMOVED lines=16> */
[----:B------:R-:W-:Y:S01]  /*b410*/  VIADD R204, R204, 0xffffffff ;  /* 0xffffffffcccc7836 */ /* 0x000fe20000000000 */
[----:B------:R-:W-:Y:S01]  /*b420*/  IADD3 R180, P0, PT, R173, R172, RZ ;  /* 0x000000acadb47210 */ /* 0x000fe20007f1e0ff */
[----:B------:R-:W-:Y:S01]  /*b430*/  @P2 STS.128 [R215+0xe000], RZ ;  /* 0x00e000ffd7002388 */ /* 0x000fe20000000c00 */
[----:B------:R-:W-:Y:S02]  /*b440*/  IMAD.X R173, R174, 0x1, R179, P5 ;  /* 0x00000001aead7824 */ /* 0x000fe400028e06b3 */
[----:B------:R-:W-:Y:S01]  /*b450*/  ISETP.GT.AND P5, PT, R204, R197, PT ;  /* 0x000000c5cc00720c */ /* 0x000fe20003fa4270 */
        /* <DEDUP_REMOVED lines=72> */
[C---:B------:R-:W-:Y:S02]  /*b8e0*/  IMAD.IADD R192, R145.reuse, 0x1, R176 ;  /* 0x0000000191c07824 */ /* 0x040fe400078e02b0 */
        /* <DEDUP_REMOVED lines=225> */
.L_x_2861:
        /* <DEDUP_REMOVED lines=69> */
.L_x_2860:
[C---:B------:R-:W-:Y:S01]  /*cb50*/  IADD3 R2, PT, PT, R203.reuse, -0x1f, RZ ;  /* 0xffffffe1cb027810 */ /* 0x040fe20007ffe0ff */
[----:B------:R-:W-:Y:S01]  /*cb60*/  LDSM.16.MT88.4 R140, [R185+0xc000] ;  /* 0x00c00000b98c783b */ /* 0x000fe20000004200 */
[----:B-1----:R-:W-:Y:S02]  /*cb70*/  I2FP.F32.S32 R132, R203 ;  /* 0x000000cb00847245 */ /* 0x002fe40000201400 */
[----:B------:R-:W-:Y:S02]  /*cb80*/  I2FP.F32.S32 R2, R2 ;  /* 0x0000000200027245 */ /* 0x000fe40000201400 */
        /* <DEDUP_REMOVED lines=8> */
[----:B------:R-:W-:Y:S02]  /*cc10*/  I2FP.F32.S32 R2, R2 ;  /* 0x0000000200027245 */ /* 0x000fe40000201400 */
[----:B------:R-:W-:Y:S02]  /*cc20*/  IADD3 R137, PT, PT, R203, -0x20, RZ ;  /* 0xffffffe0cb897810 */ /* 0x000fe40007ffe0ff */
[----:B------:R-:W-:Y:S01]  /*cc30*/  I2FP.F32.S32 R133, R133 ;  /* 0x0000008500857245 */ /* 0x000fe20000201400 */
[C---:B------:R-:W-:Y:S01]  /*cc40*/  FFMA.FTZ R13, R3.reuse, R2, R13 ;  /* 0x00000002030d7223 */ /* 0x040fe2000001000d */
[----:B------:R-:W-:Y:S01]  /*cc50*/  I2FP.F32.S32 R132, R132 ;  /* 0x0000008400847245 */ /* 0x000fe20000201400 */
[C---:B------:R-:W-:Y:S01]  /*cc60*/  FFMA.FTZ R15, R3.reuse, R2, R15 ;  /* 0x00000002030f7223 */ /* 0x040fe2000001000f */
[----:B------:R-:W-:Y:S01]  /*cc70*/  I2FP.F32.S32 R137, R137 ;  /* 0x0000008900897245 */ /* 0x000fe20000201400 */
[-C--:B------:R-:W-:Y:S01]  /*cc80*/  FFMA.FTZ R8, R3, R133.reuse, R8 ;  /* 0x0000008503087223 */ /* 0x080fe20000010008 */
[----:B------:R-:W-:Y:S01]  /*cc90*/  IADD3 R2, PT, PT, R203, 0x1, RZ ;  /* 0x00000001cb027810 */ /* 0x000fe20007ffe0ff */
[C---:B------:R-:W-:Y:S01]  /*cca0*/  FFMA.FTZ R10, R3.reuse, R133, R10 ;  /* 0x00000085030a7223 */ /* 0x040fe2000001000a */
[CC--:B------:R-:W-:Y:S01]  /*ccb0*/  FFMA.FTZ R9, R3.reuse, R132.reuse, R9 ;  /* 0x0000008403097223 */ /* 0x0c0fe20000010009 */
[C---:B------:R-:W-:Y:S01]  /*ccc0*/  FFMA.FTZ R11, R3.reuse, R132, R11 ;  /* 0x00000084030b7223 */ /* 0x040fe2000001000b */
[CC--:B------:R-:W-:Y:S01]  /*ccd0*/  FFMA.FTZ R4, R3.reuse, R137.reuse, R4 ;  /* 0x0000008903047223 */ /* 0x0c0fe20000010004 */
[----:B------:R-:W-:Y:S01]  /*cce0*/  FFMA.FTZ R6, R3, R137, R6 ;  /* 0x0000008903067223 */ /* 0x000fe20000010006 */
[----:B------:R-:W-:Y:S01]  /*ccf0*/  I2FP.F32.S32 R2, R2 ;  /* 0x0000000200027245 */ /* 0x000fe20000201400 */
[----:B------:R-:W-:Y:S01]  /*cd00*/  LDSM.16.MT88.4 R152, [R185+0xe800] ;  /* 0x00e80000b998783b */ /* 0x000fe20000004200 */
[C---:B------:R-:W-:Y:S02]  /*cd10*/  IADD3 R137, PT, PT, R203.reuse, -0x10, RZ ;  /* 0xfffffff0cb897810 */ /* 0x040fe40007ffe0ff */
[----:B------:R-:W-:Y:S01]  /*cd20*/  IADD3 R133, PT, PT, R203, -0x8, RZ ;  /* 0xfffffff8cb857810 */ /* 0x000fe20007ffe0ff */
[-C--:B------:R-:W-:Y:S01]  /*cd30*/  FFMA.FTZ R21, R3, R2.reuse, R21 ;  /* 0x0000000203157223 */ /* 0x080fe20000010015 */
[----:B------:R-:W-:Y:S01]  /*cd40*/  IADD3 R132, PT, PT, R203, -0x7, RZ ;  /* 0xfffffff9cb847810 */ /* 0x000fe20007ffe0ff */
[C---:B------:R-:W-:Y:S01]  /*cd50*/  FFMA.FTZ R23, R3.reuse, R2, R23 ;  /* 0x0000000203177223 */ /* 0x040fe20000010017 */
[----:B------:R-:W-:Y:S02]  /*cd60*/  I2FP.F32.S32 R137, R137 ;  /* 0x0000008900897245 */ /* 0x000fe40000201400 */
[----:B------:R-:W-:Y:S02]  /*cd70*/  I2FP.F32.S32 R133, R133 ;  /* 0x0000008500857245 */ /* 0x000fe40000201400 */
[----:B------:R-:W-:Y:S01]  /*cd80*/  I2FP.F32.S32 R132, R132 ;  /* 0x0000008400847245 */ /* 0x000fe20000201400 */
        /* <DEDUP_REMOVED lines=12> */
[----:B------:R-:W-:Y:S02]  /*ce50*/  I2FP.F32.S32 R132, R132 ;  /* 0x0000008400847245 */ /* 0x000fe40000201400 */
[----:B------:R-:W-:Y:S02]  /*ce60*/  I2FP.F32.S32 R133, R133 ;  /* 0x0000008500857245 */ /* 0x000fe40000201400 */
[----:B------:R-:W-:Y:S01]  /*ce70*/  FMNMX3.FTZ R134, R134, R12, R13, !PT ;  /* 0x0000000c86867276 */ /* 0x000fe2000781000d */
[C---:B------:R-:W-:Y:S01]  /*ce80*/  FFMA.FTZ R25, R3.reuse, R132, R25 ;  /* 0x0000008403197223 */ /* 0x040fe20000010019 */
[----:B------:R-:W-:Y:S01]  /*ce90*/  FMNMX3.FTZ R136, R136, R10, R11, !PT ;  /* 0x0000000a88887276 */ /* 0x000fe2000781000b */
[C---:B------:R-:W-:Y:S01]  /*cea0*/  FFMA.FTZ R27, R3.reuse, R132, R27 ;  /* 0x00000084031b7223 */ /* 0x040fe2000001001b */
[----:B------:R-:W-:Y:S01]  /*ceb0*/  I2FP.F32.S32 R137, R137 ;  /* 0x0000008900897245 */ /* 0x000fe20000201400 */
[-C--:B------:R-:W-:Y:S01]  /*cec0*/  FFMA.FTZ R28, R3, R133.reuse, R28 ;  /* 0x00000085031c7223 */ /* 0x080fe2000001001c */
[----:B------:R-:W-:Y:S01]  /*ced0*/  IADD3 R2, PT, PT, R203, 0x11, RZ ;  /* 0x00000011cb027810 */ /* 0x000fe20007ffe0ff */
[C---:B------:R-:W-:Y:S01]  /*cee0*/  FFMA.FTZ R30, R3.reuse, R133, R30 ;  /* 0x00000085031e7223 */ /* 0x040fe2000001001e */
[----:B------:R-:W-:Y:S01]  /*cef0*/  FMNMX3.FTZ R134, R134, R16, R17, !PT ;  /* 0x0000001086867276 */ /* 0x000fe20007810011 */
[CC--:B------:R-:W-:Y:S01]  /*cf00*/  FFMA.FTZ R24, R3.reuse, R137.reuse, R24 ;  /* 0x0000008903187223 */ /* 0x0c0fe20000010018 */
[----:B------:R-:W-:Y:S01]  /*cf10*/  FMNMX3.FTZ R136, R136, R14, R15, !PT ;  /* 0x0000000e88887276 */ /* 0x000fe2000781000f */
[----:B------:R-:W-:Y:S01]  /*cf20*/  FFMA.FTZ R26, R3, R137, R26 ;  /* 0x00000089031a7223 */ /* 0x000fe2000001001a */
[----:B------:R-:W-:Y:S02]  /*cf30*/  I2FP.F32.S32 R2, R2 ;  /* 0x0000000200027245 */ /* 0x000fe40000201400 */
[C---:B------:R-:W-:Y:S02]  /*cf40*/  IADD3 R132, PT, PT, R203.reuse, 0x19, RZ ;  /* 0x00000019cb847810 */ /* 0x040fe40007ffe0ff */
[----:B------:R-:W-:Y:S01]  /*cf50*/  IADD3 R133, PT, PT, R203, 0x18, RZ ;  /* 0x00000018cb857810 */ /* 0x000fe20007ffe0ff */
[C---:B------:R-:W-:Y:S01]  /*cf60*/  FFMA.FTZ R29, R3.reuse, R2, R29 ;  /* 0x00000002031d7223 */ /* 0x040fe2000001001d */
[----:B------:R-:W-:Y:S01]  /*cf70*/  FMNMX3.FTZ R134, R134, R20, R21, !PT ;  /* 0x0000001486867276 */ /* 0x000fe20007810015 */
[C---:B------:R-:W-:Y:S01]  /*cf80*/  FFMA.FTZ R31, R3.reuse, R2, R31 ;  /* 0x00000002031f7223 */ /* 0x040fe2000001001f */
[----:B------:R-:W-:Y:S02]  /*cf90*/  FMNMX3.FTZ R136, R136, R18, R19, !PT ;  /* 0x0000001288887276 */ /* 0x000fe40007810013 */
[----:B------:R-:W-:Y:S02]  /*cfa0*/  I2FP.F32.S32 R132, R132 ;  /* 0x0000008400847245 */ /* 0x000fe40000201400 */
[----:B------:R-:W-:Y:S02]  /*cfb0*/  I2FP.F32.S32 R133, R133 ;  /* 0x0000008500857245 */ /* 0x000fe40000201400 */
        /* <DEDUP_REMOVED lines=13> */
[----:B------:R-:W-:Y:S05]  /*d090*/  IADD3 R203, PT, PT, R203, -0x40, RZ ;  /* 0xffffffc0cbcb7810 */ /* 0x000fea0007ffe0ff */
        /* <DEDUP_REMOVED lines=38> */
[----:B--2---:R-:W-:Y:S01]  /*d300*/  IADD3 R134, PT, PT, R189, 0xc040, RZ ;  /* 0x0000c040bd867810 */ /* 0x004fe20007ffe0ff */
        /* <DEDUP_REMOVED lines=150> */
[----:B------:R-:W-:Y:S01]  /*dc70*/  ISETP.GT.AND P1, PT, R204, R197, PT ;  /* 0x000000c5cc00720c */ /* 0x000fe20003f24270 */
        /* <DEDUP_REMOVED lines=185> */
.L_x_2858:
[----:B------:R-:W1:Y:S01]  /*e810*/  SHFL.BFLY PT, R2, R213, 0x2, 0x1f ;  /* 0x0c401f00d5027f89 */ /* 0x000e6200000e0000 */
[--C-:B------:R-:W-:Y:S01]  /*e820*/  SHF.R.U32.HI R3, RZ, 0x2, R188.reuse ;  /* 0x00000002ff037819 */ /* 0x100fe200000116bc */
[----:B------:R-:W-:Y:S01]  /*e830*/  S2UR UR8, SR_CTAID.Y ;  /* 0x00000000000879c3 */ /* 0x000fe20000002600 */
[C---:B------:R-:W-:Y:S01]  /*e840*/  SHF.L.U32 R4, R188.reuse, 0x2, RZ ;  /* 0x00000002bc047819 */ /* 0x040fe200000006ff */
[----:B------:R-:W2:Y:S01]  /*e850*/  SHFL.BFLY PT, R0, R211, 0x2, 0x1f ;  /* 0x0c401f00d3007f89 */ /* 0x000ea200000e0000 */
[----:B------:R-:W-:Y:S01]  /*e860*/  R2P PR, R188, 0x18 ;  /* 0x00000018bc007804 */ /* 0x000fe20000000000 */
[----:B------:R-:W3:Y:S01]  /*e870*/  LDCU UR4, c[0x0][0x44c] ;  /* 0x00008980ff0477ac */ /* 0x000ee20008000800 */
[----:B------:R-:W-:Y:S01]  /*e880*/  LOP3.LUT R11, R4, 0x1f8, RZ, 0xc0, !PT ;  /* 0x000001f8040b7812 */ /* 0x000fe200078ec0ff */
[----:B------:R-:W-:Y:S01]  /*e890*/  BSSY.RECONVERGENT B0, `(.L_x_2863) ;  /* 0x00000fa000007945 */ /* 0x000fe20003800200 */
[----:B------:R-:W-:Y:S01]  /*e8a0*/  SHF.R.U32.HI R135, RZ, 0x4, R188 ;  /* 0x00000004ff877819 */ /* 0x000fe200000116bc */
[----:B------:R-:W-:Y:S01]  /*e8b0*/  S2UR UR7, SR_CTAID.Z ;  /* 0x00000000000779c3 */ /* 0x000fe20000002700 */
[----:B------:R-:W-:-:S02]  /*e8c0*/  SEL R186, R186, 0xffffffe0, !P0 ;  /* 0xffffffe0baba7807 */ /* 0x000fc40004000000 */
[----:B------:R-:W-:Y:S02]  /*e8d0*/  SEL R184, R184, 0xffffffc0, !P3 ;  /* 0xffffffc0b8b87807 */ /* 0x000fe40005800000 */
[----:B------:R-:W-:-:S03]  /*e8e0*/  IADD3 R13, PT, PT, R135, 0x8, RZ ;  /* 0x00000008870d7810 */ /* 0x000fc60007ffe0ff */
[----:B------:R-:W-:Y:S01]  /*e8f0*/  BAR.SYNC.DEFER_BLOCKING 0x0 ;  /* 0x0000000000007b1d */ /* 0x000fe20000010000 */
[----:B------:R-:W-:Y:S02]  /*e900*/  LOP3.LUT P6, RZ, R188, 0x3, RZ, 0xc0, !PT ;  /* 0x00000003bcff7812 */ /* 0x000fe400078cc0ff */
[----:B------:R-:W-:-:S05]  /*e910*/  ISETP.GE.AND P5, PT, R13, R196, PT ;  /* 0x000000c40d00720c */ /* 0x000fca0003fa6270 */
[----:B------:R-:W4:Y:S01]  /*e920*/  LDC R16, c[0x0][0x3e0] ;  /* 0x0000f800ff107b82 */ /* 0x000f220000000800 */
[----:B-1----:R-:W-:Y:S01]  /*e930*/  FADD.FTZ R2, R2, R213 ;  /* 0x000000d502027221 */ /* 0x002fe20000010000 */
[----:B--2---:R-:W-:-:S04]  /*e940*/  FADD.FTZ R9, R0, R211 ;  /* 0x000000d300097221 */ /* 0x004fc80000010000 */
[----:B------:R-:W1:Y:S01]  /*e950*/  SHFL.BFLY PT, R5, R2, 0x1, 0x1f ;  /* 0x0c201f0002057f89 */ /* 0x000e6200000e0000 */
[----:B------:R-:W-:Y:S01]  /*e960*/  LOP3.LUT R0, R190, 0x30, RZ, 0xc0, !PT ;  /* 0x00000030be007812 */ /* 0x000fe200078ec0ff */
[----:B------:R-:W2:Y:S02]  /*e970*/  S2UR UR6, SR_CTAID.X ;  /* 0x00000000000679c3 */ /* 0x000ea40000002500 */
[----:B------:R-:W5:Y:S01]  /*e980*/  SHFL.BFLY PT, R6, R9, 0x1, 0x1f ;  /* 0x0c201f0009067f89 */ /* 0x000f6200000e0000 */
[----:B------:R-:W-:Y:S02]  /*e990*/  LOP3.LUT R3, R0, 0x7, R3, 0xf8, !PT ;  /* 0x0000000700037812 */ /* 0x000fe400078ef803 */
[----:B------:R-:W-:-:S04]  /*e9a0*/  SHF.L.U32 R0, R188, 0x4, RZ ;  /* 0x00000004bc007819 */ /* 0x000fc800000006ff */
[C---:B------:R-:W-:Y:S02]  /*e9b0*/  LOP3.LUT R7, R0.reuse, 0x1c0, RZ, 0xc0, !PT ;  /* 0x000001c000077812 */ /* 0x040fe400078ec0ff */
[----:B------:R-:W-:Y:S01]  /*e9c0*/  LOP3.LUT R13, R0, 0x10, RZ, 0xc0, !PT ;  /* 0x00000010000d7812 */ /* 0x000fe200078ec0ff */
[----:B-1----:R-:W-:Y:S01]  /*e9d0*/  FADD.FTZ R5, R2, R5 ;  /* 0x0000000502057221 */ /* 0x002fe20000010000 */
[----:B------:R-:W-:Y:S01]  /*e9e0*/  SHF.L.U32 R2, R188, 0x1, RZ ;  /* 0x00000001bc027819 */ /* 0x000fe200000006ff */
[----:B--2---:R-:W-:Y:S01]  /*e9f0*/  USHF.L.U32 UR6, UR6, 0x6, URZ ;  /* 0x0000000606067899 */ /* 0x004fe200080006ff */
[----:B-----5:R-:W-:Y:S01]  /*ea00*/  FADD.FTZ R6, R9, R6 ;  /* 0x0000000609067221 */ /* 0x020fe20000010000 */
[----:B------:R-:W1:Y:S01]  /*ea10*/  MUFU.RCP R10, R5 ;  /* 0x00000005000a7308 */ /* 0x000e620000001000 */
[--C-:B------:R-:W-:Y:S02]  /*ea20*/  LOP3.LUT R12, R187, 0x6, R2.reuse, 0xf8, !PT ;  /* 0x00000006bb0c7812 */ /* 0x100fe400078ef802 */
[----:B------:R-:W-:-:S02]  /*ea30*/  LOP3.LUT R7, R7, 0x38, R2, 0xf8, !PT ;  /* 0x0000003807077812 */ /* 0x000fc400078ef802 */
[----:B------:R-:W-:Y:S02]  /*ea40*/  LOP3.LUT R2, R11, 0x38, R190, 0x78, !PT ;  /* 0x000000380b027812 */ /* 0x000fe400078e78be */
[----:B------:R-:W-:Y:S01]  /*ea50*/  LOP3.LUT R7, R12, R7, RZ, 0xfc, !PT ;  /* 0x000000070c077212 */ /* 0x000fe200078efcff */
[----:B------:R-:W2:Y:S01]  /*ea60*/  MUFU.RCP R8, R6 ;  /* 0x0000000600087308 */ /* 0x000ea20000001000 */
[C---:B------:R-:W-:Y:S02]  /*ea70*/  IADD3 R11, PT, PT, R135.reuse, 0x10, RZ ;  /* 0x00000010870b7810 */ /* 0x040fe40007ffe0ff */
[----:B------:R-:W-:Y:S02]  /*ea80*/  IADD3 R9, PT, PT, R135, 0x18, RZ ;  /* 0x0000001887097810 */ /* 0x000fe40007ffe0ff */
[----:B------:R-:W-:Y:S02]  /*ea90*/  FSETP.NE.FTZ.AND P3, PT, R5, RZ, PT ;  /* 0x000000ff0500720b */ /* 0x000fe40003f75000 */
[----:B------:R-:W-:-:S02]  /*eaa0*/  FSETP.NE.FTZ.AND P0, PT, R6, RZ, PT ;  /* 0x000000ff0600720b */ /* 0x000fc40003f15000 */
[----:B------:R-:W-:Y:S02]  /*eab0*/  LEA R7, R7, UR5, 0x2 ;  /* 0x0000000507077c11 */ /* 0x000fe4000f8e10ff */
[-C--:B------:R-:W-:Y:S02]  /*eac0*/  ISETP.GE.AND P2, PT, R11, R196.reuse, PT ;  /* 0x000000c40b00720c */ /* 0x080fe40003f46270 */
[----:B------:R-:W-:Y:S02]  /*ead0*/  IADD3 R11, PT, PT, R135, 0x20, RZ ;  /* 0x00000020870b7810 */ /* 0x000fe40007ffe0ff */
[----:B------:R-:W-:Y:S02]  /*eae0*/  ISETP.GE.AND P1, PT, R9, R196, PT ;  /* 0x000000c40900720c */ /* 0x000fe40003f26270 */
[----:B-1----:R-:W-:Y:S01]  /*eaf0*/  FSEL R10, R10, 1, P3 ;  /* 0x3f8000000a0a7808 */ /* 0x002fe20001800000 */
[----:B------:R-:W1:Y:S01]  /*eb00*/  @P3 LDC R18, c[0x0][0x458] ;  /* 0x00011600ff123b82 */ /* 0x000e620000000800 */
[----:B--2---:R-:W-:Y:S01]  /*eb10*/  FSEL R8, R8, 1, P0 ;  /* 0x3f80000008087808 */ /* 0x004fe20000000000 */
[----:B------:R-:W2:Y:S01]  /*eb20*/  @P3 MUFU.LG2 R5, R5 ;  /* 0x0000000500053308 */ /* 0x000ea20000000c00 */
[C---:B------:R-:W-:Y:S01]  /*eb30*/  IADD3 R9, PT, PT, R7.reuse, 0x80, RZ ;  /* 0x0000008007097810 */ /* 0x040fe20007ffe0ff */
[C---:B------:R-:W-:Y:S01]  /*eb40*/  FMUL.FTZ R128, R10.reuse, R128 ;  /* 0x000000800a807220 */ /* 0x040fe20000410000 */
[----:B------:R-:W-:Y:S01]  /*eb50*/  @P4 IADD3 R9, PT, PT, R7, -0x80, RZ ;  /* 0xffffff8007094810 */ /* 0x000fe20007ffe0ff */
[----:B------:R-:W-:Y:S01]  /*eb60*/  FMUL.FTZ R129, R10, R129 ;  /* 0x000000810a817220 */ /* 0x000fe20000410000 */
[----:B------:R-:W-:Y:S01]  /*eb70*/  ISETP.GE.AND P4, PT, R11, R196, PT ;  /* 0x000000c40b00720c */ /* 0x000fe20003f86270 */
        /* <DEDUP_REMOVED lines=97> */
[----:B------:R-:W-:Y:S01]  /*f190*/  STS.64 [R7], R128 ;  /* 0x0000008007007388 */ /* 0x000fe20000000a00 */
[-C--:B------:R-:W-:Y:S01]  /*f1a0*/  IADD3 R15, PT, PT, R184, R9.reuse, RZ ;  /* 0x00000009b80f7210 */ /* 0x080fe20007ffe0ff */
[----:B------:R-:W5:Y:S01]  /*f1b0*/  @P0 LDC R17, c[0x0][0x458] ;  /* 0x00011600ff110b82 */ /* 0x000f620000000800 */
[C---:B------:R-:W-:Y:S01]  /*f1c0*/  IADD3 R14, PT, PT, R186.reuse, R9, RZ ;  /* 0x00000009ba0e7210 */ /* 0x040fe20007ffe0ff */
[----:B------:R-:W-:Y:S01]  /*f1d0*/  STS.64 [R7+0x800], R130 ;  /* 0x0008008207007388 */ /* 0x000fe20000000a00 */
[----:B------:R-:W-:Y:S01]  /*f1e0*/  IADD3 R186, PT, PT, R186, R15, RZ ;  /* 0x0000000fbaba7210 */ /* 0x000fe20007ffe0ff */
[----:B------:R-:W3:Y:S01]  /*f1f0*/  @P0 MUFU.LG2 R6, R6 ;  /* 0x0000000600060308 */ /* 0x000ee20000000c00 */
[----:B------:R-:W-:Y:S01]  /*f200*/  LEA R2, R2, R13, 0x2 ;  /* 0x0000000d02027211 */ /* 0x000fe200078e10ff */
[----:B------:R-:W-:Y:S01]  /*f210*/  STS.64 [R8], R124 ;  /* 0x0000007c08007388 */ /* 0x000fe20000000a00 */
[----:B------:R-:W-:Y:S01]  /*f220*/  P2R R0, PR, RZ, 0x10 ;  /* 0x00000010ff007803 */ /* 0x000fe20000000000 */
[----:B------:R-:W4:Y:S02]  /*f230*/  LDC.64 R12, c[0x0][0x430] ;  /* 0x00010c00ff0c7b82 */ /* 0x000f240000000a00 */
        /* <DEDUP_REMOVED lines=35> */
[----:B------:R-:W-:Y:S04]  /*f470*/  STS.64 [R10+0x8000], R104 ;  /* 0x008000680a007388 */ /* 0x000fe80000000a00 */
[----:B------:R5:W-:Y:S01]  /*f480*/  STS.64 [R10+0x8800], R106 ;  /* 0x0088006a0a007388 */ /* 0x000be20000000a00 */
[----:B--2---:R-:W-:-:S03]  /*f490*/  IADD3 R7, PT, PT, -R207, RZ, RZ ;  /* 0x000000ffcf077210 */ /* 0x004fc60007ffe1ff */
[----:B------:R2:W-:Y:S01]  /*f4a0*/  STS.64 [R9+0x8000], R108 ;  /* 0x0080006c09007388 */ /* 0x0005e20000000a00 */
[----:B----4-:R-:W-:-:S03]  /*f4b0*/  IMAD R207, R12, UR8, R207 ;  /* 0x000000080ccf7c24 */ /* 0x010fc6000f8e02cf */
[----:B------:R2:W-:Y:S01]  /*f4c0*/  STS.64 [R9+0x8800], R110 ;  /* 0x0088006e09007388 */ /* 0x0005e20000000a00 */
[----:B------:R-:W-:Y:S02]  /*f4d0*/  IMAD R7, R16, R7, UR7 ;  /* 0x0000000710077e24 */ /* 0x000fe4000f8e0207 */
[----:B-1----:R-:W-:Y:S01]  /*f4e0*/  @P3 FMUL.FTZ R8, R5, 0.69314718246459960938 ;  /* 0x3f31721805083820 */ /* 0x002fe20000410000 */
[----:B------:R2:W-:Y:S01]  /*f4f0*/  STS.64 [R14+0x8000], R120 ;  /* 0x008000780e007388 */ /* 0x0005e20000000a00 */
[----:B---3--:R-:W-:Y:S01]  /*f500*/  @P0 FMUL.FTZ R5, R6, 0.69314718246459960938 ;  /* 0x3f31721806050820 */ /* 0x008fe20000410000 */
[----:B-----5:R-:W-:Y:S02]  /*f510*/  MOV R101, 0xff800000 ;  /* 0xff80000000657802 */ /* 0x020fe40000000f00 */
[----:B------:R2:W-:Y:S01]  /*f520*/  STS.64 [R14+0x8800], R122 ;  /* 0x0088007a0e007388 */ /* 0x0005e20000000a00 */
[----:B------:R-:W-:Y:S01]  /*f530*/  @P0 FFMA.FTZ R101, R132, R17, R5 ;  /* 0x0000001184650223 */ /* 0x000fe20000010005 */
[----:B------:R-:W-:-:S02]  /*f540*/  LOP3.LUT R100, R4, 0x3c, RZ, 0xc0, !PT ;  /* 0x0000003c04647812 */ /* 0x000fc400078ec0ff */
[----:B------:R2:W-:Y:S01]  /*f550*/  STS.64 [R15+0x8000], R112 ;  /* 0x008000700f007388 */ /* 0x0005e20000000a00 */
[----:B------:R-:W-:Y:S01]  /*f560*/  MOV R102, 0xff800000 ;  /* 0xff80000000667802 */ /* 0x000fe20000000f00 */
[----:B------:R-:W-:Y:S01]  /*f570*/  @P3 FFMA.FTZ R102, R133, R18, R8 ;  /* 0x0000001285663223 */ /* 0x000fe20000010008 */
[----:B------:R-:W-:Y:S01]  /*f580*/  IADD3 R103, PT, PT, R135, 0x28, RZ ;  /* 0x0000002887677810 */ /* 0x000fe20007ffe0ff */
[----:B------:R2:W-:Y:S01]  /*f590*/  STS.64 [R15+0x8800], R114 ;  /* 0x008800720f007388 */ /* 0x0005e20000000a00 */
[----:B------:R-:W-:-:S03]  /*f5a0*/  IMAD R106, R207, R16, R7 ;  /* 0x00000010cf6a7224 */ /* 0x000fc600078e0207 */
[----:B------:R2:W-:Y:S01]  /*f5b0*/  STS.64 [R186+0x8000], R116 ;  /* 0x00800074ba007388 */ /* 0x0005e20000000a00 */
[----:B------:R-:W-:-:S03]  /*f5c0*/  IMAD R106, R106, R13, UR6 ;  /* 0x000000066a6a7e24 */ /* 0x000fc6000f8e020d */
[----:B------:R2:W-:Y:S01]  /*f5d0*/  STS.64 [R186+0x8800], R118 ;  /* 0x00880076ba007388 */ /* 0x0005e20000000a00 */
[----:B------:R-:W-:Y:S01]  /*f5e0*/  IMAD R104, R106, UR4, RZ ;  /* 0x000000046a687c24 */ /* 0x000fe2000f8e02ff */
        /* <DEDUP_REMOVED lines=28> */
[C---:B--2---:R-:W-:Y:S02]  /*f7b0*/  IADD3 R2, P0, PT, R106.reuse, R3, RZ ;  /* 0x000000036a027210 */ /* 0x044fe40007f1e0ff */
[-C--:B------:R-:W-:Y:S02]  /*f7c0*/  ISETP.GE.AND P4, PT, R3, R196.reuse, PT ;  /* 0x000000c40300720c */ /* 0x080fe40003f86270 */
[----:B------:R-:W-:Y:S02]  /*f7d0*/  ISETP.GE.AND P3, PT, R105, R196, PT ;  /* 0x000000c46900720c */ /* 0x000fe40003f66270 */
[----:B------:R-:W-:Y:S02]  /*f7e0*/  LEA.HI.X.SX32 R3, R106, RZ, 0x1, P0 ;  /* 0x000000ff6a037211 */ /* 0x000fe400000f0eff */
[----:B---3--:R-:W-:-:S04]  /*f7f0*/  LEA R106, P0, R2, UR4, 0x2 ;  /* 0x00000004026a7c11 */ /* 0x008fc8000f8010ff */
[----:B------:R-:W-:-:S05]  /*f800*/  LEA.HI.X R107, R2, UR5, R3, 0x2, P0 ;  /* 0x00000005026b7c11 */ /* 0x000fca00080f1403 */
[----:B------:R3:W-:Y:S04]  /*f810*/  @!P4 STG.E desc[UR16][R106.64], R102 ;  /* 0x000000666a00c986 */ /* 0x0007e8000c101910 */
[----:B------:R3:W-:Y:S02]  /*f820*/  @!P3 STG.E desc[UR16][R106.64+0x20], R101 ;  /* 0x000020656a00b986 */ /* 0x0007e4000c101910 */
.L_x_2864:
[----:B------:R-:W-:Y:S05]  /*f830*/  BSYNC.RECONVERGENT B0 ;  /* 0x0000000000007941 */ /* 0x000fea0003800200 */
.L_x_2863:
[CC--:B------:R-:W-:Y:S01]  /*f840*/  ISETP.GE.AND P3, PT, R135.reuse, R196.reuse, PT ;  /* 0x000000c48700720c */ /* 0x0c0fe20003f66270 */
[----:B------:R-:W-:Y:S01]  /*f850*/  IMAD R3, R135, 0xc0, R100 ;  /* 0x000000c087037824 */ /* 0x000fe200078e0264 */
[----:B------:R-:W-:Y:S01]  /*f860*/  ISETP.GE.AND P4, PT, R103, R196, PT ;  /* 0x000000c46700720c */ /* 0x000fe20003f86270 */
[----:B------:R-:W-:Y:S01]  /*f870*/  BSSY.RECONVERGENT B0, `(.L_x_2865) ;  /* 0x0000012000007945 */ /* 0x000fe20003800200 */
[----:B---3--:R-:W-:Y:S02]  /*f880*/  LOP3.LUT R102, R100, 0x40, RZ, 0xfc, !PT ;  /* 0x0000004064667812 */ /* 0x008fe400078efcff */
[----:B------:R-:W-:Y:S01]  /*f890*/  IADD3 R103, P0, PT, R104, R3, RZ ;  /* 0x0000000368677210 */ /* 0x000fe20007f1e0ff */
[----:B------:R-:W-:Y:S01]  /*f8a0*/  VIADD R3, R135, 0x30 ;  /* 0x0000003087037836 */ /* 0x000fe20000000000 */
        /* <DEDUP_REMOVED lines=14> */
.L_x_2866:
[----:B------:R-:W-:Y:S05]  /*f990*/  BSYNC.RECONVERGENT B0 ;  /* 0x0000000000007941 */ /* 0x000fea0003800200 */
.L_x_2865:
[----:B------:R-:W-:Y:S01]  /*f9a0*/  BSSY.RECONVERGENT B0, `(.L_x_2867) ;  /* 0x0000014000007945 */ /* 0x000fe20003800200 */
[----:B------:R-:W-:Y:S02]  /*f9b0*/  ISETP.GE.AND P6, PT, R3, R196, PT ;  /* 0x000000c40300720c */ /* 0x000fe40003fc6270 */
[----:B------:R-:W-:Y:S01]  /*f9c0*/  IADD3 R135, PT, PT, R135, 0x38, RZ ;  /* 0x0000003887877810 */ /* 0x000fe20007ffe0ff */
[----:B------:R-:W-:Y:S10]  /*f9d0*/  @P5 BRA `(.L_x_2868) ;  /* 0x0000000000405947 */ /* 0x000ff40003800000 */
[----:B------:R-:W4:Y:S02]  /*f9e0*/  LDCU UR4, c[0x0][0x440] ;  /* 0x00008800ff0477ac */ /* 0x000f240008000800 */
[----:B----4-:R-:W-:Y:S02]  /*f9f0*/  ISETP.GE.AND P5, PT, R100, UR4, PT ;  /* 0x0000000464007c0c */ /* 0x010fe4000bfa6270 */
[----:B------:R-:W-:Y:S02]  /*fa00*/  ISETP.GE.AND P4, PT, R102, UR4, PT ;  /* 0x0000000466007c0c */ /* 0x000fe4000bf86270 */
[----:B------:R-:W-:-:S09]  /*fa10*/  ISETP.GE.AND P3, PT, R101, UR4, PT ;  /* 0x0000000465007c0c */ /* 0x000fd2000bf66270 */
[----:B--2---:R-:W1:Y:S02]  /*fa20*/  @!P5 LDC.64 R2, c[0x0][0x3f8] ;  /* 0x0000fe00ff02db82 */ /* 0x004e640000000a00 */
        /* <DEDUP_REMOVED lines=11> */
.L_x_2868:
[----:B------:R-:W-:Y:S05]  /*fae0*/  BSYNC.RECONVERGENT B0 ;  /* 0x0000000000007941 */ /* 0x000fea0003800200 */
.L_x_2867:
[----:B------:R-:W-:Y:S01]  /*faf0*/  BSSY.RECONVERGENT B0, `(.L_x_2869) ;  /* 0x0000013000007945 */ /* 0x000fe20003800200 */
[----:B------:R-:W-:-:S03]  /*fb00*/  ISETP.GE.AND P5, PT, R135, R196, PT ;  /* 0x000000c48700720c */ /* 0x000fc60003fa6270 */
[----:B------:R-:W-:Y:S10]  /*fb10*/  @P2 BRA `(.L_x_2870) ;  /* 0x0000000000402947 */ /* 0x000ff40003800000 */
[----:B------:R-:W5:Y:S02]  /*fb20*/  LDCU UR4, c[0x0][0x440] ;  /* 0x00008800ff0477ac */ /* 0x000f640008000800 */
[----:B-----5:R-:W-:Y:S02]  /*fb30*/  ISETP.GE.AND P4, PT, R100, UR4, PT ;  /* 0x0000000464007c0c */ /* 0x020fe4000bf86270 */
[----:B------:R-:W-:Y:S02]  /*fb40*/  ISETP.GE.AND P3, PT, R102, UR4, PT ;  /* 0x0000000466007c0c */ /* 0x000fe4000bf66270 */
[----:B------:R-:W-:-:S09]  /*fb50*/  ISETP.GE.AND P2, PT, R101, UR4, PT ;  /* 0x0000000465007c0c */ /* 0x000fd2000bf46270 */
[----:B--2-4-:R-:W1:Y:S02]  /*fb60*/  @!P4 LDC.64 R2, c[0x0][0x3f8] ;  /* 0x0000fe00ff02cb82 */ /* 0x014e640000000a00 */
        /* <DEDUP_REMOVED lines=11> */
.L_x_2870:
[----:B------:R-:W-:Y:S05]  /*fc20*/  BSYNC.RECONVERGENT B0 ;  /* 0x0000000000007941 */ /* 0x000fea0003800200 */
.L_x_2869:
[----:B------:R-:W-:Y:S04]  /*fc30*/  BSSY.RECONVERGENT B0, `(.L_x_2871) ;  /* 0x0000012000007945 */ /* 0x000fe80003800200 */
[----:B------:R-:W-:Y:S05]  /*fc40*/  @P1 BRA `(.L_x_2872) ;  /* 0x0000000000401947 */ /* 0x000fea0003800000 */
        /* <DEDUP_REMOVED lines=10> */
[C---:B------:R-:W-:Y:S02]  /*fcf0*/  @!P2 LEA.HI.X R27, R103.reuse, R3, R104, 0x2, P0 ;  /* 0x00000003671ba211 */ /* 0x040fe400000f1468 */
[----:B------:R-:W2:Y:S03]  /*fd00*/  @!P1 LDC.64 R2, c[0x0][0x3f8] ;  /* 0x0000fe00ff029b82 */ /* 0x000ea60000000a00 */
[----:B------:R1:W-:Y:S01]  /*fd10*/  @!P2 STG.E.128 desc[UR16][R26.64+0x4900], R52 ;  /* 0x004900341a00a986 */ /* 0x0003e2000c101d10 */
[----:B--2---:R-:W-:-:S04]  /*fd20*/  @!P1 LEA R2, P0, R103, R2, 0x2 ;  /* 0x0000000267029211 */ /* 0x004fc800078010ff */
[----:B------:R-:W-:-:S05]  /*fd30*/  @!P1 LEA.HI.X R3, R103, R3, R104, 0x2, P0 ;  /* 0x0000000367039211 */ /* 0x000fca00000f1468 */
[----:B------:R1:W-:Y:S04]  /*fd40*/  @!P1 STG.E.128 desc[UR16][R2.64+0x4a00], R20 ;  /* 0x004a001402009986 */ /* 0x0003e8000c101d10 */
.L_x_2872:
[----:B------:R-:W-:Y:S05]  /*fd50*/  BSYNC.RECONVERGENT B0 ;  /* 0x0000000000007941 */ /* 0x000fea0003800200 */
.L_x_2871:
        /* <DEDUP_REMOVED lines=9> */
[----:B--2-4-:R-:W2:Y:S01]  /*fdf0*/  @!P1 LDC.64 R2, c[0x0][0x3f8] ;  /* 0x0000fe00ff029b82 */ /* 0x014ea20000000a00 */
[----:B-1----:R-:W-:-:S04]  /*fe00*/  @!P3 LEA R22, P0, R103, R22, 0x2 ;  /* 0x000000166716b211 */ /* 0x002fc800078010ff */
[C---:B------:R-:W-:Y:S02]  /*fe10*/  @!P3 LEA.HI.X R23, R103.reuse, R23, R104, 0x2, P0 ;  /* 0x000000176717b211 */ /* 0x040fe400000f1468 */
[----:B-----5:R-:W-:-:S03]  /*fe20*/  @!P2 LEA R20, P0, R103, R20, 0x2 ;  /* 0x000000146714a211 */ /* 0x020fc600078010ff */
[----:B------:R1:W-:Y:S01]  /*fe30*/  @!P3 STG.E.128 desc[UR16][R22.64+0x6000], R80 ;  /* 0x006000501600b986 */ /* 0x0003e2000c101d10 */
[C---:B------:R-:W-:Y:S02]  /*fe40*/  @!P2 LEA.HI.X R21, R103.reuse, R21, R104, 0x2, P0 ;  /* 0x000000156715a211 */ /* 0x040fe400000f1468 */
[----:B--2---:R-:W-:-:S03]  /*fe50*/  @!P1 LEA R2, P0, R103, R2, 0x2 ;  /* 0x0000000267029211 */ /* 0x004fc600078010ff */
[----:B------:R1:W-:Y:S01]  /*fe60*/  @!P2 STG.E.128 desc[UR16][R20.64+0x6100], R48 ;  /* 0x006100301400a986 */ /* 0x0003e2000c101d10 */
[----:B------:R-:W-:-:S05]  /*fe70*/  @!P1 LEA.HI.X R3, R103, R3, R104, 0x2, P0 ;  /* 0x0000000367039211 */ /* 0x000fca00000f1468 */
[----:B------:R1:W-:Y:S04]  /*fe80*/  @!P1 STG.E.128 desc[UR16][R2.64+0x6200], R16 ;  /* 0x0062001002009986 */ /* 0x0003e8000c101d10 */
.L_x_2874:
[----:B------:R-:W-:Y:S05]  /*fe90*/  BSYNC.RECONVERGENT B0 ;  /* 0x0000000000007941 */ /* 0x000fea0003800200 */
.L_x_2873:
        /* <DEDUP_REMOVED lines=19> */
.L_x_2876:
[----:B------:R-:W-:Y:S05]  /*ffd0*/  BSYNC.RECONVERGENT B0 ;  /* 0x0000000000007941 */ /* 0x000fea0003800200 */
.L_x_2875:
        /* <DEDUP_REMOVED lines=18> */
.L_x_2878:
[----:B------:R-:W-:Y:S05]  /*10100*/  BSYNC.RECONVERGENT B0 ;  /* 0x0000000000007941 */ /* 0x000fea0003800200 */
.L_x_2877:
        /* <DEDUP_REMOVED lines=19> */
.L_x_2879:
        /* <DEDUP_REMOVED lines=12> */
.L_x_3763:


//--------------------- .text._ZN5flash24flash_fwd_splitkv_kernelI23Flash_fwd_kernel_traitsILi192ELi64ELi64ELi4ELb0ELb0EN7cutlass6half_tE19Flash_kernel_traitsILi192ELi64ELi64ELi4ES3_EELb1ELb0ELb1ELb0ELb0ELb1ELb1ELb0EEEvNS_16Flash_fwd_paramsE --------------------------
	.section	.text._ZN5flash24flash_fwd_splitkv_kernelI23Flash_fwd_kernel_traitsILi192ELi64ELi64ELi4ELb0ELb0EN7cutlass6half_tE19Flash_kernel_traitsILi192ELi64ELi64ELi4ES3_EELb1ELb0ELb1ELb0ELb0ELb1ELb1ELb0EEEvNS_16Flash_fwd_paramsE,"ax",@progbits
	.align	128
        .global         _ZN5flash24flash_fwd_splitkv_kernelI23Flash_fwd_kernel_traitsILi192ELi64ELi64ELi4ELb0ELb0EN7cutlass6half_tE19Flash_kernel_traitsILi192ELi64ELi64ELi4ES3_EELb1ELb0ELb1ELb0ELb0ELb1ELb1ELb0EEEvNS_16Flash_fwd_paramsE
        .type           _ZN5flash24flash_fwd_splitkv_kernelI23Flash_fwd_kernel_traitsILi192ELi64ELi64ELi4ELb0ELb0EN7cutlass6half_tE19Flash_kernel_traitsILi192ELi64ELi64ELi4ES3_EELb1ELb0ELb1ELb0ELb0ELb1ELb1ELb0EEEvNS_16Flash_fwd_paramsE,@function
        .size           _ZN5flash24flash_fwd_splitkv_kernelI23Flash_fwd_kernel_traitsILi192ELi64ELi64ELi4ELb0ELb0EN7cutlass6half_tE19Flash_kernel_traitsILi192ELi64ELi64ELi4ES3_EELb1ELb0ELb1ELb0ELb0ELb1ELb1ELb0EEEvNS_16Flash_fwd_paramsE,(.L_x_3764 - _ZN5flash24flash_fwd_splitkv_kernelI23Flash_fwd_kernel_traitsILi192ELi64ELi64ELi4ELb0ELb0EN7cutlass6half_tE19Flash_kernel_traitsILi192ELi64ELi64ELi4ES3_EELb1ELb0ELb1ELb0ELb0ELb1ELb1ELb0EEEvNS_16Flash_fwd_paramsE)
        .other          _ZN5flash24flash_fwd_splitkv_kernelI23Flash_fwd_kernel_traitsILi192ELi64ELi64ELi4ELb0ELb0EN7cutlass6half_tE19Flash_kernel_traitsILi192ELi64ELi64ELi4ES3_EELb1ELb0ELb1ELb0ELb0ELb1ELb1ELb0EEEvNS_16Flash_fwd_paramsE,@"STO_CUDA_ENTRY STV_DEFAULT"
_ZN5flash24flash_fwd_splitkv_kernelI23Flash_fwd_kernel_traitsILi192ELi64ELi64ELi4ELb0ELb0EN7cutlass6half_tE19Flash_kernel_traitsILi192ELi64ELi64ELi4ES3_EELb1ELb0ELb1ELb0ELb0ELb1ELb1ELb0EEEvNS_16Flash_fwd_paramsE:
.text._ZN5flash24flash_fwd_splitkv_kernelI23Flash_fwd_kernel_traitsILi192ELi64ELi64ELi4ELb0ELb0EN7cutlass6half_tE19Flash_kernel_traitsILi192ELi64ELi64ELi4ES3_EELb1ELb0ELb1ELb0ELb0ELb1ELb1ELb0EEEvNS_16Flash_fwd_paramsE:
[----:B------:R-:W-:Y:S08]  /*0000*/  LDC R1, c[0x0][0x37c] ;  /* 0x0000df00ff017b82 */ /* 0x000ff00000000800 */
[----:B------:R-:W1:Y:S01]  /*0010*/  LDC R9, c[0x0][0x3e0] ;  /* 0x0000f800ff097b82 */ /* 0x000e620000000800 */
[----:B------:R-:W2:Y:S01]  /*0020*/  S2R R14, SR_CTAID.Z ;  /* 0x00000000000e7919 */ /* 0x000ea20000002700 */
[----:B------:R-:W3:Y:S01]  /*0030*/  LDCU.64 UR16, c[0x0][0x358] ;  /* 0x00006b00ff1077ac */ /* 0x000ee20008000a00 */
[----:B------:R-:W4:Y:S01]  /*0040*/  LDCU.64 UR4, c[0x0][0x478] ;  /* 0x00008f00ff0477ac */ /* 0x000f220008000a00 */
[----:B------:R-:W3:Y:S01]  /*0050*/  LDCU.64 UR6, c[0x0][0x470] ;  /* 0x00008e00ff0677ac */ /* 0x000ee20008000a00 */
[----:B-1----:R-:W1:Y:S01]  /*0060*/  I2F.U32.RP R4, R9 ;  /* 0x0000000900047306 */ /* 0x002e620000209000 */
[----:B------:R-:W-:-:S02]  /*0070*/  ISETP.NE.U32.AND P1, PT, R9, RZ, PT ;  /* 0x000000ff0900720c */ /* 0x000fc40003f25070 */
[----:B---3--:R-:W-:-:S04]  /*0080*/  ISETP.NE.U32.AND P3, PT, RZ, UR6, PT ;  /* 0x00000006ff007c0c */ /* 0x008fc8000bf65070 */
        /* <DEDUP_REMOVED lines=19> */
[-C--:B------:R-:W-:Y:S01]  /*01c0*/  ISETP.GE.U32.AND P2, PT, R0, R9.reuse, PT ;  /* 0x000000090000720c */ /* 0x080fe20003f46070 */
[----:B------:R-:W-:Y:S01]  /*01d0*/  IMAD.MOV.U32 R0, RZ, RZ, -0x1 ;  /* 0xffffffffff007424 */ /* 0x000fe200078e00ff */
[----:B------:R-:W-:Y:S02]  /*01e0*/  ISETP.NE.AND.EX P0, PT, R3, RZ, PT, P0 ;  /* 0x000000ff0300720c */ /* 0x000fe40003f05300 */
[----:B------:R-:W1:Y:S09]  /*01f0*/  LDC.64 R2, c[0x0][0x468] ;  /* 0x00011a00ff027b82 */ /* 0x000e720000000a00 */
[----:B------:R-:W-:Y:S01]  /*0200*/  @P2 VIADD R213, R213, 0x1 ;  /* 0x00000001d5d52836 */ /* 0x000fe20000000000 */
[----:B------:R-:W-:-:S02]  /*0210*/  @!P1 LOP3.LUT R213, RZ, R9, RZ, 0x33, !PT ;  /* 0x00000009ffd59212 */ /* 0x000fc400078e33ff */
[----:B----4-:R-:W-:-:S03]  /*0220*/  ISETP.NE.U32.AND P2, PT, RZ, UR4, PT ;  /* 0x00000004ff007c0c */ /* 0x010fc6000bf45070 */
[----:B--2---:R-:W-:Y:S01]  /*0230*/  IMAD.WIDE.U32 R18, R213, 0x4, R4 ;  /* 0x00000004d5127825 */ /* 0x004fe200078e0004 */
[----:B------:R-:W-:-:S04]  /*0240*/  ISETP.NE.AND.EX P2, PT, RZ, UR5, PT, P2 ;  /* 0x00000005ff007c0c */ /* 0x000fc8000bf45320 */
[----:B------:R-:W2:Y:S04]  /*0250*/  @P0 LDG.E R0, desc[UR16][R18.64] ;  /* 0x0000001012000981 */ /* 0x000ea8000c1e1900 */
[----:B------:R-:W2:Y:S01]  /*0260*/  @P4 LDG.E R11, desc[UR16][R18.64+0x4] ;  /* 0x00000410120b4981 */ /* 0x000ea2000c1e1900 */
[----:B------:R-:W-:Y:S01]  /*0270*/  IMAD.SHL.U32 R7, R213, 0x4, RZ ;  /* 0x00000004d5077824 */ /* 0x000fe200078e00ff */
[----:B------:R-:W-:Y:S01]  /*0280*/  SHF.R.U32.HI R8, RZ, 0x1e, R213 ;  /* 0x0000001eff087819 */ /* 0x000fe200000116d5 */
[----:B------:R-:W-:-:S03]  /*0290*/  IMAD.MOV.U32 R5, RZ, RZ, RZ ;  /* 0x000000ffff057224 */ /* 0x000fc600078e00ff */
[C---:B------:R-:W-:Y:S01]  /*02a0*/  @P2 IADD3 R12, P0, PT, R7.reuse, UR4, RZ ;  /* 0x00000004070c2c10 */ /* 0x040fe2000ff1e0ff */
[----:B------:R-:W3:Y:S01]  /*02b0*/  S2R R21, SR_CTAID.X ;  /* 0x0000000000157919 */ /* 0x000ee20000002500 */
[C---:B------:R-:W-:Y:S02]  /*02c0*/  @P3 IADD3 R16, P1, PT, R7.reuse, UR6, RZ ;  /* 0x0000000607103c10 */ /* 0x040fe4000ff3e0ff */
[C---:B------:R-:W-:Y:S02]  /*02d0*/  @P2 IADD3.X R13, PT, PT, R8.reuse, UR5, RZ, P0, !PT ;  /* 0x00000005080d2c10 */ /* 0x040fe400087fe4ff */
[----:B-1----:R-:W-:Y:S01]  /*02e0*/  IADD3 R22, P0, PT, R7, R2, RZ ;  /* 0x0000000207167210 */ /* 0x002fe20007f1e0ff */
[----:B------:R-:W1:Y:S01]  /*02f0*/  LDCU.U8 UR4, c[0x0][0x532] ;  /* 0x0000a640ff0477ac */ /* 0x000e620008000000 */
[C---:B------:R-:W-:Y:S01]  /*0300*/  @P3 IADD3.X R17, PT, PT, R8.reuse, UR7, RZ, P1, !PT ;  /* 0x0000000708113c10 */ /* 0x040fe20008ffe4ff */
[----:B------:R4:W5:Y:S02]  /*0310*/  @P2 LDG.E R10, desc[UR16][R12.64] ;  /* 0x000000100c0a2981 */ /* 0x000964000c1e1900 */
[----:B------:R-:W-:Y:S01]  /*0320*/  IMAD.X R23, R8, 0x1, R3, P0 ;  /* 0x0000000108177824 */ /* 0x000fe200000e0603 */
[----:B------:R-:W-:Y:S01]  /*0330*/  ISETP.NE.U32.AND P0, PT, R2, RZ, PT ;  /* 0x000000ff0200720c */ /* 0x000fe20003f05070 */
[----:B------:R3:W5:Y:S03]  /*0340*/  @P3 LDG.E R5, desc[UR16][R16.64] ;  /* 0x0000001010053981 */ /* 0x000766000c1e1900 */
[----:B------:R-:W-:-:S02]  /*0350*/  ISETP.NE.AND.EX P0, PT, R3, RZ, PT, P0 ;  /* 0x000000ff0300720c */ /* 0x000fc40003f05300 */
[----:B------:R-:W-:Y:S01]  /*0360*/  ISETP.EQ.U32.AND P3, PT, R2, RZ, PT ;  /* 0x000000ff0200720c */ /* 0x000fe20003f62070 */
[----:B----4-:R-:W4:Y:S01]  /*0370*/  @!P4 LDC R13, c[0x0][0x434] ;  /* 0x00010d00ff0dcb82 */ /* 0x010f220000000800 */
[----:B-1----:R-:W-:-:S09]  /*0380*/  ISETP.NE.AND P1, PT, RZ, UR4, PT ;  /* 0x00000004ff007c0c */ /* 0x002fd2000bf25270 */
[----:B------:R-:W1:Y:S01]  /*0390*/  @!P0 LDC R18, c[0x0][0x438] ;  /* 0x00010e00ff128b82 */ /* 0x000e620000000800 */
[----:B------:R-:W-:Y:S01]  /*03a0*/  ISETP.EQ.OR.EX P3, PT, R3, RZ, !P1, P3 ;  /* 0x000000ff0300720c */ /* 0x000fe20004f62730 */
[----:B------:R-:W-:Y:S02]  /*03b0*/  IMAD.MOV.U32 R6, RZ, RZ, -0x1 ;  /* 0xffffffffff067424 */ /* 0x000fe400078e00ff */
[----:B---3--:R-:W-:-:S10]  /*03c0*/  IMAD.SHL.U32 R16, R21, 0x40, RZ ;  /* 0x0000004015107824 */ /* 0x008fd400078e00ff */
[----:B------:R3:W5:Y:S01]  /*03d0*/  @!P3 LDG.E R6, desc[UR16][R22.64] ;  /* 0x000000101606b981 */ /* 0x000762000c1e1900 */
[----:B--2---:R-:W-:-:S05]  /*03e0*/  @P4 IMAD.IADD R13, R11, 0x1, -R0 ;  /* 0x000000010b0d4824 */ /* 0x004fca00078e0a00 */
[----:B----4-:R-:W-:Y:S01]  /*03f0*/  ISETP.GT.AND P3, PT, R13, R16, PT ;  /* 0x000000100d00720c */ /* 0x010fe20003f64270 */
[----:B-1-3--:R-:W-:-:S12]  /*0400*/  @!P0 BRA `(.L_x_2880) ;  /* 0x00000000000c8947 */ /* 0x00afd80003800000 */
[----:B------:R-:W2:Y:S02]  /*0410*/  @P1 LDG.E R3, desc[UR16][R22.64+0x4] ;  /* 0x0000041016031981 */ /* 0x000ea4000c1e1900 */
[----:B--2--5:R-:W-:-:S06]  /*0420*/  @P1 IADD3 R18, PT, PT, R3, -R6, RZ ;  /* 0x8000000603121210 */ /* 0x024fcc0007ffe0ff */
[----:B------:R1:W5:Y:S02]  /*0430*/  @!P1 LDG.E R18, desc[UR16][R22.64] ;  /* 0x0000001016129981 */ /* 0x000364000c1e1900 */
.L_x_2880:
[----:B------:R-:W-:Y:S05]  /*0440*/  @!P3 EXIT ;  /* 0x000000000000b94d */ /* 0x000fea0003800000 */
[----:B------:R-:W2:Y:S01]  /*0450*/  LDC R11, c[0x0][0x374] ;  /* 0x0000dd00ff0b7b82 */ /* 0x000ea20000000800 */
[----:B------:R-:W3:Y:S01]  /*0460*/  LDCU UR14, c[0x0][0x508] ;  /* 0x0000a100ff0e77ac */ /* 0x000ee20008000800 */
[----:B-----5:R-:W-:Y:S01]  /*0470*/  @P2 IMAD.IADD R85, R10, 0x1, -R5 ;  /* 0x000000010a552824 */ /* 0x020fe200078e0a05 */
[----:B------:R-:W4:Y:S05]  /*0480*/  S2R R188, SR_TID.X ;  /* 0x0000000000bc7919 */ /* 0x000f2a0000002100 */
[----:B------:R-:W1:Y:S01]  /*0490*/  LDC R3, c[0x0][0x438] ;  /* 0x00010e00ff037b82 */ /* 0x000e620000000800 */
[-C--:B--2---:R-:W-:Y:S02]  /*04a0*/  IABS R17, R11.reuse ;  /* 0x0000000b00117213 */ /* 0x084fe40000000000 */
[----:B------:R-:W-:-:S02]  /*04b0*/  IABS R15, R11 ;  /* 0x0000000b000f7213 */ /* 0x000fc40000000000 */
[----:B------:R-:W2:Y:S03]  /*04c0*/  I2F.RP R4, R17 ;  /* 0x0000001100047306 */ /* 0x000ea60000209400 */
[----:B------:R-:W-:Y:S02]  /*04d0*/  IMAD.MOV R15, RZ, RZ, -R15 ;  /* 0x000000ffff0f7224 */ /* 0x000fe400078e0a0f */
[----:B-1----:R-:W-:-:S05]  /*04e0*/  VIADD R3, R3, 0x3f ;  /* 0x0000003f03037836 */ /* 0x002fca0000000000 */
[----:B------:R-:W-:-:S04]  /*04f0*/  SHF.R.S32.HI R20, RZ, 0x1f, R3 ;  /* 0x0000001fff147819 */ /* 0x000fc80000011403 */
[----:B------:R-:W-:Y:S01]  /*0500*/  LEA.HI R20, R20, R3, RZ, 0x6 ;  /* 0x0000000314147211 */ /* 0x000fe200078f30ff */
[----:B--2---:R-:W1:Y:S03]  /*0510*/  MUFU.RCP R22, R4 ;  /* 0x0000000400167308 */ /* 0x004e660000001000 */
[----:B------:R-:W-:-:S05]  /*0520*/  LEA.HI.SX32 R20, R20, R11, 0x1a ;  /* 0x0000000b14147211 */ /* 0x000fca00078fd2ff */
[----:B------:R-:W-:Y:S02]  /*0530*/  VIADD R20, R20, 0xffffffff ;  /* 0xffffffff14147836 */ /* 0x000fe40000000000 */
[----:B-1----:R-:W-:-:S03]  /*0540*/  VIADD R22, R22, 0xffffffe ;  /* 0x0ffffffe16167836 */ /* 0x002fc60000000000 */
[----:B------:R-:W-:Y:S02]  /*0550*/  IABS R4, R20 ;  /* 0x0000001400047213 */ /* 0x000fe40000000000 */
[----:B------:R-:W-:Y:S01]  /*0560*/  LOP3.LUT R20, R20, R11, RZ, 0x3c, !PT ;  /* 0x0000000b14147212 */ /* 0x000fe200078e3cff */
[----:B------:R-:W1:Y:S03]  /*0570*/  F2I.FTZ.U32.TRUNC.NTZ R23, R22 ;  /* 0x0000001600177305 */ /* 0x000e66000021f000 */
[----:B------:R-:W-:Y:S01]  /*0580*/  ISETP.GE.AND P0, PT, R20, RZ, PT ;  /* 0x000000ff1400720c */ /* 0x000fe20003f06270 */
        /* <DEDUP_REMOVED lines=8> */
[----:B------:R-:W2:-:S12]  /*0610*/  @!P2 LDC R15, c[0x0][0x43c] ;  /* 0x00010f00ff0fab82 */ /* 0x000e980000000800 */
[----:B------:R-:W-:Y:S02]  /*0620*/  @!P1 IMAD.IADD R4, R4, 0x1, -R17 ;  /* 0x0000000104049824 */ /* 0x000fe400078e0a11 */
[----:B------:R-:W-:Y:S01]  /*0630*/  @!P1 VIADD R12, R12, 0x1 ;  /* 0x000000010c0c9836 */ /* 0x000fe20000000000 */
[----:B------:R-:W-:Y:S02]  /*0640*/  ISETP.NE.AND P1, PT, R11, RZ, PT ;  /* 0x000000ff0b00720c */ /* 0x000fe40003f25270 */
[----:B------:R-:W-:Y:S02]  /*0650*/  ISETP.GE.U32.AND P4, PT, R4, R17, PT ;  /* 0x000000110400720c */ /* 0x000fe40003f86070 */
[----:B------:R-:W4:Y:S01]  /*0660*/  S2R R4, SR_CTAID.Y ;  /* 0x0000000000047919 */ /* 0x000f220000002600 */
[----:B-1----:R-:W-:Y:S01]  /*0670*/  @!P2 ISETP.NE.U32.AND P3, PT, R2, RZ, PT ;  /* 0x000000ff0200a20c */ /* 0x002fe20003f65070 */
[----:B------:R-:W-:-:S03]  /*0680*/  VIADD R2, R21, 0x1 ;  /* 0x0000000115027836 */ /* 0x000fc60000000000 */
[----:B------:R-:W-:Y:S01]  /*0690*/  @!P2 ISETP.NE.AND.EX P3, PT, R3, RZ, PT, P3 ;  /* 0x000000ff0300a20c */ /* 0x000fe20003f65330 */
[----:B------:R-:W-:-:S03]  /*06a0*/  IMAD R2, R2, 0x40, -R13 ;  /* 0x0000004002027824 */ /* 0x000fc600078e0a0d */
[----:B--2---:R-:W-:Y:S02]  /*06b0*/  @!P2 SEL R15, R15, RZ, P3 ;  /* 0x000000ff0f0fa207 */ /* 0x004fe40001800000 */
[----:B------:R-:W-:Y:S02]  /*06c0*/  @P4 VIADD R12, R12, 0x1 ;  /* 0x000000010c0c4836 */ /* 0x000fe40000000000 */
[----:B------:R-:W-:Y:S01]  /*06d0*/  @!P2 IADD3 R85, PT, PT, R15, R18, -R5 ;  /* 0x000000120f55a210 */ /* 0x000fe20007ffe805 */
[----:B------:R-:W-:Y:S02]  /*06e0*/  IMAD.MOV R15, RZ, RZ, -R213 ;  /* 0x000000ffff0f7224 */ /* 0x000fe400078e0ad5 */
[----:B------:R-:W-:Y:S01]  /*06f0*/  @!P0 IMAD.MOV R12, RZ, RZ, -R12 ;  /* 0x000000ffff0c8224 */ /* 0x000fe200078e0a0c */
[----:B------:R-:W-:Y:S01]  /*0700*/  @!P1 LOP3.LUT R12, RZ, R11, RZ, 0x33, !PT ;  /* 0x0000000bff0c9212 */ /* 0x000fe200078e33ff */
[----:B------:R-:W-:Y:S02]  /*0710*/  VIADD R3, R85, 0x3f ;  /* 0x0000003f55037836 */ /* 0x000fe40000000000 */
[----:B------:R-:W-:-:S03]  /*0720*/  IMAD R14, R9, R15, R14 ;  /* 0x0000000f090e7224 */ /* 0x000fc600078e020e */
[----:B---3--:R-:W-:Y:S02]  /*0730*/  IADD3 R2, PT, PT, R3, UR14, R2 ;  /* 0x0000000e03027c10 */ /* 0x008fe4000fffe002 */
[----:B------:R-:W-:Y:S02]  /*0740*/  SHF.R.S32.HI R10, RZ, 0x1f, R3 ;  /* 0x0000001fff0a7819 */ /* 0x000fe40000011403 */
[----:B------:R-:W-:Y:S02]  /*0750*/  SHF.R.S32.HI R11, RZ, 0x1f, R2 ;  /* 0x0000001fff0b7819 */ /* 0x000fe40000011402 */
[----:B------:R-:W-:Y:S02]  /*0760*/  LEA.HI R3, R10, R3, RZ, 0x6 ;  /* 0x000000030a037211 */ /* 0x000fe400078f30ff */
[----:B------:R-:W-:Y:S01]  /*0770*/  LEA.HI R11, R11, R2, RZ, 0x6 ;  /* 0x000000020b0b7211 */ /* 0x000fe200078f30ff */
[----:B----4-:R-:W-:Y:S01]  /*0780*/  IMAD R202, R12, R4, RZ ;  /* 0x000000040cca7224 */ /* 0x010fe200078e02ff */
[----:B------:R-:W-:-:S02]  /*0790*/  SHF.R.S32.HI R3, RZ, 0x6, R3 ;  /* 0x00000006ff037819 */ /* 0x000fc40000011403 */
[----:B------:R-:W-:Y:S02]  /*07a0*/  SHF.R.S32.HI R11, RZ, 0x6, R11 ;  /* 0x00000006ff0b7819 */ /* 0x000fe4000001140b */
[----:B------:R-:W-:-:S04]  /*07b0*/  VIADDMNMX R12, R202, R12, R3, PT ;  /* 0x0000000cca0c7246 */ /* 0x000fc80003800103 */
[----:B------:R-:W-:-:S04]  /*07c0*/  VIMNMX R185, PT, PT, R12, R11, PT ;  /* 0x0000000b0cb97248 */ /* 0x000fc80003fe0100 */
[----:B------:R-:W-:-:S13]  /*07d0*/  ISETP.GE.AND P0, PT, R202, R185, PT ;  /* 0x000000b9ca00720c */ /* 0x000fda0003f06270 */
[----:B------:R-:W-:Y:S05]  /*07e0*/  @!P0 BRA `(.L_x_2881) ;  /* 0x0000000c00408947 */ /* 0x000fea0003800000 */
[----:B------:R-:W1:Y:S01]  /*07f0*/  LDC.64 R2, c[0x0][0x430] ;  /* 0x00010c00ff027b82 */ /* 0x000e620000000a00 */
[----:B------:R-:W2:Y:S01]  /*0800*/  LDCU UR4, c[0x0][0x44c] ;  /* 0x00008980ff0477ac */ /* 0x000ea20008000800 */
[----:B------:R-:W-:Y:S01]  /*0810*/  IMAD.IADD R0, R13, 0x1, -R16 ;  /* 0x000000010d007824 */ /* 0x000fe200078e0a10 */
[----:B------:R-:W-:Y:S01]  /*0820*/  SHF.R.U32.HI R23, RZ, 0x4, R188 ;  /* 0x00000004ff177819 */ /* 0x000fe200000116bc */
[----:B------:R-:W-:Y:S03]  /*0830*/  BSSY.RECONVERGENT B0, `(.L_x_2882) ;  /* 0x000001f000007945 */ /* 0x000fe60003800200 */
[C---:B------:R-:W-:Y:S01]  /*0840*/  ISETP.GE.AND P4, PT, R23.reuse, R0, PT ;  /* 0x000000001700720c */ /* 0x040fe20003f86270 */
[C---:B------:R-:W-:Y:S01]  /*0850*/  VIADD R21, R23.reuse, 0x8 ;  /* 0x0000000817157836 */ /* 0x040fe20000000000 */
[C---:B------:R-:W-:Y:S01]  /*0860*/  IADD3 R19, PT, PT, R23.reuse, 0x10, RZ ;  /* 0x0000001017137810 */ /* 0x040fe20007ffe0ff */
[C---:B------:R-:W-:Y:S01]  /*0870*/  VIADD R17, R23.reuse, 0x18 ;  /* 0x0000001817117836 */ /* 0x040fe20000000000 */
[----:B------:R-:W-:-:S02]  /*0880*/  IADD3 R15, PT, PT, R23, 0x20, RZ ;  /* 0x00000020170f7810 */ /* 0x000fc40007ffe0ff */
[-C--:B------:R-:W-:Y:S02]  /*0890*/  ISETP.GE.AND P3, PT, R21, R0.reuse, PT ;  /* 0x000000001500720c */ /* 0x080fe40003f66270 */
[-C--:B------:R-:W-:Y:S02]  /*08a0*/  ISETP.GE.AND P2, PT, R19, R0.reuse, PT ;  /* 0x000000001300720c */ /* 0x080fe40003f46270 */
[----:B------:R-:W-:Y:S01]  /*08b0*/  ISETP.GE.AND P1, PT, R17, R0, PT ;  /* 0x000000001100720c */ /* 0x000fe20003f26270 */
[----:B-1----:R-:W-:-:S04]  /*08c0*/  IMAD R2, R4, R2, R213 ;  /* 0x0000000204027224 */ /* 0x002fc800078e02d5 */
[----:B------:R-:W-:Y:S02]  /*08d0*/  IMAD R9, R2, R9, R14 ;  /* 0x0000000902097224 */ /* 0x000fe400078e020e */
[----:B------:R-:W-:Y:S02]  /*08e0*/  IMAD.SHL.U32 R14, R188, 0x4, RZ ;  /* 0x00000004bc0e7824 */ /* 0x000fe400078e00ff */
[----:B------:R-:W-:-:S03]  /*08f0*/  IMAD R16, R9, R3, R16 ;  /* 0x0000000309107224 */ /* 0x000fc600078e0210 */
[----:B------:R-:W-:Y:S01]  /*0900*/  LOP3.LUT R14, R14, 0x3c, RZ, 0xc0, !PT ;  /* 0x0000003c0e0e7812 */ /* 0x000fe200078ec0ff */
[----:B--2---:R-:W-:-:S03]  /*0910*/  IMAD R8, R16, UR4, RZ ;  /* 0x0000000410087c24 */ /* 0x004fc6000f8e02ff */
[C---:B------:R-:W-:Y:S01]  /*0920*/  LOP3.LUT R12, R14.reuse, 0x40, RZ, 0xfc, !PT ;  /* 0x000000400e0c7812 */ /* 0x040fe200078efcff */
[----:B------:R-:W-:Y:S01]  /*0930*/  IMAD R9, R23, 0xc0, R14 ;  /* 0x000000c017097824 */ /* 0x000fe200078e020e */
[----:B------:R-:W-:-:S04]  /*0940*/  LOP3.LUT R10, R14, 0x80, RZ, 0xfc, !PT ;  /* 0x000000800e0a7812 */ /* 0x000fc800078efcff */
        /* <DEDUP_REMOVED lines=13> */
.L_x_2883:
[----:B------:R-:W-:Y:S05]  /*0a20*/  BSYNC.RECONVERGENT B0 ;  /* 0x0000000000007941 */ /* 0x000fea0003800200 */
.L_x_2882:
        /* <DEDUP_REMOVED lines=20> */
.L_x_2885:
[----:B------:R-:W-:Y:S05]  /*0b70*/  BSYNC.RECONVERGENT B0 ;  /* 0x0000000000007941 */ /* 0x000fea0003800200 */
.L_x_2884:
        /* <DEDUP_REMOVED lines=20> */
.L_x_2887:
[----:B------:R-:W-:Y:S05]  /*0cc0*/  BSYNC.RECONVERGENT B0 ;  /* 0x0000000000007941 */ /* 0x000fea0003800200 */
.L_x_2886:
        /* <DEDUP_REMOVED lines=20> */
.L_x_2889:
[----:B------:R-:W-:Y:S05]  /*0e10*/  BSYNC.RECONVERGENT B0 ;  /* 0x0000000000007941 */ /* 0x000fea0003800200 */
.L_x_2888:
        /* <DEDUP_REMOVED lines=19> */
.L_x_2891:
[----:B------:R-:W-:Y:S05]  /*0f50*/  BSYNC.RECONVERGENT B0 ;  /* 0x0000000000007941 */ /* 0x000fea0003800200 */
.L_x_2890:
        /* <DEDUP_REMOVED lines=18> */
.L_x_2893:
[----:B------:R-:W-:Y:S05]  /*1080*/  BSYNC.RECONVERGENT B0 ;  /* 0x0000000000007941 */ /* 0x000fea0003800200 */
.L_x_2892:
        /* <DEDUP_REMOVED lines=18> */
.L_x_2895:
[----:B------:R-:W-:Y:S05]  /*11b0*/  BSYNC.RECONVERGENT B0 ;  /* 0x0000000000007941 */ /* 0x000fea0003800200 */
.L_x_2894:
        /* <DEDUP_REMOVED lines=18> */
.L_x_2897:
[----:B------:R-:W-:Y:S05]  /*12e0*/  BSYNC.RECONVERGENT B0 ;  /* 0x0000000000007941 */ /* 0x000fea0003800200 */
.L_x_2896:
        /* <DEDUP_REMOVED lines=32> */
.L_x_2881:
        /* <DEDUP_REMOVED lines=11> */
.L_x_2898:
        /* <DEDUP_REMOVED lines=8> */
[----:B--2--5:R-:W-:-:S04]  /*1620*/  IABS R4, R9 ;  /* 0x0000000900047213 */ /* 0x024fc80000000000 */
[----:B------:R-:W2:Y:S08]  /*1630*/  I2F.RP R5, R4 ;  /* 0x0000000400057306 */ /* 0x000eb00000209400 */
[----:B--2---:R-:W2:Y:S02]  /*1640*/  MUFU.RCP R6, R5 ;  /* 0x0000000500067308 */ /* 0x004ea40000001000 */
[----:B--2---:R-:W-:-:S06]  /*1650*/  IADD3 R6, PT, PT, R6, 0xffffffe, RZ ;  /* 0x0ffffffe06067810 */ /* 0x004fcc0007ffe0ff */
[----:B------:R-:W2:Y:S02]  /*1660*/  F2I.FTZ.U32.TRUNC.NTZ R7, R6 ;  /* 0x0000000600077305 */ /* 0x000ea4000021f000 */
        /* <DEDUP_REMOVED lines=26> */
[----:B------:R-:W-:Y:S01]  /*1810*/  IMAD.MOV R7, RZ, RZ, -R7 ;  /* 0x000000ffff077224 */ /* 0x000fe200078e0a07 */
[----:B-1----:R-:W-:Y:S02]  /*1820*/  MOV R144, UR10 ;  /* 0x0000000a00907c02 */ /* 0x002fe40008000f00 */
[----:B------:R-:W1:Y:S01]  /*1830*/  I2F.RP R12, R2 ;  /* 0x00000002000c7306 */ /* 0x000e620000209400 */
[----:B------:R-:W-:Y:S01]  /*1840*/  IMAD R18, R9, R7, R18 ;  /* 0x0000000709127224 */ /* 0x000fe200078e0212 */
[----:B------:R-:W-:-:S06]  /*1850*/  MOV R145, UR11 ;  /* 0x0000000b00917c02 */ /* 0x000fcc0008000f00 */
        /* <DEDUP_REMOVED lines=19> */
[----:B----4-:R-:W-:-:S05]  /*1990*/  MOV R2, UR12 ;  /* 0x0000000c00027c02 */ /* 0x010fca0008000f00 */
[----:B------:R-:W-:-:S06]  /*19a0*/  @P2 IADD3 R4, PT, PT, R4, 0x1, RZ ;  /* 0x0000000104042810 */ /* 0x000fcc0007ffe0ff */
        /* <DEDUP_REMOVED lines=10> */
[----:B------:R-:W1:Y:S01]  /*1a50*/  LDCU.128 UR4, c[0x0][0x3d0] ;  /* 0x00007a00ff0477ac */ /* 0x000e620008000c00 */
[----:B------:R-:W-:-:S02]  /*1a60*/  IADD3 R23, PT, PT, R11, R22, RZ ;  /* 0x000000160b177210 */ /* 0x000fc40007ffe0ff */
[----:B------:R-:W-:Y:S01]  /*1a70*/  IMAD.IADD R9, R9, 0x1, R3 ;  /* 0x0000000109097824 */ /* 0x000fe200078e0203 */
[----:B------:R-:W-:Y:S01]  /*1a80*/  MOV R3, UR13 ;  /* 0x0000000d00037c02 */ /* 0x000fe20008000f00 */
[----:B------:R-:W-:Y:S02]  /*1a90*/  IMAD.MOV.U32 R22, RZ, RZ, R10 ;  /* 0x000000ffff167224 */ /* 0x000fe400078e000a */
[C---:B------:R-:W-:Y:S02]  /*1aa0*/  IMAD R10, R5.reuse, R2, RZ ;  /* 0x00000002050a7224 */ /* 0x040fe400078e02ff */
[----:B------:R-:W-:Y:S02]  /*1ab0*/  IMAD R6, R5, R144, RZ ;  /* 0x0000009005067224 */ /* 0x000fe400078e02ff */
[C---:B------:R-:W-:Y:S02]  /*1ac0*/  IMAD R10, R18.reuse, R3, R10 ;  /* 0x00000003120a7224 */ /* 0x040fe400078e020a */
[----:B------:R-:W-:-:S04]  /*1ad0*/  IMAD.WIDE.U32 R22, R18, R2, R22 ;  /* 0x0000000212167225 */ /* 0x000fc800078e0016 */
[C---:B------:R-:W-:Y:S02]  /*1ae0*/  IMAD R6, R18.reuse, R145, R6 ;  /* 0x0000009112067224 */ /* 0x040fe400078e0206 */
[----:B------:R-:W-:Y:S01]  /*1af0*/  IMAD.WIDE.U32 R18, R18, R144, R8 ;  /* 0x0000009012127225 */ /* 0x000fe200078e0008 */
[----:B------:R-:W-:-:S03]  /*1b00*/  SHF.R.S32.HI R9, RZ, 0x1f, R4 ;  /* 0x0000001fff097819 */ /* 0x000fc60000011404 */
[----:B------:R-:W-:Y:S01]  /*1b10*/  IMAD.IADD R11, R23, 0x1, R10 ;  /* 0x00000001170b7824 */ /* 0x000fe200078e020a */
[----:B------:R-:W-:Y:S01]  /*1b20*/  MOV R10, R22 ;  /* 0x00000016000a7202 */ /* 0x000fe20000000f00 */
[----:B-1----:R-:W-:Y:S01]  /*1b30*/  IMAD R5, R9, UR4, RZ ;  /* 0x0000000409057c24 */ /* 0x002fe2000f8e02ff */
[----:B------:R-:W-:Y:S01]  /*1b40*/  IADD3 R7, PT, PT, R19, R6, RZ ;  /* 0x0000000613077210 */ /* 0x000fe20007ffe0ff */
        /* <DEDUP_REMOVED lines=9> */
.L_x_2899:
[----:B------:R-:W-:-:S13]  /*1be0*/  ISETP.NE.AND P0, PT, R6, -0x1, PT ;  /* 0xffffffff0600780c */ /* 0x000fda0003f05270 */
[----:B------:R-:W-:Y:S05]  /*1bf0*/  @P0 BRA `(.L_x_2901) ;  /* 0x0000000000340947 */ /* 0x000fea0003800000 */
[----:B-1----:R-:W1:Y:S01]  /*1c00*/  LDC.64 R2, c[0x0][0x3b8] ;  /* 0x0000ee00ff027b82 */ /* 0x002e620000000a00 */
        /* <DEDUP_REMOVED lines=12> */
.L_x_2901:
[----:B-1----:R-:W1:Y:S01]  /*1cd0*/  LDC.64 R2, c[0x0][0x3b8] ;  /* 0x0000ee00ff027b82 */ /* 0x002e620000000a00 */
[----:B------:R-:W-:-:S05]  /*1ce0*/  IADD3 R8, PT, PT, R5, R6, RZ ;  /* 0x0000000605087210 */ /* 0x000fca0007ffe0ff */
[C---:B-1----:R-:W-:Y:S02]  /*1cf0*/  IMAD R19, R8.reuse, R3, RZ ;  /* 0x0000000308137224 */ /* 0x042fe400078e02ff */
[----:B------:R-:W-:-:S05]  /*1d00*/  IMAD.WIDE.U32 R8, R8, R2, RZ ;  /* 0x0000000208087225 */ /* 0x000fca00078e00ff */
[----:B------:R-:W-:Y:S02]  /*1d10*/  IADD3 R19, PT, PT, R9, R19, RZ ;  /* 0x0000001309137210 */ /* 0x000fe40007ffe0ff */
[----:B------:R-:W-:Y:S02]  /*1d20*/  MOV R18, R8 ;  /* 0x0000000800127202 */ /* 0x000fe40000000f00 */
.L_x_2902:
        /* <DEDUP_REMOVED lines=14> */
.L_x_2903:
[----:B------:R-:W1:Y:S01]  /*1e10*/  LDC.64 R144, c[0x0][0x3c0] ;  /* 0x0000f000ff907b82 */ /* 0x000e620000000a00 */
[----:B------:R-:W-:-:S05]  /*1e20*/  IADD3 R5, PT, PT, R5, R6, RZ ;  /* 0x0000000605057210 */ /* 0x000fca0007ffe0ff */
[C---:B-1----:R-:W-:Y:S02]  /*1e30*/  IMAD R23, R5.reuse, R145, RZ ;  /* 0x0000009105177224 */ /* 0x042fe400078e02ff */
[----:B-----5:R-:W-:-:S05]  /*1e40*/  IMAD.WIDE.U32 R4, R5, R144, RZ ;  /* 0x0000009005047225 */ /* 0x020fca00078e00ff */
[----:B------:R-:W-:Y:S02]  /*1e50*/  IADD3 R23, PT, PT, R5, R23, RZ ;  /* 0x0000001705177210 */ /* 0x000fe40007ffe0ff */
[----:B------:R-:W-:-:S07]  /*1e60*/  MOV R22, R4 ;  /* 0x0000000400167202 */ /* 0x000fce0000000f00 */
.L_x_2904:
[----:B------:R-:W1:Y:S01]  /*1e70*/  LDC R9, c[0x0][0x3e8] ;  /* 0x0000fa00ff097b82 */ /* 0x000e620000000800 */
[----:B------:R-:W-:Y:S02]  /*1e80*/  LEA R8, R185, 0xffffffc0, 0x6 ;  /* 0xffffffc0b9087811 */ /* 0x000fe400078e30ff */
[----:B------:R-:W-:Y:S02]  /*1e90*/  CS2R R214, SRZ ;  /* 0x0000000000d67805 */ /* 0x000fe4000001ff00 */
[----:B------:R-:W-:Y:S01]  /*1ea0*/  SHF.R.S32.HI R17, RZ, 0x1f, R8 ;  /* 0x0000001fff117819 */ /* 0x000fe20000011408 */
[----:B------:R-:W-:-:S04]  /*1eb0*/  IMAD.WIDE.U32 R22, R8, R144, R22 ;  /* 0x0000009008167225 */ /* 0x000fc800078e0016 */
[----:B------:R-:W-:Y:S01]  /*1ec0*/  IMAD.WIDE.U32 R18, R8, R2, R18 ;  /* 0x0000000208127225 */ /* 0x000fe200078e0012 */
        /* <DEDUP_REMOVED lines=10> */
[----:B------:R-:W-:-:S03]  /*1f70*/  MOV R6, R5 ;  /* 0x0000000500067202 */ /* 0x000fc60000000f00 */
[----:B------:R-:W-:Y:S02]  /*1f80*/  IMAD R10, R17, R2, RZ ;  /* 0x00000002110a7224 */ /* 0x000fe400078e02ff */
[----:B------:R-:W-:-:S04]  /*1f90*/  IMAD.HI.U32 R12, R11, R6, RZ ;  /* 0x000000060b0c7227 */ /* 0x000fc800078e00ff */
[----:B------:R-:W-:Y:S02]  /*1fa0*/  IMAD.MOV R5, RZ, RZ, -R12 ;  /* 0x000000ffff057224 */ /* 0x000fe400078e0a0c */
[----:B------:R-:W-:Y:S02]  /*1fb0*/  IMAD R11, R17, R144, RZ ;  /* 0x00000090110b7224 */ /* 0x000fe400078e02ff */
[----:B------:R-:W-:Y:S02]  /*1fc0*/  IMAD R5, R4, R5, R6 ;  /* 0x0000000504057224 */ /* 0x000fe400078e0206 */
[----:B------:R-:W1:Y:S01]  /*1fd0*/  LDC.64 R6, c[0x0][0x3d8] ;  /* 0x0000f600ff067b82 */ /* 0x000e620000000a00 */
[----:B------:R-:W-:Y:S02]  /*1fe0*/  IMAD R11, R8, R145, R11 ;  /* 0x00000091080b7224 */ /* 0x000fe400078e020b */
[----:B------:R-:W-:Y:S01]  /*1ff0*/  ISETP.GT.U32.AND P0, PT, R4, R5, PT ;  /* 0x000000050400720c */ /* 0x000fe20003f04070 */
[----:B------:R-:W-:-:S02]  /*2000*/  IMAD R17, R8, R3, R10 ;  /* 0x0000000308117224 */ /* 0x000fc400078e020a */
[----:B------:R-:W-:Y:S02]  /*2010*/  IADD3 R23, PT, PT, R23, R11, RZ ;  /* 0x0000000b17177210 */ /* 0x000fe40007ffe0ff */
[----:B------:R-:W-:-:S08]  /*2020*/  IMAD.IADD R19, R19, 0x1, R17 ;  /* 0x0000000113137824 */ /* 0x000fd000078e0211 */
[-C--:B------:R-:W-:Y:S02]  /*2030*/  @!P0 IADD3 R5, PT, PT, R5, -R4.reuse, RZ ;  /* 0x8000000405058210 */ /* 0x080fe40007ffe0ff */
[----:B------:R-:W-:Y:S02]  /*2040*/  @!P0 IADD3 R12, PT, PT, R12, 0x1, RZ ;  /* 0x000000010c0c8810 */ /* 0x000fe40007ffe0ff */
[----:B------:R-:W-:Y:S02]  /*2050*/  ISETP.GE.U32.AND P2, PT, R5, R4, PT ;  /* 0x000000040500720c */ /* 0x000fe40003f46070 */
[----:B------:R-:W-:Y:S02]  /*2060*/  LOP3.LUT R4, R14, R9, RZ, 0x3c, !PT ;  /* 0x000000090e047212 */ /* 0x000fe400078e3cff */
[----:B------:R-:W-:Y:S02]  /*2070*/  ISETP.NE.AND P0, PT, R9, RZ, PT ;  /* 0x000000ff0900720c */ /* 0x000fe40003f05270 */
[----:B------:R-:W-:-:S02]  /*2080*/  ISETP.GE.AND P1, PT, R4, RZ, PT ;  /* 0x000000ff0400720c */ /* 0x000fc40003f26270 */
        /* <DEDUP_REMOVED lines=11> */
[----:B------:R-:W-:-:S04]  /*2140*/  IADD3 R9, PT, PT, R11, R7, RZ ;  /* 0x000000070b097210 */ /* 0x000fc80007ffe0ff */
[----:B------:R-:W-:-:S07]  /*2150*/  IADD3 R8, PT, PT, R23, R5, RZ ;  /* 0x0000000517087210 */ /* 0x000fce0007ffe0ff */
.L_x_2900:
[----:B------:R-:W-:Y:S01]  /*2160*/  ISETP.NE.AND P2, PT, R0, -0x1, PT ;  /* 0xffffffff0000780c */ /* 0x000fe20003f45270 */
[C---:B------:R-:W-:Y:S01]  /*2170*/  IMAD.SHL.U32 R11, R188.reuse, 0x8, RZ ;  /* 0x00000008bc0b7824 */ /* 0x040fe200078e00ff */
[----:B------:R-:W1:Y:S01]  /*2180*/  LDCU.64 UR10, c[0x0][0x388] ;  /* 0x00007100ff0a77ac */ /* 0x000e620008000a00 */
[----:B------:R-:W-:Y:S01]  /*2190*/  IMAD.SHL.U32 R148, R188, 0x40, RZ ;  /* 0x00000040bc947824 */ /* 0x000fe200078e00ff */
[----:B------:R-:W-:Y:S01]  /*21a0*/  SHF.R.U32.HI R18, RZ, 0x3, R188 ;  /* 0x00000003ff127819 */ /* 0x000fe200000116bc */
[----:B------:R-:W2:Y:S01]  /*21b0*/  S2UR UR12, SR_CgaCtaId ;  /* 0x00000000000c79c3 */ /* 0x000ea20000008800 */
[C---:B------:R-:W-:Y:S01]  /*21c0*/  LOP3.LUT R15, R11.reuse, 0x1f8, RZ, 0xc0, !PT ;  /* 0x000001f80b0f7812 */ /* 0x040fe200078ec0ff */
[----:B------:R-:W3:Y:S01]  /*21d0*/  LDCU.64 UR4, c[0x0][0x390] ;  /* 0x00007200ff0477ac */ /* 0x000ee20008000a00 */
[----:B------:R-:W-:Y:S01]  /*21e0*/  LOP3.LUT R154, R11, 0x38, RZ, 0xc0, !PT ;  /* 0x000000380b9a7812 */ /* 0x000fe200078ec0ff */
[----:B------:R-:W-:Y:S01]  /*21f0*/  IMAD.IADD R201, R13, 0x1, -R16 ;  /* 0x000000010dc97824 */ /* 0x000fe200078e0a10 */
[----:B------:R-:W-:Y:S01]  /*2200*/  LOP3.LUT R146, R148, 0x1c0, RZ, 0xc0, !PT ;  /* 0x000001c094927812 */ /* 0x000fe200078ec0ff */
[----:B------:R-:W4:Y:S01]  /*2210*/  LDCU.64 UR6, c[0x0][0x3c8] ;  /* 0x00007900ff0677ac */ /* 0x000f220008000a00 */
[----:B------:R-:W-:Y:S01]  /*2220*/  LOP3.LUT R196, R15, 0x38, R188, 0x78, !PT ;  /* 0x000000380fc47812 */ /* 0x000fe200078e78bc */
[----:B------:R-:W5:Y:S01]  /*2230*/  @!P2 LDC.64 R6, c[0x0][0x398] ;  /* 0x0000e600ff06ab82 */ /* 0x000f620000000a00 */
[C---:B------:R-:W-:Y:S01]  /*2240*/  IADD3 R22, P1, PT, R154.reuse, R22, RZ ;  /* 0x000000169a167210 */ /* 0x040fe20007f3e0ff */
[----:B------:R-:W-:Y:S01]  /*2250*/  IMAD.MOV.U32 R19, RZ, RZ, RZ ;  /* 0x000000ffff137224 */ /* 0x000fe200078e00ff */
[----:B------:R-:W-:Y:S01]  /*2260*/  IADD3 R10, P0, PT, R154, R10, RZ ;  /* 0x0000000a9a0a7210 */ /* 0x000fe20007f1e0ff */
[----:B------:R-:W-:Y:S01]  /*2270*/  BSSY.RECONVERGENT B0, `(.L_x_2905) ;  /* 0x0000044000007945 */ /* 0x000fe20003800200 */
[--C-:B------:R-:W-:Y:S01]  /*2280*/  LOP3.LUT R146, R146, 0x38, R11.reuse, 0xf8, !PT ;  /* 0x0000003892927812 */ /* 0x100fe200078ef80b */
[----:B------:R-:W-:Y:S01]  /*2290*/  IMAD.X R23, RZ, RZ, R8, P1 ;  /* 0x000000ffff177224 */ /* 0x000fe200008e0608 */
[----:B------:R-:W-:Y:S01]  /*22a0*/  LOP3.LUT R196, R196, 0x1e00, R11, 0xf8, !PT ;  /* 0x00001e00c4c47812 */ /* 0x000fe200078ef80b */
[----:B------:R-:W4:Y:S01]  /*22b0*/  @P2 LDC.64 R4, c[0x0][0x3b0] ;  /* 0x0000ec00ff042b82 */ /* 0x000f220000000a00 */
[----:B------:R-:W-:Y:S01]  /*22c0*/  IMAD.X R11, RZ, RZ, R9, P0 ;  /* 0x000000ffff0b7224 */ /* 0x000fe200000e0609 */
[----:B------:R-:W-:Y:S01]  /*22d0*/  SHF.R.S32.HI R15, RZ, 0x1f, R14 ;  /* 0x0000001fff0f7819 */ /* 0x000fe2000001140e */
[----:B------:R-:W-:Y:S01]  /*22e0*/  IMAD.WIDE.U32 R22, R18, R2, R22 ;  /* 0x0000000212167225 */ /* 0x000fe200078e0016 */
[----:B------:R-:W-:-:S02]  /*22f0*/  SHF.R.U32.HI R190, RZ, 0x1, R188 ;  /* 0x00000001ffbe7819 */ /* 0x000fc400000116bc */
[----:B------:R-:W-:Y:S01]  /*2300*/  LOP3.LUT R153, R154, 0x40, RZ, 0xfc, !PT ;  /* 0x000000409a997812 */ /* 0x000fe200078efcff */
[----:B------:R-:W-:Y:S01]  /*2310*/  IMAD.WIDE.U32 R8, R18, R144, R10 ;  /* 0x0000009012087225 */ /* 0x000fe200078e000a */
[----:B-1----:R-:W-:Y:S02]  /*2320*/  LEA R204, P1, R22, UR10, 0x1 ;  /* 0x0000000a16cc7c11 */ /* 0x002fe4000f8208ff */
[----:B------:R-:W-:Y:S01]  /*2330*/  LOP3.LUT R81, R190, 0x8, RZ, 0xc0, !PT ;  /* 0x00000008be517812 */ /* 0x000fe200078ec0ff */
[----:B------:R-:W-:Y:S01]  /*2340*/  IMAD R203, R18, R3, R23 ;  /* 0x0000000312cb7224 */ /* 0x000fe200078e0217 */
[----:B---3--:R-:W-:Y:S01]  /*2350*/  LEA R206, P0, R8, UR4, 0x1 ;  /* 0x0000000408ce7c11 */ /* 0x008fe2000f8008ff */
[----:B------:R-:W-:Y:S01]  /*2360*/  IMAD R207, R18, R145, R9 ;  /* 0x0000009112cf7224 */ /* 0x000fe200078e0209 */
[----:B------:R-:W-:Y:S01]  /*2370*/  LOP3.LUT R151, R154, 0x80, RZ, 0xfc, !PT ;  /* 0x000000809a977812 */ /* 0x000fe200078efcff */
[----:B------:R-:W-:Y:S01]  /*2380*/  IMAD.WIDE.U32 R20, R21, 0x40, R18 ;  /* 0x0000004015147825 */ /* 0x000fe200078e0012 */
[----:B------:R-:W-:-:S02]  /*2390*/  LEA.HI.X R203, R22, UR11, R203, 0x1, P1 ;  /* 0x0000000b16cb7c11 */ /* 0x000fc400088f0ccb */
[----:B------:R-:W-:Y:S01]  /*23a0*/  LEA.HI.X R207, R8, UR5, R207, 0x1, P0 ;  /* 0x0000000508cf7c11 */ /* 0x000fe200080f0ccf */
[C---:B-----5:R-:W-:Y:S01]  /*23b0*/  @!P2 IMAD.WIDE.U32 R24, R213.reuse, R6, RZ ;  /* 0x00000006d518a225 */ /* 0x060fe200078e00ff */
[----:B------:R-:W-:Y:S01]  /*23c0*/  UMOV UR5, 0x400 ;  /* 0x0000040000057882 */ /* 0x000fe20000000000 */
[----:B------:R-:W-:Y:S01]  /*23d0*/  LOP3.LUT R81, R146, R81, RZ, 0x3c, !PT ;  /* 0x0000005192517212 */ /* 0x000fe200078e3cff */
[----:B--2---:R-:W-:Y:S01]  /*23e0*/  ULEA UR5, UR12, UR5, 0x18 ;  /* 0x000000050c057291 */ /* 0x004fe2000f8ec0ff */
[----:B------:R-:W-:Y:S02]  /*23f0*/  @!P2 IMAD R7, R213, R7, R25 ;  /* 0x00000007d507a224 */ /* 0x000fe400078e0219 */
[----:B----4-:R-:W-:-:S03]  /*2400*/  @P2 IMAD.WIDE.U32 R10, R0, R4, RZ ;  /* 0x00000004000a2225 */ /* 0x010fc600078e00ff */
[----:B------:R-:W-:Y:S01]  /*2410*/  LEA R196, R196, UR5, 0x1 ;  /* 0x00000005c4c47c11 */ /* 0x000fe2000f8e08ff */
[----:B------:R-:W-:Y:S02]  /*2420*/  @!P2 IMAD.MOV.U32 R4, RZ, RZ, R24 ;  /* 0x000000ffff04a224 */ /* 0x000fe400078e0018 */
[----:B------:R-:W-:Y:S02]  /*2430*/  @P2 IMAD.MOV.U32 R4, RZ, RZ, R10 ;  /* 0x000000ffff042224 */ /* 0x000fe400078e000a */
[----:B------:R-:W-:Y:S02]  /*2440*/  @P2 IMAD R7, R0, R5, R11 ;  /* 0x0000000500072224 */ /* 0x000fe400078e020b */
[----:B------:R-:W-:Y:S01]  /*2450*/  IMAD R25, R15, UR6, RZ ;  /* 0x000000060f197c24 */ /* 0x000fe2000f8e02ff */
[----:B------:R-:W-:-:S03]  /*2460*/  IADD3 R22, P0, PT, R154, R4, RZ ;  /* 0x000000049a167210 */ /* 0x000fc60007f1e0ff */
[----:B------:R-:W-:Y:S02]  /*2470*/  IMAD R25, R14, UR7, R25 ;  /* 0x000000070e197c24 */ /* 0x000fe4000f8e0219 */
[----:B------:R-:W-:Y:S01]  /*2480*/  IMAD.X R23, RZ, RZ, R7, P0 ;  /* 0x000000ffff177224 */ /* 0x000fe200000e0607 */
[----:B------:R-:W-:Y:S01]  /*2490*/  ISETP.GE.AND P0, PT, R18, R201, PT ;  /* 0x000000c91200720c */ /* 0x000fe20003f06270 */
[----:B------:R-:W-:-:S04]  /*24a0*/  IMAD.WIDE.U32 R22, R14, UR6, R22 ;  /* 0x000000060e167c25 */ /* 0x000fc8000f8e0016 */
[----:B------:R-:W-:-:S08]  /*24b0*/  IMAD.IADD R25, R23, 0x1, R25 ;  /* 0x0000000117197824 */ /* 0x000fd000078e0219 */
        /* <DEDUP_REMOVED lines=30> */
.L_x_2907:
[----:B------:R3:W-:Y:S02]  /*26a0*/  STS.128 [R196+0x4000], RZ ;  /* 0x004000ffc4007388 */ /* 0x0007e40000000c00 */
.L_x_2906:
[----:B------:R-:W-:Y:S05]  /*26b0*/  BSYNC.RECONVERGENT B0 ;  /* 0x0000000000007941 */ /* 0x000fea0003800200 */
.L_x_2905:
[----:B------:R-:W-:Y:S01]  /*26c0*/  IADD3 R11, PT, PT, R18, 0x10, RZ ;  /* 0x00000010120b7810 */ /* 0x000fe20007ffe0ff */
[----:B------:R-:W-:Y:S03]  /*26d0*/  BSSY.RECONVERGENT B0, `(.L_x_2908) ;  /* 0x0000024000007945 */ /* 0x000fe60003800200 */
[----:B------:R-:W-:-:S13]  /*26e0*/  ISETP.GE.AND P0, PT, R11, R201, PT ;  /* 0x000000c90b00720c */ /* 0x000fda0003f06270 */
        /* <DEDUP_REMOVED lines=33> */
.L_x_2910:
[----:B------:R2:W-:Y:S02]  /*2900*/  STS.128 [R196+0x4800], RZ ;  /* 0x004800ffc4007388 */ /* 0x0005e40000000c00 */
.L_x_2909:
[----:B------:R-:W-:Y:S05]  /*2910*/  BSYNC.RECONVERGENT B0 ;  /* 0x0000000000007941 */ /* 0x000fea0003800200 */
.L_x_2908:
[----:B------:R-:W-:Y:S01]  /*2920*/  IADD3 R9, PT, PT, R18, 0x20, RZ ;  /* 0x0000002012097810 */ /* 0x000fe20007ffe0ff */
[----:B------:R-:W-:Y:S03]  /*2930*/  BSSY.RECONVERGENT B0, `(.L_x_2911) ;  /* 0x0000024000007945 */ /* 0x000fe60003800200 */
[----:B------:R-:W-:-:S13]  /*2940*/  ISETP.GE.AND P0, PT, R9, R201, PT ;  /* 0x000000c90900720c */ /* 0x000fda0003f06270 */
        /* <DEDUP_REMOVED lines=33> */
.L_x_2913:
[----:B------:R2:W-:Y:S02]  /*2b60*/  STS.128 [R196+0x5000], RZ ;  /* 0x005000ffc4007388 */ /* 0x0005e40000000c00 */
.L_x_2912:
[----:B------:R-:W-:Y:S05]  /*2b70*/  BSYNC.RECONVERGENT B0 ;  /* 0x0000000000007941 */ /* 0x000fea0003800200 */
.L_x_2911:
[----:B------:R-:W-:Y:S01]  /*2b80*/  IADD3 R7, PT, PT, R18, 0x30, RZ ;  /* 0x0000003012077810 */ /* 0x000fe20007ffe0ff */
[----:B------:R-:W-:Y:S03]  /*2b90*/  BSSY.RECONVERGENT B0, `(.L_x_2914) ;  /* 0x0000024000007945 */ /* 0x000fe60003800200 */
[----:B------:R-:W-:-:S13]  /*2ba0*/  ISETP.GE.AND P0, PT, R7, R201, PT ;  /* 0x000000c90700720c */ /* 0x000fda0003f06270 */
[----:B------:R-:W-:Y:S05]  /*2bb0*/  @P0 BRA `(.L_x_2915) ;  /* 0x0000000000840947 */ /* 0x000fea0003800000 */
[----:B------:R-:W5:Y:S01]  /*2bc0*/  LDCU.64 UR10, c[0x0][0x3b0] ;  /* 0x00007600ff0a77ac */ /* 0x000f620008000a00 */
[----:B------:R-:W-:Y:S01]  /*2bd0*/  IADD3 R0, P0, PT, R20, 0x30, RZ ;  /* 0x0000003014007810 */ /* 0x000fe20007f1e0ff */
[----:B------:R-:W-:Y:S01]  /*2be0*/  IMAD.MOV.U32 R20, RZ, RZ, R22 ;  /* 0x000000ffff147224 */ /* 0x000fe200078e0016 */
[----:B------:R-:W3:Y:S03]  /*2bf0*/  LDCU UR4, c[0x0][0x440] ;  /* 0x00008800ff0477ac */ /* 0x000ee60008000800 */
[----:B-12-4-:R-:W-:Y:S01]  /*2c00*/  IMAD.X R5, RZ, RZ, R21, P0 ;  /* 0x000000ffff057224 */ /* 0x016fe200000e0615 */
[----:B------:R-:W-:Y:S01]  /*2c10*/  MOV R21, R25 ;  /* 0x0000001900157202 */ /* 0x000fe20000000f00 */
[----:B------:R-:W1:Y:S02]  /*2c20*/  LDCU.64 UR6, c[0x0][0x380] ;  /* 0x00007000ff0677ac */ /* 0x000e640008000a00 */
[----:B-----5:R-:W-:-:S02]  /*2c30*/  IMAD R5, R5, UR10, RZ ;  /* 0x0000000a05057c24 */ /* 0x020fc4000f8e02ff */
[----:B------:R-:W-:Y:S01]  /*2c40*/  IMAD.WIDE.U32 R20, R0, UR10, R20 ;  /* 0x0000000a00147c25 */ /* 0x000fe2000f8e0014 */
[----:B---3--:R-:W-:-:S03]  /*2c50*/  ISETP.GE.AND P1, PT, R154, UR4, PT ;  /* 0x000000049a007c0c */ /* 0x008fc6000bf26270 */
[----:B------:R-:W-:Y:S01]  /*2c60*/  IMAD R5, R0, UR11, R5 ;  /* 0x0000000b00057c24 */ /* 0x000fe2000f8e0205 */
[----:B------:R-:W-:Y:S02]  /*2c70*/  ISETP.GE.AND P0, PT, R153, UR4, PT ;  /* 0x0000000499007c0c */ /* 0x000fe4000bf06270 */
[----:B-1----:R-:W-:Y:S01]  /*2c80*/  LEA R4, P2, R20, UR6, 0x1 ;  /* 0x0000000614047c11 */ /* 0x002fe2000f8408ff */
        /* <DEDUP_REMOVED lines=19> */
.L_x_2916:
[----:B------:R2:W-:Y:S02]  /*2dc0*/  STS.128 [R196+0x5800], RZ ;  /* 0x005800ffc4007388 */ /* 0x0005e40000000c00 */
.L_x_2915:
[----:B------:R-:W-:Y:S05]  /*2dd0*/  BSYNC.RECONVERGENT B0 ;  /* 0x0000000000007941 */ /* 0x000fea0003800200 */
.L_x_2914:
        /* <DEDUP_REMOVED lines=9> */
[----:B-12-4-:R-:W-:Y:S02]  /*2e70*/  @!P1 IMAD.MOV.U32 R4, RZ, RZ, R204 ;  /* 0x000000ffff049224 */ /* 0x016fe400078e00cc */
        /* <DEDUP_REMOVED lines=20> */
.L_x_2919:
[----:B------:R2:W-:Y:S02]  /*2fc0*/  STS.128 [R196+0xa000], RZ ;  /* 0x00a000ffc4007388 */ /* 0x0005e40000000c00 */
.L_x_2918:
[----:B------:R-:W-:Y:S05]  /*2fd0*/  BSYNC.RECONVERGENT B0 ;  /* 0x0000000000007941 */ /* 0x000fea0003800200 */
.L_x_2917:
[----:B------:R-:W-:Y:S01]  /*2fe0*/  ISETP.GE.AND P0, PT, R11, R6, PT ;  /* 0x000000060b00720c */ /* 0x000fe20003f06270 */
[----:B------:R-:W-:Y:S01]  /*2ff0*/  BSSY.RECONVERGENT B0, `(.L_x_2920) ;  /* 0x000001b000007945 */ /* 0x000fe20003800200 */
[C---:B------:R-:W-:Y:S01]  /*3000*/  SHF.L.U64.HI R80, R2.reuse, 0x4, R3 ;  /* 0x0000000402507819 */ /* 0x040fe20000010203 */
[----:B------:R-:W-:-:S10]  /*3010*/  IMAD.SHL.U32 R83, R2, 0x10, RZ ;  /* 0x0000001002537824 */ /* 0x000fd400078e00ff */
[----:B------:R-:W-:Y:S05]  /*3020*/  @P0 BRA `(.L_x_2921) ;  /* 0x00000000005c0947 */ /* 0x000fea0003800000 */
[----:B------:R-:W5:Y:S01]  /*3030*/  LDCU UR4, c[0x0][0x440] ;  /* 0x00008800ff0477ac */ /* 0x000f620008000800 */
[----:B-12-4-:R-:W-:-:S04]  /*3040*/  LEA R4, P2, R83, R204, 0x1 ;  /* 0x000000cc53047211 */ /* 0x016fc800078408ff */
        /* <DEDUP_REMOVED lines=20> */
.L_x_2922:
[----:B------:R2:W-:Y:S02]  /*3190*/  STS.128 [R196+0xa800], RZ ;  /* 0x00a800ffc4007388 */ /* 0x0005e40000000c00 */
.L_x_2921:
[----:B------:R-:W-:Y:S05]  /*31a0*/  BSYNC.RECONVERGENT B0 ;  /* 0x0000000000007941 */ /* 0x000fea0003800200 */
.L_x_2920:
[----:B------:R-:W-:Y:S01]  /*31b0*/  ISETP.GE.AND P0, PT, R9, R6, PT ;  /* 0x000000060900720c */ /* 0x000fe20003f06270 */
[----:B------:R-:W-:-:S12]  /*31c0*/  BSSY.RECONVERGENT B0, `(.L_x_2923) ;  /* 0x0000019000007945 */ /* 0x000fd80003800200 */
        /* <DEDUP_REMOVED lines=23> */
.L_x_2925:
[----:B------:R2:W-:Y:S02]  /*3340*/  STS.128 [R196+0xb000], RZ ;  /* 0x00b000ffc4007388 */ /* 0x0005e40000000c00 */
.L_x_2924:
[----:B------:R-:W-:Y:S05]  /*3350*/  BSYNC.RECONVERGENT B0 ;  /* 0x0000000000007941 */ /* 0x000fea0003800200 */
.L_x_2923:
[----:B-12-4-:R-:W1:Y:S01]  /*3360*/  LDC.64 R4, c[0x0][0x538] ;  /* 0x00014e00ff047b82 */ /* 0x016e620000000a00 */
        /* <DEDUP_REMOVED lines=26> */
.L_x_2927:
[----:B------:R-:W-:Y:S05]  /*3510*/  BSYNC.RECONVERGENT B0 ;  /* 0x0000000000007941 */ /* 0x000fea0003800200 */
.L_x_2926:
[----:B------:R-:W4:Y:S01]  /*3520*/  LDCU.64 UR6, c[0x0][0x540] ;  /* 0x0000a800ff0677ac */ /* 0x000f220008000a00 */
[----:B------:R-:W0:Y:S01]  /*3530*/  LDGDEPBAR ;  /* 0x00000000000079af */ /* 0x000e220000000000 */
[----:B------:R-:W5:Y:S01]  /*3540*/  LDCU UR4, c[0x0][0x458] ;  /* 0x00008b00ff0477ac */ /* 0x000f620008000800 */
[----:B----4-:R-:W-:-:S04]  /*3550*/  IMAD.WIDE.U32 R14, R213, UR6, R14 ;  /* 0x00000006d50e7c25 */ /* 0x010fc8000f8e000e */
[----:B------:R-:W-:Y:S01]  /*3560*/  IMAD R0, R213, UR7, R15 ;  /* 0x00000007d5007c24 */ /* 0x000fe2000f8e020f */
[----:B-12---:R-:W-:Y:S01]  /*3570*/  LEA R18, P0, R14, R4, 0x2 ;  /* 0x000000040e127211 */ /* 0x006fe200078010ff */
[----:B------:R-:W-:Y:S01]  /*3580*/  IMAD.SHL.U32 R187, R188, 0x20, RZ ;  /* 0x00000020bcbb7824 */ /* 0x000fe200078e00ff */
[----:B------:R-:W-:-:S04]  /*3590*/  DEPBAR.LE SB0, 0x0 ;  /* 0x000080000000791a */ /* 0x000fc80000000000 */
[----:B------:R-:W-:-:S05]  /*35a0*/  LEA.HI.X R19, R14, R5, R0, 0x2, P0 ;  /* 0x000000050e137211 */ /* 0x000fca00000f1400 */
[----:B------:R-:W2:Y:S01]  /*35b0*/  LDG.E R5, desc[UR16][R18.64] ;  /* 0x0000001012057981 */ /* 0x000ea2000c1e1900 */
[----:B-----5:R-:W2:Y:S01]  /*35c0*/  MUFU.RCP R0, UR4 ;  /* 0x0000000400007d08 */ /* 0x020ea20008001000 */
        /* <DEDUP_REMOVED lines=9> */
[----:B------:R-:W-:Y:S02]  /*3660*/  LOP3.LUT R8, R187, 0x200, R148, 0xf8, !PT ;  /* 0x00000200bb087812 */ /* 0x000fe400078ef894 */
[----:B------:R-:W-:Y:S01]  /*3670*/  IADD3 R82, PT, PT, R4, UR14, R85 ;  /* 0x0000000e04527c10 */ /* 0x000fe2000fffe055 */
[----:B------:R-:W-:Y:S01]  /*3680*/  BAR.SYNC.DEFER_BLOCKING 0x0 ;  /* 0x0000000000007b1d */ /* 0x000fe20000010000 */
[----:B--2---:R-:W-:-:S05]  /*3690*/  FMUL.FTZ R0, R5, R0 ;  /* 0x0000000005007220 */ /* 0x004fca0000410000 */
        /* <DEDUP_REMOVED lines=23> */
.L_x_2930:
[----:B------:R2:W-:Y:S01]  /*3810*/  STS.128 [R196+0x10000], RZ ;  /* 0x010000ffc4007388 */ /* 0x0005e20000000c00 */
[----:B------:R-:W-:Y:S05]  /*3820*/  BRA `(.L_x_2931) ;  /* 0x00000000000c7947 */ /* 0x000fea0003800000 */
.L_x_2929:
[----:B------:R1:W-:Y:S04]  /*3830*/  STS.128 [R196+0xc000], RZ ;  /* 0x00c000ffc4007388 */ /* 0x0003e80000000c00 */
[----:B------:R1:W-:Y:S04]  /*3840*/  STS.128 [R196+0xe000], RZ ;  /* 0x00e000ffc4007388 */ /* 0x0003e80000000c00 */
[----:B------:R1:W-:Y:S02]  /*3850*/  STS.128 [R196+0x10000], RZ ;  /* 0x010000ffc4007388 */ /* 0x0003e40000000c00 */
.L_x_2931:
[----:B------:R-:W-:Y:S05]  /*3860*/  BSYNC.RECONVERGENT B0 ;  /* 0x0000000000007941 */ /* 0x000fea0003800200 */
.L_x_2928:
[----:B------:R-:W-:Y:S01]  /*3870*/  ISETP.GE.AND P0, PT, R11, R6, PT ;  /* 0x000000060b00720c */ /* 0x000fe20003f06270 */
[----:B------:R-:W-:-:S12]  /*3880*/  BSSY.RECONVERGENT B0, `(.L_x_2932) ;  /* 0x000001e000007945 */ /* 0x000fd80003800200 */
[----:B------:R1:W-:Y:S04]  /*3890*/  @P0 STS.128 [R196+0xc800], RZ ;  /* 0x00c800ffc4000388 */ /* 0x0003e80000000c00 */
[----:B------:R1:W-:Y:S04]  /*38a0*/  @P0 STS.128 [R196+0xe800], RZ ;  /* 0x00e800ffc4000388 */ /* 0x0003e80000000c00 */
[----:B------:R1:W-:Y:S01]  /*38b0*/  @P0 STS.128 [R196+0x10800], RZ ;  /* 0x010800ffc4000388 */ /* 0x0003e20000000c00 */
[----:B------:R-:W-:Y:S05]  /*38c0*/  @P0 BRA `(.L_x_2933) ;  /* 0x0000000000640947 */ /* 0x000fea0003800000 */
[----:B------:R-:W5:Y:S01]  /*38d0*/  LDCU UR4, c[0x0][0x440] ;  /* 0x00008800ff0477ac */ /* 0x000f620008000800 */
[C---:B-1----:R-:W-:Y:S01]  /*38e0*/  IMAD.SHL.U32 R5, R144.reuse, 0x10, RZ ;  /* 0x0000001090057824 */ /* 0x042fe200078e00ff */
[----:B------:R-:W-:-:S04]  /*38f0*/  SHF.L.U64.HI R4, R144, 0x4, R145 ;  /* 0x0000000490047819 */ /* 0x000fc80000010291 */
        /* <DEDUP_REMOVED lines=21> */
.L_x_2934:
[----:B------:R1:W-:Y:S02]  /*3a50*/  STS.128 [R196+0x10800], RZ ;  /* 0x010800ffc4007388 */ /* 0x0003e40000000c00 */
.L_x_2933:
[----:B------:R-:W-:Y:S05]  /*3a60*/  BSYNC.RECONVERGENT B0 ;  /* 0x0000000000007941 */ /* 0x000fea0003800200 */
.L_x_2932:
        /* <DEDUP_REMOVED lines=28> */
.L_x_2937:
[----:B------:R1:W-:Y:S02]  /*3c30*/  STS.128 [R196+0x11000], RZ ;  /* 0x011000ffc4007388 */ /* 0x0003e40000000c00 */
.L_x_2936:
[----:B------:R-:W-:Y:S05]  /*3c40*/  BSYNC.RECONVERGENT B0 ;  /* 0x0000000000007941 */ /* 0x000fea0003800200 */
.L_x_2935:
[----:B------:R-:W-:Y:S01]  /*3c50*/  ISETP.GE.AND P0, PT, R7, R6, PT ;  /* 0x000000060700720c */ /* 0x000fe20003f06270 */
[----:B------:R-:W-:Y:S01]  /*3c60*/  BSSY.RECONVERGENT B0, `(.L_x_2938) ;  /* 0x0000020000007945 */ /* 0x000fe20003800200 */
[----:B------:R-:W-:Y:S01]  /*3c70*/  IMAD.IADD R8, R81, 0x1, R8 ;  /* 0x0000000151087824 */ /* 0x000fe200078e0208 */
[----:B------:R-:W-:Y:S02]  /*3c80*/  LOP3.LUT R147, R188, 0x8, RZ, 0xc0, !PT ;  /* 0x00000008bc937812 */ /* 0x000fe400078ec0ff */
[----:B-1----:R-:W-:-:S08]  /*3c90*/  SHF.R.U32.HI R4, RZ, 0x4, R188 ;  /* 0x00000004ff047819 */ /* 0x002fd000000116bc */
        /* <DEDUP_REMOVED lines=27> */
.L_x_2940:
[----:B------:R1:W-:Y:S02]  /*3e50*/  STS.128 [R196+0x11800], RZ ;  /* 0x011800ffc4007388 */ /* 0x0003e40000000c00 */
.L_x_2939:
[----:B------:R-:W-:Y:S05]  /*3e60*/  BSYNC.RECONVERGENT B0 ;  /* 0x0000000000007941 */ /* 0x000fea0003800200 */
.L_x_2938:
[----:B------:R-:W-:Y:S01]  /*3e70*/  IMAD.SHL.U32 R4, R4, 0x400, RZ ;  /* 0x0000040004047824 */ /* 0x000fe200078e00ff */
[----:B------:R-:W-:Y:S01]  /*3e80*/  LOP3.LUT R147, R146, R147, RZ, 0x3c, !PT ;  /* 0x0000009392937212 */ /* 0x000fe200078e3cff */
[----:B------:R-:W-:Y:S01]  /*3e90*/  IMAD.MOV.U32 R186, RZ, RZ, 0x20 ;  /* 0x00000020ffba7424 */ /* 0x000fe200078e00ff */
[----:B------:R-:W-:Y:S01]  /*3ea0*/  LEA R93, R8, UR5, 0x1 ;  /* 0x00000005085d7c11 */ /* 0x000fe2000f8e08ff */
[----:B------:R-:W-:Y:S01]  /*3eb0*/  IMAD.MOV.U32 R152, RZ, RZ, 0x40 ;  /* 0x00000040ff987424 */ /* 0x000fe200078e00ff */
[----:B------:R-:W-:Y:S01]  /*3ec0*/  LOP3.LUT R90, R4, 0x400, RZ, 0xc0, !PT ;  /* 0x00000400045a7812 */ /* 0x000fe200078ec0ff */
[----:B------:R-:W5:Y:S01]  /*3ed0*/  LDCU UR4, c[0x0][0x50c] ;  /* 0x0000a180ff0477ac */ /* 0x000f620008000800 */
[C---:B------:R-:W-:Y:S01]  /*3ee0*/  LOP3.LUT P1, RZ, R188.reuse, 0x2, RZ, 0xc0, !PT ;  /* 0x00000002bcff7812 */ /* 0x040fe2000782c0ff */
[----:B------:R-:W-:Y:S01]  /*3ef0*/  LDSM.16.M88.4 R60, [R93] ;  /* 0x000000005d3c783b */ /* 0x000fe20000000200 */
[----:B------:R-:W-:Y:S01]  /*3f00*/  LOP3.LUT P0, RZ, R188, 0x4, RZ, 0xc0, !PT ;  /* 0x00000004bcff7812 */ /* 0x000fe2000780c0ff */
[----:B------:R-:W-:Y:S01]  /*3f10*/  IMAD R90, R147, 0x2, R90 ;  /* 0x00000002935a7824 */ /* 0x000fe200078e025a */
[----:B------:R-:W-:Y:S01]  /*3f20*/  SEL R84, R186, 0xffffffe0, !P1 ;  /* 0xffffffe0ba547807 */ /* 0x000fe20004800000 */
[----:B------:R-:W0:Y:S01]  /*3f30*/  LDGDEPBAR ;  /* 0x00000000000079af */ /* 0x000e220000000000 */
[----:B------:R-:W-:Y:S01]  /*3f40*/  SEL R152, R152, 0xffffffc0, !P0 ;  /* 0xffffffc098987807 */ /* 0x000fe20004000000 */
[----:B------:R-:W-:Y:S01]  /*3f50*/  VIADD R87, R90, UR5 ;  /* 0x000000055a577c36 */ /* 0x000fe20008000000 */
[C---:B------:R-:W-:Y:S01]  /*3f60*/  VIMNMX R135, PT, PT, R82.reuse, R85, PT ;  /* 0x0000005552877248 */ /* 0x040fe20003fe0100 */
[----:B------:R-:W2:Y:S01]  /*3f70*/  LDSM.16.M88.4 R32, [R90+UR5+0x6800] ;  /* 0x006800055a20783b */ /* 0x000ea20008000200 */
[--C-:B------:R-:W-:Y:S01]  /*3f80*/  IMAD.IADD R92, R93, 0x1, R84.reuse ;  /* 0x000000015d5c7824 */ /* 0x100fe200078e0254 */
[----:B------:R-:W-:Y:S01]  /*3f90*/  VIADDMNMX R134, R82, 0x8, R85, PT ;  /* 0x0000000852867846 */ /* 0x000fe20003800155 */
[----:B------:R-:W-:Y:S01]  /*3fa0*/  IMAD.IADD R88, R87, 0x1, R84 ;  /* 0x0000000157587824 */ /* 0x000fe200078e0254 */
[----:B------:R-:W3:Y:S01]  /*3fb0*/  LDSM.16.M88.4 R40, [R90+UR5+0x6000] ;  /* 0x006000055a28783b */ /* 0x000ee20008000200 */
[----:B------:R-:W-:-:S02]  /*3fc0*/  IMAD.IADD R91, R93, 0x1, R152 ;  /* 0x000000015d5b7824 */ /* 0x000fc400078e0298 */
[----:B------:R-:W-:Y:S01]  /*3fd0*/  IMAD.IADD R87, R87, 0x1, R152 ;  /* 0x0000000157577824 */ /* 0x000fe200078e0298 */
[----:B------:R-:W4:Y:S01]  /*3fe0*/  LDSM.16.M88.4 R24, [R90+UR5+0x7000] ;  /* 0x007000055a18783b */ /* 0x000f220008000200 */
[C---:B------:R-:W-:Y:S02]  /*3ff0*/  IMAD.IADD R89, R84.reuse, 0x1, R91 ;  /* 0x0000000154597824 */ /* 0x040fe400078e025b */
[----:B------:R-:W-:Y:S01]  /*4000*/  IMAD.IADD R86, R84, 0x1, R87 ;  /* 0x0000000154567824 */ /* 0x000fe200078e0257 */
[----:B------:R-:W5:Y:S04]  /*4010*/  LDSM.16.M88.4 R68, [R90+UR5+0x7800] ;  /* 0x007800055a44783b */ /* 0x000f680008000200 */
[----:B------:R-:W-:Y:S04]  /*4020*/  LDSM.16.M88.4 R44, [R92] ;  /* 0x000000005c2c783b */ /* 0x000fe80000000200 */
[----:B------:R-:W5:Y:S04]  /*4030*/  LDSM.16.M88.4 R8, [R88+0x6800] ;  /* 0x006800005808783b */ /* 0x000f680000000200 */
[----:B------:R-:W5:Y:S04]  /*4040*/  LDSM.16.M88.4 R56, [R88+0x6000] ;  /* 0x006000005838783b */ /* 0x000f680000000200 */
[----:B------:R-:W5:Y:S04]  /*4050*/  LDSM.16.M88.4 R52, [R88+0x7000] ;  /* 0x007000005834783b */ /* 0x000f680000000200 */
[----:B------:R-:W5:Y:S04]  /*4060*/  LDSM.16.M88.4 R48, [R88+0x7800] ;  /* 0x007800005830783b */ /* 0x000f680000000200 */
[----:B-1----:R-:W-:Y:S01]  /*4070*/  LDSM.16.M88.4 R4, [R91] ;  /* 0x000000005b04783b */ /* 0x002fe20000000200 */
[C---:B--2---:R-:W-:Y:S03]  /*4080*/  HMMA.16816.F32 R36, R60.reuse, R32, RZ ;  /* 0x000000203c24723c */ /* 0x044fe600000018ff */
[----:B------:R-:W1:Y:S04]  /*4090*/  LDSM.16.M88.4 R20, [R87+0x6000] ;  /* 0x006000005714783b */ /* 0x000e680000000200 */
[----:B------:R-:W2:Y:S01]  /*40a0*/  LDSM.16.M88.4 R16, [R87+0x6800] ;  /* 0x006800005710783b */ /* 0x000ea20000000200 */
[C---:B---3--:R-:W-:Y:S03]  /*40b0*/  HMMA.16816.F32 R12, R60.reuse, R40, RZ ;  /* 0x000000283c0c723c */ /* 0x048fe600000018ff */
[----:B------:R-:W-:Y:S04]  /*40c0*/  LDSM.16.M88.4 R72, [R90+UR5+0x9000] ;  /* 0x009000055a48783b */ /* 0x000fe80008000200 */
[----:B------:R-:W-:Y:S01]  /*40d0*/  LDSM.16.M88.4 R76, [R88+0xa000] ;  /* 0x00a00000584c783b */ /* 0x000fe20000000200 */
[C---:B------:R-:W-:Y:S08]  /*40e0*/  HMMA.16816.F32 R32, R60.reuse, R34, RZ ;  /* 0x000000223c20723c */ /* 0x040ff000000018ff */
[C---:B------:R-:W-:Y:S08]  /*40f0*/  HMMA.16816.F32 R40, R60.reuse, R42, RZ ;  /* 0x0000002a3c28723c */ /* 0x040ff000000018ff */
[C---:B----4-:R-:W-:Y:S08]  /*4100*/  HMMA.16816.F32 R28, R60.reuse, R24, RZ ;  /* 0x000000183c1c723c */ /* 0x050ff000000018ff */
[C---:B------:R-:W-:Y:S08]  /*4110*/  HMMA.16816.F32 R24, R60.reuse, R26, RZ ;  /* 0x0000001a3c18723c */ /* 0x040ff000000018ff */
[----:B-----5:R-:W-:Y:S08]  /*4120*/  HMMA.16816.F32 R64, R60, R68, RZ ;  /* 0x000000443c40723c */ /* 0x020ff000000018ff */
[C---:B------:R-:W-:Y:S08]  /*4130*/  HMMA.16816.F32 R36, R44.reuse, R8, R36 ;  /* 0x000000082c24723c */ /* 0x040ff00000001824 */
[----:B------:R-:W-:Y:S01]  /*4140*/  HMMA.16816.F32 R32, R44, R10, R32 ;  /* 0x0000000a2c20723c */ /* 0x000fe20000001820 */
[----:B------:R-:W3:Y:S07]  /*4150*/  LDSM.16.M88.4 R8, [R87+0x7000] ;  /* 0x007000005708783b */ /* 0x000eee0000000200 */
[----:B------:R-:W-:Y:S01]  /*4160*/  HMMA.16816.F32 R60, R60, R70, RZ ;  /* 0x000000463c3c723c */ /* 0x000fe200000018ff */
[----:B------:R-:W4:Y:S07]  /*4170*/  LDSM.16.M88.4 R68, [R87+0x7800] ;  /* 0x007800005744783b */ /* 0x000f2e0000000200 */
        /* <DEDUP_REMOVED lines=12> */
[----:B------:R-:W1:Y:S07]  /*4240*/  LDSM.16.M88.4 R20, [R89] ;  /* 0x000000005914783b */ /* 0x000e6e0000000200 */
[C---:B--2---:R-:W-:Y:S08]  /*4250*/  HMMA.16816.F32 R36, R4.reuse, R16, R36 ;  /* 0x000000100424723c */ /* 0x044ff00000001824 */
[C---:B------:R-:W-:Y:S01]  /*4260*/  HMMA.16816.F32 R32, R4.reuse, R18, R32 ;  /* 0x000000120420723c */ /* 0x040fe20000001820 */
[----:B------:R-:W-:Y:S07]  /*4270*/  LDSM.16.M88.4 R16, [R90+UR5+0x8000] ;  /* 0x008000055a10783b */ /* 0x000fee0008000200 */
[C---:B---3--:R-:W-:Y:S08]  /*4280*/  HMMA.16816.F32 R28, R4.reuse, R8, R28 ;  /* 0x00000008041c723c */ /* 0x048ff0000000181c */
[C---:B------:R-:W-:Y:S01]  /*4290*/  HMMA.16816.F32 R24, R4.reuse, R10, R24 ;  /* 0x0000000a0418723c */ /* 0x040fe20000001818 */
[----:B------:R-:W2:Y:S07]  /*42a0*/  LDSM.16.M88.4 R8, [R93+0x2000] ;  /* 0x002000005d08783b */ /* 0x000eae0000000200 */
[C---:B----4-:R-:W-:Y:S08]  /*42b0*/  HMMA.16816.F32 R64, R4.reuse, R68, R64 ;  /* 0x000000440440723c */ /* 0x050ff00000001840 */
[----:B------:R-:W-:Y:S01]  /*42c0*/  HMMA.16816.F32 R60, R4, R70, R60 ;  /* 0x00000046043c723c */ /* 0x000fe2000000183c */
[----:B------:R-:W3:Y:S04]  /*42d0*/  LDSM.16.M88.4 R4, [R90+UR5+0x8800] ;  /* 0x008800055a04783b */ /* 0x000ee80008000200 */
[----:B------:R-:W-:Y:S03]  /*42e0*/  LDSM.16.M88.4 R68, [R88+0x8000] ;  /* 0x008000005844783b */ /* 0x000fe60000000200 */
[C---:B-1----:R-:W-:Y:S08]  /*42f0*/  HMMA.16816.F32 R12, R20.reuse, R56, R12 ;  /* 0x00000038140c723c */ /* 0x042ff0000000180c */
        /* <DEDUP_REMOVED lines=10> */
[----:B------:R-:W1:Y:S04]  /*43a0*/  LDSM.16.M88.4 R20, [R90+UR5+0x9800] ;  /* 0x009800055a14783b */ /* 0x000e680008000200 */
[----:B------:R-:W-:Y:S03]  /*43b0*/  LDSM.16.M88.4 R44, [R88+0x9800] ;  /* 0x00980000582c783b */ /* 0x000fe60000000200 */
[C---:B--2---:R-:W-:Y:S08]  /*43c0*/  HMMA.16816.F32 R12, R8.reuse, R16, R12 ;  /* 0x00000010080c723c */ /* 0x044ff0000000180c */
[C---:B------:R-:W-:Y:S01]  /*43d0*/  HMMA.16816.F32 R40, R8.reuse, R18, R40 ;  /* 0x000000120828723c */ /* 0x040fe20000001828 */
[----:B------:R-:W2:Y:S07]  /*43e0*/  LDSM.16.M88.4 R16, [R92+0x2000] ;  /* 0x002000005c10783b */ /* 0x000eae0000000200 */
[C---:B---3--:R-:W-:Y:S08]  /*43f0*/  HMMA.16816.F32 R36, R8.reuse, R4, R36 ;  /* 0x000000040824723c */ /* 0x048ff00000001824 */
[C---:B------:R-:W-:Y:S01]  /*4400*/  HMMA.16816.F32 R32, R8.reuse, R6, R32 ;  /* 0x000000060820723c */ /* 0x040fe20000001820 */
[----:B------:R-:W3:Y:S07]  /*4410*/  LDSM.16.M88.4 R4, [R91+0x2000] ;  /* 0x002000005b04783b */ /* 0x000eee0000000200 */
[C---:B------:R-:W-:Y:S08]  /*4420*/  HMMA.16816.F32 R28, R8.reuse, R72, R28 ;  /* 0x00000048081c723c */ /* 0x040ff0000000181c */
[C---:B-1----:R-:W-:Y:S08]  /*4430*/  HMMA.16816.F32 R64, R8.reuse, R20, R64 ;  /* 0x000000140840723c */ /* 0x042ff00000001840 */
[C---:B------:R-:W-:Y:S01]  /*4440*/  HMMA.16816.F32 R60, R8.reuse, R22, R60 ;  /* 0x00000016083c723c */ /* 0x040fe2000000183c */
[----:B------:R-:W1:Y:S07]  /*4450*/  LDSM.16.M88.4 R20, [R87+0x8800] ;  /* 0x008800005714783b */ /* 0x000e6e0000000200 */
        /* <DEDUP_REMOVED lines=24> */
[----:B------:R-:W4:Y:S07]  /*45e0*/  LDSM.16.M88.4 R8, [R90+UR5+0xa000] ;  /* 0x00a000055a08783b */ /* 0x000f2e0008000200 */
[C---:B--2---:R-:W-:Y:S08]  /*45f0*/  HMMA.16816.F32 R64, R4.reuse, R56, R64 ;  /* 0x000000380440723c */ /* 0x044ff00000001840 */
[----:B------:R-:W-:Y:S01]  /*4600*/  HMMA.16816.F32 R60, R4, R58, R60 ;  /* 0x0000003a043c723c */ /* 0x000fe2000000183c */
[----:B------:R-:W2:Y:S04]  /*4610*/  LDSM.16.M88.4 R4, [R90+UR5+0xa800] ;  /* 0x00a800055a04783b */ /* 0x000ea80008000200 */
[----:B------:R-:W2:Y:S03]  /*4620*/  LDSM.16.M88.4 R56, [R92+0x4000] ;  /* 0x004000005c38783b */ /* 0x000ea60000000200 */
        /* <DEDUP_REMOVED lines=15> */
[----:B------:R-:W-:Y:S07]  /*4720*/  LDSM.16.M88.4 R8, [R86+0xa000] ;  /* 0x00a000005608783b */ /* 0x000fee0000000200 */
[C---:B--2---:R-:W-:Y:S08]  /*4730*/  HMMA.16816.F32 R36, R72.reuse, R4, R36 ;  /* 0x000000044824723c */ /* 0x044ff00000001824 */
[----:B------:R-:W-:Y:S01]  /*4740*/  HMMA.16816.F32 R32, R72, R6, R32 ;  /* 0x000000064820723c */ /* 0x000fe20000001820 */
[----:B------:R-:W2:Y:S07]  /*4750*/  LDSM.16.M88.4 R4, [R89+0x4000] ;  /* 0x004000005904783b */ /* 0x000eae0000000200 */
[C---:B------:R-:W-:Y:S08]  /*4760*/  HMMA.16816.F32 R12, R56.reuse, R76, R12 ;  /* 0x0000004c380c723c */ /* 0x040ff0000000180c */
[----:B------:R-:W-:Y:S08]  /*4770*/  HMMA.16816.F32 R40, R56, R78, R40 ;  /* 0x0000004e3828723c */ /* 0x000ff00000001828 */
[C---:B-----5:R-:W-:Y:S08]  /*4780*/  HMMA.16816.F32 R28, R72.reuse, R44, R28 ;  /* 0x0000002c481c723c */ /* 0x060ff0000000181c */
[----:B------:R-:W-:Y:S01]  /*4790*/  HMMA.16816.F32 R24, R72, R46, R24 ;  /* 0x0000002e4818723c */ /* 0x000fe20000001818 */
[----:B------:R-:W3:Y:S07]  /*47a0*/  LDSM.16.M88.4 R44, [R88+0xb800] ;  /* 0x00b80000582c783b */ /* 0x000eee0000000200 */
[C---:B-1----:R-:W-:Y:S08]  /*47b0*/  HMMA.16816.F32 R12, R20.reuse, R16, R12 ;  /* 0x00000010140c723c */ /* 0x042ff0000000180c */
[----:B------:R-:W-:Y:S01]  /*47c0*/  HMMA.16816.F32 R40, R20, R18, R40 ;  /* 0x000000121428723c */ /* 0x000fe20000001828 */
[----:B------:R-:W-:Y:S07]  /*47d0*/  LDSM.16.M88.4 R16, [R87+0xb000] ;  /* 0x00b000005710783b */ /* 0x000fee0000000200 */
[C---:B------:R-:W-:Y:S08]  /*47e0*/  HMMA.16816.F32 R64, R72.reuse, R68, R64 ;  /* 0x000000444840723c */ /* 0x040ff00000001840 */
[----:B------:R-:W-:Y:S01]  /*47f0*/  HMMA.16816.F32 R60, R72, R70, R60 ;  /* 0x00000046483c723c */ /* 0x000fe2000000183c */
[----:B------:R-:W-:Y:S07]  /*4800*/  LDSM.16.M88.4 R68, [R87+0xa800] ;  /* 0x00a800005744783b */ /* 0x000fee0000000200 */
[C---:B--2---:R-:W-:Y:S08]  /*4810*/  HMMA.16816.F32 R12, R4.reuse, R8, R12 ;  /* 0x00000008040c723c */ /* 0x044ff0000000180c */
        /* <DEDUP_REMOVED lines=8> */
[----:B------:R-:W3:Y:S01]  /*48a0*/  MUFU.TANH R13, R13 ;  /* 0x0000000d000d7308 */ /* 0x000ee20000002400 */
[----:B------:R-:W-:Y:S01]  /*48b0*/  FMUL.FTZ R41, R41, UR4 ;  /* 0x0000000429297c20 */ /* 0x000fe20008410000 */
[----:B------:R-:W-:-:S04]  /*48c0*/  FMUL.FTZ R42, R42, UR4 ;  /* 0x000000042a2a7c20 */ /* 0x000fc80008410000 */
        /* <DEDUP_REMOVED lines=10> */
[----:B------:R-:W1:Y:S01]  /*4970*/  LDSM.16.M88.4 R52, [R86+0xb000] ;  /* 0x00b000005634783b */ /* 0x000e620000000200 */
[----:B------:R-:W-:-:S05]  /*4980*/  DEPBAR.LE SB0, 0x0 ;  /* 0x000080000000791a */ /* 0x000fca0000000000 */
[----:B------:R5:W-:Y:S01]  /*4990*/  MUFU.TANH R57, R12 ;  /* 0x0000000c00397308 */ /* 0x000be20000002400 */
[----:B------:R-:W-:Y:S08]  /*49a0*/  HMMA.16816.F32 R36, R20, R68, R36 ;  /* 0x000000441424723c */ /* 0x000ff00000001824 */
[----:B--2---:R-:W-:Y:S08]  /*49b0*/  HMMA.16816.F32 R60, R4, R46, R60 ;  /* 0x0000002e043c723c */ /* 0x004ff0000000183c */
[----:B------:R-:W-:Y:S01]  /*49c0*/  HMMA.16816.F32 R32, R20, R70, R32 ;  /* 0x000000461420723c */ /* 0x000fe20000001820 */
[----:B-----5:R-:W-:-:S04]  /*49d0*/  IMAD.IADD R12, R184, 0x1, R150 ;  /* 0x00000001b80c7824 */ /* 0x020fc800078e0296 */
[C---:B------:R-:W-:Y:S01]  /*49e0*/  VIADD R141, R12.reuse, 0x38 ;  /* 0x000000380c8d7836 */ /* 0x040fe20000000000 */
[----:B------:R-:W-:Y:S02]  /*49f0*/  IADD3 R10, PT, PT, R12, 0x1, RZ ;  /* 0x000000010c0a7810 */ /* 0x000fe40007ffe0ff */
[C---:B------:R-:W-:Y:S01]  /*4a00*/  HMMA.16816.F32 R28, R20.reuse, R16, R28 ;  /* 0x00000010141c723c */ /* 0x040fe2000000181c */
[----:B------:R-:W-:Y:S01]  /*4a10*/  FMUL.FTZ R17, R40, UR4 ;  /* 0x0000000428117c20 */ /* 0x000fe20008410000 */
[C---:B------:R-:W-:Y:S01]  /*4a20*/  ISETP.GE.AND P5, PT, R141.reuse, R135, PT ;  /* 0x000000878d00720c */ /* 0x040fe20003fa6270 */
[----:B------:R-:W-:Y:S01]  /*4a30*/  FMUL.FTZ R16, R14, UR4 ;  /* 0x000000040e107c20 */ /* 0x000fe20008410000 */
[-C--:B------:R-:W-:Y:S01]  /*4a40*/  ISETP.GE.AND P3, PT, R141, R134.reuse, PT ;  /* 0x000000868d00720c */ /* 0x080fe20003f66270 */
[----:B------:R-:W-:Y:S01]  /*4a50*/  FMUL.FTZ R61, R61, UR4 ;  /* 0x000000043d3d7c20 */ /* 0x000fe20008410000 */
[----:B------:R-:W-:Y:S01]  /*4a60*/  I2FP.F32.S32 R141, R141 ;  /* 0x0000008d008d7245 */ /* 0x000fe20000201400 */
[----:B------:R-:W-:Y:S01]  /*4a70*/  MUFU.TANH R17, R17 ;  /* 0x0000001100117308 */ /* 0x000fe20000002400 */
[----:B------:R-:W-:Y:S01]  /*4a80*/  HMMA.16816.F32 R24, R20, R18, R24 ;  /* 0x000000121418723c */ /* 0x000fe20000001818 */
[C---:B------:R-:W-:Y:S01]  /*4a90*/  ISETP.GE.AND P2, PT, R10.reuse, R135, PT ;  /* 0x000000870a00720c */ /* 0x040fe20003f46270 */
[----:B------:R-:W-:Y:S01]  /*4aa0*/  FMUL.FTZ R63, R63, UR4 ;  /* 0x000000043f3f7c20 */ /* 0x000fe20008410000 */
[----:B------:R-:W-:-:S02]  /*4ab0*/  ISETP.GE.AND P6, PT, R10, R134, PT ;  /* 0x000000860a00720c */ /* 0x000fc40003fc6270 */
[----:B------:R-:W-:Y:S02]  /*4ac0*/  I2FP.F32.S32 R10, R10 ;  /* 0x0000000a000a7245 */ /* 0x000fe40000201400 */
[----:B------:R-:W-:Y:S01]  /*4ad0*/  MUFU.TANH R61, R61 ;  /* 0x0000003d003d7308 */ /* 0x000fe20000002400 */
[----:B------:R-:W-:Y:S01]  /*4ae0*/  HMMA.16816.F32 R64, R20, R8, R64 ;  /* 0x000000081440723c */ /* 0x000fe20000001840 */
[----:B------:R-:W-:Y:S01]  /*4af0*/  FMUL.FTZ R23, R60, UR4 ;  /* 0x000000043c177c20 */ /* 0x000fe20008410000 */
[----:B------:R-:W-:Y:S02]  /*4b00*/  VIADD R8, R12, 0x8 ;  /* 0x000000080c087836 */ /* 0x000fe40000000000 */
[----:B---3--:R-:W-:Y:S01]  /*4b10*/  FFMA.FTZ R13, R0, R10, R13 ;  /* 0x0000000a000d7223 */ /* 0x008fe2000001000d */
[C---:B------:R-:W-:Y:S02]  /*4b20*/  VIADD R20, R12.reuse, 0x10 ;  /* 0x000000100c147836 */ /* 0x040fe40000000000 */
[----:B------:R-:W-:Y:S01]  /*4b30*/  VIADD R22, R12, 0x19 ;  /* 0x000000190c167836 */ /* 0x000fe20000000000 */
[----:B------:R-:W2:Y:S01]  /*4b40*/  MUFU.TANH R23, R23 ;  /* 0x0000001700177308 */ /* 0x000ea20000002400 */
[----:B----4-:R-:W-:Y:S01]  /*4b50*/  HMMA.16816.F32 R36, R4, R48, R36 ;  /* 0x000000300424723c */ /* 0x010fe20000001824 */
[----:B------:R-:W-:-:S02]  /*4b60*/  ISETP.GE.AND P4, PT, R8, R135, PT ;  /* 0x000000870800720c */ /* 0x000fc40003f86270 */
[----:B------:R-:W-:Y:S01]  /*4b70*/  FSEL R18, R13, -INF , !P2 ;  /* 0xff8000000d127808 */ /* 0x000fe20005000000 */
[----:B------:R-:W-:-:S03]  /*4b80*/  VIADD R13, R12, 0x11 ;  /* 0x000000110c0d7836 */ /* 0x000fc60000000000 */
[----:B------:R-:W3:Y:S01]  /*4b90*/  MUFU.TANH R49, R42 ;  /* 0x0000002a00317308 */ /* 0x000ee20000002400 */
[C---:B------:R-:W-:Y:S07]  /*4ba0*/  HMMA.16816.F32 R32, R4.reuse, R50, R32 ;  /* 0x000000320420723c */ /* 0x040fee0000001820 */
[----:B------:R-:W-:Y:S01]  /*4bb0*/  MUFU.TANH R63, R63 ;  /* 0x0000003f003f7308 */ /* 0x000fe20000002400 */
[----:B-1----:R-:W-:Y:S01]  /*4bc0*/  HMMA.16816.F32 R28, R4, R52, R28 ;  /* 0x00000034041c723c */ /* 0x002fe2000000181c */
[----:B--2---:R-:W-:-:S02]  /*4bd0*/  FFMA.FTZ R23, R0, R141, R23 ;  /* 0x0000008d00177223 */ /* 0x004fc40000010017 */
[----:B------:R-:W-:Y:S01]  /*4be0*/  FMUL.FTZ R19, R36, UR4 ;  /* 0x0000000424137c20 */ /* 0x000fe20008410000 */
[----:B------:R-:W-:Y:S01]  /*4bf0*/  FMUL.FTZ R38, R38, UR4 ;  /* 0x0000000426267c20 */ /* 0x000fe20008410000 */
[----:B------:R-:W-:Y:S01]  /*4c00*/  FMUL.FTZ R37, R37, UR4 ;  /* 0x0000000425257c20 */ /* 0x000fe20008410000 */
[----:B------:R-:W-:Y:S01]  /*4c10*/  FSEL R192, R23, -INF , !P5 ;  /* 0xff80000017c07808 */ /* 0x000fe20006800000 */
[----:B------:R-:W-:Y:S01]  /*4c20*/  FMUL.FTZ R9, R39, UR4 ;  /* 0x0000000427097c20 */ /* 0x000fe20008410000 */
[C---:B------:R-:W-:Y:S01]  /*4c30*/  HMMA.16816.F32 R24, R4.reuse, R54, R24 ;  /* 0x000000360418723c */ /* 0x040fe20000001818 */
[----:B------:R-:W-:Y:S01]  /*4c40*/  ISETP.GE.AND P5, PT, R8, R134, PT ;  /* 0x000000860800720c */ /* 0x000fe20003fa6270 */
[----:B------:R-:W-:Y:S01]  /*4c50*/  MUFU.TANH R19, R19 ;  /* 0x0000001300137308 */ /* 0x000fe20000002400 */
[----:B------:R-:W-:Y:S01]  /*4c60*/  I2FP.F32.S32 R8, R8 ;  /* 0x0000000800087245 */ /* 0x000fe20000201400 */
[----:B------:R-:W-:Y:S01]  /*4c70*/  FMUL.FTZ R21, R32, UR4 ;  /* 0x0000000420157c20 */ /* 0x000fe20008410000 */
[----:B------:R-:W-:Y:S01]  /*4c80*/  FMUL.FTZ R34, R34, UR4 ;  /* 0x0000000422227c20 */ /* 0x000fe20008410000 */
[----:B------:R-:W-:Y:S01]  /*4c90*/  FMUL.FTZ R33, R33, UR4 ;  /* 0x0000000421217c20 */ /* 0x000fe20008410000 */
[----:B------:R-:W-:Y:S01]  /*4ca0*/  FMUL.FTZ R35, R35, UR4 ;  /* 0x0000000423237c20 */ /* 0x000fe20008410000 */
[----:B------:R-:W-:Y:S01]  /*4cb0*/  HMMA.16816.F32 R64, R4, R44, R64 ;  /* 0x0000002c0440723c */ /* 0x000fe20000001840 */
[----:B------:R-:W-:Y:S01]  /*4cc0*/  FMUL.FTZ R7, R62, UR4 ;  /* 0x000000043e077c20 */ /* 0x000fe20008410000 */
[----:B------:R-:W-:Y:S01]  /*4cd0*/  MUFU.TANH R43, R38 ;  /* 0x00000026002b7308 */ /* 0x000fe20000002400 */
[CC--:B------:R-:W-:Y:S01]  /*4ce0*/  FFMA.FTZ R14, R0.reuse, R8.reuse, R17 ;  /* 0x00000008000e7223 */ /* 0x0c0fe20000010011 */
[----:B------:R-:W-:Y:S01]  /*4cf0*/  FMUL.FTZ R5, R29, UR4 ;  /* 0x000000041d057c20 */ /* 0x000fe20008410000 */
[----:B---3--:R-:W-:Y:S01]  /*4d00*/  FFMA.FTZ R17, R0, R8, R49 ;  /* 0x0000000800117223 */ /* 0x008fe20000010031 */
[----:B------:R-:W-:Y:S01]  /*4d10*/  FMUL.FTZ R6, R31, UR4 ;  /* 0x000000041f067c20 */ /* 0x000fe20008410000 */
[----:B------:R-:W-:Y:S01]  /*4d20*/  VIADD R8, R12, 0x18 ;  /* 0x000000180c087836 */ /* 0x000fe20000000000 */
[----:B------:R-:W-:Y:S01]  /*4d30*/  FSEL R14, R14, -INF , !P4 ;  /* 0xff8000000e0e7808 */ /* 0x000fe20006000000 */
[----:B------:R-:W-:Y:S01]  /*4d40*/  FMUL.FTZ R28, R28, UR4 ;  /* 0x000000041c1c7c20 */ /* 0x000fe20008410000 */
[----:B------:R-:W1:Y:S01]  /*4d50*/  MUFU.TANH R7, R7 ;  /* 0x0000000700077308 */ /* 0x000e620000002400 */
[----:B------:R-:W-:Y:S01]  /*4d60*/  ISETP.GE.AND P4, PT, R20, R134, PT ;  /* 0x000000861400720c */ /* 0x000fe20003f86270 */
[----:B------:R-:W-:Y:S01]  /*4d70*/  FMUL.FTZ R4, R25, UR4 ;  /* 0x0000000419047c20 */ /* 0x000fe20008410000 */
[----:B------:R-:W-:Y:S01]  /*4d80*/  FSEL R17, R17, -INF , !P5 ;  /* 0xff80000011117808 */ /* 0x000fe20006800000 */
[----:B------:R-:W-:Y:S01]  /*4d90*/  FMUL.FTZ R24, R24, UR4 ;  /* 0x0000000418187c20 */ /* 0x000fe20008410000 */
[----:B------:R-:W-:Y:S01]  /*4da0*/  ISETP.GE.AND P5, PT, R13, R135, PT ;  /* 0x000000870d00720c */ /* 0x000fe20003fa6270 */
[----:B------:R-:W-:Y:S01]  /*4db0*/  FMUL.FTZ R30, R30, UR4 ;  /* 0x000000041e1e7c20 */ /* 0x000fe20008410000 */
[----:B------:R-:W-:Y:S01]  /*4dc0*/  FMUL.FTZ R26, R26, UR4 ;  /* 0x000000041a1a7c20 */ /* 0x000fe20008410000 */
[----:B------:R-:W-:Y:S01]  /*4dd0*/  MUFU.TANH R37, R37 ;  /* 0x0000002500257308 */ /* 0x000fe20000002400 */
[----:B------:R-:W-:Y:S01]  /*4de0*/  FMUL.FTZ R67, R67, UR4 ;  /* 0x0000000443437c20 */ /* 0x000fe20008410000 */
[----:B------:R-:W-:Y:S01]  /*4df0*/  FMUL.FTZ R27, R27, UR4 ;  /* 0x000000041b1b7c20 */ /* 0x000fe20008410000 */
[----:B------:R-:W-:Y:S01]  /*4e00*/  FMUL.FTZ R65, R65, UR4 ;  /* 0x0000000441417c20 */ /* 0x000fe20008410000 */
[----:B------:R-:W-:Y:S01]  /*4e10*/  FMUL.FTZ R64, R64, UR4 ;  /* 0x0000000440407c20 */ /* 0x000fe20008410000 */
[----:B------:R-:W-:-:S03]  /*4e20*/  FMUL.FTZ R66, R66, UR4 ;  /* 0x0000000442427c20 */ /* 0x000fc60008410000 */
[----:B------:R2:W-:Y:S01]  /*4e30*/  MUFU.TANH R23, R5 ;  /* 0x0000000500177308 */ /* 0x0005e20000002400 */
[C---:B-1----:R-:W-:Y:S01]  /*4e40*/  FFMA.FTZ R141, R0.reuse, R141, R7 ;  /* 0x0000008d008d7223 */ /* 0x042fe20000010007 */
[----:B------:R-:W-:Y:S01]  /*4e50*/  FFMA.FTZ R7, R0, R10, R15 ;  /* 0x0000000a00077223 */ /* 0x000fe2000001000f */
[----:B------:R-:W-:-:S03]  /*4e60*/  VIADD R10, R12, 0x9 ;  /* 0x000000090c0a7836 */ /* 0x000fc60000000000 */
[----:B------:R-:W-:Y:S02]  /*4e70*/  FSEL R141, R141, -INF , !P3 ;  /* 0xff8000008d8d7808 */ /* 0x000fe40005800000 */
[CC--:B------:R-:W-:Y:S01]  /*4e80*/  ISETP.GE.AND P3, PT, R10.reuse, R135.reuse, PT ;  /* 0x000000870a00720c */ /* 0x0c0fe20003f66270 */
[----:B------:R-:W-:Y:S01]  /*4e90*/  MUFU.TANH R9, R9 ;  /* 0x0000000900097308 */ /* 0x000fe20000002400 */
[----:B------:R-:W-:Y:S02]  /*4ea0*/  ISETP.GE.AND P2, PT, R10, R134, PT ;  /* 0x000000860a00720c */ /* 0x000fe40003f46270 */
[----:B------:R-:W-:Y:S02]  /*4eb0*/  I2FP.F32.S32 R10, R10 ;  /* 0x0000000a000a7245 */ /* 0x000fe40000201400 */
[----:B------:R-:W-:Y:S02]  /*4ec0*/  FSEL R7, R7, -INF , !P6 ;  /* 0xff80000007077808 */ /* 0x000fe40007000000 */
[----:B------:R-:W-:Y:S01]  /*4ed0*/  ISETP.GE.AND P6, PT, R20, R135, PT ;  /* 0x000000871400720c */ /* 0x000fe20003fc6270 */
[C---:B------:R-:W-:Y:S01]  /*4ee0*/  FFMA.FTZ R41, R0.reuse, R10, R41 ;  /* 0x0000000a00297223 */ /* 0x040fe20000010029 */
[----:B------:R-:W-:Y:S01]  /*4ef0*/  I2FP.F32.S32 R20, R20 ;  /* 0x0000001400147245 */ /* 0x000fe20000201400 */
[C---:B--2---:R-:W-:Y:S01]  /*4f00*/  FFMA.FTZ R5, R0.reuse, R10, R11 ;  /* 0x0000000a00057223 */ /* 0x044fe2000001000b */
[----:B------:R-:W1:Y:S03]  /*4f10*/  MUFU.TANH R21, R21 ;  /* 0x0000001500157308 */ /* 0x000e660000002400 */
[CC--:B------:R-:W-:Y:S01]  /*4f20*/  FFMA.FTZ R10, R0.reuse, R20.reuse, R19 ;  /* 0x00000014000a7223 */ /* 0x0c0fe20000010013 */
[----:B------:R-:W-:Y:S01]  /*4f30*/  FFMA.FTZ R15, R0, R20, R43 ;  /* 0x00000014000f7223 */ /* 0x000fe2000001002b */
[----:B------:R-:W-:-:S02]  /*4f40*/  FSEL R20, R41, -INF , !P3 ;  /* 0xff80000029147808 */ /* 0x000fc40005800000 */
[-C--:B------:R-:W-:Y:S01]  /*4f50*/  ISETP.GE.AND P3, PT, R13, R134.reuse, PT ;  /* 0x000000860d00720c */ /* 0x080fe20003f66270 */
[----:B------:R-:W2:Y:S01]  /*4f60*/  MUFU.TANH R31, R34 ;  /* 0x00000022001f7308 */ /* 0x000ea20000002400 */
[----:B------:R-:W-:Y:S02]  /*4f70*/  I2FP.F32.S32 R13, R13 ;  /* 0x0000000d000d7245 */ /* 0x000fe40000201400 */
[----:B------:R-:W-:Y:S02]  /*4f80*/  FSEL R5, R5, -INF , !P2 ;  /* 0xff80000005057808 */ /* 0x000fe40005000000 */
[----:B------:R-:W-:Y:S02]  /*4f90*/  FSEL R10, R10, -INF , !P6 ;  /* 0xff8000000a0a7808 */ /* 0x000fe40007000000 */
[C---:B------:R-:W-:Y:S01]  /*4fa0*/  ISETP.GE.AND P2, PT, R8.reuse, R135, PT ;  /* 0x000000870800720c */ /* 0x040fe20003f46270 */
[----:B------:R-:W3:Y:S01]  /*4fb0*/  MUFU.TANH R29, R33 ;  /* 0x00000021001d7308 */ /* 0x000ee20000002400 */
[----:B------:R-:W-:-:S02]  /*4fc0*/  ISETP.GE.AND P6, PT, R8, R134, PT ;  /* 0x000000860800720c */ /* 0x000fc40003fc6270 */
[----:B------:R-:W-:Y:S02]  /*4fd0*/  FSEL R15, R15, -INF , !P4 ;  /* 0xff8000000f0f7808 */ /* 0x000fe40006000000 */
[----:B------:R-:W-:Y:S02]  /*4fe0*/  I2FP.F32.S32 R8, R8 ;  /* 0x0000000800087245 */ /* 0x000fe40000201400 */
[----:B------:R-:W-:Y:S01]  /*4ff0*/  ISETP.GE.AND P4, PT, R22, R135, PT ;  /* 0x000000871600720c */ /* 0x000fe20003f86270 */
[----:B------:R4:W-:Y:S02]  /*5000*/  MUFU.TANH R39, R6 ;  /* 0x0000000600277308 */ /* 0x0009e40000002400 */
[CC--:B-1----:R-:W-:Y:S01]  /*5010*/  FFMA.FTZ R21, R0.reuse, R8.reuse, R21 ;  /* 0x0000000800157223 */ /* 0x0c2fe20000010015 */
[----:B--2---:R-:W-:-:S05]  /*5020*/  FFMA.FTZ R11, R0, R8, R31 ;  /* 0x00000008000b7223 */ /* 0x004fca000001001f */
[----:B------:R-:W1:Y:S01]  /*5030*/  MUFU.TANH R35, R35 ;  /* 0x0000002300237308 */ /* 0x000e620000002400 */
[----:B------:R-:W-:-:S07]  /*5040*/  FSEL R11, R11, -INF , !P6 ;  /* 0xff8000000b0b7808 */ /* 0x000fce0007000000 */
[----:B------:R2:W5:Y:S01]  /*5050*/  MUFU.TANH R25, R28 ;  /* 0x0000001c00197308 */ /* 0x0005620000002400 */
[CC--:B----4-:R-:W-:Y:S01]  /*5060*/  FFMA.FTZ R6, R0.reuse, R13.reuse, R37 ;  /* 0x0000000d00067223 */ /* 0x0d0fe20000010025 */
[----:B------:R-:W-:-:S04]  /*5070*/  FFMA.FTZ R13, R0, R13, R9 ;  /* 0x0000000d000d7223 */ /* 0x000fc80000010009 */
[----:B------:R-:W-:Y:S02]  /*5080*/  FSEL R6, R6, -INF , !P5 ;  /* 0xff80000006067808 */ /* 0x000fe40006800000 */
[----:B------:R-:W-:Y:S01]  /*5090*/  ISETP.GE.AND P5, PT, R22, R134, PT ;  /* 0x000000861600720c */ /* 0x000fe20003fa6270 */
[----:B------:R4:W-:Y:S01]  /*50a0*/  MUFU.TANH R41, R24 ;  /* 0x0000001800297308 */ /* 0x0009e20000002400 */
[----:B------:R-:W-:Y:S02]  /*50b0*/  I2FP.F32.S32 R22, R22 ;  /* 0x0000001600167245 */ /* 0x000fe40000201400 */
[----:B------:R-:W-:-:S03]  /*50c0*/  FSEL R13, R13, -INF , !P3 ;  /* 0xff8000000d0d7808 */ /* 0x000fc60005800000 */
[CC--:B---3--:R-:W-:Y:S01]  /*50d0*/  FFMA.FTZ R8, R0.reuse, R22.reuse, R29 ;  /* 0x0000001600087223 */ /* 0x0c8fe2000001001d */
[----:B-1----:R-:W-:Y:S01]  /*50e0*/  FFMA.FTZ R9, R0, R22, R35 ;  /* 0x0000001600097223 */ /* 0x002fe20000010023 */
[----:B------:R-:W1:Y:S01]  /*50f0*/  MUFU.TANH R33, R30 ;  /* 0x0000001e00217308 */ /* 0x000e620000002400 */
[C---:B--2---:R-:W-:Y:S01]  /*5100*/  IADD3 R28, PT, PT, R12.reuse, 0x21, RZ ;  /* 0x000000210c1c7810 */ /* 0x044fe20007ffe0ff */
[----:B------:R-:W-:Y:S01]  /*5110*/  VIADD R22, R12, 0x28 ;  /* 0x000000280c167836 */ /* 0x000fe20000000000 */
[----:B------:R-:W-:Y:S02]  /*5120*/  FSEL R8, R8, -INF , !P4 ;  /* 0xff80000008087808 */ /* 0x000fe40006000000 */
[C---:B------:R-:W-:Y:S02]  /*5130*/  ISETP.GE.AND P6, PT, R28.reuse, R135, PT ;  /* 0x000000871c00720c */ /* 0x040fe40003fc6270 */
[----:B------:R-:W-:Y:S01]  /*5140*/  ISETP.GE.AND P4, PT, R28, R134, PT ;  /* 0x000000861c00720c */ /* 0x000fe20003f86270 */
[----:B------:R2:W3:Y:S01]  /*5150*/  MUFU.TANH R19, R4 ;  /* 0x0000000400137308 */ /* 0x0004e20000002400 */
[----:B----4-:R-:W-:Y:S01]  /*5160*/  VIADD R24, R12, 0x20 ;  /* 0x000000200c187836 */ /* 0x010fe20000000000 */
[----:B------:R-:W-:-:S02]  /*5170*/  I2FP.F32.S32 R28, R28 ;  /* 0x0000001c001c7245 */ /* 0x000fc40000201400 */
[----:B------:R-:W-:Y:S02]  /*5180*/  FSEL R9, R9, -INF , !P5 ;  /* 0xff80000009097808 */ /* 0x000fe40006800000 */
[-C--:B------:R-:W-:Y:S01]  /*5190*/  ISETP.GE.AND P3, PT, R24, R135.reuse, PT ;  /* 0x000000871800720c */ /* 0x080fe20003f66270 */
[-C--:B------:R-:W-:Y:S01]  /*51a0*/  FFMA.FTZ R23, R0, R28.reuse, R23 ;  /* 0x0000001c00177223 */ /* 0x080fe20000010017 */
[----:B------:R4:W3:Y:S01]  /*51b0*/  MUFU.TANH R31, R26 ;  /* 0x0000001a001f7308 */ /* 0x0008e20000002400 */
[----:B------:R-:W-:Y:S01]  /*51c0*/  ISETP.GE.AND P5, PT, R22, R135, PT ;  /* 0x000000871600720c */ /* 0x000fe20003fa6270 */
[----:B------:R-:W-:Y:S02]  /*51d0*/  FFMA.FTZ R39, R0, R28, R39 ;  /* 0x0000001c00277223 */ /* 0x000fe40000010027 */
[----:B------:R-:W-:-:S03]  /*51e0*/  FSEL R172, R23, -INF , !P6 ;  /* 0xff80000017ac7808 */ /* 0x000fc60007000000 */
[----:B------:R-:W-:Y:S01]  /*51f0*/  FSEL R197, R39, -INF , !P4 ;  /* 0xff80000027c57808 */ /* 0x000fe20006000000 */
[----:B------:R-:W-:Y:S01]  /*5200*/  MUFU.TANH R67, R67 ;  /* 0x0000004300437308 */ /* 0x000fe20000002400 */
[----:B--2---:R-:W-:Y:S01]  /*5210*/  FSEL R4, R21, -INF , !P2 ;  /* 0xff80000015047808 */ /* 0x004fe20005000000 */
[----:B------:R-:W-:Y:S01]  /*5220*/  BAR.SYNC.DEFER_BLOCKING 0x0 ;  /* 0x0000000000007b1d */ /* 0x000fe20000010000 */
[----:B------:R-:W-:Y:S02]  /*5230*/  ISETP.GE.AND P2, PT, R24, R134, PT ;  /* 0x000000861800720c */ /* 0x000fe40003f46270 */
[----:B------:R-:W-:-:S03]  /*5240*/  I2FP.F32.S32 R24, R24 ;  /* 0x0000001800187245 */ /* 0x000fc60000201400 */
[----:B------:R-:W2:Y:S01]  /*5250*/  MUFU.TANH R27, R27 ;  /* 0x0000001b001b7308 */ /* 0x000ea20000002400 */
[----:B----4-:R-:W-:Y:S02]  /*5260*/  VIADD R26, R12, 0x29 ;  /* 0x000000290c1a7836 */ /* 0x010fe40000000000 */
[CC--:B-----5:R-:W-:Y:S01]  /*5270*/  FFMA.FTZ R25, R0.reuse, R24.reuse, R25 ;  /* 0x0000001800197223 */ /* 0x0e0fe20000010019 */
[----:B-1----:R-:W-:Y:S01]  /*5280*/  FFMA.FTZ R33, R0, R24, R33 ;  /* 0x0000001800217223 */ /* 0x002fe20000010021 */
[----:B------:R-:W-:Y:S01]  /*5290*/  VIADD R24, R12, 0x30 ;  /* 0x000000300c187836 */ /* 0x000fe20000000000 */
[----:B------:R-:W-:Y:S02]  /*52a0*/  I2FP.F32.S32 R23, R26 ;  /* 0x0000001a00177245 */ /* 0x000fe40000201400 */
[----:B------:R-:W-:Y:S01]  /*52b0*/  FSEL R180, R25, -INF , !P3 ;  /* 0xff80000019b47808 */ /* 0x000fe20005800000 */
[----:B------:R-:W-:Y:S01]  /*52c0*/  MUFU.TANH R21, R64 ;  /* 0x0000004000157308 */ /* 0x000fe20000002400 */
[----:B------:R-:W-:Y:S01]  /*52d0*/  ISETP.GE.AND P3, PT, R22, R134, PT ;  /* 0x000000861600720c */ /* 0x000fe20003f66270 */
[----:B---3--:R-:W-:Y:S01]  /*52e0*/  FFMA.FTZ R176, R0, R23, R19 ;  /* 0x0000001700b07223 */ /* 0x008fe20000010013 */
[----:B------:R-:W-:-:S02]  /*52f0*/  I2FP.F32.S32 R22, R22 ;  /* 0x0000001600167245 */ /* 0x000fc40000201400 */
[----:B------:R-:W-:Y:S02]  /*5300*/  FSEL R175, R33, -INF , !P2 ;  /* 0xff80000021af7808 */ /* 0x000fe40005000000 */
[----:B------:R-:W-:Y:S01]  /*5310*/  ISETP.GE.AND P2, PT, R26, R135, PT ;  /* 0x000000871a00720c */ /* 0x000fe20003f46270 */
[----:B------:R-:W1:Y:S01]  /*5320*/  MUFU.TANH R65, R65 ;  /* 0x0000004100417308 */ /* 0x000e620000002400 */
[CC--:B------:R-:W-:Y:S01]  /*5330*/  FFMA.FTZ R41, R0.reuse, R22.reuse, R41 ;  /* 0x0000001600297223 */ /* 0x0c0fe20000010029 */
[----:B------:R-:W-:Y:S01]  /*5340*/  FFMA.FTZ R31, R0, R22, R31 ;  /* 0x00000016001f7223 */ /* 0x000fe2000001001f */
[----:B------:R-:W-:Y:S01]  /*5350*/  VIADD R22, R12, 0x31 ;  /* 0x000000310c167836 */ /* 0x000fe20000000000 */
[----:B------:R-:W-:Y:S01]  /*5360*/  FSEL R176, R176, -INF , !P2 ;  /* 0xff800000b0b07808 */ /* 0x000fe20005000000 */
[----:B--2---:R-:W-:Y:S01]  /*5370*/  FFMA.FTZ R27, R0, R23, R27 ;  /* 0x00000017001b7223 */ /* 0x004fe2000001001b */
[----:B------:R-:W-:Y:S02]  /*5380*/  FSEL R178, R41, -INF , !P5 ;  /* 0xff80000029b27808 */ /* 0x000fe40006800000 */
[----:B------:R-:W2:Y:S01]  /*5390*/  MUFU.TANH R25, R66 ;  /* 0x0000004200197308 */ /* 0x000ea20000002400 */
[----:B------:R-:W-:-:S02]  /*53a0*/  FSEL R179, R31, -INF , !P3 ;  /* 0xff8000001fb37808 */ /* 0x000fc40005800000 */
[CC--:B------:R-:W-:Y:S02]  /*53b0*/  ISETP.GE.AND P3, PT, R22.reuse, R135.reuse, PT ;  /* 0x000000871600720c */ /* 0x0c0fe40003f66270 */
[----:B------:R-:W-:Y:S02]  /*53c0*/  ISETP.GE.AND P2, PT, R22, R134, PT ;  /* 0x000000861600720c */ /* 0x000fe40003f46270 */
[----:B------:R-:W-:Y:S01]  /*53d0*/  I2FP.F32.S32 R22, R22 ;  /* 0x0000001600167245 */ /* 0x000fe20000201400 */
[----:B------:R3:W4:Y:S01]  /*53e0*/  MUFU.TANH R19, R16 ;  /* 0x0000001000137308 */ /* 0x0007220000002400 */
[C---:B------:R-:W-:Y:S02]  /*53f0*/  ISETP.GE.AND P4, PT, R24.reuse, R135, PT ;  /* 0x000000871800720c */ /* 0x040fe40003f86270 */
[----:B------:R-:W-:Y:S01]  /*5400*/  ISETP.GE.AND P5, PT, R24, R134, PT ;  /* 0x000000861800720c */ /* 0x000fe20003fa6270 */
[C---:B------:R-:W-:Y:S01]  /*5410*/  FFMA.FTZ R67, R0.reuse, R22, R67 ;  /* 0x0000001600437223 */ /* 0x040fe20000010043 */
[----:B------:R-:W-:Y:S01]  /*5420*/  I2FP.F32.S32 R24, R24 ;  /* 0x0000001800187245 */ /* 0x000fe20000201400 */
[----:B-1----:R-:W-:Y:S01]  /*5430*/  FFMA.FTZ R65, R0, R22, R65 ;  /* 0x0000001600417223 */ /* 0x002fe20000010041 */
[----:B------:R-:W-:-:S02]  /*5440*/  ISETP.GE.AND P6, PT, R26, R134, PT ;  /* 0x000000861a00720c */ /* 0x000fc40003fc6270 */
[----:B------:R-:W-:Y:S01]  /*5450*/  FSEL R143, R67, -INF , !P2 ;  /* 0xff800000438f7808 */ /* 0x000fe20005000000 */
[CC--:B------:R-:W-:Y:S01]  /*5460*/  FFMA.FTZ R21, R0.reuse, R24.reuse, R21 ;  /* 0x0000001800157223 */ /* 0x0c0fe20000010015 */
[----:B--2---:R-:W-:Y:S01]  /*5470*/  FFMA.FTZ R25, R0, R24, R25 ;  /* 0x0000001800197223 */ /* 0x004fe20000010019 */
[----:B------:R-:W-:Y:S02]  /*5480*/  ISETP.GT.AND P2, PT, R149, R202, PT ;  /* 0x000000ca9500720c */ /* 0x000fe40003f44270 */
[----:B------:R-:W-:Y:S02]  /*5490*/  FSEL R195, R27, -INF , !P6 ;  /* 0xff8000001bc37808 */ /* 0x000fe40007000000 */
[----:B------:R-:W-:Y:S01]  /*54a0*/  FSEL R198, R21, -INF , !P4 ;  /* 0xff80000015c67808 */ /* 0x000fe20006000000 */
[----:B---3--:R-:W-:Y:S01]  /*54b0*/  VIADD R16, R12, 0x39 ;  /* 0x000000390c107836 */ /* 0x008fe20000000000 */
[----:B------:R-:W-:Y:S02]  /*54c0*/  FSEL R181, R25, -INF , !P5 ;  /* 0xff80000019b57808 */ /* 0x000fe40006800000 */
[----:B------:R-:W-:-:S02]  /*54d0*/  FSEL R194, R65, -INF , !P3 ;  /* 0xff80000041c27808 */ /* 0x000fc40005800000 */
[CC--:B------:R-:W-:Y:S02]  /*54e0*/  ISETP.GE.AND P6, PT, R12.reuse, R135.reuse, PT ;  /* 0x000000870c00720c */ /* 0x0c0fe40003fc6270 */
[-C--:B------:R-:W-:Y:S02]  /*54f0*/  ISETP.GE.AND P4, PT, R12, R134.reuse, PT ;  /* 0x000000860c00720c */ /* 0x080fe40003f86270 */
[C---:B------:R-:W-:Y:S02]  /*5500*/  ISETP.GE.AND P5, PT, R16.reuse, R135, PT ;  /* 0x000000871000720c */ /* 0x040fe40003fa6270 */
[----:B------:R-:W-:Y:S02]  /*5510*/  ISETP.GE.AND P3, PT, R16, R134, PT ;  /* 0x000000861000720c */ /* 0x000fe40003f66270 */
[----:B------:R-:W-:Y:S02]  /*5520*/  I2FP.F32.S32 R12, R12 ;  /* 0x0000000c000c7245 */ /* 0x000fe40000201400 */
[----:B------:R-:W-:-:S03]  /*5530*/  I2FP.F32.S32 R16, R16 ;  /* 0x0000001000107245 */ /* 0x000fc60000201400 */
[CC--:B------:R-:W-:Y:S01]  /*5540*/  FFMA.FTZ R57, R0.reuse, R12.reuse, R57 ;  /* 0x0000000c00397223 */ /* 0x0c0fe20000010039 */
[C---:B----4-:R-:W-:Y:S01]  /*5550*/  FFMA.FTZ R19, R0.reuse, R12, R19 ;  /* 0x0000000c00137223 */ /* 0x050fe20000010013 */
[CC--:B------:R-:W-:Y:S01]  /*5560*/  FFMA.FTZ R61, R0.reuse, R16.reuse, R61 ;  /* 0x00000010003d7223 */ /* 0x0c0fe2000001003d */
[----:B------:R-:W-:Y:S02]  /*5570*/  FFMA.FTZ R63, R0, R16, R63 ;  /* 0x00000010003f7223 */ /* 0x000fe4000001003f */
        /* <DEDUP_REMOVED lines=16> */
.L_x_2942:
        /* <DEDUP_REMOVED lines=59> */
.L_x_2943:
        /* <DEDUP_REMOVED lines=76> */
.L_x_2941:
        /* <DEDUP_REMOVED lines=18> */
[----:B------:R-:W2:Y:S03]  /*6010*/  SHFL.BFLY PT, R16, R23, 0x2, 0x1f ;  /* 0x0c401f0017107f89 */ /* 0x000ea600000e0000 */
        /* <DEDUP_REMOVED lines=14> */
[----:B------:R-:W4:Y:S04]  /*6100*/  LDSM.16.MT88.4 R124, [R189+0xc000] ;  /* 0x00c00000bd7c783b */ /* 0x000f280000004200 */
[----:B------:R-:W5:Y:S04]  /*6110*/  LDSM.16.MT88.4 R108, [R174+0xc000] ;  /* 0x00c00000ae6c783b */ /* 0x000f680000004200 */
[----:B------:R-:W5:Y:S04]  /*6120*/  LDSM.16.MT88.4 R100, [R193+0xc000] ;  /* 0x00c00000c164783b */ /* 0x000f680000004200 */
[----:B------:R-:W5:Y:S01]  /*6130*/  LDSM.16.MT88.4 R64, [R193+0xe000] ;  /* 0x00e00000c140783b */ /* 0x000f620000004200 */
[----:B--2---:R-:W-:-:S03]  /*6140*/  FMNMX.FTZ R133, R16, R133, !PT ;  /* 0x0000008510857209 */ /* 0x004fc60007810000 */
[----:B------:R-:W2:Y:S01]  /*6150*/  LDSM.16.MT88.4 R72, [R189+0x10000] ;  /* 0x01000000bd48783b */ /* 0x000ea20000004200 */
[----:B---3--:R-:W-:Y:S01]  /*6160*/  FMNMX.FTZ R132, R21, R132, !PT ;  /* 0x0000008415847209 */ /* 0x008fe20007810000 */
[C---:B-1----:R-:W-:Y:S01]  /*6170*/  FMUL.FTZ R183, R133.reuse, UR4 ;  /* 0x0000000485b77c20 */ /* 0x042fe20008410000 */
[----:B------:R-:W-:Y:S01]  /*6180*/  FSETP.NEU.FTZ.AND P2, PT, R133, -INF , PT ;  /* 0xff8000008500780b */ /* 0x000fe20003f5d000 */
[----:B------:R-:W1:Y:S02]  /*6190*/  LDSM.16.MT88.4 R88, [R174+0x10000] ;  /* 0x01000000ae58783b */ /* 0x000e640000004200 */
[C---:B------:R-:W-:Y:S01]  /*61a0*/  FMUL.FTZ R142, R132.reuse, UR4 ;  /* 0x00000004848e7c20 */ /* 0x040fe20008410000 */
        /* <DEDUP_REMOVED lines=15> */
[----:B------:R-:W3:Y:S01]  /*62a0*/  LDSM.16.MT88.4 R4, [R193+0x10000] ;  /* 0x01000000c104783b */ /* 0x000ee20000004200 */
[--C-:B------:R-:W-:Y:S01]  /*62b0*/  FFMA.FTZ R160, R15, UR4, -R142.reuse ;  /* 0x000000040fa07c23 */ /* 0x100fe2000801088e */
[--C-:B------:R-:W-:Y:S01]  /*62c0*/  FFMA.FTZ R159, R13, UR4, -R142.reuse ;  /* 0x000000040d9f7c23 */ /* 0x100fe2000801088e */
[--C-:B------:R-:W-:Y:S01]  /*62d0*/  FFMA.FTZ R162, R10, UR4, -R183.reuse ;  /* 0x000000040aa27c23 */ /* 0x100fe200080108b7 */
[----:B------:R-:W3:Y:S01]  /*62e0*/  LDSM.16.MT88.4 R12, [R189+0xe800] ;  /* 0x00e80000bd0c783b */ /* 0x000ee20000004200 */
[--C-:B------:R-:W-:Y:S01]  /*62f0*/  FFMA.FTZ R155, R8, UR4, -R183.reuse ;  /* 0x00000004089b7c23 */ /* 0x100fe200080108b7 */
[--C-:B------:R-:W-:Y:S01]  /*6300*/  FFMA.FTZ R157, R11, UR4, -R142.reuse ;  /* 0x000000040b9d7c23 */ /* 0x100fe2000801088e */
[----:B------:R-:W4:Y:S01]  /*6310*/  MUFU.EX2 R169, R169 ;  /* 0x000000a900a97308 */ /* 0x000f220000000800 */
[--C-:B------:R-:W-:Y:S01]  /*6320*/  FFMA.FTZ R158, R9, UR4, -R142.reuse ;  /* 0x00000004099e7c23 */ /* 0x100fe2000801088e */
[----:B------:R-:W-:Y:S01]  /*6330*/  LDSM.16.MT88.4 R20, [R177+0xc800] ;  /* 0x00c80000b114783b */ /* 0x000fe20000004200 */
[--C-:B------:R-:W-:Y:S01]  /*6340*/  FFMA.FTZ R171, R180, UR4, -R183.reuse ;  /* 0x00000004b4ab7c23 */ /* 0x100fe200080108b7 */
[--C-:B------:R-:W-:Y:S01]  /*6350*/  FFMA.FTZ R173, R178, UR4, -R183.reuse ;  /* 0x00000004b2ad7c23 */ /* 0x100fe200080108b7 */
[--C-:B------:R-:W-:Y:S01]  /*6360*/  FFMA.FTZ R172, R172, UR4, -R183.reuse ;  /* 0x00000004acac7c23 */ /* 0x100fe200080108b7 */
[----:B------:R-:W3:Y:S01]  /*6370*/  LDSM.16.MT88.4 R8, [R174+0xe800] ;  /* 0x00e80000ae08783b */ /* 0x000ee20000004200 */
[--C-:B------:R-:W-:Y:S01]  /*6380*/  FFMA.FTZ R176, R176, UR4, -R183.reuse ;  /* 0x00000004b0b07c23 */ /* 0x100fe200080108b7 */
[----:B------:R-:W-:Y:S01]  /*6390*/  MUFU.EX2 R166, R166 ;  /* 0x000000a600a67308 */ /* 0x000fe20000000800 */
[--C-:B------:R-:W-:Y:S01]  /*63a0*/  FFMA.FTZ R175, R175, UR4, -R142.reuse ;  /* 0x00000004afaf7c23 */ /* 0x100fe2000801088e */
[----:B------:R-:W3:Y:S01]  /*63b0*/  LDSM.16.MT88.4 R16, [R189+0xc800] ;  /* 0x00c80000bd10783b */ /* 0x000ee20000004200 */
[--C-:B------:R-:W-:Y:S01]  /*63c0*/  FFMA.FTZ R178, R197, UR4, -R142.reuse ;  /* 0x00000004c5b27c23 */ /* 0x100fe2000801088e */
[--C-:B------:R-:W-:Y:S01]  /*63d0*/  FFMA.FTZ R179, R179, UR4, -R142.reuse ;  /* 0x00000004b3b37c23 */ /* 0x100fe2000801088e */
[--C-:B------:R-:W-:Y:S01]  /*63e0*/  FFMA.FTZ R180, R195, UR4, -R142.reuse ;  /* 0x00000004c3b47c23 */ /* 0x100fe2000801088e */
[----:B------:R-:W-:Y:S01]  /*63f0*/  LDSM.16.MT88.4 R136, [R177+0xe800] ;  /* 0x00e80000b188783b */ /* 0x000fe20000004200 */
[--C-:B------:R-:W-:Y:S01]  /*6400*/  FFMA.FTZ R195, R198, UR4, -R183.reuse ;  /* 0x00000004c6c37c23 */ /* 0x100fe200080108b7 */
[----:B------:R-:W5:Y:S01]  /*6410*/  MUFU.EX2 R165, R165 ;  /* 0x000000a500a57308 */ /* 0x000f620000000800 */
[----:B----4-:R-:W-:Y:S01]  /*6420*/  F2FP.F16.F32.PACK_AB R96, R169, R170 ;  /* 0x000000aaa960723e */ /* 0x010fe200000000ff */
        /* <DEDUP_REMOVED lines=14> */
[----:B-----5:R-:W-:Y:S01]  /*6510*/  F2FP.F16.F32.PACK_AB R98, R165, R166 ;  /* 0x000000a6a562723e */ /* 0x020fe200000000ff */
[----:B------:R-:W-:-:S04]  /*6520*/  FADD.FTZ R166, R166, R169 ;  /* 0x000000a9a6a67221 */ /* 0x000fc80000010000 */
[----:B------:R-:W-:Y:S02]  /*6530*/  FADD.FTZ R165, R165, R166 ;  /* 0x000000a6a5a57221 */ /* 0x000fe40000010000 */
[----:B------:R-:W-:Y:S08]  /*6540*/  MUFU.EX2 R164, R164 ;  /* 0x000000a400a47308 */ /* 0x000ff00000000800 */
[----:B------:R-:W5:Y:S01]  /*6550*/  MUFU.EX2 R163, R163 ;  /* 0x000000a300a37308 */ /* 0x000f620000000800 */
[----:B----4-:R-:W-:Y:S01]  /*6560*/  F2FP.F16.F32.PACK_AB R97, R167, R168 ;  /* 0x000000a8a761723e */ /* 0x010fe200000000ff */
[----:B------:R-:W-:-:S06]  /*6570*/  FADD.FTZ R167, R168, R167 ;  /* 0x000000a7a8a77221 */ /* 0x000fcc0000010000 */
        /* <DEDUP_REMOVED lines=28> */
[C---:B--2---:R-:W-:Y:S07]  /*6740*/  HMMA.16816.F32 R68, R96.reuse, R72, RZ ;  /* 0x000000486044723c */ /* 0x044fee00000018ff */
[----:B------:R-:W-:Y:S01]  /*6750*/  MUFU.EX2 R179, R179 ;  /* 0x000000b300b37308 */ /* 0x000fe20000000800 */
[C---:B-1----:R-:W-:Y:S07]  /*6760*/  HMMA.16816.F32 R84, R96.reuse, R88, RZ ;  /* 0x000000586054723c */ /* 0x042fee00000018ff */
        /* <DEDUP_REMOVED lines=15> */
[C---:B------:R-:W-:Y:S08]  /*6860*/  HMMA.16816.F32 R72, R96.reuse, R74, RZ ;  /* 0x0000004a6048723c */ /* 0x040ff000000018ff */
[C---:B------:R-:W-:Y:S08]  /*6870*/  HMMA.16816.F32 R88, R96.reuse, R90, RZ ;  /* 0x0000005a6058723c */ /* 0x040ff000000018ff */
[----:B---3--:R-:W-:Y:S01]  /*6880*/  HMMA.16816.F32 R92, R96, R4, RZ ;  /* 0x00000004605c723c */ /* 0x008fe200000018ff */
[----:B----4-:R-:W-:Y:S01]  /*6890*/  F2FP.F16.F32.PACK_AB R4, R161, R162 ;  /* 0x000000a2a104723e */ /* 0x010fe200000000ff */
[----:B------:R-:W-:Y:S01]  /*68a0*/  FADD.FTZ R162, R162, R165 ;  /* 0x000000a5a2a27221 */ /* 0x000fe20000010000 */
[----:B-----5:R-:W-:-:S03]  /*68b0*/  F2FP.F16.F32.PACK_AB R5, R159, R160 ;  /* 0x000000a09f05723e */ /* 0x020fc600000000ff */
[----:B------:R-:W-:Y:S02]  /*68c0*/  FADD.FTZ R161, R161, R162 ;  /* 0x000000a2a1a17221 */ /* 0x000fe40000010000 */
[----:B------:R-:W-:Y:S01]  /*68d0*/  HMMA.16816.F32 R96, R96, R6, RZ ;  /* 0x000000066060723c */ /* 0x000fe200000018ff */
[----:B------:R-:W-:Y:S02]  /*68e0*/  F2FP.F16.F32.PACK_AB R6, R155, R156 ;  /* 0x0000009c9b06723e */ /* 0x000fe400000000ff */
[----:B------:R-:W-:-:S07]  /*68f0*/  F2FP.F16.F32.PACK_AB R7, R158, R157 ;  /* 0x0000009d9e07723e */ /* 0x000fce00000000ff */
[C---:B------:R-:W-:Y:S08]  /*6900*/  HMMA.16816.F32 R36, R4.reuse, R12, R36 ;  /* 0x0000000c0424723c */ /* 0x040ff00000001824 */
[C---:B------:R-:W-:Y:S01]  /*6910*/  HMMA.16816.F32 R40, R4.reuse, R14, R40 ;  /* 0x0000000e0428723c */ /* 0x040fe20000001828 */
[----:B------:R-:W3:Y:S07]  /*6920*/  LDSM.16.MT88.4 R12, [R174+0x10800] ;  /* 0x01080000ae0c783b */ /* 0x000eee0000004200 */
        /* <DEDUP_REMOVED lines=8> */
[----:B------:R-:W1:Y:S07]  /*69b0*/  LDSM.16.MT88.4 R16, [R189+0x10800] ;  /* 0x01080000bd10783b */ /* 0x000e6e0000004200 */
        /* <DEDUP_REMOVED lines=21> */
[C---:B-1----:R-:W-:Y:S08]  /*6b10*/  HMMA.16816.F32 R68, R4.reuse, R16, R68 ;  /* 0x000000100444723c */ /* 0x042ff00000001844 */
[----:B------:R-:W-:Y:S01]  /*6b20*/  HMMA.16816.F32 R72, R4, R18, R72 ;  /* 0x000000120448723c */ /* 0x000fe20000001848 */
[----:B------:R-:W-:Y:S01]  /*6b30*/  F2FP.F16.F32.PACK_AB R4, R172, R171 ;  /* 0x000000abac04723e */ /* 0x000fe200000000ff */
[----:B------:R-:W1:Y:S01]  /*6b40*/  LDSM.16.MT88.4 R16, [R174+0xf000] ;  /* 0x00f00000ae10783b */ /* 0x000e620000004200 */
[----:B------:R-:W-:-:S02]  /*6b50*/  F2FP.F16.F32.PACK_AB R5, R178, R175 ;  /* 0x000000afb205723e */ /* 0x000fc400000000ff */
[----:B------:R-:W-:Y:S02]  /*6b60*/  F2FP.F16.F32.PACK_AB R6, R176, R173 ;  /* 0x000000adb006723e */ /* 0x000fe400000000ff */
[----:B------:R-:W-:-:S07]  /*6b70*/  F2FP.F16.F32.PACK_AB R7, R180, R179 ;  /* 0x000000b3b407723e */ /* 0x000fce00000000ff */
[C---:B---3--:R-:W-:Y:S08]  /*6b80*/  HMMA.16816.F32 R112, R4.reuse, R12, R112 ;  /* 0x0000000c0470723c */ /* 0x048ff00000001870 */
[C---:B------:R-:W-:Y:S01]  /*6b90*/  HMMA.16816.F32 R108, R4.reuse, R14, R108 ;  /* 0x0000000e046c723c */ /* 0x040fe2000000186c */
[----:B------:R-:W3:Y:S07]  /*6ba0*/  LDSM.16.MT88.4 R12, [R189+0x11000] ;  /* 0x01100000bd0c783b */ /* 0x000eee0000004200 */
[C---:B----4-:R-:W-:Y:S08]  /*6bb0*/  HMMA.16816.F32 R36, R4.reuse, R8, R36 ;  /* 0x000000080424723c */ /* 0x050ff00000001824 */
[C---:B------:R-:W-:Y:S01]  /*6bc0*/  HMMA.16816.F32 R40, R4.reuse, R10, R40 ;  /* 0x0000000a0428723c */ /* 0x040fe20000001828 */
[----:B------:R-:W4:Y:S07]  /*6bd0*/  LDSM.16.MT88.4 R8, [R174+0x11000] ;  /* 0x01100000ae08783b */ /* 0x000f2e0000004200 */
[C---:B-----5:R-:W-:Y:S08]  /*6be0*/  HMMA.16816.F32 R44, R4.reuse, R20, R44 ;  /* 0x00000014042c723c */ /* 0x060ff0000000182c */
[C---:B------:R-:W-:Y:S01]  /*6bf0*/  HMMA.16816.F32 R48, R4.reuse, R22, R48 ;  /* 0x000000160430723c */ /* 0x040fe20000001830 */
[----:B------:R-:W5:Y:S07]  /*6c00*/  LDSM.16.MT88.4 R20, [R193+0xf000] ;  /* 0x00f00000c114783b */ /* 0x000f6e0000004200 */
[C---:B-1----:R-:W-:Y:S08]  /*6c10*/  HMMA.16816.F32 R52, R4.reuse, R16, R52 ;  /* 0x000000100434723c */ /* 0x042ff00000001834 */
[C---:B------:R-:W-:Y:S01]  /*6c20*/  HMMA.16816.F32 R56, R4.reuse, R18, R56 ;  /* 0x000000120438723c */ /* 0x040fe20000001838 */
[----:B------:R1:W2:Y:S07]  /*6c30*/  LDSM.16.MT88.4 R16, [R193+0x11000] ;  /* 0x01100000c110783b */ /* 0x0002ae0000004200 */
[C---:B---3--:R-:W-:Y:S08]  /*6c40*/  HMMA.16816.F32 R68, R4.reuse, R12, R68 ;  /* 0x0000000c0444723c */ /* 0x048ff00000001844 */
[C---:B------:R-:W-:Y:S01]  /*6c50*/  HMMA.16816.F32 R72, R4.reuse, R14, R72 ;  /* 0x0000000e0448723c */ /* 0x040fe20000001848 */
[----:B------:R-:W3:Y:S07]  /*6c60*/  LDSM.16.MT88.4 R12, [R177+0xd800] ;  /* 0x00d80000b10c783b */ /* 0x000eee0000004200 */
[----:B----4-:R-:W-:Y:S01]  /*6c70*/  HMMA.16816.F32 R84, R4, R8, R84 ;  /* 0x000000080454723c */ /* 0x010fe20000001854 */
[----:B-1----:R-:W-:-:S02]  /*6c80*/  FFMA.FTZ R193, R141, UR4, -R142 ;  /* 0x000000048dc17c23 */ /* 0x002fc4000801088e */
[----:B------:R-:W-:Y:S04]  /*6c90*/  LDSM.16.MT88.4 R140, [R177+0xf800] ;  /* 0x00f80000b18c783b */ /* 0x000fe80000004200 */
[----:B------:R-:W1:Y:S01]  /*6ca0*/  MUFU.EX2 R193, R193 ;  /* 0x000000c100c17308 */ /* 0x000e620000000800 */
        /* <DEDUP_REMOVED lines=17> */
[C---:B--2---:R-:W-:Y:S08]  /*6dc0*/  HMMA.16816.F32 R92, R4.reuse, R16, R92 ;  /* 0x00000010045c723c */ /* 0x044ff0000000185c */
[----:B------:R-:W-:Y:S01]  /*6dd0*/  HMMA.16816.F32 R96, R4, R18, R96 ;  /* 0x000000120460723c */ /* 0x000fe20000001860 */
[----:B------:R-:W-:Y:S01]  /*6de0*/  F2FP.F16.F32.PACK_AB R4, R194, R195 ;  /* 0x000000c3c204723e */ /* 0x000fe200000000ff */
[----:B------:R-:W2:Y:S01]  /*6df0*/  LDSM.16.MT88.4 R16, [R189+0xf800] ;  /* 0x00f80000bd10783b */ /* 0x000ea20000004200 */
[----:B------:R-:W-:-:S02]  /*6e00*/  F2FP.F16.F32.PACK_AB R5, R182, R181 ;  /* 0x000000b5b605723e */ /* 0x000fc400000000ff */
[----:B------:R-:W-:Y:S02]  /*6e10*/  F2FP.F16.F32.PACK_AB R6, R183, R192 ;  /* 0x000000c0b706723e */ /* 0x000fe400000000ff */
[----:B-1----:R-:W-:-:S07]  /*6e20*/  F2FP.F16.F32.PACK_AB R7, R198, R193 ;  /* 0x000000c1c607723e */ /* 0x002fce00000000ff */
[C---:B---3--:R-:W-:Y:S08]  /*6e30*/  HMMA.16816.F32 R120, R4.reuse, R12, R120 ;  /* 0x0000000c0478723c */ /* 0x048ff00000001878 */
[C---:B------:R-:W-:Y:S01]  /*6e40*/  HMMA.16816.F32 R116, R4.reuse, R14, R116 ;  /* 0x0000000e0474723c */ /* 0x040fe20000001874 */
[----:B------:R-:W1:Y:S07]  /*6e50*/  LDSM.16.MT88.4 R12, [R199+0xf800] ;  /* 0x00f80000c70c783b */ /* 0x000e6e0000004200 */
[C---:B----4-:R-:W-:Y:S08]  /*6e60*/  HMMA.16816.F32 R52, R4.reuse, R8, R52 ;  /* 0x000000080434723c */ /* 0x050ff00000001834 */
[C---:B------:R-:W-:Y:S01]  /*6e70*/  HMMA.16816.F32 R56, R4.reuse, R10, R56 ;  /* 0x0000000a0438723c */ /* 0x040fe20000001838 */
[----:B------:R-:W3:Y:S07]  /*6e80*/  LDSM.16.MT88.4 R8, [R189+0x11800] ;  /* 0x01180000bd08783b */ /* 0x000eee0000004200 */
[C---:B--2---:R-:W-:Y:S08]  /*6e90*/  HMMA.16816.F32 R36, R4.reuse, R16, R36 ;  /* 0x000000100424723c */ /* 0x044ff00000001824 */
[C---:B------:R-:W-:Y:S01]  /*6ea0*/  HMMA.16816.F32 R40, R4.reuse, R18, R40 ;  /* 0x000000120428723c */ /* 0x040fe20000001828 */
[----:B------:R-:W2:Y:S07]  /*6eb0*/  LDSM.16.MT88.4 R16, [R199+0x11800] ;  /* 0x01180000c710783b */ /* 0x000eae0000004200 */
[C---:B------:R-:W-:Y:S08]  /*6ec0*/  HMMA.16816.F32 R44, R4.reuse, R140, R44 ;  /* 0x0000008c042c723c */ /* 0x040ff0000000182c */
[----:B-1----:R-:W-:Y:S01]  /*6ed0*/  HMMA.16816.F32 R60, R4, R12, R60 ;  /* 0x0000000c043c723c */ /* 0x002fe2000000183c */
        /* <DEDUP_REMOVED lines=104> */
.L_x_2945:
[----:B------:R-:W-:Y:S01]  /*7560*/  UMOV UR4, URZ ;  /* 0x000000ff00047c82 */ /* 0x000fe20008000000 */
[----:B------:R-:W-:Y:S01]  /*7570*/  IMAD.SHL.U32 R4, R144, 0x40, RZ ;  /* 0x0000004090047824 */ /* 0x000fe200078e00ff */
[----:B------:R-:W-:-:S05]  /*7580*/  IADD3 R5, P2, PT, RZ, -UR4, RZ ;  /* 0x80000004ff057c10 */ /* 0x000fca000ff5e0ff */
[----:B------:R-:W-:-:S05]  /*7590*/  IMAD.X R4, RZ, RZ, ~R4, P2 ;  /* 0x000000ffff047224 */ /* 0x000fca00010e0e04 */
[----:B------:R-:W-:-:S04]  /*75a0*/  SHF.R.S64 R5, R5, 0x1f, R4 ;  /* 0x0000001f05057819 */ /* 0x000fc80000001004 */
[----:B------:R-:W-:-:S04]  /*75b0*/  IADD3 R206, P2, PT, R5, R206, RZ ;  /* 0x000000ce05ce7210 */ /* 0x000fc80007f5e0ff */
[----:B------:R-:W-:-:S09]  /*75c0*/  LEA.HI.X.SX32 R207, R4, R207, 0x1, P2 ;  /* 0x000000cf04cf7211 */ /* 0x000fd200010f0eff */
.L_x_2946:
[----:B------:R-:W1:Y:S01]  /*75d0*/  LDCU UR4, c[0x0][0x440] ;  /* 0x00008800ff0477ac */ /* 0x000e620008000800 */
[----:B------:R-:W-:Y:S01]  /*75e0*/  IMAD.SHL.U32 R187, R188, 0x20, RZ ;  /* 0x00000020bcbb7824 */ /* 0x000fe200078e00ff */
[----:B------:R-:W-:Y:S01]  /*75f0*/  LOP3.LUT R4, R148, 0x400, RZ, 0xc0, !PT ;  /* 0x0000040094047812 */ /* 0x000fe200078ec0ff */
[----:B------:R-:W-:Y:S01]  /*7600*/  IMAD.SHL.U32 R9, R144, 0x20, RZ ;  /* 0x0000002090097824 */ /* 0x000fe200078e00ff */
[----:B------:R-:W-:Y:S02]  /*7610*/  SHF.R.U32.HI R190, RZ, 0x1, R188 ;  /* 0x00000001ffbe7819 */ /* 0x000fe400000116bc */
[----:B------:R-:W-:Y:S01]  /*7620*/  LOP3.LUT R187, R187, 0x7c00, RZ, 0xc0, !PT ;  /* 0x00007c00bbbb7812 */ /* 0x000fe200078ec0ff */
[----:B------:R-:W-:Y:S01]  /*7630*/  IMAD R193, R147, 0x2, R4 ;  /* 0x0000000293c17824 */ /* 0x000fe200078e0204 */
[----:B------:R-:W-:Y:S02]  /*7640*/  LOP3.LUT R5, R190, 0x8, RZ, 0xc0, !PT ;  /* 0x00000008be057812 */ /* 0x000fe400078ec0ff */
        /* <DEDUP_REMOVED lines=20> */
[--C-:B------:R-:W-:Y:S01]  /*7790*/  IMAD.IADD R180, R197, 0x1, R181.reuse ;  /* 0x00000001c5b47824 */ /* 0x100fe200078e02b5 */
        /* <DEDUP_REMOVED lines=64> */
[----:B--2---:R-:W2:Y:S04]  /*7ba0*/  LDSM.16.M88.4 R12, [R193+UR5+0x7800] ;  /* 0x00780005c10c783b */ /* 0x004ea80008000200 */
[----:B------:R-:W-:Y:S04]  /*7bb0*/  LDSM.16.M88.4 R148, [R180] ;  /* 0x00000000b494783b */ /* 0x000fe80000000200 */
[----:B------:R-:W1:Y:S04]  /*7bc0*/  LDSM.16.M88.4 R16, [R192+0x6000] ;  /* 0x00600000c010783b */ /* 0x000e680000000200 */
[----:B------:R-:W1:Y:S04]  /*7bd0*/  LDSM.16.M88.4 R32, [R192+0x6800] ;  /* 0x00680000c020783b */ /* 0x000e680000000200 */
[----:B------:R-:W1:Y:S04]  /*7be0*/  LDSM.16.M88.4 R28, [R192+0x7000] ;  /* 0x00700000c01c783b */ /* 0x000e680000000200 */
[----:B------:R-:W1:Y:S04]  /*7bf0*/  LDSM.16.M88.4 R164, [R192+0x7800] ;  /* 0x00780000c0a4783b */ /* 0x000e680000000200 */
[----:B------:R-:W-:Y:S01]  /*7c00*/  LDSM.16.M88.4 R24, [R189+0x6000] ;  /* 0x00600000bd18783b */ /* 0x000fe20000000200 */
[C---:B---3--:R-:W-:Y:S03]  /*7c10*/  HMMA.16816.F32 R4, R136.reuse, R8, RZ ;  /* 0x000000088804723c */ /* 0x048fe600000018ff */
[----:B------:R-:W-:Y:S04]  /*7c20*/  LDSM.16.M88.4 R172, [R189+0x7000] ;  /* 0x00700000bdac783b */ /* 0x000fe80000000200 */
[----:B------:R-:W-:Y:S01]  /*7c30*/  LDSM.16.M88.4 R152, [R197+0x6000] ;  /* 0x00600000c598783b */ /* 0x000fe20000000200 */
[C---:B----4-:R-:W-:Y:S03]  /*7c40*/  HMMA.16816.F32 R20, R136.reuse, R144, RZ ;  /* 0x000000908814723c */ /* 0x050fe600000018ff */
[----:B------:R-:W-:Y:S04]  /*7c50*/  LDSM.16.M88.4 R168, [R197+0x6800] ;  /* 0x00680000c5a8783b */ /* 0x000fe80000000200 */
[----:B------:R-:W-:Y:S01]  /*7c60*/  LDSM.16.M88.4 R176, [R189+0x8800] ;  /* 0x00880000bdb0783b */ /* 0x000fe20000000200 */
[C---:B------:R-:W-:Y:S03]  /*7c70*/  HMMA.16816.F32 R8, R136.reuse, R10, RZ ;  /* 0x0000000a8808723c */ /* 0x040fe600000018ff */
[----:B------:R-:W0:Y:S05]  /*7c80*/  LDGDEPBAR ;  /* 0x00000000000079af */ /* 0x000e2a0000000000 */
[C---:B------:R-:W-:Y:S08]  /*7c90*/  HMMA.16816.F32 R144, R136.reuse, R146, RZ ;  /* 0x000000928890723c */ /* 0x040ff000000018ff */
[C---:B-----5:R-:W-:Y:S08]  /*7ca0*/  HMMA.16816.F32 R140, R136.reuse, R160, RZ ;  /* 0x000000a0888c723c */ /* 0x060ff000000018ff */
[C---:B------:R-:W-:Y:S08]  /*7cb0*/  HMMA.16816.F32 R160, R136.reuse, R162, RZ ;  /* 0x000000a288a0723c */ /* 0x040ff000000018ff */
[C---:B--2---:R-:W-:Y:S08]  /*7cc0*/  HMMA.16816.F32 R156, R136.reuse, R12, RZ ;  /* 0x0000000c889c723c */ /* 0x044ff000000018ff */
        /* <DEDUP_REMOVED lines=17> */
[----:B------:R-:W-:Y:S07]  /*7de0*/  LDSM.16.M88.4 R24, [R193+UR5+0x8000] ;  /* 0x00800005c118783b */ /* 0x000fee0008000200 */
[C---:B-1----:R-:W-:Y:S08]  /*7df0*/  HMMA.16816.F32 R20, R12.reuse, R16, R20 ;  /* 0x000000100c14723c */ /* 0x042ff00000001814 */
        /* <DEDUP_REMOVED lines=96> */
[----:B------:R-:W-:Y:S01]  /*8400*/  MUFU.TANH R169, R4 ;  /* 0x0000000400a97308 */ /* 0x000fe20000002400 */
[----:B------:R-:W-:Y:S01]  /*8410*/  HMMA.16816.F32 R136, R152, R150, R136 ;  /* 0x000000969888723c */ /* 0x000fe20000001888 */
[----:B------:R-:W-:-:S05]  /*8420*/  IMAD.SHL.U32 R150, R188, 0x2, RZ ;  /* 0x00000002bc967824 */ /* 0x000fca00078e00ff */
[----:B------:R-:W-:Y:S01]  /*8430*/  LOP3.LUT R150, R150, 0x6, RZ, 0xc0, !PT ;  /* 0x0000000696967812 */ /* 0x000fe200078ec0ff */
[----:B------:R-:W-:Y:S01]  /*8440*/  MUFU.TANH R151, R5 ;  /* 0x0000000500977308 */ /* 0x000fe20000002400 */
[----:B-1----:R-:W-:Y:S01]  /*8450*/  HMMA.16816.F32 R20, R32, R28, R20 ;  /* 0x0000001c2014723c */ /* 0x002fe20000001814 */
[----:B------:R-:W-:Y:S02]  /*8460*/  FMUL.FTZ R29, R7, UR4 ;  /* 0x00000004071d7c20 */ /* 0x000fe40008410000 */
[----:B------:R-:W-:Y:S01]  /*8470*/  FMUL.FTZ R8, R8, UR4 ;  /* 0x0000000408087c20 */ /* 0x000fe20008410000 */
[----:B------:R-:W-:-:S03]  /*8480*/  FMUL.FTZ R9, R9, UR4 ;  /* 0x0000000409097c20 */ /* 0x000fc60008410000 */
[----:B------:R1:W5:Y:S01]  /*8490*/  MUFU.TANH R179, R6 ;  /* 0x0000000600b37308 */ /* 0x0003620000002400 */
[----:B------:R-:W-:Y:S01]  /*84a0*/  HMMA.16816.F32 R144, R152, R170, R144 ;  /* 0x000000aa9890723c */ /* 0x000fe20000001890 */
[----:B------:R-:W-:-:S06]  /*84b0*/  FMUL.FTZ R171, R10, UR4 ;  /* 0x000000040aab7c20 */ /* 0x000fcc0008410000 */
[----:B------:R-:W-:Y:S01]  /*84c0*/  MUFU.TANH R29, R29 ;  /* 0x0000001d001d7308 */ /* 0x000fe20000002400 */
[----:B------:R-:W-:Y:S07]  /*84d0*/  HMMA.16816.F32 R140, R164, R180, R140 ;  /* 0x000000b4a48c723c */ /* 0x000fee000000188c */
[----:B------:R-:W-:Y:S01]  /*84e0*/  MUFU.TANH R171, R171 ;  /* 0x000000ab00ab7308 */ /* 0x000fe20000002400 */
[----:B-1----:R-:W1:Y:S01]  /*84f0*/  LDSM.16.M88.4 R4, [R189+0xb000] ;  /* 0x00b00000bd04783b */ /* 0x002e620000000200 */
[----:B--2---:R-:W-:Y:S06]  /*8500*/  HMMA.16816.F32 R136, R32, R26, R136 ;  /* 0x0000001a2088723c */ /* 0x004fec0000001888 */
        /* <DEDUP_REMOVED lines=14> */
[----:B------:R-:W-:Y:S01]  /*85f0*/  MUFU.TANH R175, R20 ;  /* 0x0000001400af7308 */ /* 0x000fe20000002400 */
[----:B------:R-:W-:-:S06]  /*8600*/  DEPBAR.LE SB0, 0x0 ;  /* 0x000080000000791a */ /* 0x000fcc0000000000 */
[----:B------:R-:W-:Y:S01]  /*8610*/  HMMA.16816.F32 R160, R164, R182, R160 ;  /* 0x000000b6a4a0723c */ /* 0x000fe200000018a0 */
[----:B------:R-:W-:Y:S07]  /*8620*/  MUFU.TANH R21, R21 ;  /* 0x0000001500157308 */ /* 0x000fee0000002400 */
[----:B-1----:R-:W-:Y:S01]  /*8630*/  HMMA.16816.F32 R140, R32, R4, R140 ;  /* 0x00000004208c723c */ /* 0x002fe2000000188c */
[----:B------:R-:W-:Y:S02]  /*8640*/  VIADD R5, R12, 0xffffff80 ;  /* 0xffffff800c057836 */ /* 0x000fe40000000000 */
[----:B------:R-:W-:Y:S01]  /*8650*/  FMUL.FTZ R136, R136, UR4 ;  /* 0x0000000488887c20 */ /* 0x000fe20008410000 */
[----:B------:R-:W-:Y:S01]  /*8660*/  FMUL.FTZ R138, R138, UR4 ;  /* 0x000000048a8a7c20 */ /* 0x000fe20008410000 */
[----:B------:R-:W-:Y:S01]  /*8670*/  FMUL.FTZ R139, R139, UR4 ;  /* 0x000000048b8b7c20 */ /* 0x000fe20008410000 */
[----:B------:R-:W-:-:S02]  /*8680*/  I2FP.F32.S32 R4, R5 ;  /* 0x0000000500047245 */ /* 0x000fc40000201400 */
[----:B------:R-:W-:Y:S01]  /*8690*/  HMMA.16816.F32 R156, R164, R176, R156 ;  /* 0x000000b0a49c723c */ /* 0x000fe2000000189c */
[----:B------:R-:W1:Y:S01]  /*86a0*/  MUFU.TANH R165, R136 ;  /* 0x0000008800a57308 */ /* 0x000e620000002400 */
[C---:B------:R-:W-:Y:S02]  /*86b0*/  ISETP.GE.AND P5, PT, R5.reuse, R135, PT ;  /* 0x000000870500720c */ /* 0x040fe40003fa6270 */
[----:B------:R-:W-:Y:S01]  /*86c0*/  ISETP.GE.AND P6, PT, R5, R134, PT ;  /* 0x000000860500720c */ /* 0x000fe20003fc6270 */
[----:B-----5:R-:W-:-:S03]  /*86d0*/  FFMA.FTZ R5, R0, R4, R179 ;  /* 0x0000000400057223 */ /* 0x020fc600000100b3 */
[----:B------:R-:W-:Y:S01]  /*86e0*/  HMMA.16816.F32 R160, R152, R194, R160 ;  /* 0x000000c298a0723c */ /* 0x000fe200000018a0 */
[----:B------:R-:W3:Y:S01]  /*86f0*/  MUFU.TANH R181, R138 ;  /* 0x0000008a00b57308 */ /* 0x000ee20000002400 */
[----:B------:R-:W-:-:S06]  /*8700*/  FSEL R5, R5, -INF , !P6 ;  /* 0xff80000005057808 */ /* 0x000fcc0007000000 */
[C---:B------:R-:W-:Y:S01]  /*8710*/  HMMA.16816.F32 R144, R16.reuse, R14, R144 ;  /* 0x0000000e1090723c */ /* 0x040fe20000001890 */
[----:B------:R-:W-:Y:S02]  /*8720*/  VIADD R14, R12, 0xffffffb8 ;  /* 0xffffffb80c0e7836 */ /* 0x000fe40000000000 */
[----:B------:R-:W-:Y:S01]  /*8730*/  FFMA.FTZ R15, R0, R4, R169 ;  /* 0x00000004000f7223 */ /* 0x000fe200000100a9 */
[----:B------:R-:W4:Y:S02]  /*8740*/  MUFU.TANH R167, R22 ;  /* 0x0000001600a77308 */ /* 0x000f240000002400 */
[----:B------:R-:W-:Y:S02]  /*8750*/  I2FP.F32.S32 R4, R14 ;  /* 0x0000000e00047245 */ /* 0x000fe40000201400 */
[----:B--2---:R-:W-:Y:S01]  /*8760*/  HMMA.16816.F32 R140, R16, R8, R140 ;  /* 0x00000008108c723c */ /* 0x004fe2000000188c */
[----:B------:R-:W-:Y:S01]  /*8770*/  VIADD R8, R12, 0xffffff81 ;  /* 0xffffff810c087836 */ /* 0x000fe20000000000 */
[----:B------:R-:W-:Y:S01]  /*8780*/  FSEL R15, R15, -INF , !P5 ;  /* 0xff8000000f0f7808 */ /* 0x000fe20006800000 */
[CC--:B-1----:R-:W-:Y:S01]  /*8790*/  FFMA.FTZ R165, R0.reuse, R4.reuse, R165 ;  /* 0x0000000400a57223 */ /* 0x0c2fe200000100a5 */
[----:B---3--:R-:W-:Y:S01]  /*87a0*/  FFMA.FTZ R164, R0, R4, R181 ;  /* 0x0000000400a47223 */ /* 0x008fe200000100b5 */
[CC--:B------:R-:W-:Y:S01]  /*87b0*/  ISETP.GE.AND P5, PT, R14.reuse, R135.reuse, PT ;  /* 0x000000870e00720c */ /* 0x0c0fe20003fa6270 */
[----:B------:R1:W2:Y:S01]  /*87c0*/  MUFU.TANH R177, R23 ;  /* 0x0000001700b17308 */ /* 0x0002a20000002400 */
[----:B------:R-:W-:Y:S01]  /*87d0*/  I2FP.F32.S32 R4, R8 ;  /* 0x0000000800047245 */ /* 0x000fe20000201400 */
[----:B------:R-:W-:Y:S01]  /*87e0*/  HMMA.16816.F32 R160, R32, R6, R160 ;  /* 0x0000000620a0723c */ /* 0x000fe200000018a0 */
[----:B------:R-:W-:Y:S01]  /*87f0*/  ISETP.GE.AND P6, PT, R14, R134, PT ;  /* 0x000000860e00720c */ /* 0x000fe20003fc6270 */
[----:B------:R-:W-:Y:S01]  /*8800*/  VIADD R6, R12, 0xffffff88 ;  /* 0xffffff880c067836 */ /* 0x000fe20000000000 */
[----:B------:R-:W-:Y:S01]  /*8810*/  FSEL R165, R165, -INF , !P5 ;  /* 0xff800000a5a57808 */ /* 0x000fe20006800000 */
[-C--:B------:R-:W-:Y:S01]  /*8820*/  FFMA.FTZ R9, R0, R4.reuse, R151 ;  /* 0x0000000400097223 */ /* 0x080fe20000010097 */
[----:B------:R-:W-:Y:S01]  /*8830*/  FSEL R164, R164, -INF , !P6 ;  /* 0xff800000a4a47808 */ /* 0x000fe20007000000 */
[----:B------:R-:W-:Y:S01]  /*8840*/  FFMA.FTZ R7, R0, R4, R29 ;  /* 0x0000000400077223 */ /* 0x000fe2000001001d */
[CC--:B------:R-:W-:Y:S01]  /*8850*/  ISETP.GE.AND P5, PT, R8.reuse, R135.reuse, PT ;  /* 0x000000870800720c */ /* 0x0c0fe20003fa6270 */
[----:B------:R-:W-:Y:S01]  /*8860*/  HMMA.16816.F32 R156, R152, R148, R156 ;  /* 0x00000094989c723c */ /* 0x000fe2000000189c */
[----:B------:R-:W-:Y:S01]  /*8870*/  ISETP.GE.AND P6, PT, R8, R134, PT ;  /* 0x000000860800720c */ /* 0x000fe20003fc6270 */
[----:B------:R-:W-:Y:S01]  /*8880*/  VIADD R8, R12, 0xffffff90 ;  /* 0xffffff900c087836 */ /* 0x000fe20000000000 */
[----:B------:R-:W-:Y:S01]  /*8890*/  I2FP.F32.S32 R4, R6 ;  /* 0x0000000600047245 */ /* 0x000fe20000201400 */
[----:B------:R-:W-:Y:S01]  /*88a0*/  FMUL.FTZ R144, R144, UR4 ;  /* 0x0000000490907c20 */ /* 0x000fe20008410000 */
[----:B------:R-:W-:Y:S01]  /*88b0*/  FSEL R9, R9, -INF , !P5 ;  /* 0xff80000009097808 */ /* 0x000fe20006800000 */
[----:B------:R-:W-:Y:S01]  /*88c0*/  FMUL.FTZ R146, R146, UR4 ;  /* 0x0000000492927c20 */ /* 0x000fe20008410000 */
[----:B------:R-:W-:Y:S01]  /*88d0*/  FSEL R7, R7, -INF , !P6 ;  /* 0xff80000007077808 */ /* 0x000fe20007000000 */
[-C--:B------:R-:W-:Y:S01]  /*88e0*/  FFMA.FTZ R27, R0, R4.reuse, R27 ;  /* 0x00000004001b7223 */ /* 0x080fe2000001001b */
[-C--:B------:R-:W-:Y:S01]  /*88f0*/  ISETP.GE.AND P5, PT, R6, R135.reuse, PT ;  /* 0x000000870600720c */ /* 0x080fe20003fa6270 */
[----:B-1----:R-:W-:Y:S01]  /*8900*/  FFMA.FTZ R23, R0, R4, R171 ;  /* 0x0000000400177223 */ /* 0x002fe200000100ab */
[----:B------:R-:W-:Y:S01]  /*8910*/  ISETP.GE.AND P6, PT, R6, R134, PT ;  /* 0x000000860600720c */ /* 0x000fe20003fc6270 */
[----:B------:R-:W-:Y:S01]  /*8920*/  VIADD R6, R12, 0xffffff89 ;  /* 0xffffff890c067836 */ /* 0x000fe20000000000 */
[----:B------:R-:W-:Y:S01]  /*8930*/  FSEL R27, R27, -INF , !P5 ;  /* 0xff8000001b1b7808 */ /* 0x000fe20006800000 */
[----:B------:R-:W-:Y:S01]  /*8940*/  HMMA.16816.F32 R160, R16, R10, R160 ;  /* 0x0000000a10a0723c */ /* 0x000fe200000018a0 */
[----:B------:R-:W-:Y:S01]  /*8950*/  FSEL R23, R23, -INF , !P6 ;  /* 0xff80000017177808 */ /* 0x000fe20007000000 */
[----:B------:R-:W1:Y:S01]  /*8960*/  MUFU.TANH R169, R144 ;  /* 0x0000009000a97308 */ /* 0x000e620000002400 */
[----:B------:R-:W-:Y:S01]  /*8970*/  I2FP.F32.S32 R4, R6 ;  /* 0x0000000600047245 */ /* 0x000fe20000201400 */
[----:B------:R-:W-:Y:S01]  /*8980*/  FMUL.FTZ R145, R145, UR4 ;  /* 0x0000000491917c20 */ /* 0x000fe20008410000 */
[CC--:B------:R-:W-:Y:S01]  /*8990*/  ISETP.GE.AND P5, PT, R6.reuse, R135.reuse, PT ;  /* 0x000000870600720c */ /* 0x0c0fe20003fa6270 */
[----:B------:R-:W-:Y:S01]  /*89a0*/  FMUL.FTZ R29, R147, UR4 ;  /* 0x00000004931d7c20 */ /* 0x000fe20008410000 */
[----:B------:R-:W-:Y:S01]  /*89b0*/  ISETP.GE.AND P6, PT, R6, R134, PT ;  /* 0x000000860600720c */ /* 0x000fe20003fc6270 */
[CC--:B------:R-:W-:Y:S01]  /*89c0*/  FFMA.FTZ R13, R0.reuse, R4.reuse, R13 ;  /* 0x00000004000d7223 */ /* 0x0c0fe2000001000d */
[----:B------:R-:W-:Y:S01]  /*89d0*/  FFMA.FTZ R11, R0, R4, R31 ;  /* 0x00000004000b7223 */ /* 0x000fe2000001001f */
[----:B------:R-:W-:Y:S01]  /*89e0*/  I2FP.F32.S32 R6, R8 ;  /* 0x0000000800067245 */ /* 0x000fe20000201400 */
[----:B------:R-:W-:Y:S01]  /*89f0*/  VIADD R4, R12, 0xffffff91 ;  /* 0xffffff910c047836 */ /* 0x000fe20000000000 */
[----:B------:R-:W3:Y:S01]  /*8a00*/  MUFU.TANH R151, R146 ;  /* 0x0000009200977308 */ /* 0x000ee20000002400 */
[----:B------:R-:W-:Y:S01]  /*8a10*/  FSEL R13, R13, -INF , !P5 ;  /* 0xff8000000d0d7808 */ /* 0x000fe20006800000 */
[----:B------:R-:W-:Y:S01]  /*8a20*/  HMMA.16816.F32 R156, R32, R24, R156 ;  /* 0x00000018209c723c */ /* 0x000fe2000000189c */
[----:B------:R-:W-:Y:S01]  /*8a30*/  FSEL R11, R11, -INF , !P6 ;  /* 0xff8000000b0b7808 */ /* 0x000fe20007000000 */
[-C--:B------:R-:W-:Y:S01]  /*8a40*/  FFMA.FTZ R175, R0, R6.reuse, R175 ;  /* 0x0000000600af7223 */ /* 0x080fe200000100af */
[-C--:B------:R-:W-:Y:S01]  /*8a50*/  ISETP.GE.AND P5, PT, R8, R135.reuse, PT ;  /* 0x000000870800720c */ /* 0x080fe20003fa6270 */
[----:B----4-:R-:W-:Y:S01]  /*8a60*/  FFMA.FTZ R6, R0, R6, R167 ;  /* 0x0000000600067223 */ /* 0x010fe200000100a7 */
[----:B------:R-:W-:Y:S01]  /*8a70*/  ISETP.GE.AND P6, PT, R8, R134, PT ;  /* 0x000000860800720c */ /* 0x000fe20003fc6270 */
[----:B------:R-:W-:Y:S01]  /*8a80*/  FMUL.FTZ R25, R143, UR4 ;  /* 0x000000048f197c20 */ /* 0x000fe20008410000 */
[----:B------:R-:W-:Y:S01]  /*8a90*/  I2FP.F32.S32 R8, R4 ;  /* 0x0000000400087245 */ /* 0x000fe20000201400 */
[----:B------:R-:W4:Y:S01]  /*8aa0*/  MUFU.TANH R145, R145 ;  /* 0x0000009100917308 */ /* 0x000f220000002400 */
[----:B------:R-:W-:Y:S01]  /*8ab0*/  FSEL R167, R175, -INF , !P5 ;  /* 0xff800000afa77808 */ /* 0x000fe20006800000 */
[----:B------:R-:W-:Y:S01]  /*8ac0*/  FMUL.FTZ R140, R140, UR4 ;  /* 0x000000048c8c7c20 */ /* 0x000fe20008410000 */
[----:B------:R-:W-:Y:S01]  /*8ad0*/  FSEL R175, R6, -INF , !P6 ;  /* 0xff80000006af7808 */ /* 0x000fe20007000000 */
[-C--:B------:R-:W-:Y:S01]  /*8ae0*/  FFMA.FTZ R21, R0, R8.reuse, R21 ;  /* 0x0000000800157223 */ /* 0x080fe20000010015 */
[-C--:B------:R-:W-:Y:S01]  /*8af0*/  ISETP.GE.AND P5, PT, R4, R135.reuse, PT ;  /* 0x000000870400720c */ /* 0x080fe20003fa6270 */
[----:B--2---:R-:W-:Y:S01]  /*8b00*/  FFMA.FTZ R143, R0, R8, R177 ;  /* 0x00000008008f7223 */ /* 0x004fe200000100b1 */
[----:B------:R-:W-:Y:S01]  /*8b10*/  ISETP.GE.AND P6, PT, R4, R134, PT ;  /* 0x000000860400720c */ /* 0x000fe20003fc6270 */
[----:B------:R-:W2:Y:S01]  /*8b20*/  MUFU.TANH R29, R29 ;  /* 0x0000001d001d7308 */ /* 0x000ea20000002400 */
[----:B------:R-:W-:Y:S01]  /*8b30*/  VIADD R4, R12, 0xffffff98 ;  /* 0xffffff980c047836 */ /* 0x000fe20000000000 */
[----:B------:R-:W-:Y:S01]  /*8b40*/  FSEL R209, R21, -INF , !P5 ;  /* 0xff80000015d17808 */ /* 0x000fe20006800000 */
[----:B------:R-:W-:Y:S01]  /*8b50*/  FMUL.FTZ R142, R142, UR4 ;  /* 0x000000048e8e7c20 */ /* 0x000fe20008410000 */
[----:B------:R-:W-:Y:S01]  /*8b60*/  FSEL R143, R143, -INF , !P6 ;  /* 0xff8000008f8f7808 */ /* 0x000fe20007000000 */
[----:B------:R-:W-:Y:S01]  /*8b70*/  FMUL.FTZ R141, R141, UR4 ;  /* 0x000000048d8d7c20 */ /* 0x000fe20008410000 */
[-C--:B------:R-:W-:Y:S01]  /*8b80*/  ISETP.GE.AND P5, PT, R4, R135.reuse, PT ;  /* 0x000000870400720c */ /* 0x080fe20003fa6270 */
[----:B------:R-:W-:Y:S01]  /*8b90*/  FMUL.FTZ R162, R162, UR4 ;  /* 0x00000004a2a27c20 */ /* 0x000fe20008410000 */
[----:B------:R-:W-:Y:S01]  /*8ba0*/  I2FP.F32.S32 R6, R4 ;  /* 0x0000000400067245 */ /* 0x000fe20000201400 */
[----:B------:R-:W5:Y:S01]  /*8bb0*/  MUFU.TANH R147, R140 ;  /* 0x0000008c00937308 */ /* 0x000f620000002400 */
[----:B------:R-:W-:Y:S01]  /*8bc0*/  ISETP.GE.AND P6, PT, R4, R134, PT ;  /* 0x000000860400720c */ /* 0x000fe20003fc6270 */
[----:B------:R-:W-:Y:S01]  /*8bd0*/  VIADD R4, R12, 0xffffff99 ;  /* 0xffffff990c047836 */ /* 0x000fe20000000000 */
[----:B------:R-:W-:Y:S01]  /*8be0*/  HMMA.16816.F32 R156, R16, R172, R156 ;  /* 0x000000ac109c723c */ /* 0x000fe2000000189c */
[CC--:B-1----:R-:W-:Y:S01]  /*8bf0*/  FFMA.FTZ R169, R0.reuse, R6.reuse, R169 ;  /* 0x0000000600a97223 */ /* 0x0c2fe200000100a9 */
[----:B---3--:R-:W-:Y:S01]  /*8c00*/  FFMA.FTZ R151, R0, R6, R151 ;  /* 0x0000000600977223 */ /* 0x008fe20000010097 */
[----:B------:R-:W-:Y:S01]  /*8c10*/  FMUL.FTZ R160, R160, UR4 ;  /* 0x00000004a0a07c20 */ /* 0x000fe20008410000 */
[----:B------:R-:W-:Y:S01]  /*8c20*/  I2FP.F32.S32 R6, R4 ;  /* 0x0000000400067245 */ /* 0x000fe20000201400 */
[----:B------:R-:W1:Y:S01]  /*8c30*/  MUFU.TANH R149, R142 ;  /* 0x0000008e00957308 */ /* 0x000e620000002400 */
[----:B------:R-:W-:Y:S01]  /*8c40*/  FSEL R211, R169, -INF , !P5 ;  /* 0xff800000a9d37808 */ /* 0x000fe20006800000 */
[----:B------:R-:W-:Y:S01]  /*8c50*/  FMUL.FTZ R161, R161, UR4 ;  /* 0x00000004a1a17c20 */ /* 0x000fe20008410000 */
[----:B------:R-:W-:Y:S01]  /*8c60*/  FSEL R177, R151, -INF , !P6 ;  /* 0xff80000097b17808 */ /* 0x000fe20007000000 */
[----:B----4-:R-:W-:Y:S01]  /*8c70*/  FFMA.FTZ R145, R0, R6, R145 ;  /* 0x0000000600917223 */ /* 0x010fe20000010091 */
[C---:B------:R-:W-:Y:S01]  /*8c80*/  ISETP.GE.AND P5, PT, R4.reuse, R135, PT ;  /* 0x000000870400720c */ /* 0x040fe20003fa6270 */
[----:B------:R-:W-:Y:S01]  /*8c90*/  FMUL.FTZ R17, R163, UR4 ;  /* 0x00000004a3117c20 */ /* 0x000fe20008410000 */
[----:B------:R-:W-:Y:S01]  /*8ca0*/  ISETP.GE.AND P6, PT, R4, R134, PT ;  /* 0x000000860400720c */ /* 0x000fe20003fc6270 */
[----:B------:R2:W3:Y:S01]  /*8cb0*/  MUFU.TANH R31, R141 ;  /* 0x0000008d001f7308 */ /* 0x0004e20000002400 */
[----:B------:R-:W-:Y:S01]  /*8cc0*/  FSEL R173, R145, -INF , !P5 ;  /* 0xff80000091ad7808 */ /* 0x000fe20006800000 */
[----:B------:R-:W-:-:S04]  /*8cd0*/  VIADD R145, R185, 0xfffffffe ;  /* 0xfffffffeb9917836 */ /* 0x000fc80000000000 */
[----:B------:R-:W-:Y:S01]  /*8ce0*/  FMUL.FTZ R19, R156, UR4 ;  /* 0x000000049c137c20 */ /* 0x000fe20008410000 */
[----:B------:R-:W-:Y:S01]  /*8cf0*/  FMUL.FTZ R157, R157, UR4 ;  /* 0x000000049d9d7c20 */ /* 0x000fe20008410000 */
[----:B------:R-:W4:Y:S08]  /*8d00*/  MUFU.TANH R25, R25 ;  /* 0x0000001900197308 */ /* 0x000f300000002400 */
[----:B------:R-:W-:Y:S01]  /*8d10*/  MUFU.TANH R21, R160 ;  /* 0x000000a000157308 */ /* 0x000fe20000002400 */
[----:B--2---:R-:W-:Y:S01]  /*8d20*/  FFMA.FTZ R141, R0, R6, R29 ;  /* 0x00000006008d7223 */ /* 0x004fe2000001001d */
[----:B------:R-:W-:-:S04]  /*8d30*/  VIADD R6, R12, 0xffffffa0 ;  /* 0xffffffa00c067836 */ /* 0x000fc80000000000 */
[----:B------:R-:W-:Y:S02]  /*8d40*/  FSEL R141, R141, -INF , !P6 ;  /* 0xff8000008d8d7808 */ /* 0x000fe40007000000 */
[----:B------:R-:W2:Y:S01]  /*8d50*/  MUFU.TANH R29, R162 ;  /* 0x000000a2001d7308 */ /* 0x000ea20000002400 */
[----:B------:R-:W-:Y:S01]  /*8d60*/  BAR.SYNC.DEFER_BLOCKING 0x0 ;  /* 0x0000000000007b1d */ /* 0x000fe20000010000 */
[C---:B------:R-:W-:Y:S02]  /*8d70*/  ISETP.GE.AND P5, PT, R6.reuse, R135, PT ;  /* 0x000000870600720c */ /* 0x040fe40003fa6270 */
[----:B------:R-:W-:Y:S02]  /*8d80*/  I2FP.F32.S32 R4, R6 ;  /* 0x0000000600047245 */ /* 0x000fe40000201400 */
[----:B------:R-:W-:Y:S01]  /*8d90*/  ISETP.GE.AND P6, PT, R6, R134, PT ;  /* 0x000000860600720c */ /* 0x000fe20003fc6270 */
[----:B------:R-:W-:Y:S01]  /*8da0*/  VIADD R6, R12, 0xffffffa1 ;  /* 0xffffffa10c067836 */ /* 0x000fe20000000000 */
[----:B------:R-:W2:Y:S01]  /*8db0*/  MUFU.TANH R161, R161 ;  /* 0x000000a100a17308 */ /* 0x000ea20000002400 */
[CC--:B-----5:R-:W-:Y:S01]  /*8dc0*/  FFMA.FTZ R147, R0.reuse, R4.reuse, R147 ;  /* 0x0000000400937223 */ /* 0x0e0fe20000010093 */
[----:B-1----:R-:W-:Y:S01]  /*8dd0*/  FFMA.FTZ R149, R0, R4, R149 ;  /* 0x0000000400957223 */ /* 0x002fe20000010095 */
[----:B------:R-:W-:Y:S01]  /*8de0*/  VIADD R4, R12, 0xffffffa8 ;  /* 0xffffffa80c047836 */ /* 0x000fe20000000000 */
[----:B------:R-:W-:-:S02]  /*8df0*/  I2FP.F32.S32 R8, R6 ;  /* 0x0000000600087245 */ /* 0x000fc40000201400 */
[----:B------:R-:W-:Y:S02]  /*8e00*/  FSEL R205, R147, -INF , !P5 ;  /* 0xff80000093cd7808 */ /* 0x000fe40006800000 */
[----:B------:R-:W-:Y:S01]  /*8e10*/  FSEL R193, R149, -INF , !P6 ;  /* 0xff80000095c17808 */ /* 0x000fe20007000000 */
[----:B------:R-:W1:Y:S01]  /*8e20*/  MUFU.TANH R17, R17 ;  /* 0x0000001100117308 */ /* 0x000e620000002400 */
[-C--:B------:R-:W-:Y:S01]  /*8e30*/  ISETP.GE.AND P5, PT, R6, R135.reuse, PT ;  /* 0x000000870600720c */ /* 0x080fe20003fa6270 */
[----:B---3--:R-:W-:Y:S01]  /*8e40*/  FFMA.FTZ R31, R0, R8, R31 ;  /* 0x00000008001f7223 */ /* 0x008fe2000001001f */
[----:B------:R-:W-:Y:S01]  /*8e50*/  ISETP.GE.AND P6, PT, R6, R134, PT ;  /* 0x000000860600720c */ /* 0x000fe20003fc6270 */
[C---:B----4-:R-:W-:Y:S01]  /*8e60*/  FFMA.FTZ R183, R0.reuse, R8, R25 ;  /* 0x0000000800b77223 */ /* 0x050fe20000010019 */
[----:B------:R-:W-:Y:S02]  /*8e70*/  I2FP.F32.S32 R6, R4 ;  /* 0x0000000400067245 */ /* 0x000fe40000201400 */
[----:B------:R-:W-:Y:S01]  /*8e80*/  FSEL R199, R31, -INF , !P5 ;  /* 0xff8000001fc77808 */ /* 0x000fe20006800000 */
[----:B------:R-:W3:Y:S01]  /*8e90*/  MUFU.TANH R19, R19 ;  /* 0x0000001300137308 */ /* 0x000ee20000002400 */
[----:B------:R-:W-:Y:S01]  /*8ea0*/  FSEL R183, R183, -INF , !P6 ;  /* 0xff800000b7b77808 */ /* 0x000fe20007000000 */
[----:B--2---:R-:W-:Y:S01]  /*8eb0*/  FFMA.FTZ R181, R0, R6, R29 ;  /* 0x0000000600b57223 */ /* 0x004fe2000001001d */
[----:B------:R-:W-:Y:S01]  /*8ec0*/  ISETP.GE.AND P5, PT, R4, R135, PT ;  /* 0x000000870400720c */ /* 0x000fe20003fa6270 */
[----:B------:R-:W-:Y:S01]  /*8ed0*/  FMUL.FTZ R29, R158, UR4 ;  /* 0x000000049e1d7c20 */ /* 0x000fe20008410000 */
[----:B------:R-:W-:Y:S01]  /*8ee0*/  ISETP.GE.AND P6, PT, R4, R134, PT ;  /* 0x000000860400720c */ /* 0x000fe20003fc6270 */
[----:B------:R-:W-:-:S02]  /*8ef0*/  VIADD R4, R12, 0xffffffa9 ;  /* 0xffffffa90c047836 */ /* 0x000fc40000000000 */
[----:B------:R-:W-:Y:S01]  /*8f00*/  FFMA.FTZ R21, R0, R6, R21 ;  /* 0x0000000600157223 */ /* 0x000fe20000010015 */
[----:B------:R-:W-:Y:S01]  /*8f10*/  MUFU.TANH R25, R157 ;  /* 0x0000009d00197308 */ /* 0x000fe20000002400 */
[----:B------:R-:W-:Y:S02]  /*8f20*/  FSEL R181, R181, -INF , !P6 ;  /* 0xff800000b5b57808 */ /* 0x000fe40007000000 */
[----:B------:R-:W-:Y:S02]  /*8f30*/  I2FP.F32.S32 R6, R4 ;  /* 0x0000000400067245 */ /* 0x000fe40000201400 */
[----:B------:R-:W-:Y:S01]  /*8f40*/  FSEL R197, R21, -INF , !P5 ;  /* 0xff80000015c57808 */ /* 0x000fe20006800000 */
[----:B------:R-:W-:Y:S01]  /*8f50*/  FMUL.FTZ R21, R159, UR4 ;  /* 0x000000049f157c20 */ /* 0x000fe20008410000 */
[----:B------:R-:W-:Y:S01]  /*8f60*/  ISETP.GE.AND P5, PT, R4, R135, PT ;  /* 0x000000870400720c */ /* 0x000fe20003fa6270 */
[----:B------:R-:W2:Y:S01]  /*8f70*/  MUFU.TANH R29, R29 ;  /* 0x0000001d001d7308 */ /* 0x000ea20000002400 */
[CC--:B------:R-:W-:Y:S01]  /*8f80*/  FFMA.FTZ R161, R0.reuse, R6.reuse, R161 ;  /* 0x0000000600a17223 */ /* 0x0c0fe200000100a1 */
[----:B-1----:R-:W-:Y:S01]  /*8f90*/  FFMA.FTZ R17, R0, R6, R17 ;  /* 0x0000000600117223 */ /* 0x002fe20000010011 */
[----:B------:R-:W-:Y:S01]  /*8fa0*/  FMUL.FTZ R6, R137, UR4 ;  /* 0x0000000489067c20 */ /* 0x000fe20008410000 */
[----:B------:R-:W-:Y:S01]  /*8fb0*/  ISETP.GE.AND P6, PT, R4, R134, PT ;  /* 0x000000860400720c */ /* 0x000fe20003fc6270 */
[----:B------:R-:W-:Y:S01]  /*8fc0*/  VIADD R4, R12, 0xffffffb0 ;  /* 0xffffffb00c047836 */ /* 0x000fe20000000000 */
[----:B------:R-:W-:-:S02]  /*8fd0*/  FSEL R195, R161, -INF , !P5 ;  /* 0xff800000a1c37808 */ /* 0x000fc40006800000 */
[----:B------:R-:W-:Y:S01]  /*8fe0*/  FSEL R179, R17, -INF , !P6 ;  /* 0xff80000011b37808 */ /* 0x000fe20007000000 */
[----:B------:R-:W1:Y:S01]  /*8ff0*/  MUFU.TANH R6, R6 ;  /* 0x0000000600067308 */ /* 0x000e620000002400 */
[C---:B------:R-:W-:Y:S02]  /*9000*/  ISETP.GE.AND P5, PT, R4.reuse, R135, PT ;  /* 0x000000870400720c */ /* 0x040fe40003fa6270 */
[----:B------:R-:W-:Y:S02]  /*9010*/  I2FP.F32.S32 R8, R4 ;  /* 0x0000000400087245 */ /* 0x000fe40000201400 */
[----:B------:R-:W-:Y:S01]  /*9020*/  ISETP.GE.AND P6, PT, R4, R134, PT ;  /* 0x000000860400720c */ /* 0x000fe20003fc6270 */
[----:B------:R-:W-:Y:S02]  /*9030*/  VIADD R4, R12, 0xffffffb1 ;  /* 0xffffffb10c047836 */ /* 0x000fe40000000000 */
[CC--:B---3--:R-:W-:Y:S01]  /*9040*/  FFMA.FTZ R19, R0.reuse, R8.reuse, R19 ;  /* 0x0000000800137223 */ /* 0x0c8fe20000010013 */
[----:B--2---:R-:W-:Y:S01]  /*9050*/  FFMA.FTZ R29, R0, R8, R29 ;  /* 0x00000008001d7223 */ /* 0x004fe2000001001d */
[----:B------:R-:W-:Y:S01]  /*9060*/  VIADD R12, R12, 0xffffffb9 ;  /* 0xffffffb90c0c7836 */ /* 0x000fe20000000000 */
[----:B------:R-:W-:Y:S01]  /*9070*/  I2FP.F32.S32 R8, R4 ;  /* 0x0000000400087245 */ /* 0x000fe20000201400 */
[----:B------:R-:W2:Y:S01]  /*9080*/  MUFU.TANH R21, R21 ;  /* 0x0000001500157308 */ /* 0x000ea20000002400 */
[----:B------:R-:W-:-:S02]  /*9090*/  FSEL R171, R19, -INF , !P5 ;  /* 0xff80000013ab7808 */ /* 0x000fc40006800000 */
[----:B------:R-:W-:Y:S01]  /*90a0*/  I2FP.F32.S32 R17, R12 ;  /* 0x0000000c00117245 */ /* 0x000fe20000201400 */
[----:B------:R-:W-:Y:S01]  /*90b0*/  FFMA.FTZ R25, R0, R8, R25 ;  /* 0x0000000800197223 */ /* 0x000fe20000010019 */
[----:B------:R-:W-:Y:S02]  /*90c0*/  ISETP.GE.AND P5, PT, R4, R135, PT ;  /* 0x000000870400720c */ /* 0x000fe40003fa6270 */
[----:B------:R-:W-:Y:S01]  /*90d0*/  FSEL R161, R29, -INF , !P6 ;  /* 0xff8000001da17808 */ /* 0x000fe20007000000 */
[----:B------:R-:W3:Y:S01]  /*90e0*/  MUFU.TANH R19, R139 ;  /* 0x0000008b00137308 */ /* 0x000ee20000002400 */
[----:B-1----:R-:W-:Y:S01]  /*90f0*/  FFMA.FTZ R6, R0, R17, R6 ;  /* 0x0000001100067223 */ /* 0x002fe20000010006 */
[----:B------:R-:W-:Y:S02]  /*9100*/  FSEL R169, R25, -INF , !P5 ;  /* 0xff80000019a97808 */ /* 0x000fe40006800000 */
[----:B------:R-:W-:Y:S02]  /*9110*/  ISETP.GE.AND P5, PT, R12, R135, PT ;  /* 0x000000870c00720c */ /* 0x000fe40003fa6270 */
[----:B------:R-:W-:-:S02]  /*9120*/  ISETP.GE.AND P6, PT, R4, R134, PT ;  /* 0x000000860400720c */ /* 0x000fc40003fc6270 */
[----:B------:R-:W-:Y:S01]  /*9130*/  FSEL R162, R6, -INF , !P5 ;  /* 0xff80000006a27808 */ /* 0x000fe20006800000 */
[----:B--2---:R-:W-:Y:S01]  /*9140*/  FFMA.FTZ R21, R0, R8, R21 ;  /* 0x0000000800157223 */ /* 0x004fe20000010015 */
[----:B------:R-:W-:-:S04]  /*9150*/  ISETP.GT.AND P5, PT, R145, R202, PT ;  /* 0x000000ca9100720c */ /* 0x000fc80003fa4270 */
[----:B------:R-:W-:Y:S02]  /*9160*/  FSEL R163, R21, -INF , !P6 ;  /* 0xff80000015a37808 */ /* 0x000fe40007000000 */
[----:B------:R-:W-:Y:S01]  /*9170*/  ISETP.GE.AND P6, PT, R12, R134, PT ;  /* 0x000000860c00720c */ /* 0x000fe20003fc6270 */
[----:B---3--:R-:W-:-:S05]  /*9180*/  FFMA.FTZ R19, R0, R17, R19 ;  /* 0x0000001100137223 */ /* 0x008fca0000010013 */
[----:B------:R-:W-:Y:S01]  /*9190*/  FSEL R159, R19, -INF , !P6 ;  /* 0xff800000139f7808 */ /* 0x000fe20007000000 */
[----:B------:R-:W-:Y:S06]  /*91a0*/  @!P5 BRA `(.L_x_2947) ;  /* 0x000000080044d947 */ /* 0x000fec0003800000 */
[----:B------:R-:W-:Y:S05]  /*91b0*/  BRA.U !UP1, `(.L_x_2948) ;  /* 0x0000000109f87547 */ /* 0x000fea000b800000 */
[----:B------:R-:W1:Y:S01]  /*91c0*/  LDC R8, c[0x0][0x4f0] ;  /* 0x00013c00ff087b82 */ /* 0x000e620000000800 */
[----:B------:R-:W-:Y:S01]  /*91d0*/  SHF.L.U32 R19, R145, 0x6, RZ ;  /* 0x0000000691137819 */ /* 0x000fe200000006ff */
        /* <DEDUP_REMOVED lines=16> */
[----:B------:R-:W-:Y:S01]  /*92e0*/  LOP3.LUT R21, R21, R8, RZ, 0x3c, !PT ;  /* 0x0000000815157212 */ /* 0x000fe200078e3cff */
[----:B------:R-:W-:-:S04]  /*92f0*/  IMAD.HI.U32 R4, R4, R10, RZ ;  /* 0x0000000a04047227 */ /* 0x000fc800078e00ff */
[----:B------:R-:W-:Y:S02]  /*9300*/  IMAD R17, R6, R12, R17 ;  /* 0x0000000c06117224 */ /* 0x000fe400078e0211 */
[----:B------:R-:W-:-:S03]  /*9310*/  IMAD.MOV R25, RZ, RZ, -R4 ;  /* 0x000000ffff197224 */ /* 0x000fc600078e0a04 */
[C---:B------:R-:W-:Y:S01]  /*9320*/  ISETP.GT.U32.AND P5, PT, R6.reuse, R17, PT ;  /* 0x000000110600720c */ /* 0x040fe20003fa4070 */
[----:B------:R-:W-:-:S12]  /*9330*/  IMAD R25, R6, R25, R10 ;  /* 0x0000001906197224 */ /* 0x000fd800078e020a */
[----:B------:R-:W-:Y:S01]  /*9340*/  @!P5 IMAD.IADD R17, R17, 0x1, -R6 ;  /* 0x000000011111d824 */ /* 0x000fe200078e0a06 */
[----:B------:R-:W-:Y:S02]  /*9350*/  @!P5 IADD3 R14, PT, PT, R14, 0x1, RZ ;  /* 0x000000010e0ed810 */ /* 0x000fe40007ffe0ff */
[----:B------:R-:W-:Y:S02]  /*9360*/  ISETP.GT.U32.AND P5, PT, R6, R25, PT ;  /* 0x000000190600720c */ /* 0x000fe40003fa4070 */
[----:B------:R-:W-:Y:S02]  /*9370*/  ISETP.GE.U32.AND P6, PT, R17, R6, PT ;  /* 0x000000061100720c */ /* 0x000fe40003fc6070 */
[----:B------:R-:W-:-:S09]  /*9380*/  LOP3.LUT R17, RZ, R8, RZ, 0x33, !PT ;  /* 0x00000008ff117212 */ /* 0x000fd200078e33ff */
[-C--:B------:R-:W-:Y:S02]  /*9390*/  @!P5 IADD3 R25, PT, PT, R25, -R6.reuse, RZ ;  /* 0x800000061919d210 */ /* 0x080fe40007ffe0ff */
[----:B------:R-:W-:Y:S01]  /*93a0*/  @P6 VIADD R14, R14, 0x1 ;  /* 0x000000010e0e6836 */ /* 0x000fe20000000000 */
[----:B------:R-:W-:Y:S02]  /*93b0*/  @!P5 IADD3 R4, PT, PT, R4, 0x1, RZ ;  /* 0x000000010404d810 */ /* 0x000fe40007ffe0ff */
[----:B------:R-:W-:Y:S02]  /*93c0*/  ISETP.GE.U32.AND P6, PT, R25, R6, PT ;  /* 0x000000061900720c */ /* 0x000fe40003fc6070 */
[----:B------:R-:W-:-:S11]  /*93d0*/  ISETP.GE.AND P5, PT, R19, RZ, PT ;  /* 0x000000ff1300720c */ /* 0x000fd60003fa6270 */
        /* <DEDUP_REMOVED lines=28> */
.L_x_2948:
[----:B------:R-:W-:Y:S01]  /*95a0*/  UMOV UR4, URZ ;  /* 0x000000ff00047c82 */ /* 0x000fe20008000000 */
[----:B------:R-:W-:Y:S01]  /*95b0*/  IMAD.SHL.U32 R4, R2, 0x40, RZ ;  /* 0x0000004002047824 */ /* 0x000fe200078e00ff */
[----:B------:R-:W-:-:S05]  /*95c0*/  IADD3 R6, P5, PT, RZ, -UR4, RZ ;  /* 0x80000004ff067c10 */ /* 0x000fca000ffbe0ff */
[----:B------:R-:W-:-:S05]  /*95d0*/  IMAD.X R4, RZ, RZ, ~R4, P5 ;  /* 0x000000ffff047224 */ /* 0x000fca00028e0e04 */
[----:B------:R-:W-:-:S04]  /*95e0*/  SHF.R.S64 R17, R6, 0x1f, R4 ;  /* 0x0000001f06117819 */ /* 0x000fc80000001004 */
[----:B------:R-:W-:-:S04]  /*95f0*/  IADD3 R204, P5, PT, R17, R204, RZ ;  /* 0x000000cc11cc7210 */ /* 0x000fc80007fbe0ff */
[----:B------:R-:W-:-:S09]  /*9600*/  LEA.HI.X.SX32 R203, R4, R203, 0x1, P5 ;  /* 0x000000cb04cb7211 */ /* 0x000fd200028f0eff */
.L_x_2949:
[C---:B------:R-:W-:Y:S01]  /*9610*/  LEA R16, P5, R2.reuse, R204, 0x5 ;  /* 0x000000cc02107211 */ /* 0x040fe200078a28ff */
[C---:B------:R-:W-:Y:S01]  /*9620*/  IMAD.SHL.U32 R4, R2.reuse, 0x20, RZ ;  /* 0x0000002002047824 */ /* 0x040fe200078e00ff */
[C-C-:B------:R-:W-:Y:S02]  /*9630*/  SHF.L.U64.HI R6, R2.reuse, 0x5, R3.reuse ;  /* 0x0000000502067819 */ /* 0x140fe40000010203 */
[----:B------:R-:W-:Y:S01]  /*9640*/  LEA.HI.X R17, R2, R203, R3, 0x5, P5 ;  /* 0x000000cb02117211 */ /* 0x000fe200028f2c03 */
[----:B------:R-:W-:Y:S01]  /*9650*/  @!P4 IMAD.MOV.U32 R2, RZ, RZ, R204 ;  /* 0x000000ffff02c224 */ /* 0x000fe200078e00cc */
[----:B------:R-:W-:Y:S01]  /*9660*/  IADD3 R18, P6, PT, R4, R16, RZ ;  /* 0x0000001004127210 */ /* 0x000fe20007fde0ff */
[----:B------:R-:W-:-:S03]  /*9670*/  @!P4 IMAD.MOV.U32 R3, RZ, RZ, R203 ;  /* 0x000000ffff03c224 */ /* 0x000fc600078e00cb */
[----:B------:R-:W-:Y:S01]  /*9680*/  IADD3 R20, P5, PT, R4, R18, RZ ;  /* 0x0000001204147210 */ /* 0x000fe20007fbe0ff */
[C---:B------:R-:W-:Y:S01]  /*9690*/  IMAD.X R19, R6.reuse, 0x1, R17, P6 ;  /* 0x0000000106137824 */ /* 0x040fe200030e0611 */
[----:B------:R-:W-:Y:S01]  /*96a0*/  @!PT LDS RZ, [RZ] ;  /* 0x00000000fffff984 */ /* 0x000fe20000000800 */
[----:B------:R-:W-:Y:S01]  /*96b0*/  @!PT LDS RZ, [RZ] ;  /* 0x00000000fffff984 */ /* 0x000fe20000000800 */
[----:B------:R-:W-:Y:S01]  /*96c0*/  @!PT LDS RZ, [RZ] ;  /* 0x00000000fffff984 */ /* 0x000fe20000000800 */
[----:B------:R1:W-:Y:S04]  /*96d0*/  @!P4 LDGSTS.E.BYPASS.LTC128B.128 [R196+0x6000], desc[UR16][R2.64] ;  /* 0x0600000002c4cfae */ /* 0x0003e8000b981a10 */
[----:B------:R2:W-:Y:S01]  /*96e0*/  @P4 STS.128 [R196+0x6000], RZ ;  /* 0x006000ffc4004388 */ /* 0x0005e20000000c00 */
        /* <DEDUP_REMOVED lines=61> */
.L_x_2947:
        /* <DEDUP_REMOVED lines=23> */
[----:B------:R-:W-:Y:S01]  /*9c30*/  @P0 IADD3 R157, PT, PT, R16, -0x40, RZ ;  /* 0xffffffc0109d0810 */ /* 0x000fe20007ffe0ff */
[----:B------:R-:W-:Y:S01]  /*9c40*/  LDSM.16.MT88.4 R136, [R189+0xd000] ;  /* 0x00d00000bd88783b */ /* 0x000fe20000004200 */
[C---:B------:R-:W-:Y:S02]  /*9c50*/  IADD3 R160, PT, PT, R156.reuse, R189, RZ ;  /* 0x000000bd9ca07210 */ /* 0x040fe40007ffe0ff */
[----:B------:R-:W-:Y:S01]  /*9c60*/  IADD3 R156, PT, PT, R156, R157, RZ ;  /* 0x0000009d9c9c7210 */ /* 0x000fe20007ffe0ff */
[----:B------:R-:W-:Y:S01]  /*9c70*/  LDSM.16.MT88.4 R28, [R157] ;  /* 0x000000009d1c783b */ /* 0x000fe20000004200 */
[----:B--2---:R-:W-:-:S02]  /*9c80*/  FMNMX.FTZ R17, R6, R17, !PT ;  /* 0x0000001106117209 */ /* 0x004fc40007810000 */
        /* <DEDUP_REMOVED lines=17> */
[----:B------:R-:W-:Y:S01]  /*9da0*/  FFMA.FTZ R152, R11, UR4, -R158 ;  /* 0x000000040b987c23 */ /* 0x000fe2000801089e */
[----:B------:R-:W-:Y:S01]  /*9db0*/  FADD.FTZ R5, R132, -R5 ;  /* 0x8000000584057221 */ /* 0x000fe20000010000 */
[----:B------:R-:W-:Y:S01]  /*9dc0*/  MUFU.EX2 R154, R154 ;  /* 0x0000009a009a7308 */ /* 0x000fe20000000800 */
[----:B------:R-:W-:Y:S01]  /*9dd0*/  FMUL.FTZ R155, R4, UR4 ;  /* 0x00000004049b7c20 */ /* 0x000fe20008410000 */
[--C-:B------:R-:W-:Y:S01]  /*9de0*/  FFMA.FTZ R151, R15, UR4, -R166.reuse ;  /* 0x000000040f977c23 */ /* 0x100fe200080108a6 */
[----:B------:R-:W-:Y:S01]  /*9df0*/  FMUL.FTZ R153, R5, UR4 ;  /* 0x0000000405997c20 */ /* 0x000fe20008410000 */
[--C-:B------:R-:W-:Y:S01]  /*9e00*/  FFMA.FTZ R148, R9, UR4, -R166.reuse ;  /* 0x0000000409947c23 */ /* 0x100fe200080108a6 */
[--C-:B------:R-:W-:Y:S01]  /*9e10*/  FFMA.FTZ R147, R27, UR4, -R166.reuse ;  /* 0x000000041b937c23 */ /* 0x100fe200080108a6 */
[----:B------:R-:W-:Y:S01]  /*9e20*/  FFMA.FTZ R146, R13, UR4, -R166 ;  /* 0x000000040d927c23 */ /* 0x000fe200080108a6 */
[----:B------:R-:W-:Y:S01]  /*9e30*/  LDSM.16.MT88.4 R20, [R160+0xc000] ;  /* 0x00c00000a014783b */ /* 0x000fe20000004200 */
[----:B------:R-:W1:Y:S01]  /*9e40*/  MUFU.EX2 R155, R155 ;  /* 0x0000009b009b7308 */ /* 0x000e620000000800 */
[----:B------:R-:W-:Y:S01]  /*9e50*/  FFMA.FTZ R172, R175, UR4, -R158 ;  /* 0x00000004afac7c23 */ /* 0x000fe2000801089e */
[--C-:B------:R-:W-:Y:S01]  /*9e60*/  FFMA.FTZ R167, R167, UR4, -R166.reuse ;  /* 0x00000004a7a77c23 */ /* 0x100fe200080108a6 */
[----:B------:R-:W-:Y:S01]  /*9e70*/  LDSM.16.MT88.4 R12, [R189+0xc000] ;  /* 0x00c00000bd0c783b */ /* 0x000fe20000004200 */
[--C-:B------:R-:W-:Y:S01]  /*9e80*/  FFMA.FTZ R168, R209, UR4, -R166.reuse ;  /* 0x00000004d1a87c23 */ /* 0x100fe200080108a6 */
[--C-:B------:R-:W-:Y:S01]  /*9e90*/  FFMA.FTZ R170, R211, UR4, -R166.reuse ;  /* 0x00000004d3aa7c23 */ /* 0x100fe200080108a6 */
[----:B------:R-:W-:Y:S01]  /*9ea0*/  FFMA.FTZ R173, R173, UR4, -R166 ;  /* 0x00000004adad7c23 */ /* 0x000fe200080108a6 */
[--C-:B------:R-:W-:Y:S01]  /*9eb0*/  FFMA.FTZ R175, R143, UR4, -R158.reuse ;  /* 0x000000048faf7c23 */ /* 0x100fe2000801089e */
[----:B------:R-:W2:Y:S01]  /*9ec0*/  MUFU.EX2 R153, R153 ;  /* 0x0000009900997308 */ /* 0x000ea20000000800 */
[--C-:B------:R-:W-:Y:S01]  /*9ed0*/  FFMA.FTZ R177, R177, UR4, -R158.reuse ;  /* 0x00000004b1b17c23 */ /* 0x100fe2000801089e */
[----:B------:R-:W-:Y:S01]  /*9ee0*/  FFMA.FTZ R174, R141, UR4, -R158 ;  /* 0x000000048dae7c23 */ /* 0x000fe2000801089e */
        /* <DEDUP_REMOVED lines=12> */
[----:B------:R-:W-:Y:S01]  /*9fb0*/  FMUL.FTZ R44, R44, R155 ;  /* 0x0000009b2c2c7220 */ /* 0x000fe20000410000 */
[----:B------:R-:W1:Y:S01]  /*9fc0*/  MUFU.EX2 R148, R148 ;  /* 0x0000009400947308 */ /* 0x000e620000000800 */
[-C--:B--2---:R-:W-:Y:S01]  /*9fd0*/  FMUL.FTZ R34, R106, R153.reuse ;  /* 0x000000996a227220 */ /* 0x084fe20000410000 */
[-C--:B------:R-:W-:Y:S01]  /*9fe0*/  FMUL.FTZ R35, R107, R153.reuse ;  /* 0x000000996b237220 */ /* 0x080fe20000410000 */
[-C--:B------:R-:W-:Y:S01]  /*9ff0*/  FMUL.FTZ R26, R114, R153.reuse ;  /* 0x00000099721a7220 */ /* 0x080fe20000410000 */
[-C--:B------:R-:W-:Y:S01]  /*a000*/  FMUL.FTZ R27, R115, R153.reuse ;  /* 0x00000099731b7220 */ /* 0x080fe20000410000 */
[----:B------:R-:W2:Y:S01]  /*a010*/  LDSM.16.MT88.4 R104, [R160+0xe000] ;  /* 0x00e00000a068783b */ /* 0x000ea20000004200 */
[-C--:B------:R-:W-:Y:S01]  /*a020*/  FMUL.FTZ R110, R110, R153.reuse ;  /* 0x000000996e6e7220 */ /* 0x080fe20000410000 */
[----:B------:R-:W-:Y:S01]  /*a030*/  FMUL.FTZ R111, R111, R153 ;  /* 0x000000996f6f7220 */ /* 0x000fe20000410000 */
[----:B------:R-:W-:Y:S01]  /*a040*/  MUFU.EX2 R147, R147 ;  /* 0x0000009300937308 */ /* 0x000fe20000000800 */
[----:B------:R-:W3:Y:S01]  /*a050*/  LDSM.16.MT88.4 R112, [R157+0x2000] ;  /* 0x002000009d70783b */ /* 0x000ee20000004200 */
[----:B------:R-:W-:Y:S01]  /*a060*/  FMUL.FTZ R45, R45, R155 ;  /* 0x0000009b2d2d7220 */ /* 0x000fe20000410000 */
[-C--:B------:R-:W-:Y:S01]  /*a070*/  FMUL.FTZ R46, R46, R153.reuse ;  /* 0x000000992e2e7220 */ /* 0x080fe20000410000 */
[----:B------:R-:W-:Y:S01]  /*a080*/  FMUL.FTZ R47, R47, R153 ;  /* 0x000000992f2f7220 */ /* 0x000fe20000410000 */
[-C--:B------:R-:W-:Y:S01]  /*a090*/  FMUL.FTZ R48, R48, R155.reuse ;  /* 0x0000009b30307220 */ /* 0x080fe20000410000 */
[----:B------:R-:W-:Y:S01]  /*a0a0*/  FMUL.FTZ R49, R49, R155 ;  /* 0x0000009b31317220 */ /* 0x000fe20000410000 */
[----:B------:R-:W-:Y:S01]  /*a0b0*/  FMUL.FTZ R50, R50, R153 ;  /* 0x0000009932327220 */ /* 0x000fe20000410000 */
[----:B------:R-:W4:Y:S01]  /*a0c0*/  MUFU.EX2 R146, R146 ;  /* 0x0000009200927308 */ /* 0x000f220000000800 */
[----:B-1----:R-:W-:Y:S01]  /*a0d0*/  F2FP.F16.F32.PACK_AB R4, R148, R151 ;  /* 0x000000979404723e */ /* 0x002fe200000000ff */
[----:B------:R-:W-:Y:S01]  /*a0e0*/  FMUL.FTZ R51, R51, R153 ;  /* 0x0000009933337220 */ /* 0x000fe20000410000 */
[-C--:B------:R-:W-:Y:S01]  /*a0f0*/  FMUL.FTZ R52, R52, R155.reuse ;  /* 0x0000009b34347220 */ /* 0x080fe20000410000 */
[----:B------:R-:W-:Y:S01]  /*a100*/  FMUL.FTZ R53, R53, R155 ;  /* 0x0000009b35357220 */ /* 0x000fe20000410000 */
[-C--:B------:R-:W-:Y:S01]  /*a110*/  FMUL.FTZ R54, R54, R153.reuse ;  /* 0x0000009936367220 */ /* 0x080fe20000410000 */
[----:B------:R-:W-:Y:S01]  /*a120*/  FMUL.FTZ R55, R55, R153 ;  /* 0x0000009937377220 */ /* 0x000fe20000410000 */
[-C--:B------:R-:W-:Y:S01]  /*a130*/  FMUL.FTZ R56, R56, R155.reuse ;  /* 0x0000009b38387220 */ /* 0x080fe20000410000 */
[----:B------:R-:W1:Y:S01]  /*a140*/  MUFU.EX2 R144, R144 ;  /* 0x0000009000907308 */ /* 0x000e620000000800 */
[----:B------:R-:W-:Y:S01]  /*a150*/  FMUL.FTZ R57, R57, R155 ;  /* 0x0000009b39397220 */ /* 0x000fe20000410000 */
[-C--:B------:R-:W-:Y:S01]  /*a160*/  FMUL.FTZ R58, R58, R153.reuse ;  /* 0x000000993a3a7220 */ /* 0x080fe20000410000 */
[----:B------:R-:W-:Y:S01]  /*a170*/  FMUL.FTZ R59, R59, R153 ;  /* 0x000000993b3b7220 */ /* 0x000fe20000410000 */
[-C--:B------:R-:W-:Y:S01]  /*a180*/  FMUL.FTZ R60, R60, R155.reuse ;  /* 0x0000009b3c3c7220 */ /* 0x080fe20000410000 */
[----:B------:R-:W-:Y:S01]  /*a190*/  FMUL.FTZ R61, R61, R155 ;  /* 0x0000009b3d3d7220 */ /* 0x000fe20000410000 */
[-C--:B------:R-:W-:Y:S01]  /*a1a0*/  FMUL.FTZ R62, R62, R153.reuse ;  /* 0x000000993e3e7220 */ /* 0x080fe20000410000 */
[----:B------:R-:W-:Y:S01]  /*a1b0*/  FMUL.FTZ R63, R63, R153 ;  /* 0x000000993f3f7220 */ /* 0x000fe20000410000 */
[----:B------:R-:W-:Y:S01]  /*a1c0*/  MUFU.EX2 R149, R149 ;  /* 0x0000009500957308 */ /* 0x000fe20000000800 */
[----:B----4-:R-:W-:Y:S01]  /*a1d0*/  F2FP.F16.F32.PACK_AB R6, R146, R147 ;  /* 0x000000939206723e */ /* 0x010fe200000000ff */
[-C--:B------:R-:W-:Y:S01]  /*a1e0*/  FMUL.FTZ R64, R64, R155.reuse ;  /* 0x0000009b40407220 */ /* 0x080fe20000410000 */
[----:B------:R-:W-:Y:S01]  /*a1f0*/  FMUL.FTZ R65, R65, R155 ;  /* 0x0000009b41417220 */ /* 0x000fe20000410000 */
[-C--:B------:R-:W-:Y:S01]  /*a200*/  FMUL.FTZ R66, R66, R153.reuse ;  /* 0x0000009942427220 */ /* 0x080fe20000410000 */
[----:B------:R-:W-:Y:S01]  /*a210*/  FMUL.FTZ R67, R67, R153 ;  /* 0x0000009943437220 */ /* 0x000fe20000410000 */
[-C--:B------:R-:W-:Y:S01]  /*a220*/  FMUL.FTZ R16, R120, R155.reuse ;  /* 0x0000009b78107220 */ /* 0x080fe20000410000 */
[----:B------:R-:W-:Y:S01]  /*a230*/  FMUL.FTZ R17, R121, R155 ;  /* 0x0000009b79117220 */ /* 0x000fe20000410000 */
[----:B------:R-:W4:Y:S01]  /*a240*/  MUFU.EX2 R152, R152 ;  /* 0x0000009800987308 */ /* 0x000f220000000800 */
[----:B-1----:R-:W-:Y:S01]  /*a250*/  F2FP.F16.F32.PACK_AB R5, R144, R154 ;  /* 0x0000009a9005723e */ /* 0x002fe200000000ff */
        /* <DEDUP_REMOVED lines=15> */
[----:B----4-:R-:W-:Y:S01]  /*a350*/  F2FP.F16.F32.PACK_AB R7, R152, R149 ;  /* 0x000000959807723e */ /* 0x010fe200000000ff */
        /* <DEDUP_REMOVED lines=59> */
[----:B------:R-:W-:Y:S01]  /*a710*/  FFMA.FTZ R195, R195, UR4, -R166 ;  /* 0x00000004c3c37c23 */ /* 0x000fe200080108a6 */
[--C-:B------:R-:W-:Y:S01]  /*a720*/  FFMA.FTZ R180, R193, UR4, -R158.reuse ;  /* 0x00000004c1b47c23 */ /* 0x100fe2000801089e */
[--C-:B------:R-:W-:Y:S01]  /*a730*/  FFMA.FTZ R183, R183, UR4, -R158.reuse ;  /* 0x00000004b7b77c23 */ /* 0x100fe2000801089e */
[C---:B-1----:R-:W-:Y:S01]  /*a740*/  HMMA.16816.F32 R60, R4.reuse, R108, R60 ;  /* 0x0000006c043c723c */ /* 0x042fe2000000183c */
[--C-:B------:R-:W-:Y:S01]  /*a750*/  FFMA.FTZ R181, R181, UR4, -R158.reuse ;  /* 0x00000004b5b57c23 */ /* 0x100fe2000801089e */
[----:B------:R-:W-:Y:S01]  /*a760*/  FFMA.FTZ R182, R179, UR4, -R158 ;  /* 0x00000004b3b67c23 */ /* 0x000fe2000801089e */
[--C-:B------:R-:W-:Y:S01]  /*a770*/  FFMA.FTZ R171, R171, UR4, -R166.reuse ;  /* 0x00000004abab7c23 */ /* 0x100fe200080108a6 */
[----:B------:R-:W-:Y:S01]  /*a780*/  MUFU.EX2 R172, R172 ;  /* 0x000000ac00ac7308 */ /* 0x000fe20000000800 */
[--C-:B------:R-:W-:Y:S01]  /*a790*/  FFMA.FTZ R184, R169, UR4, -R166.reuse ;  /* 0x00000004a9b87c23 */ /* 0x100fe200080108a6 */
[--C-:B------:R-:W-:Y:S01]  /*a7a0*/  FFMA.FTZ R165, R165, UR4, -R166.reuse ;  /* 0x00000004a5a57c23 */ /* 0x100fe200080108a6 */
[----:B------:R-:W-:Y:S01]  /*a7b0*/  FFMA.FTZ R162, R162, UR4, -R166 ;  /* 0x00000004a2a27c23 */ /* 0x000fe200080108a6 */
[C---:B------:R-:W-:Y:S01]  /*a7c0*/  HMMA.16816.F32 R64, R4.reuse, R110, R64 ;  /* 0x0000006e0440723c */ /* 0x040fe20000001840 */
[----:B------:R-:W1:Y:S01]  /*a7d0*/  LDSM.16.MT88.4 R108, [R157+0x4000] ;  /* 0x004000009d6c783b */ /* 0x000e620000004200 */
[--C-:B------:R-:W-:Y:S01]  /*a7e0*/  FFMA.FTZ R166, R163, UR4, -R158.reuse ;  /* 0x00000004a3a67c23 */ /* 0x100fe2000801089e */
[--C-:B------:R-:W-:Y:S01]  /*a7f0*/  FFMA.FTZ R161, R161, UR4, -R158.reuse ;  /* 0x00000004a1a17c23 */ /* 0x100fe2000801089e */
[----:B------:R-:W5:Y:S01]  /*a800*/  MUFU.EX2 R175, R175 ;  /* 0x000000af00af7308 */ /* 0x000f620000000800 */
[--C-:B------:R-:W-:Y:S01]  /*a810*/  FFMA.FTZ R163, R164, UR4, -R158.reuse ;  /* 0x00000004a4a37c23 */ /* 0x100fe2000801089e */
[----:B------:R-:W-:Y:S01]  /*a820*/  FFMA.FTZ R158, R159, UR4, -R158 ;  /* 0x000000049f9e7c23 */ /* 0x000fe2000801089e */
[----:B------:R-:W-:Y:S01]  /*a830*/  FFMA.FTZ R151, R212, R155, R151 ;  /* 0x0000009bd4977223 */ /* 0x000fe20000010097 */
[C---:B------:R-:W-:Y:S01]  /*a840*/  HMMA.16816.F32 R20, R4.reuse, R22, R116 ;  /* 0x000000160414723c */ /* 0x040fe20000001874 */
[----:B------:R-:W3:Y:S01]  /*a850*/  LDSM.16.MT88.4 R116, [R189+0xe000] ;  /* 0x00e00000bd74783b */ /* 0x000ee20000004200 */
[----:B------:R-:W-:Y:S01]  /*a860*/  FFMA.FTZ R153, R217, R153, R154 ;  /* 0x00000099d9997223 */ /* 0x000fe2000001009a */
[----:B------:R-:W-:Y:S01]  /*a870*/  FADD.FTZ R148, R148, R151 ;  /* 0x0000009794947221 */ /* 0x000fe20000010000 */
[----:B------:R-:W-:Y:S01]  /*a880*/  MUFU.EX2 R177, R177 ;  /* 0x000000b100b17308 */ /* 0x000fe20000000800 */
[----:B------:R-:W-:Y:S01]  /*a890*/  ISETP.GT.AND P2, PT, R145, R202, PT ;  /* 0x000000ca9100720c */ /* 0x000fe20003f44270 */
[----:B------:R-:W-:Y:S01]  /*a8a0*/  FADD.FTZ R144, R144, R153 ;  /* 0x0000009990907221 */ /* 0x000fe20000010000 */
[----:B------:R-:W-:Y:S01]  /*a8b0*/  FADD.FTZ R147, R147, R148 ;  /* 0x0000009493937221 */ /* 0x000fe20000010000 */
[----:B--2---:R-:W-:Y:S02]  /*a8c0*/  HMMA.16816.F32 R68, R4, R104, R68 ;  /* 0x000000680444723c */ /* 0x004fe40000001844 */
[----:B------:R-:W-:Y:S01]  /*a8d0*/  FADD.FTZ R149, R149, R144 ;  /* 0x0000009095957221 */ /* 0x000fe20000010000 */
[----:B------:R-:W-:Y:S01]  /*a8e0*/  FADD.FTZ R146, R146, R147 ;  /* 0x0000009392927221 */ /* 0x000fe20000010000 */
[----:B------:R-:W2:Y:S02]  /*a8f0*/  MUFU.EX2 R174, R174 ;  /* 0x000000ae00ae7308 */ /* 0x000ea40000000800 */
[----:B------:R-:W-:-:S02]  /*a900*/  FADD.FTZ R149, R152, R149 ;  /* 0x0000009598957221 */ /* 0x000fc40000010000 */
[C---:B------:R-:W-:Y:S01]  /*a910*/  HMMA.16816.F32 R72, R4.reuse, R106, R72 ;  /* 0x0000006a0448723c */ /* 0x040fe20000001848 */
[----:B------:R-:W5:Y:S01]  /*a920*/  LDSM.16.MT88.4 R104, [R156+0x4000] ;  /* 0x004000009c68783b */ /* 0x000f620000004200 */
[----:B------:R-:W-:Y:S02]  /*a930*/  @P2 IADD3 R185, PT, PT, R185, -0x3, RZ ;  /* 0xfffffffdb9b92810 */ /* 0x000fe40007ffe0ff */
        /* <DEDUP_REMOVED lines=163> */
[-C--:B------:R-:W-:Y:S02]  /*b370*/  MOV R133, R3.reuse ;  /* 0x0000000300857202 */ /* 0x080fe40000000f00 */
[----:B------:R-:W-:Y:S02]  /*b380*/  @P2 MOV R132, R2 ;  /* 0x0000000200842202 */ /* 0x000fe40000000f00 */
[----:B------:R-:W-:Y:S01]  /*b390*/  @P2 MOV R133, R3 ;  /* 0x0000000300852202 */ /* 0x000fe20000000f00 */
        /* <DEDUP_REMOVED lines=9> */
.L_x_2944:
[----:B------:R-:W-:-:S07]  /*b430*/  IADD3 R185, PT, PT, R149, -0x1, RZ ;  /* 0xffffffff95b97810 */ /* 0x000fce0007ffe0ff */
.L_x_2950:
[----:B------:R-:W-:Y:S02]  /*b440*/  ISETP.GE.AND P2, PT, R185, R202, PT ;  /* 0x000000cab900720c */ /* 0x000fe40003f46270 */
[----:B------:R-:W-:-:S11]  /*b450*/  MOV R184, 0x40 ;  /* 0x0000004000b87802 */ /* 0x000fd60000000f00 */
[----:B------:R-:W-:Y:S05]  /*b460*/  @!P2 BRA `(.L_x_2951) ;  /* 0x00000040002ca947 */ /* 0x000fea0003800000 */
[----:B------:R-:W1:Y:S01]  /*b470*/  S2UR UR5, SR_CgaCtaId ;  /* 0x00000000000579c3 */ /* 0x000e620000008800 */
[----:B------:R-:W-:Y:S01]  /*b480*/  UISETP.NE.U32.AND UP0, UPT, UR8, URZ, UPT ;  /* 0x000000ff0800728c */ /* 0x000fe2000bf05070 */
[----:B------:R-:W-:Y:S01]  /*b490*/  MOV R4, 0x20 ;  /* 0x0000002000047802 */ /* 0x000fe20000000f00 */
[C---:B------:R-:W-:Y:S01]  /*b4a0*/  VIADD R211, R185.reuse, 0x1 ;  /* 0x00000001b9d37836 */ /* 0x040fe20000000000 */
[----:B------:R-:W-:Y:S01]  /*b4b0*/  SHF.L.U32 R5, R185, 0x6, RZ ;  /* 0x00000006b9057819 */ /* 0x000fe200000006ff */
[----:B------:R-:W-:Y:S01]  /*b4c0*/  UISETP.NE.AND.EX UP0, UPT, UR9, URZ, UPT, UP0 ;  /* 0x000000ff0900728c */ /* 0x000fe2000bf05300 */
[----:B------:R-:W-:Y:S01]  /*b4d0*/  SEL R4, R4, 0xffffffe0, !P1 ;  /* 0xffffffe004047807 */ /* 0x000fe20004800000 */
[----:B------:R-:W-:Y:S01]  /*b4e0*/  IMAD.MOV.U32 R3, RZ, RZ, R132 ;  /* 0x000000ffff037224 */ /* 0x000fe200078e0084 */
[----:B------:R-:W-:Y:S01]  /*b4f0*/  MOV R208, RZ ;  /* 0x000000ff00d07202 */ /* 0x000fe20000000f00 */
[----:B------:R-:W-:Y:S01]  /*b500*/  IMAD.MOV.U32 R2, RZ, RZ, R133 ;  /* 0x000000ffff027224 */ /* 0x000fe200078e0085 */
[----:B------:R-:W-:Y:S01]  /*b510*/  LOP3.LUT R209, R5, 0x20, R150, 0xfe, !PT ;  /* 0x0000002005d17812 */ /* 0x000fe200078efe96 */
[----:B------:R-:W-:Y:S01]  /*b520*/  VIADD R199, R189, 0xc000 ;  /* 0x0000c000bdc77836 */ /* 0x000fe20000000000 */
[----:B------:R-:W-:Y:S01]  /*b530*/  PLOP3.LUT P4, PT, PT, PT, UP0, 0x80, 0x8 ;  /* 0x000000000008781c */ /* 0x000fe20003f8f008 */
[----:B------:R-:W-:Y:S01]  /*b540*/  VIADD R210, R5, 0x40 ;  /* 0x0000004005d27836 */ /* 0x000fe20000000000 */
[----:B------:R-:W-:Y:S01]  /*b550*/  IADD3 R185, PT, PT, R4, R189, RZ ;  /* 0x000000bd04b97210 */ /* 0x000fe20007ffe0ff */
[----:B------:R-:W-:Y:S01]  /*b560*/  UMOV UR12, 0x400 ;  /* 0x00000400000c7882 */ /* 0x000fe20000000000 */
[----:B------:R-:W2:Y:S01]  /*b570*/  LDCU UR10, c[0x0][0x440] ;  /* 0x00008800ff0a77ac */ /* 0x000ea20008000800 */
[----:B------:R-:W3:Y:S01]  /*b580*/  LDCU UR11, c[0x0][0x50c] ;  /* 0x0000a180ff0b77ac */ /* 0x000ee20008000800 */
[----:B------:R-:W4:Y:S01]  /*b590*/  LDCU UR4, c[0x0][0x45c] ;  /* 0x00008b80ff0477ac */ /* 0x000f220008000800 */
[----:B------:R-:W2:Y:S01]  /*b5a0*/  LDCU.64 UR6, c[0x0][0x3a0] ;  /* 0x00007400ff0677ac */ /* 0x000ea20008000a00 */
[----:B------:R-:W2:Y:S01]  /*b5b0*/  LDCU.64 UR8, c[0x0][0x3a8] ;  /* 0x00007500ff0877ac */ /* 0x000ea20008000a00 */
[----:B-1----:R-:W-:-:S12]  /*b5c0*/  ULEA UR5, UR5, UR12, 0x18 ;  /* 0x0000000c05057291 */ /* 0x002fd8000f8ec0ff */
.L_x_2955:
        /* <DEDUP_REMOVED lines=21> */
[----:B------:R-:W-:Y:S02]  /*b720*/  LOP3.LUT R12, R9, 0x40, RZ, 0xfc, !PT ;  /* 0x00000040090c7812 */ /* 0x000fe400078efcff */
        /* <DEDUP_REMOVED lines=76> */
.L_x_2952:
[----:B------:R-:W-:Y:S01]  /*bbf0*/  @!PT LDS RZ, [RZ] ;  /* 0x00000000fffff984 */ /* 0x000fe20000000800 */
[----:B------:R-:W-:Y:S01]  /*bc00*/  @!PT LDS RZ, [RZ] ;  /* 0x00000000fffff984 */ /* 0x000fe20000000800 */
[----:B------:R-:W-:Y:S01]  /*bc10*/  @!PT LDS RZ, [RZ] ;  /* 0x00000000fffff984 */ /* 0x000fe20000000800 */
[----:B------:R-:W-:Y:S01]  /*bc20*/  @!P3 LDGSTS.E.BYPASS.LTC128B.128 [R219+0xc000], desc[UR16][R206.64] ;  /* 0x0c000000cedbbfae */ /* 0x000fe2000b981a10 */
[C---:B------:R-:W-:Y:S02]  /*bc30*/  LEA R138, P0, R132.reuse, R206, 0x5 ;  /* 0x000000ce848a7211 */ /* 0x040fe400078028ff */
[C---:B------:R-:W-:Y:S02]  /*bc40*/  SHF.L.U32 R134, R132.reuse, 0x5, RZ ;  /* 0x0000000584867819 */ /* 0x040fe400000006ff */
[----:B------:R-:W-:Y:S01]  /*bc50*/  @P3 STS.128 [R219+0xc000], RZ ;  /* 0x00c000ffdb003388 */ /* 0x000fe20000000c00 */
[C-C-:B------:R-:W-:Y:S02]  /*bc60*/  LEA.HI.X R139, R132.reuse, R207, R135.reuse, 0x5, P0 ;  /* 0x000000cf848b7211 */ /* 0x140fe400000f2c87 */
        /* <DEDUP_REMOVED lines=17> */
[----:B------:R-:W-:Y:S02]  /*bd80*/  LOP3.LUT P0, RZ, R188, 0x2, RZ, 0xc0, !PT ;  /* 0x00000002bcff7812 */ /* 0x000fe4000780c0ff */
[----:B------:R-:W-:Y:S02]  /*bd90*/  IADD3 R211, PT, PT, R211, -0x1, RZ ;  /* 0xffffffffd3d37810 */ /* 0x000fe40007ffe0ff */
        /* <DEDUP_REMOVED lines=8> */
[----:B------:R-:W-:Y:S02]  /*be20*/  IADD3 R195, PT, PT, R191, R194, RZ ;  /* 0x000000c2bfc37210 */ /* 0x000fe40007ffe0ff */
[----:B------:R-:W-:Y:S01]  /*be30*/  @!PT LDS RZ, [RZ] ;  /* 0x00000000fffff984 */ /* 0x000fe20000000800 */
[----:B------:R-:W-:Y:S01]  /*be40*/  @!PT LDS RZ, [RZ] ;  /* 0x00000000fffff984 */ /* 0x000fe20000000800 */
[----:B------:R-:W-:Y:S01]  /*be50*/  @!PT LDS RZ, [RZ] ;  /* 0x00000000fffff984 */ /* 0x000fe20000000800 */
[----:B------:R-:W-:Y:S01]  /*be60*/  @!P2 LDGSTS.E.BYPASS.LTC128B.128 [R219+0xe800], desc[UR16][R138.64+0x80] ;  /* 0x0e8000808adbafae */ /* 0x000fe2000b981a10 */
[----:B------:R-:W-:Y:S02]  /*be70*/  SEL R133, R184, 0xffffffc0, !P0 ;  /* 0xffffffc0b8857807 */ /* 0x000fe40004000000 */
[----:B------:R-:W-:Y:S02]  /*be80*/  ISETP.GT.AND P5, PT, R211, R202, PT ;  /* 0x000000cad300720c */ /* 0x000fe40003fa4270 */
        /* <DEDUP_REMOVED lines=42> */
[----:B------:R-:W5:Y:S05]  /*c130*/  LDSM.16.M88.4 R148, [R198+UR5+0x6800] ;  /* 0x00680005c694783b */ /* 0x000f6a0008000200 */
[----:B------:R-:W3:Y:S05]  /*c140*/  LDSM.16.M88.4 R152, [R198+UR5+0x7000] ;  /* 0x00700005c698783b */ /* 0x000eea0008000200 */
[----:B------:R-:W0:Y:S05]  /*c150*/  LDGDEPBAR ;  /* 0x00000000000079af */ /* 0x000e2a0000000000 */
[----:B------:R-:W4:Y:S05]  /*c160*/  LDSM.16.M88.4 R156, [R198+UR5+0x7800] ;  /* 0x00780005c69c783b */ /* 0x000f2a0008000200 */
[----:B------:R-:W-:Y:S05]  /*c170*/  LDSM.16.M88.4 R160, [R197] ;  /* 0x00000000c5a0783b */ /* 0x000fea0000000200 */
[----:B------:R-:W4:Y:S05]  /*c180*/  LDSM.16.M88.4 R164, [R195+0x6000] ;  /* 0x00600000c3a4783b */ /* 0x000f2a0000000200 */
[----:B------:R-:W4:Y:S05]  /*c190*/  LDSM.16.M88.4 R168, [R195+0x6800] ;  /* 0x00680000c3a8783b */ /* 0x000f2a0000000200 */
[----:B------:R-:W4:Y:S01]  /*c1a0*/  LDSM.16.M88.4 R172, [R195+0x7000] ;  /* 0x00700000c3ac783b */ /* 0x000f220000000200 */
[C---:B--2---:R-:W-:Y:S04]  /*c1b0*/  HMMA.16816.F32 R4, R140.reuse, R144, RZ ;  /* 0x000000908c04723c */ /* 0x044fe800000018ff */
[----:B------:R-:W-:Y:S04]  /*c1c0*/  LDSM.16.M88.4 R176, [R196] ;  /* 0x00000000c4b0783b */ /* 0x000fe80000000200 */
[C---:B------:R-:W-:Y:S01]  /*c1d0*/  HMMA.16816.F32 R8, R140.reuse, R146, RZ ;  /* 0x000000928c08723c */ /* 0x040fe200000018ff */
[----:B------:R-:W2:Y:S05]  /*c1e0*/  LDSM.16.M88.4 R144, [R195+0x7800] ;  /* 0x00780000c390783b */ /* 0x000eaa0000000200 */
[----:B------:R-:W2:Y:S02]  /*c1f0*/  LDSM.16.M88.4 R180, [R194+0x6000] ;  /* 0x00600000c2b4783b */ /* 0x000ea40000000200 */
[C---:B-----5:R-:W-:Y:S03]  /*c200*/  HMMA.16816.F32 R12, R140.reuse, R148, RZ ;  /* 0x000000948c0c723c */ /* 0x060fe600000018ff */
[----:B-1----:R-:W-:Y:S05]  /*c210*/  LDSM.16.M88.4 R132, [R192+0x6800] ;  /* 0x00680000c084783b */ /* 0x002fea0000000200 */
[C---:B------:R-:W-:Y:S01]  /*c220*/  HMMA.16816.F32 R16, R140.reuse, R150, RZ ;  /* 0x000000968c10723c */ /* 0x040fe200000018ff */
[----:B------:R-:W-:Y:S05]  /*c230*/  LDSM.16.M88.4 R148, [R194+0x7000] ;  /* 0x00700000c294783b */ /* 0x000fea0000000200 */
[----:B------:R-:W-:Y:S02]  /*c240*/  LDSM.16.M88.4 R136, [R192+0x7000] ;  /* 0x00700000c088783b */ /* 0x000fe40000000200 */
[C---:B---3--:R-:W-:Y:S08]  /*c250*/  HMMA.16816.F32 R20, R140.reuse, R152, RZ ;  /* 0x000000988c14723c */ /* 0x048ff000000018ff */
[C---:B------:R-:W-:Y:S01]  /*c260*/  HMMA.16816.F32 R24, R140.reuse, R154, RZ ;  /* 0x0000009a8c18723c */ /* 0x040fe200000018ff */
[----:B------:R-:W-:Y:S07]  /*c270*/  LDSM.16.M88.4 R152, [R194+0x7800] ;  /* 0x00780000c298783b */ /* 0x000fee0000000200 */
[C---:B----4-:R-:W-:Y:S08]  /*c280*/  HMMA.16816.F32 R28, R140.reuse, R156, RZ ;  /* 0x0000009c8c1c723c */ /* 0x050ff000000018ff */
[----:B------:R-:W-:Y:S01]  /*c290*/  HMMA.16816.F32 R32, R140, R158, RZ ;  /* 0x0000009e8c20723c */ /* 0x000fe200000018ff */
[----:B------:R-:W1:Y:S05]  /*c2a0*/  LDSM.16.M88.4 R140, [R194+0x6800] ;  /* 0x00680000c28c783b */ /* 0x000e6a0000000200 */
[----:B------:R-:W-:Y:S02]  /*c2b0*/  LDSM.16.M88.4 R156, [R193] ;  /* 0x00000000c19c783b */ /* 0x000fe40000000200 */
[C---:B------:R-:W-:Y:S08]  /*c2c0*/  HMMA.16816.F32 R4, R160.reuse, R164, R4 ;  /* 0x000000a4a004723c */ /* 0x040ff00000001804 */
[C---:B------:R-:W-:Y:S01]  /*c2d0*/  HMMA.16816.F32 R8, R160.reuse, R166, R8 ;  /* 0x000000a6a008723c */ /* 0x040fe20000001808 */
[----:B------:R-:W3:Y:S07]  /*c2e0*/  LDSM.16.M88.4 R164, [R192+0x6000] ;  /* 0x00600000c0a4783b */ /* 0x000eee0000000200 */
[C---:B------:R-:W-:Y:S08]  /*c2f0*/  HMMA.16816.F32 R12, R160.reuse, R168, R12 ;  /* 0x000000a8a00c723c */ /* 0x040ff0000000180c */
[C---:B------:R-:W-:Y:S01]  /*c300*/  HMMA.16816.F32 R16, R160.reuse, R170, R16 ;  /* 0x000000aaa010723c */ /* 0x040fe20000001810 */
[----:B------:R-:W-:Y:S07]  /*c310*/  LDSM.16.M88.4 R168, [R198+UR5+0x8000] ;  /* 0x00800005c6a8783b */ /* 0x000fee0008000200 */
[C---:B------:R-:W-:Y:S08]  /*c320*/  HMMA.16816.F32 R20, R160.reuse, R172, R20 ;  /* 0x000000aca014723c */ /* 0x040ff00000001814 */
[C---:B------:R-:W-:Y:S01]  /*c330*/  HMMA.16816.F32 R24, R160.reuse, R174, R24 ;  /* 0x000000aea018723c */ /* 0x040fe20000001818 */
[----:B------:R-:W-:Y:S07]  /*c340*/  LDSM.16.M88.4 R172, [R197+0x2000] ;  /* 0x00200000c5ac783b */ /* 0x000fee0000000200 */
[C---:B--2---:R-:W-:Y:S08]  /*c350*/  HMMA.16816.F32 R28, R160.reuse, R144, R28 ;  /* 0x00000090a01c723c */ /* 0x044ff0000000181c */
[----:B------:R-:W-:Y:S01]  /*c360*/  HMMA.16816.F32 R32, R160, R146, R32 ;  /* 0x00000092a020723c */ /* 0x000fe20000001820 */
[----:B------:R-:W2:Y:S05]  /*c370*/  LDSM.16.M88.4 R144, [R192+0x7800] ;  /* 0x00780000c090783b */ /* 0x000eaa0000000200 */
        /* <DEDUP_REMOVED lines=13> */
[C---:B---3--:R-:W-:Y:S08]  /*c450*/  HMMA.16816.F32 R4, R156.reuse, R164, R4 ;  /* 0x000000a49c04723c */ /* 0x048ff00000001804 */
[C---:B------:R-:W-:Y:S01]  /*c460*/  HMMA.16816.F32 R8, R156.reuse, R166, R8 ;  /* 0x000000a69c08723c */ /* 0x040fe20000001808 */
[----:B------:R-:W-:Y:S07]  /*c470*/  LDSM.16.M88.4 R164, [R194+0x8000] ;  /* 0x00800000c2a4783b */ /* 0x000fee0000000200 */
[C---:B------:R-:W-:Y:S08]  /*c480*/  HMMA.16816.F32 R12, R156.reuse, R132, R12 ;  /* 0x000000849c0c723c */ /* 0x040ff0000000180c */
[C---:B------:R-:W-:Y:S01]  /*c490*/  HMMA.16816.F32 R16, R156.reuse, R134, R16 ;  /* 0x000000869c10723c */ /* 0x040fe20000001810 */
[----:B------:R-:W3:Y:S07]  /*c4a0*/  LDSM.16.M88.4 R132, [R195+0x8800] ;  /* 0x00880000c384783b */ /* 0x000eee0000000200 */
[C---:B------:R-:W-:Y:S08]  /*c4b0*/  HMMA.16816.F32 R20, R156.reuse, R136, R20 ;  /* 0x000000889c14723c */ /* 0x040ff00000001814 */
[C---:B------:R-:W-:Y:S01]  /*c4c0*/  HMMA.16816.F32 R24, R156.reuse, R138, R24 ;  /* 0x0000008a9c18723c */ /* 0x040fe20000001818 */
[----:B------:R-:W3:Y:S07]  /*c4d0*/  LDSM.16.M88.4 R136, [R195+0x9000] ;  /* 0x00900000c388783b */ /* 0x000eee0000000200 */
[C---:B--2---:R-:W-:Y:S08]  /*c4e0*/  HMMA.16816.F32 R28, R156.reuse, R144, R28 ;  /* 0x000000909c1c723c */ /* 0x044ff0000000181c */
        /* <DEDUP_REMOVED lines=19> */
[C---:B---3--:R-:W-:Y:S08]  /*c620*/  HMMA.16816.F32 R12, R172.reuse, R132, R12 ;  /* 0x00000084ac0c723c */ /* 0x048ff0000000180c */
        /* <DEDUP_REMOVED lines=8> */
[----:B------:R-:W-:Y:S02]  /*c6b0*/  LDSM.16.M88.4 R172, [R198+UR5+0xa000] ;  /* 0x00a00005c6ac783b */ /* 0x000fe40008000200 */
[C---:B------:R-:W-:Y:S08]  /*c6c0*/  HMMA.16816.F32 R4, R156.reuse, R164, R4 ;  /* 0x000000a49c04723c */ /* 0x040ff00000001804 */
[C---:B------:R-:W-:Y:S01]  /*c6d0*/  HMMA.16816.F32 R8, R156.reuse, R166, R8 ;  /* 0x000000a69c08723c */ /* 0x040fe20000001808 */
[----:B------:R-:W2:Y:S07]  /*c6e0*/  LDSM.16.M88.4 R164, [R200+0x4000] ;  /* 0x00400000c8a4783b */ /* 0x000eae0000000200 */
        /* <DEDUP_REMOVED lines=38> */
[C---:B---3--:R-:W-:Y:S08]  /*c950*/  HMMA.16816.F32 R12, R156.reuse, R132, R12 ;  /* 0x000000849c0c723c */ /* 0x048ff0000000180c */
[C---:B------:R-:W-:Y:S01]  /*c960*/  HMMA.16816.F32 R16, R156.reuse, R134, R16 ;  /* 0x000000869c10723c */ /* 0x040fe20000001810 */
[----:B------:R-:W3:Y:S07]  /*c970*/  LDSM.16.M88.4 R132, [R192+0xa800] ;  /* 0x00a80000c084783b */ /* 0x000eee0000000200 */
[C---:B------:R-:W-:Y:S08]  /*c980*/  HMMA.16816.F32 R20, R156.reuse, R136, R20 ;  /* 0x000000889c14723c */ /* 0x040ff00000001814 */
[C---:B------:R-:W-:Y:S01]  /*c990*/  HMMA.16816.F32 R24, R156.reuse, R138, R24 ;  /* 0x0000008a9c18723c */ /* 0x040fe20000001818 */
[----:B------:R-:W3:Y:S07]  /*c9a0*/  LDSM.16.M88.4 R136, [R192+0xb000] ;  /* 0x00b00000c088783b */ /* 0x000eee0000000200 */
[C---:B--2---:R-:W-:Y:S08]  /*c9b0*/  HMMA.16816.F32 R28, R156.reuse, R144, R28 ;  /* 0x000000909c1c723c */ /* 0x044ff0000000181c */
        /* <DEDUP_REMOVED lines=11> */
[C---:B---3--:R-:W-:Y:S03]  /*ca70*/  HMMA.16816.F32 R12, R164.reuse, R132, R12 ;  /* 0x00000084a40c723c */ /* 0x048fe6000000180c */
        /* <DEDUP_REMOVED lines=37> */
[----:B------:R-:W-:Y:S01]  /*ccd0*/  FMUL.FTZ R134, R29, UR11 ;  /* 0x0000000b1d867c20 */ /* 0x000fe20008410000 */
[----:B------:R-:W-:Y:S07]  /*cce0*/  FMUL.FTZ R132, R28, UR11 ;  /* 0x0000000b1c847c20 */ /* 0x000fee0008410000 */
        /* <DEDUP_REMOVED lines=13> */
[----:B------:R-:W4:Y:S01]  /*cdc0*/  MUFU.TANH R225, R225 ;  /* 0x000000e100e17308 */ /* 0x000f220000002400 */
[----:B--2---:R-:W-:Y:S09]  /*cdd0*/  FMUL.FTZ R205, R27, UR11 ;  /* 0x0000000b1bcd7c20 */ /* 0x004ff20008410000 */
[----:B------:R-:W2:Y:S01]  /*cde0*/  MUFU.TANH R227, R227 ;  /* 0x000000e300e37308 */ /* 0x000ea20000002400 */
[----:B---3--:R-:W-:Y:S09]  /*cdf0*/  FMUL.FTZ R138, R32, UR11 ;  /* 0x0000000b208a7c20 */ /* 0x008ff20008410000 */
[----:B------:R-:W3:Y:S10]  /*ce00*/  MUFU.TANH R229, R229 ;  /* 0x000000e500e57308 */ /* 0x000ef40000002400 */
        /* <DEDUP_REMOVED lines=92> */
.L_x_2954:
[----:B-1----:R-:W-:Y:S01]  /*d3d0*/  @!P3 IMAD.MOV.U32 R205, RZ, RZ, R203 ;  /* 0x000000ffffcdb224 */ /* 0x002fe200078e00cb */
        /* <DEDUP_REMOVED lines=71> */
.L_x_2953:
[C---:B--2---:R-:W-:Y:S01]  /*d850*/  IADD3 R4, PT, PT, R209.reuse, -0x20, RZ ;  /* 0xffffffe0d1047810 */ /* 0x044fe20007ffe0ff */
[----:B------:R-:W-:Y:S01]  /*d860*/  LDSM.16.MT88.4 R12, [R189+0xc000] ;  /* 0x00c00000bd0c783b */ /* 0x000fe20000004200 */
[----:B------:R-:W-:Y:S02]  /*d870*/  I2FP.F32.S32 R5, R209 ;  /* 0x000000d100057245 */ /* 0x000fe40000201400 */
[C---:B------:R-:W-:Y:S02]  /*d880*/  IADD3 R7, PT, PT, R209.reuse, -0xf, RZ ;  /* 0xfffffff1d1077810 */ /* 0x040fe40007ffe0ff */
[----:B------:R-:W-:Y:S01]  /*d890*/  I2FP.F32.S32 R4, R4 ;  /* 0x0000000400047245 */ /* 0x000fe20000201400 */
[CC--:B-1----:R-:W-:Y:S01]  /*d8a0*/  FFMA.FTZ R156, R0.reuse, R5.reuse, R156 ;  /* 0x00000005009c7223 */ /* 0x0c2fe2000001009c */
[C---:B------:R-:W-:Y:S01]  /*d8b0*/  FFMA.FTZ R153, R0.reuse, R5, R153 ;  /* 0x0000000500997223 */ /* 0x040fe20000010099 */
[----:B------:R-:W-:Y:S01]  /*d8c0*/  I2FP.F32.S32 R7, R7 ;  /* 0x0000000700077245 */ /* 0x000fe20000201400 */
[----:B------:R-:W-:Y:S01]  /*d8d0*/  LDSM.16.MT88.4 R20, [R185+0xc000] ;  /* 0x00c00000b914783b */ /* 0x000fe20000004200 */
[CC--:B------:R-:W-:Y:S01]  /*d8e0*/  FFMA.FTZ R221, R0.reuse, R4.reuse, R221 ;  /* 0x0000000400dd7223 */ /* 0x0c0fe200000100dd */
[C---:B------:R-:W-:Y:S01]  /*d8f0*/  IADD3 R5, PT, PT, R209.reuse, -0x10, RZ ;  /* 0xfffffff0d1057810 */ /* 0x040fe20007ffe0ff */
[C---:B------:R-:W-:Y:S01]  /*d900*/  FFMA.FTZ R225, R0.reuse, R4, R225 ;  /* 0x0000000400e17223 */ /* 0x040fe200000100e1 */
[C---:B------:R-:W-:Y:S01]  /*d910*/  IADD3 R9, PT, PT, R209.reuse, -0x8, RZ ;  /* 0xfffffff8d1097810 */ /* 0x040fe20007ffe0ff */
[CC--:B------:R-:W-:Y:S01]  /*d920*/  FFMA.FTZ R158, R0.reuse, R7.reuse, R158 ;  /* 0x00000007009e7223 */ /* 0x0c0fe2000001009e */
[C---:B------:R-:W-:Y:S01]  /*d930*/  IADD3 R4, PT, PT, R209.reuse, -0x17, RZ ;  /* 0xffffffe9d1047810 */ /* 0x040fe20007ffe0ff */
[C---:B------:R-:W-:Y:S01]  /*d940*/  FFMA.FTZ R155, R0.reuse, R7, R155 ;  /* 0x00000007009b7223 */ /* 0x040fe2000001009b */
[C---:B------:R-:W-:Y:S02]  /*d950*/  IADD3 R8, PT, PT, R209.reuse, -0x1f, RZ ;  /* 0xffffffe1d1087810 */ /* 0x040fe40007ffe0ff */
[----:B------:R-:W-:Y:S02]  /*d960*/  I2FP.F32.S32 R5, R5 ;  /* 0x0000000500057245 */ /* 0x000fe40000201400 */
[----:B------:R-:W-:Y:S02]  /*d970*/  I2FP.F32.S32 R9, R9 ;  /* 0x0000000900097245 */ /* 0x000fe40000201400 */
[C---:B------:R-:W-:Y:S01]  /*d980*/  IADD3 R7, PT, PT, R209.reuse, 0x1, RZ ;  /* 0x00000001d1077810 */ /* 0x040fe20007ffe0ff */
[CC--:B------:R-:W-:Y:S01]  /*d990*/  FFMA.FTZ R160, R0.reuse, R5.reuse, R160 ;  /* 0x0000000500a07223 */ /* 0x0c0fe200000100a0 */
[----:B------:R-:W-:Y:S01]  /*d9a0*/  I2FP.F32.S32 R4, R4 ;  /* 0x0000000400047245 */ /* 0x000fe20000201400 */
[C---:B------:R-:W-:Y:S01]  /*d9b0*/  FFMA.FTZ R157, R0.reuse, R5, R157 ;  /* 0x00000005009d7223 */ /* 0x040fe2000001009d */
[----:B------:R-:W-:Y:S01]  /*d9c0*/  I2FP.F32.S32 R8, R8 ;  /* 0x0000000800087245 */ /* 0x000fe20000201400 */
[CC--:B------:R-:W-:Y:S01]  /*d9d0*/  FFMA.FTZ R142, R0.reuse, R9.reuse, R142 ;  /* 0x00000009008e7223 */ /* 0x0c0fe2000001008e */
[C---:B------:R-:W-:Y:S01]  /*d9e0*/  IADD3 R6, PT, PT, R209.reuse, -0x18, RZ ;  /* 0xffffffe8d1067810 */ /* 0x040fe20007ffe0ff */
[C---:B------:R-:W-:Y:S01]  /*d9f0*/  FFMA.FTZ R143, R0.reuse, R9, R143 ;  /* 0x00000009008f7223 */ /* 0x040fe2000001008f */
[----:B------:R-:W-:Y:S01]  /*da00*/  I2FP.F32.S32 R7, R7 ;  /* 0x0000000700077245 */ /* 0x000fe20000201400 */
[CC--:B------:R-:W-:Y:S01]  /*da10*/  FFMA.FTZ R231, R0.reuse, R4.reuse, R231 ;  /* 0x0000000400e77223 */ /* 0x0c0fe200000100e7 */
[C---:B------:R-:W-:Y:S01]  /*da20*/  FFMA.FTZ R235, R0.reuse, R4, R235 ;  /* 0x0000000400eb7223 */ /* 0x040fe200000100eb */
[C---:B------:R-:W-:Y:S01]  /*da30*/  IADD3 R5, PT, PT, R209.reuse, -0x7, RZ ;  /* 0xfffffff9d1057810 */ /* 0x040fe20007ffe0ff */
[C---:B------:R-:W-:Y:S01]  /*da40*/  FFMA.FTZ R223, R0.reuse, R8, R223 ;  /* 0x0000000800df7223 */ /* 0x040fe200000100df */
[C---:B------:R-:W-:Y:S01]  /*da50*/  IADD3 R9, PT, PT, R209.reuse, 0x8, RZ ;  /* 0x00000008d1097810 */ /* 0x040fe20007ffe0ff */
[CC--:B------:R-:W-:Y:S01]  /*da60*/  FFMA.FTZ R154, R0.reuse, R7.reuse, R154 ;  /* 0x00000007009a7223 */ /* 0x0c0fe2000001009a */
[----:B------:R-:W-:Y:S01]  /*da70*/  I2FP.F32.S32 R6, R6 ;  /* 0x0000000600067245 */ /* 0x000fe20000201400 */
[C---:B------:R-:W-:Y:S01]  /*da80*/  FFMA.FTZ R151, R0.reuse, R7, R151 ;  /* 0x0000000700977223 */ /* 0x040fe20000010097 */
[C---:B------:R-:W-:Y:S01]  /*da90*/  IADD3 R4, PT, PT, R209.reuse, 0x9, RZ ;  /* 0x00000009d1047810 */ /* 0x040fe20007ffe0ff */
[C---:B------:R-:W-:Y:S01]  /*daa0*/  FFMA.FTZ R227, R0.reuse, R8, R227 ;  /* 0x0000000800e37223 */ /* 0x040fe200000100e3 */
[----:B------:R-:W-:Y:S01]  /*dab0*/  I2FP.F32.S32 R5, R5 ;  /* 0x0000000500057245 */ /* 0x000fe20000201400 */
[CC--:B------:R-:W-:Y:S01]  /*dac0*/  FFMA.FTZ R229, R0.reuse, R6.reuse, R229 ;  /* 0x0000000600e57223 */ /* 0x0c0fe200000100e5 */
[----:B------:R-:W-:Y:S01]  /*dad0*/  I2FP.F32.S32 R9, R9 ;  /* 0x0000000900097245 */ /* 0x000fe20000201400 */
[C---:B------:R-:W-:Y:S01]  /*dae0*/  FFMA.FTZ R233, R0.reuse, R6, R233 ;  /* 0x0000000600e97223 */ /* 0x040fe200000100e9 */
[----:B------:R-:W-:Y:S01]  /*daf0*/  I2FP.F32.S32 R7, R4 ;  /* 0x0000000400077245 */ /* 0x000fe20000201400 */
[----:B------:R-:W-:Y:S01]  /*db00*/  FFMA.FTZ R140, R0, R5, R140 ;  /* 0x00000005008c7223 */ /* 0x000fe2000001008c */
[----:B------:R-:W-:Y:S01]  /*db10*/  FMNMX3.FTZ R4, R2, R221, R223, !PT ;  /* 0x000000dd02047276 */ /* 0x000fe200078100df */
[C---:B------:R-:W-:Y:S01]  /*db20*/  FFMA.FTZ R141, R0.reuse, R5, R141 ;  /* 0x00000005008d7223 */ /* 0x040fe2000001008d */
[CC--:B------:R-:W-:Y:S01]  /*db30*/  FFMA.FTZ R152, R0.reuse, R9.reuse, R152 ;  /* 0x0000000900987223 */ /* 0x0c0fe20000010098 */
[----:B------:R-:W-:Y:S01]  /*db40*/  FFMA.FTZ R149, R0, R9, R149 ;  /* 0x0000000900957223 */ /* 0x000fe20000010095 */
[----:B------:R-:W-:Y:S01]  /*db50*/  FMNMX3.FTZ R9, R4, R229, R231, !PT ;  /* 0x000000e504097276 */ /* 0x000fe200078100e7 */
[CC--:B------:R-:W-:Y:S01]  /*db60*/  FFMA.FTZ R150, R0.reuse, R7.reuse, R150 ;  /* 0x0000000700967223 */ /* 0x0c0fe20000010096 */
[----:B------:R-:W-:Y:S01]  /*db70*/  IADD3 R5, PT, PT, R209, 0x10, RZ ;  /* 0x00000010d1057810 */ /* 0x000fe20007ffe0ff */
[----:B------:R-:W-:Y:S01]  /*db80*/  FFMA.FTZ R147, R0, R7, R147 ;  /* 0x0000000700937223 */ /* 0x000fe20000010093 */
[----:B------:R-:W-:Y:S02]  /*db90*/  FMNMX3.FTZ R4, R3, R225, R227, !PT ;  /* 0x000000e103047276 */ /* 0x000fe400078100e3 */
[----:B------:R-:W-:Y:S02]  /*dba0*/  FMNMX3.FTZ R9, R9, R160, R158, !PT ;  /* 0x000000a009097276 */ /* 0x000fe4000781009e */
[----:B------:R-:W-:Y:S02]  /*dbb0*/  I2FP.F32.S32 R5, R5 ;  /* 0x0000000500057245 */ /* 0x000fe40000201400 */
[----:B------:R-:W-:Y:S02]  /*dbc0*/  FMNMX3.FTZ R4, R4, R233, R235, !PT ;  /* 0x000000e904047276 */ /* 0x000fe400078100eb */
[----:B------:R-:W-:Y:S01]  /*dbd0*/  IADD3 R7, PT, PT, R209, 0x11, RZ ;  /* 0x00000011d1077810 */ /* 0x000fe20007ffe0ff */
[CC--:B------:R-:W-:Y:S01]  /*dbe0*/  FFMA.FTZ R148, R0.reuse, R5.reuse, R148 ;  /* 0x0000000500947223 */ /* 0x0c0fe20000010094 */
[----:B------:R-:W-:Y:S01]  /*dbf0*/  FMNMX3.FTZ R9, R9, R142, R140, !PT ;  /* 0x0000008e09097276 */ /* 0x000fe2000781008c */
[----:B------:R-:W-:Y:S01]  /*dc00*/  FFMA.FTZ R137, R0, R5, R137 ;  /* 0x0000000500897223 */ /* 0x000fe20000010089 */
[----:B------:R-:W-:Y:S02]  /*dc10*/  FMNMX3.FTZ R4, R4, R157, R155, !PT ;  /* 0x0000009d04047276 */ /* 0x000fe4000781009b */
[----:B------:R-:W-:Y:S02]  /*dc20*/  I2FP.F32.S32 R7, R7 ;  /* 0x0000000700077245 */ /* 0x000fe40000201400 */
[C---:B------:R-:W-:Y:S02]  /*dc30*/  IADD3 R6, PT, PT, R209.reuse, 0x18, RZ ;  /* 0x00000018d1067810 */ /* 0x040fe40007ffe0ff */
[----:B------:R-:W-:Y:S01]  /*dc40*/  IADD3 R5, PT, PT, R209, 0x19, RZ ;  /* 0x00000019d1057810 */ /* 0x000fe20007ffe0ff */
[CC--:B------:R-:W-:Y:S01]  /*dc50*/  FFMA.FTZ R146, R0.reuse, R7.reuse, R146 ;  /* 0x0000000700927223 */ /* 0x0c0fe20000010092 */
[----:B------:R-:W-:Y:S01]  /*dc60*/  FMNMX3.FTZ R9, R9, R156, R154, !PT ;  /* 0x0000009c09097276 */ /* 0x000fe2000781009a */
[----:B------:R-:W-:Y:S01]  /*dc70*/  FFMA.FTZ R136, R0, R7, R136 ;  /* 0x0000000700887223 */ /* 0x000fe20000010088 */
[----:B------:R-:W-:Y:S02]  /*dc80*/  FMNMX3.FTZ R4, R4, R143, R141, !PT ;  /* 0x0000008f04047276 */ /* 0x000fe4000781008d */
[----:B------:R-:W-:Y:S02]  /*dc90*/  I2FP.F32.S32 R6, R6 ;  /* 0x0000000600067245 */ /* 0x000fe40000201400 */
[----:B------:R-:W-:Y:S02]  /*dca0*/  I2FP.F32.S32 R5, R5 ;  /* 0x0000000500057245 */ /* 0x000fe40000201400 */
        /* <DEDUP_REMOVED lines=10> */
[----:B------:R-:W-:Y:S01]  /*dd50*/  IADD3 R164, PT, PT, R189, 0xc040, RZ ;  /* 0x0000c040bda47810 */ /* 0x000fe20007ffe0ff */
        /* <DEDUP_REMOVED lines=8> */
[----:B-1----:R-:W-:Y:S07]  /*dde0*/  FMNMX.FTZ R6, R9, R8, !PT ;  /* 0x0000000809067209 */ /* 0x002fee0007810000 */
        /* <DEDUP_REMOVED lines=194> */
[----:B------:R-:W-:Y:S01]  /*ea10*/  ISETP.GT.AND P1, PT, R211, R202, PT ;  /* 0x000000cad300720c */ /* 0x000fe20003f24270 */
        /* <DEDUP_REMOVED lines=176> */
.L_x_2951:
[----:B------:R-:W1:Y:S01]  /*f520*/  SHFL.BFLY PT, R3, R212, 0x2, 0x1f ;  /* 0x0c401f00d4037f89 */ /* 0x000e6200000e0000 */
[C---:B------:R-:W-:Y:S01]  /*f530*/  SHF.L.U32 R2, R188.reuse, 0x4, RZ ;  /* 0x00000004bc027819 */ /* 0x040fe200000006ff */
[----:B------:R-:W-:Y:S01]  /*f540*/  S2UR UR8, SR_CTAID.Y ;  /* 0x00000000000879c3 */ /* 0x000fe20000002600 */
[----:B------:R-:W-:Y:S01]  /*f550*/  SHF.L.U32 R12, R188, 0x1, RZ ;  /* 0x00000001bc0c7819 */ /* 0x000fe200000006ff */
[----:B------:R-:W2:Y:S01]  /*f560*/  SHFL.BFLY PT, R0, R217, 0x2, 0x1f ;  /* 0x0c401f00d9007f89 */ /* 0x000ea200000e0000 */
[----:B------:R-:W-:Y:S01]  /*f570*/  LOP3.LUT R9, R2, 0x1c0, RZ, 0xc0, !PT ;  /* 0x000001c002097812 */ /* 0x000fe200078ec0ff */
[----:B------:R-:W3:Y:S01]  /*f580*/  LDCU UR4, c[0x0][0x44c] ;  /* 0x00008980ff0477ac */ /* 0x000ee20008000800 */
[----:B------:R-:W-:Y:S01]  /*f590*/  R2P PR, R188, 0x18 ;  /* 0x00000018bc007804 */ /* 0x000fe20000000000 */
[----:B------:R-:W-:Y:S01]  /*f5a0*/  BSSY.RECONVERGENT B0, `(.L_x_2956) ;  /* 0x00000fa000007945 */ /* 0x000fe20003800200 */
[--C-:B------:R-:W-:Y:S01]  /*f5b0*/  LOP3.LUT R10, R187, 0x6, R12.reuse, 0xf8, !PT ;  /* 0x00000006bb0a7812 */ /* 0x100fe200078ef80c */
[----:B------:R-:W-:Y:S01]  /*f5c0*/  S2UR UR7, SR_CTAID.Z ;  /* 0x00000000000779c3 */ /* 0x000fe20000002700 */
[----:B------:R-:W-:-:S02]  /*f5d0*/  LOP3.LUT R9, R9, 0x38, R12, 0xf8, !PT ;  /* 0x0000003809097812 */ /* 0x000fc400078ef80c */
[----:B------:R-:W-:Y:S02]  /*f5e0*/  SHF.L.U32 R6, R188, 0x2, RZ ;  /* 0x00000002bc067819 */ /* 0x000fe400000006ff */
[----:B------:R-:W-:Y:S02]  /*f5f0*/  LOP3.LUT R9, R10, R9, RZ, 0xfc, !PT ;  /* 0x000000090a097212 */ /* 0x000fe400078efcff */
[----:B------:R-:W-:Y:S01]  /*f600*/  SEL R186, R186, 0xffffffe0, !P0 ;  /* 0xffffffe0baba7807 */ /* 0x000fe20004000000 */
[----:B------:R-:W4:Y:S01]  /*f610*/  LDC R18, c[0x0][0x3e0] ;  /* 0x0000f800ff127b82 */ /* 0x000f220000000800 */
[----:B------:R-:W-:-:S07]  /*f620*/  SEL R184, R184, 0xffffffc0, !P3 ;  /* 0xffffffc0b8b87807 */ /* 0x000fce0005800000 */
[----:B------:R-:W-:Y:S01]  /*f630*/  BAR.SYNC.DEFER_BLOCKING 0x0 ;  /* 0x0000000000007b1d */ /* 0x000fe20000010000 */
[----:B------:R-:W-:Y:S02]  /*f640*/  LOP3.LUT P6, RZ, R188, 0x3, RZ, 0xc0, !PT ;  /* 0x00000003bcff7812 */ /* 0x000fe400078cc0ff */
[----:B------:R-:W-:Y:S01]  /*f650*/  LEA R9, R9, UR5, 0x2 ;  /* 0x0000000509097c11 */ /* 0x000fe2000f8e10ff */
[----:B-1----:R-:W-:Y:S01]  /*f660*/  FADD.FTZ R4, R3, R212 ;  /* 0x000000d403047221 */ /* 0x002fe20000010000 */
[----:B------:R-:W-:-:S03]  /*f670*/  LOP3.LUT R3, R190, 0x30, RZ, 0xc0, !PT ;  /* 0x00000030be037812 */ /* 0x000fc600078ec0ff */
[----:B------:R-:W1:Y:S01]  /*f680*/  S2UR UR6, SR_CTAID.X ;  /* 0x00000000000679c3 */ /* 0x000e620000002500 */
[----:B------:R-:W-:Y:S01]  /*f690*/  LOP3.LUT R10, R2, 0x10, RZ, 0xc0, !PT ;  /* 0x00000010020a7812 */ /* 0x000fe200078ec0ff */
[----:B--2---:R-:W-:Y:S01]  /*f6a0*/  FADD.FTZ R5, R0, R217 ;  /* 0x000000d900057221 */ /* 0x004fe20000010000 */
[----:B------:R-:W2:Y:S01]  /*f6b0*/  SHFL.BFLY PT, R7, R4, 0x1, 0x1f ;  /* 0x0c201f0004077f89 */ /* 0x000ea200000e0000 */
[--C-:B------:R-:W-:Y:S02]  /*f6c0*/  SHF.R.U32.HI R0, RZ, 0x2, R188.reuse ;  /* 0x00000002ff007819 */ /* 0x100fe400000116bc */
[----:B------:R-:W-:Y:S01]  /*f6d0*/  SHF.R.U32.HI R188, RZ, 0x4, R188 ;  /* 0x00000004ffbc7819 */ /* 0x000fe200000116bc */
[----:B------:R-:W5:Y:S01]  /*f6e0*/  SHFL.BFLY PT, R8, R5, 0x1, 0x1f ;  /* 0x0c201f0005087f89 */ /* 0x000f6200000e0000 */
[----:B------:R-:W-:Y:S02]  /*f6f0*/  LOP3.LUT R0, R3, 0x7, R0, 0xf8, !PT ;  /* 0x0000000703007812 */ /* 0x000fe400078ef800 */
[----:B------:R-:W-:-:S02]  /*f700*/  LOP3.LUT R3, R6, 0x1f8, RZ, 0xc0, !PT ;  /* 0x000001f806037812 */ /* 0x000fc400078ec0ff */
[C---:B------:R-:W-:Y:S02]  /*f710*/  IADD3 R12, PT, PT, R188.reuse, 0x18, RZ ;  /* 0x00000018bc0c7810 */ /* 0x040fe40007ffe0ff */
[----:B------:R-:W-:Y:S02]  /*f720*/  LOP3.LUT R3, R3, 0x38, R190, 0x78, !PT ;  /* 0x0000003803037812 */ /* 0x000fe400078e78be */
[C---:B------:R-:W-:Y:S02]  /*f730*/  IADD3 R11, PT, PT, R9.reuse, 0x80, RZ ;  /* 0x00000080090b7810 */ /* 0x040fe40007ffe0ff */
[C---:B------:R-:W-:Y:S02]  /*f740*/  @P4 IADD3 R11, PT, PT, R9.reuse, -0x80, RZ ;  /* 0xffffff80090b4810 */ /* 0x040fe40007ffe0ff */
[----:B------:R-:W-:Y:S02]  /*f750*/  IADD3 R13, PT, PT, R9, R184, RZ ;  /* 0x000000b8090d7210 */ /* 0x000fe40007ffe0ff */
[----:B------:R-:W-:-:S02]  /*f760*/  IADD3 R16, PT, PT, R188, 0x8, RZ ;  /* 0x00000008bc107810 */ /* 0x000fc40007ffe0ff */
[----:B------:R-:W-:Y:S01]  /*f770*/  LEA R3, R3, R10, 0x2 ;  /* 0x0000000a03037211 */ /* 0x000fe200078e10ff */
[----:B-1----:R-:W-:Y:S01]  /*f780*/  USHF.L.U32 UR6, UR6, 0x6, URZ ;  /* 0x0000000606067899 */ /* 0x002fe200080006ff */
[----:B------:R-:W-:Y:S01]  /*f790*/  IADD3 R10, PT, PT, R9, R186, RZ ;  /* 0x000000ba090a7210 */ /* 0x000fe20007ffe0ff */
[----:B--2---:R-:W-:Y:S01]  /*f7a0*/  FADD.FTZ R7, R4, R7 ;  /* 0x0000000704077221 */ /* 0x004fe20000010000 */
[----:B------:R-:W-:Y:S02]  /*f7b0*/  ISETP.GE.AND P1, PT, R12, R201, PT ;  /* 0x000000c90c00720c */ /* 0x000fe40003f26270 */
[----:B------:R-:W-:Y:S01]  /*f7c0*/  IADD3 R12, PT, PT, R186, R13, RZ ;  /* 0x0000000dba0c7210 */ /* 0x000fe20007ffe0ff */
[----:B-----5:R-:W-:Y:S01]  /*f7d0*/  FADD.FTZ R8, R5, R8 ;  /* 0x0000000805087221 */ /* 0x020fe20000010000 */
[----:B------:R-:W1:Y:S01]  /*f7e0*/  MUFU.RCP R4, R7 ;  /* 0x0000000700047308 */ /* 0x000e620000001000 */
[----:B------:R-:W-:Y:S02]  /*f7f0*/  FSETP.NE.FTZ.AND P3, PT, R7, RZ, PT ;  /* 0x000000ff0700720b */ /* 0x000fe40003f75000 */
[----:B------:R-:W-:-:S02]  /*f800*/  IADD3 R17, PT, PT, R184, R11, RZ ;  /* 0x0000000bb8117210 */ /* 0x000fc40007ffe0ff */
[----:B------:R-:W-:Y:S02]  /*f810*/  FSETP.NE.FTZ.AND P0, PT, R8, RZ, PT ;  /* 0x000000ff0800720b */ /* 0x000fe40003f15000 */
[----:B------:R-:W-:Y:S01]  /*f820*/  ISETP.GE.AND P5, PT, R16, R201, PT ;  /* 0x000000c91000720c */ /* 0x000fe20003fa6270 */
[----:B------:R-:W2:Y:S01]  /*f830*/  MUFU.RCP R5, R8 ;  /* 0x0000000800057308 */ /* 0x000ea20000001000 */
[C---:B------:R-:W-:Y:S02]  /*f840*/  IADD3 R16, PT, PT, R186.reuse, R11, RZ ;  /* 0x0000000bba107210 */ /* 0x040fe40007ffe0ff */
[----:B------:R-:W-:Y:S02]  /*f850*/  IADD3 R186, PT, PT, R186, R17, RZ ;  /* 0x00000011baba7210 */ /* 0x000fe40007ffe0ff */
[C---:B------:R-:W-:Y:S01]  /*f860*/  IADD3 R14, PT, PT, R188.reuse, 0x10, RZ ;  /* 0x00000010bc0e7810 */ /* 0x040fe20007ffe0ff */
[----:B------:R-:W5:Y:S01]  /*f870*/  @P3 LDC R20, c[0x0][0x458] ;  /* 0x00011600ff143b82 */ /* 0x000f620000000800 */
[----:B------:R-:W-:Y:S01]  /*f880*/  IADD3 R2, PT, PT, R188, 0x20, RZ ;  /* 0x00000020bc027810 */ /* 0x000fe20007ffe0ff */
[----:B------:R-:W3:Y:S01]  /*f890*/  @P3 MUFU.LG2 R7, R7 ;  /* 0x0000000700073308 */ /* 0x000ee20000000c00 */
[----:B-1----:R-:W-:-:S02]  /*f8a0*/  FSEL R4, R4, 1, P3 ;  /* 0x3f80000004047808 */ /* 0x002fc40001800000 */
[-C--:B------:R-:W-:Y:S02]  /*f8b0*/  ISETP.GE.AND P2, PT, R14, R201.reuse, PT ;  /* 0x000000c90e00720c */ /* 0x080fe40003f46270 */
[----:B------:R-:W-:Y:S01]  /*f8c0*/  ISETP.GE.AND P4, PT, R2, R201, PT ;  /* 0x000000c90200720c */ /* 0x000fe20003f86270 */
        /* <DEDUP_REMOVED lines=100> */
[----:B------:R-:W2:Y:S01]  /*ff10*/  LDC.64 R14, c[0x0][0x430] ;  /* 0x00010c00ff0e7b82 */ /* 0x000ea20000000a00 */
        /* <DEDUP_REMOVED lines=13> */
[----:B------:R-:W-:Y:S01]  /*fff0*/  FMUL.FTZ R97, R4, R97 ;  /* 0x0000006104617220 */ /* 0x000fe20000410000 */
        /* <DEDUP_REMOVED lines=8> */
[----:B------:R-:W5:Y:S01]  /*10080*/  @P0 LDC R19, c[0x0][0x458] ;  /* 0x00011600ff130b82 */ /* 0x000f620000000800 */
[----:B------:R-:W3:Y:S01]  /*10090*/  @P0 MUFU.LG2 R8, R8 ;  /* 0x0000000800080308 */ /* 0x000ee20000000c00 */
[----:B------:R-:W-:Y:S01]  /*100a0*/  STS.64 [R11+0x4800], R54 ;  /* 0x004800360b007388 */ /* 0x000fe20000000a00 */
[----:B-1----:R-:W-:-:S02]  /*100b0*/  MOV R102, 0xff800000 ;  /* 0xff80000000667802 */ /* 0x002fc40000000f00 */
[----:B------:R-:W-:Y:S01]  /*100c0*/  MOV R100, 0xff800000 ;  /* 0xff80000000647802 */ /* 0x000fe20000000f00 */
[----:B------:R-:W-:Y:S01]  /*100d0*/  STS.64 [R16+0x4000], R56 ;  /* 0x0040003810007388 */ /* 0x000fe20000000a00 */
[----:B------:R-:W-:Y:S02]  /*100e0*/  LOP3.LUT R101, R6, 0x3c, RZ, 0xc0, !PT ;  /* 0x0000003c06657812 */ /* 0x000fe400078ec0ff */
[----:B------:R-:W-:Y:S01]  /*100f0*/  P2R R2, PR, RZ, 0x10 ;  /* 0x00000010ff027803 */ /* 0x000fe20000000000 */
[----:B------:R-:W-:Y:S01]  /*10100*/  STS.64 [R16+0x4800], R58 ;  /* 0x0048003a10007388 */ /* 0x000fe20000000a00 */
[----:B------:R-:W-:-:S03]  /*10110*/  IADD3 R106, PT, PT, R188, 0x28, RZ ;  /* 0x00000028bc6a7810 */ /* 0x000fc60007ffe0ff */
        /* <DEDUP_REMOVED lines=12> */
[----:B-1----:R-:W-:-:S03]  /*101e0*/  IADD3 R9, PT, PT, -R213, RZ, RZ ;  /* 0x000000ffd5097210 */ /* 0x002fc60007ffe1ff */
[----:B------:R1:W-:Y:S01]  /*101f0*/  STS.64 [R11+0x8000], R84 ;  /* 0x008000540b007388 */ /* 0x0003e20000000a00 */
[----:B--2---:R-:W-:-:S03]  /*10200*/  IMAD R213, R14, UR8, R213 ;  /* 0x000000080ed57c24 */ /* 0x004fc6000f8e02d5 */
[----:B------:R1:W-:Y:S01]  /*10210*/  STS.64 [R11+0x8800], R86 ;  /* 0x008800560b007388 */ /* 0x0003e20000000a00 */
[----:B----4-:R-:W-:Y:S02]  /*10220*/  IMAD R9, R18, R9, UR7 ;  /* 0x0000000712097e24 */ /* 0x010fe4000f8e0209 */
[----:B---3--:R-:W-:Y:S01]  /*10230*/  @P3 FMUL.FTZ R10, R7, 0.69314718246459960938 ;  /* 0x3f317218070a3820 */ /* 0x008fe20000410000 */
[----:B------:R1:W-:Y:S01]  /*10240*/  STS.64 [R16+0x8000], R88 ;  /* 0x0080005810007388 */ /* 0x0003e20000000a00 */
[----:B------:R-:W-:Y:S02]  /*10250*/  IMAD R18, R213, R18, R9 ;  /* 0x00000012d5127224 */ /* 0x000fe400078e0209 */
[----:B------:R-:W-:Y:S01]  /*10260*/  @P0 FMUL.FTZ R7, R8, 0.69314718246459960938 ;  /* 0x3f31721808070820 */ /* 0x000fe20000410000 */
[----:B-----5:R-:W-:Y:S01]  /*10270*/  @P3 FFMA.FTZ R102, R133, R20, R10 ;  /* 0x0000001485663223 */ /* 0x020fe2000001000a */
[----:B------:R1:W-:Y:S01]  /*10280*/  STS.64 [R16+0x8800], R90 ;  /* 0x0088005a10007388 */ /* 0x0003e20000000a00 */
[----:B------:R-:W-:-:S02]  /*10290*/  IMAD R103, R18, R15, UR6 ;  /* 0x0000000612677e24 */ /* 0x000fc4000f8e020f */
[----:B------:R-:W-:Y:S01]  /*102a0*/  @P0 FFMA.FTZ R100, R132, R19, R7 ;  /* 0x0000001384640223 */ /* 0x000fe20000010007 */
        /* <DEDUP_REMOVED lines=33> */
[C---:B-1----:R-:W-:Y:S02]  /*104c0*/  IADD3 R3, P0, PT, R103.reuse, R0, RZ ;  /* 0x0000000067037210 */ /* 0x042fe40007f1e0ff */
[-C--:B------:R-:W-:Y:S02]  /*104d0*/  ISETP.GE.AND P4, PT, R0, R201.reuse, PT ;  /* 0x000000c90000720c */ /* 0x080fe40003f86270 */
[----:B------:R-:W-:Y:S02]  /*104e0*/  ISETP.GE.AND P3, PT, R108, R201, PT ;  /* 0x000000c96c00720c */ /* 0x000fe40003f66270 */
[----:B------:R-:W-:Y:S02]  /*104f0*/  LEA.HI.X.SX32 R0, R103, RZ, 0x1, P0 ;  /* 0x000000ff67007211 */ /* 0x000fe400000f0eff */
[----:B--2---:R-:W-:-:S04]  /*10500*/  LEA R108, P0, R3, UR4, 0x2 ;  /* 0x00000004036c7c11 */ /* 0x004fc8000f8010ff */
[----:B------:R-:W-:-:S05]  /*10510*/  LEA.HI.X R109, R3, UR5, R0, 0x2, P0 ;  /* 0x00000005036d7c11 */ /* 0x000fca00080f1400 */
[----:B------:R2:W-:Y:S04]  /*10520*/  @!P4 STG.E desc[UR16][R108.64], R102 ;  /* 0x000000666c00c986 */ /* 0x0005e8000c101910 */
[----:B------:R2:W-:Y:S02]  /*10530*/  @!P3 STG.E desc[UR16][R108.64+0x20], R100 ;  /* 0x000020646c00b986 */ /* 0x0005e4000c101910 */
.L_x_2957:
[----:B------:R-:W-:Y:S05]  /*10540*/  BSYNC.RECONVERGENT B0 ;  /* 0x0000000000007941 */ /* 0x000fea0003800200 */
.L_x_2956:
[CC--:B------:R-:W-:Y:S01]  /*10550*/  ISETP.GE.AND P3, PT, R188.reuse, R201.reuse, PT ;  /* 0x000000c9bc00720c */ /* 0x0c0fe20003f66270 */
[----:B------:R-:W-:Y:S01]  /*10560*/  IMAD R103, R188, 0xc0, R101 ;  /* 0x000000c0bc677824 */ /* 0x000fe200078e0265 */
[----:B------:R-:W-:Y:S01]  /*10570*/  ISETP.GE.AND P4, PT, R106, R201, PT ;  /* 0x000000c96a00720c */ /* 0x000fe20003f86270 */
[----:B------:R-:W-:Y:S01]  /*10580*/  BSSY.RECONVERGENT B0, `(.L_x_2958) ;  /* 0x0000012000007945 */ /* 0x000fe20003800200 */
[----:B------:R-:W-:Y:S01]  /*10590*/  VIADD R106, R188, 0x30 ;  /* 0x00000030bc6a7836 */ /* 0x000fe20000000000 */
[C---:B-1----:R-:W-:Y:S02]  /*105a0*/  LOP3.LUT R3, R101.reuse, 0x40, RZ, 0xfc, !PT ;  /* 0x0000004065037812 */ /* 0x042fe400078efcff */
[----:B------:R-:W-:Y:S02]  /*105b0*/  IADD3 R103, P0, PT, R104, R103, RZ ;  /* 0x0000006768677210 */ /* 0x000fe40007f1e0ff */
[----:B--2---:R-:W-:Y:S02]  /*105c0*/  P2R R102, PR, RZ, 0x10 ;  /* 0x00000010ff667803 */ /* 0x004fe40000000000 */
[----:B------:R-:W-:-:S02]  /*105d0*/  LOP3.LUT R0, R101, 0x80, RZ, 0xfc, !PT ;  /* 0x0000008065007812 */ /* 0x000fc400078efcff */
[----:B------:R-:W-:Y:S01]  /*105e0*/  LEA.HI.X.SX32 R100, R104, RZ, 0x1, P0 ;  /* 0x000000ff68647211 */ /* 0x000fe200000f0eff */
[----:B------:R-:W-:Y:S06]  /*105f0*/  @P3 BRA `(.L_x_2959) ;  /* 0x0000000000283947 */ /* 0x000fec0003800000 */
[----:B------:R-:W1:Y:S01]  /*10600*/  LDCU UR6, c[0x0][0x440] ;  /* 0x00008800ff0677ac */ /* 0x000e620008000800 */
[----:B------:R-:W2:Y:S01]  /*10610*/  LDCU.64 UR4, c[0x0][0x3f8] ;  /* 0x00007f00ff0477ac */ /* 0x000ea20008000a00 */
[----:B-1----:R-:W-:Y:S02]  /*10620*/  ISETP.GE.AND P0, PT, R101, UR6, PT ;  /* 0x0000000665007c0c */ /* 0x002fe4000bf06270 */
[----:B--2---:R-:W-:-:S04]  /*10630*/  LEA R104, P3, R103, UR4, 0x2 ;  /* 0x0000000467687c11 */ /* 0x004fc8000f8610ff */
[----:B------:R-:W-:Y:S02]  /*10640*/  LEA.HI.X R105, R103, UR5, R100, 0x2, P3 ;  /* 0x0000000567697c11 */ /* 0x000fe400098f1464 */
[----:B------:R-:W-:-:S05]  /*10650*/  ISETP.GE.AND P3, PT, R3, UR6, PT ;  /* 0x0000000603007c0c */ /* 0x000fca000bf66270 */
[----:B------:R1:W-:Y:S01]  /*10660*/  @!P0 STG.E.128 desc[UR16][R104.64], R96 ;  /* 0x0000006068008986 */ /* 0x0003e2000c101d10 */
[----:B------:R-:W-:-:S07]  /*10670*/  ISETP.GE.AND P0, PT, R0, UR6, PT ;  /* 0x0000000600007c0c */ /* 0x000fce000bf06270 */
[----:B------:R1:W-:Y:S06]  /*10680*/  @!P3 STG.E.128 desc[UR16][R104.64+0x100], R64 ;  /* 0x000100406800b986 */ /* 0x0003ec000c101d10 */
[----:B------:R1:W-:Y:S02]  /*10690*/  @!P0 STG.E.128 desc[UR16][R104.64+0x200], R32 ;  /* 0x0002002068008986 */ /* 0x0003e4000c101d10 */
.L_x_2959:
[----:B------:R-:W-:Y:S05]  /*106a0*/  BSYNC.RECONVERGENT B0 ;  /* 0x0000000000007941 */ /* 0x000fea0003800200 */
.L_x_2958:
        /* <DEDUP_REMOVED lines=8> */
[----:B-1----:R-:W1:Y:S02]  /*10730*/  @!P5 LDC.64 R32, c[0x0][0x3f8] ;  /* 0x0000fe00ff20db82 */ /* 0x002e640000000a00 */
        /* <DEDUP_REMOVED lines=11> */
.L_x_2961:
[----:B------:R-:W-:Y:S05]  /*107f0*/  BSYNC.RECONVERGENT B0 ;  /* 0x0000000000007941 */ /* 0x000fea0003800200 */
.L_x_2960:
[----:B------:R-:W-:Y:S01]  /*10800*/  BSSY.RECONVERGENT B0, `(.L_x_2962) ;  /* 0x0000013000007945 */ /* 0x000fe20003800200 */
[----:B------:R-:W-:-:S03]  /*10810*/  ISETP.GE.AND P5, PT, R188, R201, PT ;  /* 0x000000c9bc00720c */ /* 0x000fc60003fa6270 */
[----:B------:R-:W-:Y:S10]  /*10820*/  @P2 BRA `(.L_x_2963) ;  /* 0x0000000000402947 */ /* 0x000ff40003800000 */
[----:B------:R-:W3:Y:S02]  /*10830*/  LDCU UR4, c[0x0][0x440] ;  /* 0x00008800ff0477ac */ /* 0x000ee40008000800 */
[----:B---3--:R-:W-:Y:S02]  /*10840*/  ISETP.GE.AND P4, PT, R101, UR4, PT ;  /* 0x0000000465007c0c */ /* 0x008fe4000bf86270 */
[----:B------:R-:W-:Y:S02]  /*10850*/  ISETP.GE.AND P3, PT, R3, UR4, PT ;  /* 0x0000000403007c0c */ /* 0x000fe4000bf66270 */
[----:B------:R-:W-:-:S09]  /*10860*/  ISETP.GE.AND P2, PT, R0, UR4, PT ;  /* 0x0000000400007c0c */ /* 0x000fd2000bf46270 */
[----:B--2---:R-:W2:Y:S02]  /*10870*/  @!P4 LDC.64 R28, c[0x0][0x3f8] ;  /* 0x0000fe00ff1ccb82 */ /* 0x004ea40000000a00 */
[----:B--2---:R-:W-:-:S04]  /*10880*/  @!P4 LEA R30, P0, R103, R28, 0x2 ;  /* 0x0000001c671ec211 */ /* 0x004fc800078010ff */
        /* <DEDUP_REMOVED lines=10> */
.L_x_2963:
[----:B------:R-:W-:Y:S05]  /*10930*/  BSYNC.RECONVERGENT B0 ;  /* 0x0000000000007941 */ /* 0x000fea0003800200 */
.L_x_2962:
[----:B------:R-:W-:Y:S04]  /*10940*/  BSSY.RECONVERGENT B0, `(.L_x_2964) ;  /* 0x0000012000007945 */ /* 0x000fe80003800200 */
[----:B------:R-:W-:Y:S05]  /*10950*/  @P1 BRA `(.L_x_2965) ;  /* 0x0000000000401947 */ /* 0x000fea0003800000 */
[----:B------:R-:W4:Y:S02]  /*10960*/  LDCU UR4, c[0x0][0x440] ;  /* 0x00008800ff0477ac */ /* 0x000f240008000800 */
[----:B----4-:R-:W-:Y:S02]  /*10970*/  ISETP.GE.AND P3, PT, R101, UR4, PT ;  /* 0x0000000465007c0c */ /* 0x010fe4000bf66270 */
[----:B------:R-:W-:Y:S02]  /*10980*/  ISETP.GE.AND P2, PT, R3, UR4, PT ;  /* 0x0000000403007c0c */ /* 0x000fe4000bf46270 */
[----:B------:R-:W-:-:S09]  /*10990*/  ISETP.GE.AND P1, PT, R0, UR4, PT ;  /* 0x0000000400007c0c */ /* 0x000fd2000bf26270 */
[----:B---3--:R-:W3:Y:S08]  /*109a0*/  @!P3 LDC.64 R26, c[0x0][0x3f8] ;  /* 0x0000fe00ff1abb82 */ /* 0x008ef00000000a00 */
[----:B------:R-:W2:Y:S01]  /*109b0*/  @!P2 LDC.64 R24, c[0x0][0x3f8] ;  /* 0x0000fe00ff18ab82 */ /* 0x000ea20000000a00 */
[----:B---3--:R-:W-:-:S04]  /*109c0*/  @!P3 LEA R26, P0, R103, R26, 0x2 ;  /* 0x0000001a671ab211 */ /* 0x008fc800078010ff */
        /* <DEDUP_REMOVED lines=9> */
.L_x_2965:
[----:B------:R-:W-:Y:S05]  /*10a60*/  BSYNC.RECONVERGENT B0 ;  /* 0x0000000000007941 */ /* 0x000fea0003800200 */
.L_x_2964:
[----:B------:R-:W-:Y:S01]  /*10a70*/  ISETP.NE.AND P0, PT, R2, RZ, PT ;  /* 0x000000ff0200720c */ /* 0x000fe20003f05270 */
[----:B------:R-:W-:-:S12]  /*10a80*/  BSSY.RECONVERGENT B0, `(.L_x_2966) ;  /* 0x0000012000007945 */ /* 0x000fd80003800200 */
[----:B------:R-:W-:Y:S05]  /*10a90*/  @P0 BRA `(.L_x_2967) ;  /* 0x0000000000400947 */ /* 0x000fea0003800000 */
[----:B------:R-:W5:Y:S02]  /*10aa0*/  LDCU UR4, c[0x0][0x440] ;  /* 0x00008800ff0477ac */ /* 0x000f640008000800 */
[----:B-----5:R-:W-:Y:S02]  /*10ab0*/  ISETP.GE.AND P3, PT, R101, UR4, PT ;  /* 0x0000000465007c0c */ /* 0x020fe4000bf66270 */
[----:B------:R-:W-:Y:S02]  /*10ac0*/  ISETP.GE.AND P2, PT, R3, UR4, PT ;  /* 0x0000000403007c0c */ /* 0x000fe4000bf46270 */
[----:B------:R-:W-:-:S09]  /*10ad0*/  ISETP.GE.AND P1, PT, R0, UR4, PT ;  /* 0x0000000400007c0c */ /* 0x000fd2000bf26270 */
[----:B---34-:R-:W3:Y:S08]  /*10ae0*/  @!P3 LDC.64 R24, c[0x0][0x3f8] ;  /* 0x0000fe00ff18bb82 */ /* 0x018ef00000000a00 */
[----:B------:R-:W4:Y:S08]  /*10af0*/  @!P2 LDC.64 R22, c[0x0][0x3f8] ;  /* 0x0000fe00ff16ab82 */ /* 0x000f300000000a00 */
[----:B------:R-:W5:Y:S01]  /*10b00*/  @!P1 LDC.64 R20, c[0x0][0x3f8] ;  /* 0x0000fe00ff149b82 */ /* 0x000f620000000a00 */
[----:B---3--:R-:W-:-:S04]  /*10b10*/  @!P3 LEA R24, P0, R103, R24, 0x2 ;  /* 0x000000186718b211 */ /* 0x008fc800078010ff */
[C---:B------:R-:W-:Y:S02]  /*10b20*/  @!P3 LEA.HI.X R25, R103.reuse, R25, R100, 0x2, P0 ;  /* 0x000000196719b211 */ /* 0x040fe400000f1464 */
[----:B----4-:R-:W-:-:S03]  /*10b30*/  @!P2 LEA R22, P0, R103, R22, 0x2 ;  /* 0x000000166716a211 */ /* 0x010fc600078010ff */
[----:B------:R3:W-:Y:S01]  /*10b40*/  @!P3 STG.E.128 desc[UR16][R24.64+0x6000], R80 ;  /* 0x006000501800b986 */ /* 0x0007e2000c101d10 */
[C---:B------:R-:W-:Y:S02]  /*10b50*/  @!P2 LEA.HI.X R23, R103.reuse, R23, R100, 0x2, P0 ;  /* 0x000000176717a211 */ /* 0x040fe400000f1464 */
[----:B-----5:R-:W-:-:S03]  /*10b60*/  @!P1 LEA R20, P0, R103, R20, 0x2 ;  /* 0x0000001467149211 */ /* 0x020fc600078010ff */
[----:B------:R3:W-:Y:S01]  /*10b70*/  @!P2 STG.E.128 desc[UR16][R22.64+0x6100], R48 ;  /* 0x006100301600a986 */ /* 0x0007e2000c101d10 */
[----:B------:R-:W-:-:S05]  /*10b80*/  @!P1 LEA.HI.X R21, R103, R21, R100, 0x2, P0 ;  /* 0x0000001567159211 */ /* 0x000fca00000f1464 */
[----:B------:R3:W-:Y:S04]  /*10b90*/  @!P1 STG.E.128 desc[UR16][R20.64+0x6200], R16 ;  /* 0x0062001014009986 */ /* 0x0007e8000c101d10 */
.L_x_2967:
[----:B------:R-:W-:Y:S05]  /*10ba0*/  BSYNC.RECONVERGENT B0 ;  /* 0x0000000000007941 */ /* 0x000fea0003800200 */
.L_x_2966:
        /* <DEDUP_REMOVED lines=19> */
.L_x_2969:
[----:B------:R-:W-:Y:S05]  /*10ce0*/  BSYNC.RECONVERGENT B0 ;  /* 0x0000000000007941 */ /* 0x000fea0003800200 */
.L_x_2968:
[----:B------:R-:W-:Y:S04]  /*10cf0*/  BSSY.RECONVERGENT B0, `(.L_x_2970) ;  /* 0x0000012000007945 */ /* 0x000fe80003800200 */
[----:B------:R-:W-:Y:S05]  /*10d00*/  @P6 BRA `(.L_x_2971) ;  /* 0x0000000000406947 */ /* 0x000fea0003800000 */
[----:B------:R-:W5:Y:S02]  /*10d10*/  LDCU UR4, c[0x0][0x440] ;  /* 0x00008800ff0477ac */ /* 0x000f640008000800 */
[----:B-----5:R-:W-:Y:S02]  /*10d20*/  ISETP.GE.AND P6, PT, R101, UR4, PT ;  /* 0x0000000465007c0c */ /* 0x020fe4000bfc6270 */
[----:B------:R-:W-:Y:S02]  /*10d30*/  ISETP.GE.AND P3, PT, R3, UR4, PT ;  /* 0x0000000403007c0c */ /* 0x000fe4000bf66270 */
[----:B------:R-:W-:-:S09]  /*10d40*/  ISETP.GE.AND P1, PT, R0, UR4, PT ;  /* 0x0000000400007c0c */ /* 0x000fd2000bf26270 */
[----:B---3--:R-:W3:Y:S08]  /*10d50*/  @!P6 LDC.64 R16, c[0x0][0x3f8] ;  /* 0x0000fe00ff10eb82 */ /* 0x008ef00000000a00 */
[----:B------:R-:W5:Y:S08]  /*10d60*/  @!P3 LDC.64 R14, c[0x0][0x3f8] ;  /* 0x0000fe00ff0ebb82 */ /* 0x000f700000000a00 */
[----:B------:R-:W1:Y:S01]  /*10d70*/  @!P1 LDC.64 R12, c[0x0][0x3f8] ;  /* 0x0000fe00ff0c9b82 */ /* 0x000e620000000a00 */
[----:B---3--:R-:W-:-:S04]  /*10d80*/  @!P6 LEA R16, P4, R103, R16, 0x2 ;  /* 0x000000106710e211 */ /* 0x008fc800078810ff */
[C---:B------:R-:W-:Y:S02]  /*10d90*/  @!P6 LEA.HI.X R17, R103.reuse, R17, R100, 0x2, P4 ;  /* 0x000000116711e211 */ /* 0x040fe400020f1464 */
[----:B-----5:R-:W-:-:S03]  /*10da0*/  @!P3 LEA R14, P2, R103, R14, 0x2 ;  /* 0x0000000e670eb211 */ /* 0x020fc600078410ff */
[----:B------:R3:W-:Y:S01]  /*10db0*/  @!P6 STG.E.128 desc[UR16][R16.64+0x9000], R72 ;  /* 0x009000481000e986 */ /* 0x0007e2000c101d10 */
[C---:B------:R-:W-:Y:S02]  /*10dc0*/  @!P3 LEA.HI.X R15, R103.reuse, R15, R100, 0x2, P2 ;  /* 0x0000000f670fb211 */ /* 0x040fe400010f1464 */
[----:B-1----:R-:W-:-:S03]  /*10dd0*/  @!P1 LEA R12, P0, R103, R12, 0x2 ;  /* 0x0000000c670c9211 */ /* 0x002fc600078010ff */
[----:B------:R3:W-:Y:S01]  /*10de0*/  @!P3 STG.E.128 desc[UR16][R14.64+0x9100], R40 ;  /* 0x009100280e00b986 */ /* 0x0007e2000c101d10 */
[----:B------:R-:W-:-:S05]  /*10df0*/  @!P1 LEA.HI.X R13, R103, R13, R100, 0x2, P0 ;  /* 0x0000000d670d9211 */ /* 0x000fca00000f1464 */
[----:B------:R3:W-:Y:S04]  /*10e00*/  @!P1 STG.E.128 desc[UR16][R12.64+0x9200], R8 ;  /* 0x009200080c009986 */ /* 0x0007e8000c101d10 */
.L_x_2971:
[----:B------:R-:W-:Y:S05]  /*10e10*/  BSYNC.RECONVERGENT B0 ;  /* 0x0000000000007941 */ /* 0x000fea0003800200 */
.L_x_2970:
[----:B------:R-:W-:Y:S05]  /*10e20*/  @P5 EXIT ;  /* 0x000000000000594d */ /* 0x000fea0003800000 */
[----:B------:R-:W5:Y:S02]  /*10e30*/  LDCU UR4, c[0x0][0x440] ;  /* 0x00008800ff0477ac */ /* 0x000f640008000800 */
[----:B-----5:R-:W-:Y:S02]  /*10e40*/  ISETP.GE.AND P4, PT, R101, UR4, PT ;  /* 0x0000000465007c0c */ /* 0x020fe4000bf86270 */
[----:B------:R-:W-:Y:S02]  /*10e50*/  ISETP.GE.AND P2, PT, R3, UR4, PT ;  /* 0x0000000403007c0c */ /* 0x000fe4000bf46270 */
[----:B------:R-:W-:-:S09]  /*10e60*/  ISETP.GE.AND P0, PT, R0, UR4, PT ;  /* 0x0000000400007c0c */ /* 0x000fd2000bf06270 */
[----:B---3--:R-:W3:Y:S08]  /*10e70*/  @!P4 LDC.64 R8, c[0x0][0x3f8] ;  /* 0x0000fe00ff08cb82 */ /* 0x008ef00000000a00 */
[----:B------:R-:W5:Y:S01]  /*10e80*/  @!P2 LDC.64 R2, c[0x0][0x3f8] ;  /* 0x0000fe00ff02ab82 */ /* 0x000f620000000a00 */
[----:B---3--:R-:W-:-:S04]  /*10e90*/  @!P4 LEA R8, P3, R103, R8, 0x2 ;  /* 0x000000086708c211 */ /* 0x008fc800078610ff */
[C---:B------:R-:W-:Y:S02]  /*10ea0*/  @!P4 LEA.HI.X R9, R103.reuse, R9, R100, 0x2, P3 ;  /* 0x000000096709c211 */ /* 0x040fe400018f1464 */
[----:B-----5:R-:W-:-:S03]  /*10eb0*/  @!P2 LEA R2, P1, R103, R2, 0x2 ;  /* 0x000000026702a211 */ /* 0x020fc600078210ff */
[----:B------:R3:W-:Y:S01]  /*10ec0*/  @!P4 STG.E.128 desc[UR16][R8.64+0xa800], R68 ;  /* 0x00a800440800c986 */ /* 0x0007e2000c101d10 */
[----:B------:R-:W-:-:S05]  /*10ed0*/  @!P2 LEA.HI.X R3, R103, R3, R100, 0x2, P1 ;  /* 0x000000036703a211 */ /* 0x000fca00008f1464 */
[----:B------:R3:W-:Y:S01]  /*10ee0*/  @!P2 STG.E.128 desc[UR16][R2.64+0xa900], R36 ;  /* 0x00a900240200a986 */ /* 0x0007e2000c101d10 */
[----:B------:R-:W-:Y:S05]  /*10ef0*/  @P0 EXIT ;  /* 0x000000000000094d */ /* 0x000fea0003800000 */
[----:B------:R-:W3:Y:S02]  /*10f00*/  LDCU.64 UR4, c[0x0][0x3f8] ;  /* 0x00007f00ff0477ac */ /* 0x000ee40008000a00 */
[----:B---3--:R-:W-:-:S04]  /*10f10*/  LEA R2, P0, R103, UR4, 0x2 ;  /* 0x0000000467027c11 */ /* 0x008fc8000f8010ff */
[----:B------:R-:W-:-:S05]  /*10f20*/  LEA.HI.X R3, R103, UR5, R100, 0x2, P0 ;  /* 0x0000000567037c11 */ /* 0x000fca00080f1464 */
[----:B------:R-:W-:Y:S01]  /*10f30*/  STG.E.128 desc[UR16][R2.64+0xaa00], R4 ;  /* 0x00aa000402007986 */ /* 0x000fe2000c101d10 */
[----:B------:R-:W-:Y:S05]  /*10f40*/  EXIT ;  /* 0x000000000000794d */ /* 0x000fea0003800000 */
.L_x_2972:
        /* <DEDUP_REMOVED lines=11> */
.L_x_3764:


//--------------------- .text._ZN5flash24flash_fwd_splitkv_kernelI23Flash_fwd_kernel_traitsILi192ELi64ELi64ELi4ELb0ELb0EN7cutlass6half_tE19Flash_kernel_traitsILi192ELi64ELi64ELi4ES3_EELb1ELb0ELb0ELb0ELb1ELb0ELb1ELb1EEEvNS_16Flash_fwd_paramsE --------------------------
	.section	.text._ZN5flash24flash_fwd_splitkv_kernelI23Flash_fwd_kernel_traitsILi192ELi64ELi64ELi4ELb0ELb0EN7cutlass6half_tE19Flash_kernel_traitsILi192ELi64ELi64ELi4ES3_EELb1ELb0ELb0ELb0ELb1ELb0ELb1ELb1EEEvNS_16Flash_fwd_paramsE,"ax",@progbits
	.align	128
        .global         _ZN5flash24flash_fwd_splitkv_kernelI23Flash_fwd_kernel_traitsILi192ELi64ELi64ELi4ELb0ELb0EN7cutlass6half_tE19Flash_kernel_traitsILi192ELi64ELi64ELi4ES3_EELb1ELb0ELb0ELb0ELb1ELb0ELb1ELb1EEEvNS_16Flash_fwd_paramsE
        .type           _ZN5flash24flash_fwd_splitkv_kernelI23Flash_fwd_kernel_traitsILi192ELi64ELi64ELi4ELb0ELb0EN7cutlass6half_tE19Flash_kernel_traitsILi192ELi64ELi64ELi4ES3_EELb1ELb0ELb0ELb0ELb1ELb0ELb1ELb1EEEvNS_16Flash_fwd_paramsE,@function
        .size           _ZN5flash24flash_fwd_splitkv_kernelI23Flash_fwd_kernel_traitsILi192ELi64ELi64ELi4ELb0ELb0EN7cutlass6half_tE19Flash_kernel_traitsILi192ELi64ELi64ELi4ES3_EELb1ELb0ELb0ELb0ELb1ELb0ELb1ELb1EEEvNS_16Flash_fwd_paramsE,(.L_x_3765 - _ZN5flash24flash_fwd_splitkv_kernelI23Flash_fwd_kernel_traitsILi192ELi64ELi64ELi4ELb0ELb0EN7cutlass6half_tE19Flash_kernel_traitsILi192ELi64ELi64ELi4ES3_EELb1ELb0ELb0ELb0ELb1ELb0ELb1ELb1EEEvNS_16Flash_fwd_paramsE)
        .other          _ZN5flash24flash_fwd_splitkv_kernelI23Flash_fwd_kernel_traitsILi192ELi64ELi64ELi4ELb0ELb0EN7cutlass6half_tE19Flash_kernel_traitsILi192ELi64ELi64ELi4ES3_EELb1ELb0ELb0ELb0ELb1ELb0ELb1ELb1EEEvNS_16Flash_fwd_paramsE,@"STO_CUDA_ENTRY STV_DEFAULT"
_ZN5flash24flash_fwd_splitkv_kernelI23Flash_fwd_kernel_traitsILi192ELi64ELi64ELi4ELb0ELb0EN7cutlass6half_tE19Flash_kernel_traitsILi192ELi64ELi64ELi4ES3_EELb1ELb0ELb0ELb0ELb1ELb0ELb1ELb1EEEvNS_16Flash_fwd_paramsE:
.text._ZN5flash24flash_fwd_splitkv_kernelI23Flash_fwd_kernel_traitsILi192ELi64ELi64ELi4ELb0ELb0EN7cutlass6half_tE19Flash_kernel_traitsILi192ELi64ELi64ELi4ES3_EELb1ELb0ELb0ELb0ELb1ELb0ELb1ELb1EEEvNS_16Flash_fwd_paramsE:
[----:B------:R-:W-:Y:S08]  /*0000*/  LDC R1, c[0x0][0x37c] ;  /* 0x0000df00ff017b82 */ /* 0x000ff00000000800 */
[----:B------:R-:W1:Y:S01]  /*0010*/  LDC R4, c[0x0][0x3e0] ;  /* 0x0000f800ff047b82 */ /* 0x000e620000000800 */
[----:B------:R-:W2:Y:S01]  /*0020*/  S2R R9, SR_CTAID.Z ;  /* 0x0000000000097919 */ /* 0x000ea20000002700 */
[----:B------:R-:W-:Y:S01]  /*0030*/  IMAD.MOV.U32 R2, RZ, RZ, RZ ;  /* 0x000000ffff027224 */ /* 0x000fe200078e00ff */
[----:B------:R-:W3:Y:S01]  /*0040*/  LDCU.64 UR6, c[0x0][0x358] ;  /* 0x00006b00ff0677ac */ /* 0x000ee20008000a00 */
[----:B------:R-:W-:Y:S01]  /*0050*/  IMAD.MOV.U32 R12, RZ, RZ, -0x1 ;  /* 0xffffffffff0c7424 */ /* 0x000fe200078e00ff */
[----:B------:R-:W4:Y:S03]  /*0060*/  LDCU.64 UR4, c[0x0][0x470] ;  /* 0x00008e00ff0477ac */ /* 0x000f260008000a00 */
[----:B------:R-:W3:Y:S01]  /*0070*/  LDC.64 R10, c[0x0][0x460] ;  /* 0x00011800ff0a7b82 */ /* 0x000ee20000000a00 */
[----:B-1----:R-:W1:Y:S01]  /*0080*/  I2F.U32.RP R6, R4 ;  /* 0x0000000400067306 */ /* 0x002e620000209000 */
[----:B------:R-:W-:-:S07]  /*0090*/  ISETP.NE.U32.AND P2, PT, R4, RZ, PT ;  /* 0x000000ff0400720c */ /* 0x000fce0003f45070 */
[----:B-1----:R-:W1:Y:S02]  /*00a0*/  MUFU.RCP R3, R6 ;  /* 0x0000000600037308 */ /* 0x002e640000001000 */
[----:B-1----:R-:W-:Y:S01]  /*00b0*/  VIADD R3, R3, 0xffffffe ;  /* 0x0ffffffe03037836 */ /* 0x002fe20000000000 */
[----:B------:R-:W1:Y:S05]  /*00c0*/  LDC.64 R6, c[0x0][0x460] ;  /* 0x00011800ff067b82 */ /* 0x000e6a0000000a00 */
[----:B------:R-:W4:Y:S02]  /*00d0*/  F2I.FTZ.U32.TRUNC.NTZ R3, R3 ;  /* 0x0000000300037305 */ /* 0x000f24000021f000 */
[----:B----4-:R-:W-:-:S04]  /*00e0*/  IMAD.MOV R0, RZ, RZ, -R3 ;  /* 0x000000ffff007224 */ /* 0x010fc800078e0a03 */
[----:B------:R-:W-:Y:S01]  /*00f0*/  IMAD R5, R0, R4, RZ ;  /* 0x0000000400057224 */ /* 0x000fe200078e02ff */
[----:B-1----:R-:W-:-:S03]  /*0100*/  ISETP.NE.U32.AND P0, PT, R6, RZ, PT ;  /* 0x000000ff0600720c */ /* 0x002fc60003f05070 */
[----:B------:R-:W-:Y:S01]  /*0110*/  IMAD.HI.U32 R2, R3, R5, R2 ;  /* 0x0000000503027227 */ /* 0x000fe200078e0002 */
[----:B------:R-:W-:-:S05]  /*0120*/  ISETP.NE.AND.EX P0, PT, R7, RZ, PT, P0 ;  /* 0x000000ff0700720c */ /* 0x000fca0003f05300 */
[----:B--2---:R-:W-:Y:S02]  /*0130*/  IMAD.HI.U32 R201, R2, R9, RZ ;  /* 0x0000000902c97227 */ /* 0x004fe400078e00ff */
[----:B------:R-:W1:Y:S02]  /*0140*/  LDC.64 R2, c[0x0][0x478] ;  /* 0x00011e00ff027b82 */ /* 0x000e640000000a00 */
[----:B------:R-:W-:-:S04]  /*0150*/  IMAD.MOV R5, RZ, RZ, -R201 ;  /* 0x000000ffff057224 */ /* 0x000fc800078e0ac9 */
[----:B------:R-:W-:-:S05]  /*0160*/  IMAD R5, R4, R5, R9 ;  /* 0x0000000504057224 */ /* 0x000fca00078e0209 */
[----:B------:R-:W-:-:S13]  /*0170*/  ISETP.GE.U32.AND P3, PT, R5, R4, PT ;  /* 0x000000040500720c */ /* 0x000fda0003f66070 */
[----:B------:R-:W-:Y:S02]  /*0180*/  @P3 IMAD.IADD R5, R5, 0x1, -R4 ;  /* 0x0000000105053824 */ /* 0x000fe400078e0a04 */
[----:B------:R-:W-:Y:S01]  /*0190*/  @P3 VIADD R201, R201, 0x1 ;  /* 0x00000001c9c93836 */ /* 0x000fe20000000000 */
[----:B------:R-:W-:Y:S02]  /*01a0*/  ISETP.NE.U32.AND P3, PT, R6, RZ, PT ;  /* 0x000000ff0600720c */ /* 0x000fe40003f65070 */
[----:B------:R-:W-:Y:S02]  /*01b0*/  ISETP.GE.U32.AND P1, PT, R5, R4, PT ;  /* 0x000000040500720c */ /* 0x000fe40003f26070 */
[----:B------:R-:W-:-:S11]  /*01c0*/  ISETP.NE.AND.EX P3, PT, R7, RZ, PT, P3 ;  /* 0x000000ff0700720c */ /* 0x000fd60003f65330 */
[----:B------:R-:W-:Y:S01]  /*01d0*/  @P1 VIADD R201, R201, 0x1 ;  /* 0x00000001c9c91836 */ /* 0x000fe20000000000 */
[----:B-1----:R-:W-:Y:S02]  /*01e0*/  ISETP.NE.U32.AND P1, PT, R2, RZ, PT ;  /* 0x000000ff0200720c */ /* 0x002fe40003f25070 */
[----:B------:R-:W-:Y:S02]  /*01f0*/  @!P2 LOP3.LUT R201, RZ, R4, RZ, 0x33, !PT ;  /* 0x00000004ffc9a212 */ /* 0x000fe400078e33ff */
[----:B------:R-:W-:-:S03]  /*0200*/  ISETP.NE.AND.EX P1, PT, R3, RZ, PT, P1 ;  /* 0x000000ff0300720c */ /* 0x000fc60003f25310 */
[----:B---3--:R-:W-:-:S04]  /*0210*/  IMAD.WIDE.U32 R16, R201, 0x4, R10 ;  /* 0x00000004c9107825 */ /* 0x008fc800078e000a */
[----:B------:R-:W-:Y:S01]  /*0220*/  IMAD.SHL.U32 R5, R201, 0x4, RZ ;  /* 0x00000004c9057824 */ /* 0x000fe200078e00ff */
[----:B------:R-:W2:Y:S01]  /*0230*/  @P0 LDG.E R12, desc[UR6][R16.64] ;  /* 0x00000006100c0981 */ /* 0x000ea2000c1e1900 */
[----:B------:R-:W-:Y:S02]  /*0240*/  SHF.R.U32.HI R6, RZ, 0x1e, R201 ;  /* 0x0000001eff067819 */ /* 0x000fe400000116c9 */
[----:B------:R-:W-:Y:S01]  /*0250*/  ISETP.NE.U32.AND P2, PT, RZ, UR4, PT ;  /* 0x00000004ff007c0c */ /* 0x000fe2000bf45070 */
[----:B------:R1:W2:Y:S01]  /*0260*/  @P3 LDG.E R15, desc[UR6][R16.64+0x4] ;  /* 0x00000406100f3981 */ /* 0x0002a2000c1e1900 */
[C---:B------:R-:W-:Y:S01]  /*0270*/  @P1 IADD3 R10, P0, PT, R5.reuse, R2, RZ ;  /* 0x00000002050a1210 */ /* 0x040fe20007f1e0ff */
[----:B------:R-:W-:Y:S01]  /*0280*/  IMAD.MOV.U32 R0, RZ, RZ, RZ ;  /* 0x000000ffff007224 */ /* 0x000fe200078e00ff */
[----:B------:R-:W-:Y:S02]  /*0290*/  IADD3 R126, P4, PT, R5, UR4, RZ ;  /* 0x00000004057e7c10 */ /* 0x000fe4000ff9e0ff */
[----:B------:R-:W-:Y:S01]  /*02a0*/  ISETP.NE.AND.EX P2, PT, RZ, UR5, PT, P2 ;  /* 0x00000005ff007c0c */ /* 0x000fe2000bf45320 */
[C---:B------:R-:W-:Y:S01]  /*02b0*/  @P1 IMAD.X R11, R6.reuse, 0x1, R3, P0 ;  /* 0x00000001060b1824 */ /* 0x040fe200000e0603 */
[----:B------:R-:W3:Y:S01]  /*02c0*/  LDCU.U8 UR4, c[0x0][0x532] ;  /* 0x0000a640ff0477ac */ /* 0x000ee20008000000 */
[----:B------:R-:W4:Y:S01]  /*02d0*/  LDC.64 R2, c[0x0][0x468] ;  /* 0x00011a00ff027b82 */ /* 0x000f220000000a00 */
[----:B------:R-:W-:Y:S01]  /*02e0*/  IADD3.X R127, PT, PT, R6, UR5, RZ, P4, !PT ;  /* 0x00000005067f7c10 */ /* 0x000fe2000a7fe4ff */
[----:B------:R-:W-:-:S02]  /*02f0*/  IMAD.MOV.U32 R7, RZ, RZ, -0x1 ;  /* 0xffffffffff077424 */ /* 0x000fc400078e00ff */
[----:B------:R1:W5:Y:S06]  /*0300*/  @P1 LDG.E R11, desc[UR6][R10.64] ;  /* 0x000000060a0b1981 */ /* 0x00036c000c1e1900 */
[----:B------:R1:W5:Y:S01]  /*0310*/  @P2 LDG.E R0, desc[UR6][R126.64] ;  /* 0x000000067e002981 */ /* 0x000362000c1e1900 */
[----:B---3--:R-:W-:Y:S02]  /*0320*/  ISETP.NE.AND P4, PT, RZ, UR4, PT ;  /* 0x00000004ff007c0c */ /* 0x008fe4000bf85270 */
[----:B----4-:R-:W-:Y:S02]  /*0330*/  ISETP.EQ.U32.AND P5, PT, R2, RZ, PT ;  /* 0x000000ff0200720c */ /* 0x010fe40003fa2070 */
[----:B-1----:R-:W-:-:S02]  /*0340*/  IADD3 R16, P0, PT, R5, R2, RZ ;  /* 0x0000000205107210 */ /* 0x002fc40007f1e0ff */
[----:B------:R-:W-:-:S03]  /*0350*/  ISETP.EQ.OR.EX P5, PT, R3, RZ, !P4, P5 ;  /* 0x000000ff0300720c */ /* 0x000fc600067a2750 */
[----:B------:R-:W-:-:S10]  /*0360*/  IMAD.X R17, R6, 0x1, R3, P0 ;  /* 0x0000000106117824 */ /* 0x000fd400000e0603 */
[----:B------:R1:W5:Y:S01]  /*0370*/  @!P5 LDG.E R7, desc[UR6][R16.64] ;  /* 0x000000061007d981 */ /* 0x000362000c1e1900 */
[----:B------:R-:W3:Y:S01]  /*0380*/  @!P3 LDC R200, c[0x0][0x434] ;  /* 0x00010d00ffc8bb82 */ /* 0x000ee20000000800 */
[----:B------:R-:W-:Y:S01]  /*0390*/  ISETP.NE.U32.AND P0, PT, R2, RZ, PT ;  /* 0x000000ff0200720c */ /* 0x000fe20003f05070 */
[----:B------:R-:W4:Y:S03]  /*03a0*/  S2R R13, SR_CTAID.X ;  /* 0x00000000000d7919 */ /* 0x000f260000002500 */
[----:B------:R-:W-:Y:S01]  /*03b0*/  ISETP.NE.AND.EX P0, PT, R3, RZ, PT, P0 ;  /* 0x000000ff0300720c */ /* 0x000fe20003f05300 */
[----:B----4-:R-:W-:Y:S02]  /*03c0*/  IMAD.SHL.U32 R77, R13, 0x40, RZ ;  /* 0x000000400d4d7824 */ /* 0x010fe400078e00ff */
[----:B--2---:R-:W-:-:S10]  /*03d0*/  @P3 IMAD.IADD R200, R15, 0x1, -R12 ;  /* 0x000000010fc83824 */ /* 0x004fd400078e0a0c */
[----:B------:R-:W2:Y:S01]  /*03e0*/  @!P0 LDC R15, c[0x0][0x438] ;  /* 0x00010e00ff0f8b82 */ /* 0x000ea20000000800 */
[----:B---3--:R-:W-:Y:S01]  /*03f0*/  ISETP.GT.AND P3, PT, R200, R77, PT ;  /* 0x0000004dc800720c */ /* 0x008fe20003f64270 */
[----:B-1----:R-:W-:-:S12]  /*0400*/  @!P0 BRA `(.L_x_2973) ;  /* 0x00000000000c8947 */ /* 0x002fd80003800000 */
[----:B------:R-:W2:Y:S02]  /*0410*/  @P4 LDG.E R2, desc[UR6][R16.64+0x4] ;  /* 0x0000040610024981 */ /* 0x000ea4000c1e1900 */
[----:B--2--5:R-:W-:-:S06]  /*0420*/  @P4 IADD3 R15, PT, PT, R2, -R7, RZ ;  /* 0x80000007020f4210 */ /* 0x024fcc0007ffe0ff */
[----:B------:R1:W5:Y:S02]  /*0430*/  @!P4 LDG.E R15, desc[UR6][R16.64] ;  /* 0x00000006100fc981 */ /* 0x000364000c1e1900 */
.L_x_2973:
[----:B------:R-:W-:Y:S05]  /*0440*/  @!P3 EXIT ;  /* 0x000000000000b94d */ /* 0x000fea0003800000 */
[----:B------:R-:W1:Y:S01]  /*0450*/  LDC R8, c[0x0][0x374] ;  /* 0x0000dd00ff087b82 */ /* 0x000e620000000800 */
[--C-:B--2--5:R-:W-:Y:S01]  /*0460*/  IMAD.IADD R82, R15, 0x1, -R0.reuse ;  /* 0x000000010f527824 */ /* 0x124fe200078e0a00 */
[----:B------:R-:W2:Y:S01]  /*0470*/  S2R R134, SR_TID.X ;  /* 0x0000000000867919 */ /* 0x000ea20000002100 */
[----:B------:R-:W-:-:S05]  /*0480*/  @P1 IMAD.IADD R74, R11, 0x1, -R0 ;  /* 0x000000010b4a1824 */ /* 0x000fca00078e0a00 */
[----:B------:R-:W3:Y:S01]  /*0490*/  LDC R2, c[0x0][0x438] ;  /* 0x00010e00ff027b82 */ /* 0x000ee20000000800 */
[-C--:B-1----:R-:W-:Y:S02]  /*04a0*/  IABS R16, R8.reuse ;  /* 0x0000000800107213 */ /* 0x082fe40000000000 */
[----:B------:R-:W-:Y:S02]  /*04b0*/  IABS R19, R8 ;  /* 0x0000000800137213 */ /* 0x000fe40000000000 */
[----:B------:R-:W1:Y:S03]  /*04c0*/  I2F.RP R10, R16 ;  /* 0x00000010000a7306 */ /* 0x000e660000209400 */
[----:B------:R-:W-:Y:S02]  /*04d0*/  IMAD.MOV R19, RZ, RZ, -R19 ;  /* 0x000000ffff137224 */ /* 0x000fe400078e0a13 */
[----:B---3--:R-:W-:-:S05]  /*04e0*/  VIADD R2, R2, 0x3f ;  /* 0x0000003f02027836 */ /* 0x008fca0000000000 */
        /* <DEDUP_REMOVED lines=8> */
[----:B-1----:R-:W-:-:S06]  /*0570*/  VIADD R3, R3, 0xffffffe ;  /* 0x0ffffffe03037836 */ /* 0x002fcc0000000000 */
[----:B------:R-:W1:Y:S02]  /*0580*/  F2I.FTZ.U32.TRUNC.NTZ R3, R3 ;  /* 0x0000000300037305 */ /* 0x000e64000021f000 */
[----:B-1----:R-:W-:-:S04]  /*0590*/  IMAD.MOV R17, RZ, RZ, -R3 ;  /* 0x000000ffff117224 */ /* 0x002fc800078e0a03 */
[----:B------:R-:W-:-:S04]  /*05a0*/  IMAD R17, R17, R16, RZ ;  /* 0x0000001011117224 */ /* 0x000fc800078e02ff */
[----:B------:R-:W-:Y:S02]  /*05b0*/  IMAD.HI.U32 R17, R3, R17, R2 ;  /* 0x0000001103117227 */ /* 0x000fe400078e0002 */
[----:B------:R-:W1:Y:S04]  /*05c0*/  @!P1 LDC.64 R2, c[0x0][0x488] ;  /* 0x00012200ff029b82 */ /* 0x000e680000000a00 */
[----:B------:R-:W-:-:S04]  /*05d0*/  IMAD.HI.U32 R10, R17, R14, RZ ;  /* 0x0000000e110a7227 */ /* 0x000fc800078e00ff */
[----:B------:R-:W3:Y:S01]  /*05e0*/  @!P1 LDC R17, c[0x0][0x43c] ;  /* 0x00010f00ff119b82 */ /* 0x000ee20000000800 */
[----:B------:R-:W-:-:S05]  /*05f0*/  IMAD R19, R10, R19, R14 ;  /* 0x000000130a137224 */ /* 0x000fca00078e020e */
[----:B------:R-:W-:Y:S02]  /*0600*/  ISETP.GT.U32.AND P3, PT, R16, R19, PT ;  /* 0x000000131000720c */ /* 0x000fe40003f64070 */
[----:B------:R-:W4:Y:S01]  /*0610*/  LDC R14, c[0x0][0x508] ;  /* 0x00014200ff0e7b82 */ /* 0x000f220000000800 */
[----:B-1----:R-:W-:Y:S02]  /*0620*/  @!P1 ISETP.NE.U32.AND P0, PT, R2, RZ, PT ;  /* 0x000000ff0200920c */ /* 0x002fe40003f05070 */
[----:B------:R-:W1:Y:S08]  /*0630*/  S2R R2, SR_CTAID.Y ;  /* 0x0000000000027919 */ /* 0x000e700000002600 */
[----:B------:R-:W-:Y:S01]  /*0640*/  @!P3 IMAD.IADD R19, R19, 0x1, -R16 ;  /* 0x000000011313b824 */ /* 0x000fe200078e0a10 */
[----:B------:R-:W-:Y:S01]  /*0650*/  @!P1 ISETP.NE.AND.EX P0, PT, R3, RZ, PT, P0 ;  /* 0x000000ff0300920c */ /* 0x000fe20003f05300 */
[----:B------:R-:W-:-:S02]  /*0660*/  VIADD R3, R13, 0x1 ;  /* 0x000000010d037836 */ /* 0x000fc40000000000 */
[----:B------:R-:W-:Y:S01]  /*0670*/  @!P3 VIADD R10, R10, 0x1 ;  /* 0x000000010a0ab836 */ /* 0x000fe20000000000 */
[----:B---3--:R-:W-:Y:S01]  /*0680*/  @!P1 SEL R17, R17, RZ, P0 ;  /* 0x000000ff11119207 */ /* 0x008fe20000000000 */
[----:B------:R-:W-:Y:S01]  /*0690*/  IMAD R3, R3, 0x40, -R200 ;  /* 0x0000004003037824 */ /* 0x000fe200078e0ac8 */
[----:B------:R-:W-:Y:S02]  /*06a0*/  ISETP.GE.U32.AND P4, PT, R19, R16, PT ;  /* 0x000000101300720c */ /* 0x000fe40003f86070 */
[----:B------:R-:W-:Y:S01]  /*06b0*/  ISETP.GE.AND P0, PT, R21, RZ, PT ;  /* 0x000000ff1500720c */ /* 0x000fe20003f06270 */
[----:B------:R-:W-:Y:S01]  /*06c0*/  @!P1 IMAD.IADD R74, R82, 0x1, R17 ;  /* 0x00000001524a9824 */ /* 0x000fe200078e0211 */
[----:B------:R-:W-:-:S03]  /*06d0*/  ISETP.NE.AND P1, PT, R8, RZ, PT ;  /* 0x000000ff0800720c */ /* 0x000fc60003f25270 */
[----:B------:R-:W-:-:S05]  /*06e0*/  VIADD R11, R74, 0x3f ;  /* 0x0000003f4a0b7836 */ /* 0x000fca0000000000 */
[----:B----4-:R-:W-:Y:S01]  /*06f0*/  IADD3 R14, PT, PT, R11, R14, R3 ;  /* 0x0000000e0b0e7210 */ /* 0x010fe20007ffe003 */
[----:B------:R-:W-:Y:S01]  /*0700*/  @P4 VIADD R10, R10, 0x1 ;  /* 0x000000010a0a4836 */ /* 0x000fe20000000000 */
[----:B------:R-:W-:Y:S02]  /*0710*/  SHF.R.S32.HI R16, RZ, 0x1f, R11 ;  /* 0x0000001fff107819 */ /* 0x000fe4000001140b */
[----:B------:R-:W-:Y:S01]  /*0720*/  SHF.R.S32.HI R3, RZ, 0x1f, R14 ;  /* 0x0000001fff037819 */ /* 0x000fe2000001140e */
[----:B------:R-:W-:Y:S01]  /*0730*/  @!P0 IMAD.MOV R10, RZ, RZ, -R10 ;  /* 0x000000ffff0a8224 */ /* 0x000fe200078e0a0a */
[----:B------:R-:W-:Y:S02]  /*0740*/  @!P1 LOP3.LUT R10, RZ, R8, RZ, 0x33, !PT ;  /* 0x00000008ff0a9212 */ /* 0x000fe400078e33ff */
        /* <DEDUP_REMOVED lines=10> */
[----:B--2---:R-:W-:Y:S05]  /*07f0*/  @!P0 BRA `(.L_x_2974) ;  /* 0x0000000400648947 */ /* 0x004fea0003800000 */
[----:B------:R-:W1:Y:S01]  /*0800*/  LDC.64 R6, c[0x0][0x430] ;  /* 0x00010c00ff067b82 */ /* 0x000e620000000a00 */
[----:B------:R-:W2:Y:S01]  /*0810*/  LDCU UR4, c[0x0][0x44c] ;  /* 0x00008980ff0477ac */ /* 0x000ea20008000800 */
[C---:B------:R-:W-:Y:S01]  /*0820*/  IMAD.SHL.U32 R3, R134.reuse, 0x4, RZ ;  /* 0x0000000486037824 */ /* 0x040fe200078e00ff */
[----:B------:R-:W-:Y:S01]  /*0830*/  SHF.R.U32.HI R0, RZ, 0x4, R134 ;  /* 0x00000004ff007819 */ /* 0x000fe20000011686 */
[----:B------:R-:W3:Y:S01]  /*0840*/  LDCU.64 UR8, c[0x0][0x3f8] ;  /* 0x00007f00ff0877ac */ /* 0x000ee20008000a00 */
[----:B------:R-:W-:Y:S02]  /*0850*/  LOP3.LUT P6, R134, R134, 0xf, RZ, 0xc0, !PT ;  /* 0x0000000f86867812 */ /* 0x000fe400078cc0ff */
[----:B------:R-:W-:Y:S01]  /*0860*/  LOP3.LUT R3, R3, 0x3c, RZ, 0xc0, !PT ;  /* 0x0000003c03037812 */ /* 0x000fe200078ec0ff */
[----:B------:R-:W-:-:S04]  /*0870*/  VIADD R8, R0, 0x10 ;  /* 0x0000001000087836 */ /* 0x000fc80000000000 */
[----:B------:R-:W-:Y:S02]  /*0880*/  IMAD R3, R0, 0xc0, R3 ;  /* 0x000000c000037824 */ /* 0x000fe400078e0203 */
[----:B-1----:R-:W-:-:S04]  /*0890*/  IMAD R6, R2, R6, R201 ;  /* 0x0000000602067224 */ /* 0x002fc800078e02c9 */
[----:B------:R-:W-:Y:S02]  /*08a0*/  IMAD R4, R6, R4, R9 ;  /* 0x0000000406047224 */ /* 0x000fe400078e0209 */
[----:B------:R-:W-:Y:S02]  /*08b0*/  VIADD R6, R0, 0x18 ;  /* 0x0000001800067836 */ /* 0x000fe40000000000 */
[--C-:B------:R-:W-:Y:S02]  /*08c0*/  IMAD R7, R4, R7, R77.reuse ;  /* 0x0000000704077224 */ /* 0x100fe400078e024d */
[----:B------:R-:W-:Y:S02]  /*08d0*/  IMAD.IADD R77, R200, 0x1, -R77 ;  /* 0x00000001c84d7824 */ /* 0x000fe400078e0a4d */
[----:B--2---:R-:W-:Y:S01]  /*08e0*/  IMAD R2, R7, UR4, RZ ;  /* 0x0000000407027c24 */ /* 0x004fe2000f8e02ff */
[----:B------:R-:W1:Y:S01]  /*08f0*/  LDCU.64 UR4, c[0x0][0x428] ;  /* 0x00008500ff0477ac */ /* 0x000e620008000a00 */
[C---:B------:R-:W-:Y:S01]  /*0900*/  VIADD R4, R0.reuse, 0x8 ;  /* 0x0000000800047836 */ /* 0x040fe20000000000 */
[----:B------:R-:W-:-:S02]  /*0910*/  ISETP.GE.AND P2, PT, R0, R77, PT ;  /* 0x0000004d0000720c */ /* 0x000fc40003f46270 */
[----:B------:R-:W-:Y:S02]  /*0920*/  IADD3 R3, P0, PT, R2, R3, RZ ;  /* 0x0000000302037210 */ /* 0x000fe40007f1e0ff */
[-C--:B------:R-:W-:Y:S01]  /*0930*/  ISETP.GE.AND P1, PT, R4, R77.reuse, PT ;  /* 0x0000004d0400720c */ /* 0x080fe20003f26270 */
[----:B------:R-:W-:Y:S01]  /*0940*/  VIADD R4, R0, 0x20 ;  /* 0x0000002000047836 */ /* 0x000fe20000000000 */
[----:B------:R-:W-:Y:S02]  /*0950*/  LEA.HI.X.SX32 R2, R2, RZ, 0x1, P0 ;  /* 0x000000ff02027211 */ /* 0x000fe400000f0eff */
[C---:B---3--:R-:W-:Y:S02]  /*0960*/  LEA R10, P0, R3.reuse, UR8, 0x2 ;  /* 0x00000008030a7c11 */ /* 0x048fe4000f8010ff */
[----:B------:R-:W-:Y:S02]  /*0970*/  ISETP.GE.AND P5, PT, R8, R77, PT ;  /* 0x0000004d0800720c */ /* 0x000fe40003fa6270 */
[----:B------:R-:W-:-:S02]  /*0980*/  LEA.HI.X R11, R3, UR9, R2, 0x2, P0 ;  /* 0x00000009030b7c11 */ /* 0x000fc400080f1402 */
[C---:B------:R-:W-:Y:S02]  /*0990*/  IADD3 R2, P0, PT, R7.reuse, R0, RZ ;  /* 0x0000000007027210 */ /* 0x040fe40007f1e0ff */
[-C--:B------:R-:W-:Y:S01]  /*09a0*/  ISETP.GE.AND P4, PT, R6, R77.reuse, PT ;  /* 0x0000004d0600720c */ /* 0x080fe20003f86270 */
[----:B------:R-:W-:Y:S01]  /*09b0*/  VIADD R6, R0, 0x30 ;  /* 0x0000003000067836 */ /* 0x000fe20000000000 */
[----:B------:R-:W-:Y:S01]  /*09c0*/  LEA.HI.X.SX32 R7, R7, RZ, 0x1, P0 ;  /* 0x000000ff07077211 */ /* 0x000fe200000f0eff */
[----:B------:R-:W-:Y:S01]  /*09d0*/  @!P2 STG.E.128 desc[UR6][R10.64], RZ ;  /* 0x000000ff0a00a986 */ /* 0x000fe2000c101d06 */
[----:B-1----:R-:W-:Y:S02]  /*09e0*/  LEA R8, P0, R2, UR4, 0x2 ;  /* 0x0000000402087c11 */ /* 0x002fe4000f8010ff */
[----:B------:R-:W-:Y:S01]  /*09f0*/  ISETP.GE.AND P3, PT, R4, R77, PT ;  /* 0x0000004d0400720c */ /* 0x000fe20003f66270 */
[----:B------:R-:W-:Y:S01]  /*0a00*/  VIADD R4, R0, 0x28 ;  /* 0x0000002800047836 */ /* 0x000fe20000000000 */
[----:B------:R-:W-:Y:S01]  /*0a10*/  LEA.HI.X R9, R2, UR5, R7, 0x2, P0 ;  /* 0x0000000502097c11 */ /* 0x000fe200080f1407 */
[----:B------:R-:W-:Y:S01]  /*0a20*/  VIADD R2, R0, 0x38 ;  /* 0x0000003800027836 */ /* 0x000fe20000000000 */
[----:B------:R-:W-:Y:S01]  /*0a30*/  P2R R3, PR, RZ, 0x40 ;  /* 0x00000040ff037803 */ /* 0x000fe20000000000 */
[----:B------:R-:W-:Y:S01]  /*0a40*/  @!P2 STG.E.128 desc[UR6][R10.64+0x100], RZ ;  /* 0x000100ff0a00a986 */ /* 0x000fe2000c101d06 */
[----:B------:R-:W-:-:S02]  /*0a50*/  ISETP.NE.OR P6, PT, R134, RZ, P1 ;  /* 0x000000ff8600720c */ /* 0x000fc40000fc5670 */
[-C--:B------:R-:W-:Y:S01]  /*0a60*/  ISETP.GE.AND P0, PT, R2, R77.reuse, PT ;  /* 0x0000004d0200720c */ /* 0x080fe20003f06270 */
[----:B------:R-:W-:Y:S01]  /*0a70*/  @!P2 STG.E.128 desc[UR6][R10.64+0x200], RZ ;  /* 0x000200ff0a00a986 */ /* 0x000fe2000c101d06 */
[----:B------:R-:W-:-:S03]  /*0a80*/  ISETP.GE.AND P2, PT, R4, R77, PT ;  /* 0x0000004d0400720c */ /* 0x000fc60003f46270 */
[----:B------:R-:W-:Y:S04]  /*0a90*/  @!P1 STG.E.128 desc[UR6][R10.64+0x1800], RZ ;  /* 0x001800ff0a009986 */ /* 0x000fe8000c101d06 */
[----:B------:R-:W-:Y:S02]  /*0aa0*/  @!P1 STG.E.128 desc[UR6][R10.64+0x1900], RZ ;  /* 0x001900ff0a009986 */ /* 0x000fe4000c101d06 */
[----:B------:R-:W-:Y:S02]  /*0ab0*/  @!P6 IMAD.MOV.U32 R5, RZ, RZ, -0x800000 ;  /* 0xff800000ff05e424 */ /* 0x000fe400078e00ff */
        /* <DEDUP_REMOVED lines=45> */
.L_x_2974:
[----:B------:R-:W1:Y:S01]  /*0d90*/  LDCU.64 UR4, c[0x0][0x4d8] ;  /* 0x00009b00ff0477ac */ /* 0x000e620008000a00 */
[----:B------:R-:W-:Y:S01]  /*0da0*/  MOV R8, R201 ;  /* 0x000000c900087202 */ /* 0x000fe20000000f00 */
[----:B------:R-:W2:Y:S01]  /*0db0*/  LDCU.64 UR12, c[0x0][0x4e0] ;  /* 0x00009c00ff0c77ac */ /* 0x000ea20008000a00 */
[----:B-1----:R-:W-:-:S04]  /*0dc0*/  UISETP.NE.U32.AND UP0, UPT, UR4, URZ, UPT ;  /* 0x000000ff0400728c */ /* 0x002fc8000bf05070 */
[----:B------:R-:W-:-:S09]  /*0dd0*/  UISETP.NE.AND.EX UP0, UPT, UR5, URZ, UPT, UP0 ;  /* 0x000000ff0500728c */ /* 0x000fd2000bf05300 */
[----:B--2---:R-:W-:Y:S05]  /*0de0*/  BRA.U !UP0, `(.L_x_2975) ;  /* 0x00000001080c7547 */ /* 0x004fea000b800000 */
[----:B------:R-:W-:-:S04]  /*0df0*/  IADD3 R2, P0, PT, R5, UR4, RZ ;  /* 0x0000000405027c10 */ /* 0x000fc8000ff1e0ff */
[----:B------:R-:W-:-:S05]  /*0e00*/  IADD3.X R3, PT, PT, R6, UR5, RZ, P0, !PT ;  /* 0x0000000506037c10 */ /* 0x000fca00087fe4ff */
[----:B------:R1:W5:Y:S04]  /*0e10*/  LDG.E R8, desc[UR6][R2.64] ;  /* 0x0000000602087981 */ /* 0x000368000c1e1900 */
.L_x_2975:
[----:B------:R-:W-:-:S04]  /*0e20*/  UISETP.NE.U32.AND UP0, UPT, UR12, URZ, UPT ;  /* 0x000000ff0c00728c */ /* 0x000fc8000bf05070 */
[----:B------:R-:W-:-:S09]  /*0e30*/  UISETP.NE.AND.EX UP0, UPT, UR13, URZ, UPT, UP0 ;  /* 0x000000ff0d00728c */ /* 0x000fd2000bf05300 */
[----:B------:R-:W-:Y:S05]  /*0e40*/  BRA.U !UP0, `(.L_x_2976) ;  /* 0x0000000508a07547 */ /* 0x000fea000b800000 */
[----:B------:R-:W1:Y:S01]  /*0e50*/  LDC R5, c[0x0][0x4f0] ;  /* 0x00013c00ff057b82 */ /* 0x000e620000000800 */
[----:B------:R-:W-:Y:S01]  /*0e60*/  LEA R6, R135, 0xffffffc0, 0x6 ;  /* 0xffffffc087067811 */ /* 0x000fe200078e30ff */
[----:B------:R-:W2:Y:S03]  /*0e70*/  LDCU.64 UR4, c[0x0][0x4e8] ;  /* 0x00009d00ff0477ac */ /* 0x000ea60008000a00 */
[----:B------:R-:W-:Y:S01]  /*0e80*/  IABS R0, R6 ;  /* 0x0000000600007213 */ /* 0x000fe20000000000 */
[----:B------:R-:W3:Y:S02]  /*0e90*/  LDCU.64 UR8, c[0x0][0x3a0] ;  /* 0x00007400ff0877ac */ /* 0x000ee40008000a00 */
[----:B-----5:R-:W4:Y:S01]  /*0ea0*/  LDC R8, c[0x0][0x3e8] ;  /* 0x0000fa00ff087b82 */ /* 0x020f220000000800 */
        /* <DEDUP_REMOVED lines=30> */
[----:B------:R-:W-:-:S06]  /*1090*/  IMAD.WIDE R10, R3, 0x4, R202 ;  /* 0x00000004030a7825 */ /* 0x000fcc00078e02ca */
[----:B------:R2:W2:Y:S01]  /*10a0*/  LDG.E R10, desc[UR6][R10.64] ;  /* 0x000000060a0a7981 */ /* 0x0004a2000c1e1900 */
[----:B----4-:R-:W-:Y:S01]  /*10b0*/  IABS R2, R8 ;  /* 0x0000000800027213 */ /* 0x010fe20000000000 */
[----:B------:R-:W-:-:S03]  /*10c0*/  IMAD.MOV R3, RZ, RZ, -R3 ;  /* 0x000000ffff037224 */ /* 0x000fc600078e0a03 */
[----:B------:R-:W4:Y:S01]  /*10d0*/  I2F.RP R7, R2 ;  /* 0x0000000200077306 */ /* 0x000f220000209400 */
[----:B------:R-:W-:Y:S01]  /*10e0*/  IMAD R6, R5, R3, R6 ;  /* 0x0000000305067224 */ /* 0x000fe200078e0206 */
[----:B---3--:R-:W-:-:S06]  /*10f0*/  MOV R5, UR15 ;  /* 0x0000000f00057c02 */ /* 0x008fcc0008000f00 */
[----:B----4-:R-:W3:Y:S02]  /*1100*/  MUFU.RCP R14, R7 ;  /* 0x00000007000e7308 */ /* 0x010ee40000001000 */
[----:B---3--:R-:W-:-:S06]  /*1110*/  IADD3 R14, PT, PT, R14, 0xffffffe, RZ ;  /* 0x0ffffffe0e0e7810 */ /* 0x008fcc0007ffe0ff */
[----:B------:R-:W3:Y:S02]  /*1120*/  F2I.FTZ.U32.TRUNC.NTZ R15, R14 ;  /* 0x0000000e000f7305 */ /* 0x000ee4000021f000 */
[----:B---3--:R-:W-:Y:S01]  /*1130*/  IMAD.MOV R0, RZ, RZ, -R15 ;  /* 0x000000ffff007224 */ /* 0x008fe200078e0a0f */
[----:B------:R-:W-:-:S03]  /*1140*/  MOV R14, RZ ;  /* 0x000000ff000e7202 */ /* 0x000fc60000000f00 */
[----:B------:R-:W-:Y:S01]  /*1150*/  IMAD R4, R0, R2, RZ ;  /* 0x0000000200047224 */ /* 0x000fe200078e02ff */
[----:B------:R-:W-:-:S03]  /*1160*/  IABS R0, R9 ;  /* 0x0000000900007213 */ /* 0x000fc60000000000 */
[----:B------:R-:W-:-:S04]  /*1170*/  IMAD.HI.U32 R15, R15, R4, R14 ;  /* 0x000000040f0f7227 */ /* 0x000fc800078e000e */
[----:B------:R-:W-:-:S04]  /*1180*/  IMAD.MOV.U32 R4, RZ, RZ, R0 ;  /* 0x000000ffff047224 */ /* 0x000fc800078e0000 */
[----:B------:R-:W-:-:S05]  /*1190*/  IMAD.HI.U32 R0, R15, R4, RZ ;  /* 0x000000040f007227 */ /* 0x000fca00078e00ff */
[----:B------:R-:W-:-:S05]  /*11a0*/  IADD3 R7, PT, PT, -R0, RZ, RZ ;  /* 0x000000ff00077210 */ /* 0x000fca0007ffe1ff */
[----:B--2---:R-:W-:Y:S02]  /*11b0*/  IMAD R11, R2, R7, R4 ;  /* 0x00000007020b7224 */ /* 0x004fe400078e0204 */
[----:B------:R-:W-:-:S03]  /*11c0*/  IMAD.U32 R4, RZ, RZ, UR14 ;  /* 0x0000000eff047e24 */ /* 0x000fc6000f8e00ff */
[----:B------:R-:W-:-:S13]  /*11d0*/  ISETP.GT.U32.AND P0, PT, R2, R11, PT ;  /* 0x0000000b0200720c */ /* 0x000fda0003f04070 */
[----:B------:R-:W-:Y:S01]  /*11e0*/  @!P0 IMAD.IADD R11, R11, 0x1, -R2 ;  /* 0x000000010b0b8824 */ /* 0x000fe200078e0a02 */
[----:B------:R-:W-:-:S04]  /*11f0*/  @!P0 IADD3 R0, PT, PT, R0, 0x1, RZ ;  /* 0x0000000100008810 */ /* 0x000fc80007ffe0ff */
[----:B------:R-:W-:Y:S02]  /*1200*/  ISETP.GE.U32.AND P1, PT, R11, R2, PT ;  /* 0x000000020b00720c */ /* 0x000fe40003f26070 */
[----:B------:R-:W-:-:S04]  /*1210*/  LOP3.LUT R2, R9, R8, RZ, 0x3c, !PT ;  /* 0x0000000809027212 */ /* 0x000fc800078e3cff */
[----:B------:R-:W-:-:S07]  /*1220*/  ISETP.GE.AND P0, PT, R2, RZ, PT ;  /* 0x000000ff0200720c */ /* 0x000fce0003f06270 */
[----:B------:R-:W-:Y:S01]  /*1230*/  @P1 VIADD R0, R0, 0x1 ;  /* 0x0000000100001836 */ /* 0x000fe20000000000 */
[----:B------:R-:W-:Y:S02]  /*1240*/  ISETP.NE.AND P1, PT, R8, RZ, PT ;  /* 0x000000ff0800720c */ /* 0x000fe40003f25270 */
[----:B------:R-:W-:Y:S02]  /*1250*/  LOP3.LUT R8, RZ, R8, RZ, 0x33, !PT ;  /* 0x00000008ff087212 */ /* 0x000fe400078e33ff */
[----:B------:R-:W-:Y:S01]  /*1260*/  SHF.R.S32.HI R7, RZ, 0x1f, R10 ;  /* 0x0000001fff077819 */ /* 0x000fe2000001140a */
[----:B------:R-:W-:-:S04]  /*1270*/  IMAD.WIDE.U32 R18, R10, UR8, RZ ;  /* 0x000000080a127c25 */ /* 0x000fc8000f8e00ff */
[C---:B------:R-:W-:Y:S02]  /*1280*/  IMAD R11, R7.reuse, UR8, RZ ;  /* 0x00000008070b7c24 */ /* 0x040fe4000f8e02ff */
[----:B-1----:R-:W-:Y:S02]  /*1290*/  IMAD R7, R7, UR4, RZ ;  /* 0x0000000407077c24 */ /* 0x002fe4000f8e02ff */
[C---:B------:R-:W-:Y:S01]  /*12a0*/  IMAD R16, R10.reuse, UR9, R11 ;  /* 0x000000090a107c24 */ /* 0x040fe2000f8e020b */
[----:B------:R-:W1:Y:S01]  /*12b0*/  LDCU.128 UR8, c[0x0][0x3d0] ;  /* 0x00007a00ff0877ac */ /* 0x000e620008000c00 */
[C---:B------:R-:W-:Y:S01]  /*12c0*/  IMAD R14, R10.reuse, UR5, R7 ;  /* 0x000000050a0e7c24 */ /* 0x040fe2000f8e0207 */
[----:B------:R-:W-:Y:S01]  /*12d0*/  SHF.R.S32.HI R7, RZ, 0x1f, R6 ;  /* 0x0000001fff077819 */ /* 0x000fe20000011406 */
[----:B------:R-:W-:Y:S01]  /*12e0*/  IMAD.WIDE.U32 R10, R10, UR4, RZ ;  /* 0x000000040a0a7c25 */ /* 0x000fe2000f8e00ff */
[----:B------:R-:W2:Y:S01]  /*12f0*/  LDCU.64 UR4, c[0x0][0x3c0] ;  /* 0x00007800ff0477ac */ /* 0x000ea20008000a00 */
[----:B------:R-:W-:-:S02]  /*1300*/  IADD3 R17, PT, PT, R19, R16, RZ ;  /* 0x0000001013117210 */ /* 0x000fc40007ffe0ff */
[----:B------:R-:W-:Y:S02]  /*1310*/  MOV R16, R18 ;  /* 0x0000001200107202 */ /* 0x000fe40000000f00 */
[----:B------:R-:W-:Y:S02]  /*1320*/  IADD3 R15, PT, PT, R11, R14, RZ ;  /* 0x0000000e0b0f7210 */ /* 0x000fe40007ffe0ff */
[----:B------:R-:W-:Y:S01]  /*1330*/  MOV R11, R0 ;  /* 0x00000000000b7202 */ /* 0x000fe20000000f00 */
[----:B------:R-:W-:Y:S01]  /*1340*/  IMAD.WIDE.U32 R16, R6, R4, R16 ;  /* 0x0000000406107225 */ /* 0x000fe200078e0010 */
[----:B------:R-:W-:Y:S02]  /*1350*/  MOV R14, R10 ;  /* 0x0000000a000e7202 */ /* 0x000fe40000000f00 */
[----:B------:R-:W-:Y:S01]  /*1360*/  @!P0 IADD3 R11, PT, PT, -R11, RZ, RZ ;  /* 0x000000ff0b0b8210 */ /* 0x000fe20007ffe1ff */
[----:B------:R-:W-:-:S03]  /*1370*/  IMAD R10, R7, R4, RZ ;  /* 0x00000004070a7224 */ /* 0x000fc600078e02ff */
[----:B------:R-:W-:Y:S01]  /*1380*/  SEL R11, R8, R11, !P1 ;  /* 0x0000000b080b7207 */ /* 0x000fe20004800000 */
[C---:B------:R-:W-:Y:S02]  /*1390*/  IMAD R10, R6.reuse, R5, R10 ;  /* 0x00000005060a7224 */ /* 0x040fe400078e020a */
[----:B--2---:R-:W-:Y:S01]  /*13a0*/  IMAD.U32 R2, RZ, RZ, UR4 ;  /* 0x00000004ff027e24 */ /* 0x004fe2000f8e00ff */
[----:B------:R-:W-:Y:S01]  /*13b0*/  MOV R3, UR5 ;  /* 0x0000000500037c02 */ /* 0x000fe20008000f00 */
[----:B------:R-:W-:Y:S02]  /*13c0*/  IMAD.IADD R17, R17, 0x1, R10 ;  /* 0x0000000111117824 */ /* 0x000fe400078e020a */
[-C--:B------:R-:W-:Y:S02]  /*13d0*/  IMAD R7, R7, R2.reuse, RZ ;  /* 0x0000000207077224 */ /* 0x080fe400078e02ff */
[----:B------:R-:W-:-:S04]  /*13e0*/  IMAD.WIDE.U32 R14, R6, R2, R14 ;  /* 0x00000002060e7225 */ /* 0x000fc800078e000e */
[----:B------:R-:W-:Y:S01]  /*13f0*/  IMAD R7, R6, R3, R7 ;  /* 0x0000000306077224 */ /* 0x000fe200078e0207 */
[----:B------:R-:W-:Y:S01]  /*1400*/  SHF.R.S32.HI R6, RZ, 0x1f, R11 ;  /* 0x0000001fff067819 */ /* 0x000fe2000001140b */
[----:B-1----:R-:W-:-:S03]  /*1410*/  IMAD.WIDE.U32 R16, R11, UR8, R16 ;  /* 0x000000080b107c25 */ /* 0x002fc6000f8e0010 */
[----:B------:R-:W-:Y:S01]  /*1420*/  IADD3 R15, PT, PT, R15, R7, RZ ;  /* 0x000000070f0f7210 */ /* 0x000fe20007ffe0ff */
[C---:B------:R-:W-:Y:S02]  /*1430*/  IMAD R10, R6.reuse, UR8, RZ ;  /* 0x00000008060a7c24 */ /* 0x040fe4000f8e02ff */
[----:B------:R-:W-:Y:S02]  /*1440*/  IMAD R6, R6, UR10, RZ ;  /* 0x0000000a06067c24 */ /* 0x000fe4000f8e02ff */
[C---:B------:R-:W-:Y:S02]  /*1450*/  IMAD R10, R11.reuse, UR9, R10 ;  /* 0x000000090b0a7c24 */ /* 0x040fe4000f8e020a */
[C---:B------:R-:W-:Y:S02]  /*1460*/  IMAD R6, R11.reuse, UR11, R6 ;  /* 0x0000000b0b067c24 */ /* 0x040fe4000f8e0206 */
[----:B------:R-:W-:Y:S01]  /*1470*/  IMAD.WIDE.U32 R18, R11, UR10, R14 ;  /* 0x0000000a0b127c25 */ /* 0x000fe2000f8e000e */
[----:B------:R-:W-:-:S03]  /*1480*/  IADD3 R11, PT, PT, R17, R10, RZ ;  /* 0x0000000a110b7210 */ /* 0x000fc60007ffe0ff */
[----:B------:R-:W-:Y:S01]  /*1490*/  IMAD.MOV.U32 R14, RZ, RZ, R16 ;  /* 0x000000ffff0e7224 */ /* 0x000fe200078e0010 */
[----:B------:R-:W-:Y:S02]  /*14a0*/  IADD3 R10, PT, PT, R19, R6, RZ ;  /* 0x00000006130a7210 */ /* 0x000fe40007ffe0ff */
[----:B------:R-:W-:Y:S01]  /*14b0*/  MOV R16, R18 ;  /* 0x0000001200107202 */ /* 0x000fe20000000f00 */
[----:B------:R-:W-:Y:S06]  /*14c0*/  BRA `(.L_x_2977) ;  /* 0x0000000400707947 */ /* 0x000fec0003800000 */
.L_x_2976:
        /* <DEDUP_REMOVED lines=15> */
.L_x_2978:
[----:B------:R-:W2:Y:S01]  /*15c0*/  LDC.64 R4, c[0x0][0x3b8] ;  /* 0x0000ee00ff047b82 */ /* 0x000ea20000000a00 */
[----:B-1----:R-:W-:-:S05]  /*15d0*/  IADD3 R2, PT, PT, R0, R7, RZ ;  /* 0x0000000700027210 */ /* 0x002fca0007ffe0ff */
[C---:B--2---:R-:W-:Y:S02]  /*15e0*/  IMAD R19, R2.reuse, R5, RZ ;  /* 0x0000000502137224 */ /* 0x044fe400078e02ff */
[----:B------:R-:W-:-:S05]  /*15f0*/  IMAD.WIDE.U32 R2, R2, R4, RZ ;  /* 0x0000000402027225 */ /* 0x000fca00078e00ff */
[----:B------:R-:W-:Y:S02]  /*1600*/  IADD3 R19, PT, PT, R3, R19, RZ ;  /* 0x0000001303137210 */ /* 0x000fe40007ffe0ff */
[----:B------:R-:W-:Y:S02]  /*1610*/  MOV R18, R2 ;  /* 0x0000000200127202 */ /* 0x000fe40000000f00 */
.L_x_2979:
        /* <DEDUP_REMOVED lines=14> */
.L_x_2980:
[----:B------:R-:W1:Y:S01]  /*1700*/  LDC.64 R2, c[0x0][0x3c0] ;  /* 0x0000f000ff027b82 */ /* 0x000e620000000a00 */
[----:B------:R-:W-:-:S05]  /*1710*/  IADD3 R0, PT, PT, R0, R7, RZ ;  /* 0x0000000700007210 */ /* 0x000fca0007ffe0ff */
[C---:B-1----:R-:W-:Y:S02]  /*1720*/  IMAD R21, R0.reuse, R3, RZ ;  /* 0x0000000300157224 */ /* 0x042fe400078e02ff */
[----:B------:R-:W-:-:S05]  /*1730*/  IMAD.WIDE.U32 R6, R0, R2, RZ ;  /* 0x0000000200067225 */ /* 0x000fca00078e00ff */
[----:B------:R-:W-:Y:S02]  /*1740*/  IADD3 R21, PT, PT, R7, R21, RZ ;  /* 0x0000001507157210 */ /* 0x000fe40007ffe0ff */
[----:B------:R-:W-:-:S07]  /*1750*/  MOV R20, R6 ;  /* 0x0000000600147202 */ /* 0x000fce0000000f00 */
.L_x_2981:
[----:B-----5:R-:W1:Y:S01]  /*1760*/  LDC R8, c[0x0][0x3e8] ;  /* 0x0000fa00ff087b82 */ /* 0x020e620000000800 */
[----:B------:R-:W-:Y:S02]  /*1770*/  MOV R10, RZ ;  /* 0x000000ff000a7202 */ /* 0x000fe40000000f00 */
[----:B------:R-:W-:Y:S02]  /*1780*/  CS2R R202, SRZ ;  /* 0x0000000000ca7805 */ /* 0x000fe4000001ff00 */
[----:B-1----:R-:W-:-:S04]  /*1790*/  IABS R6, R8 ;  /* 0x0000000800067213 */ /* 0x002fc80000000000 */
[----:B------:R-:W1:Y:S08]  /*17a0*/  I2F.RP R14, R6 ;  /* 0x00000006000e7306 */ /* 0x000e700000209400 */
[----:B-1----:R-:W1:Y:S02]  /*17b0*/  MUFU.RCP R11, R14 ;  /* 0x0000000e000b7308 */ /* 0x002e640000001000 */
[----:B-1----:R-:W-:-:S02]  /*17c0*/  IADD3 R11, PT, PT, R11, 0xffffffe, RZ ;  /* 0x0ffffffe0b0b7810 */ /* 0x002fc40007ffe0ff */
[----:B------:R-:W-:-:S04]  /*17d0*/  LEA R14, R135, 0xffffffc0, 0x6 ;  /* 0xffffffc0870e7811 */ /* 0x000fc800078e30ff */
[----:B------:R-:W1:Y:S01]  /*17e0*/  F2I.FTZ.U32.TRUNC.NTZ R11, R11 ;  /* 0x0000000b000b7305 */ /* 0x000e62000021f000 */
[----:B------:R-:W-:Y:S01]  /*17f0*/  SHF.R.S32.HI R15, RZ, 0x1f, R14 ;  /* 0x0000001fff0f7819 */ /* 0x000fe2000001140e */
[----:B------:R-:W-:-:S04]  /*1800*/  IMAD.WIDE.U32 R22, R14, R4, R18 ;  /* 0x000000040e167225 */ /* 0x000fc800078e0012 */
[C---:B------:R-:W-:Y:S02]  /*1810*/  IMAD R16, R15.reuse, R2, RZ ;  /* 0x000000020f107224 */ /* 0x040fe400078e02ff */
[----:B------:R-:W-:Y:S02]  /*1820*/  IMAD R15, R15, R4, RZ ;  /* 0x000000040f0f7224 */ /* 0x000fe400078e02ff */
[----:B------:R-:W-:-:S04]  /*1830*/  IMAD.WIDE.U32 R20, R14, R2, R20 ;  /* 0x000000020e147225 */ /* 0x000fc800078e0014 */
[C---:B------:R-:W-:Y:S02]  /*1840*/  IMAD R19, R14.reuse, R3, R16 ;  /* 0x000000030e137224 */ /* 0x040fe400078e0210 */
[----:B-1----:R-:W-:Y:S02]  /*1850*/  IMAD.MOV R0, RZ, RZ, -R11 ;  /* 0x000000ffff007224 */ /* 0x002fe400078e0a0b */
[----:B------:R-:W-:Y:S02]  /*1860*/  IMAD R15, R14, R5, R15 ;  /* 0x000000050e0f7224 */ /* 0x000fe400078e020f */
[----:B------:R-:W-:Y:S01]  /*1870*/  IMAD R7, R0, R6, RZ ;  /* 0x0000000600077224 */ /* 0x000fe200078e02ff */
[----:B------:R-:W-:Y:S01]  /*1880*/  IABS R0, R9 ;  /* 0x0000000900007213 */ /* 0x000fe20000000000 */
[----:B------:R-:W-:Y:S01]  /*1890*/  IMAD.IADD R21, R21, 0x1, R19 ;  /* 0x0000000115157824 */ /* 0x000fe200078e0213 */
[----:B------:R-:W-:Y:S01]  /*18a0*/  IADD3 R23, PT, PT, R23, R15, RZ ;  /* 0x0000000f17177210 */ /* 0x000fe20007ffe0ff */
        /* <DEDUP_REMOVED lines=8> */
[----:B------:R-:W-:-:S04]  /*1930*/  @!P0 IADD3 R0, PT, PT, R0, 0x1, RZ ;  /* 0x0000000100008810 */ /* 0x000fc80007ffe0ff */
[----:B------:R-:W-:Y:S02]  /*1940*/  ISETP.GE.U32.AND P1, PT, R7, R6, PT ;  /* 0x000000060700720c */ /* 0x000fe40003f26070 */
[----:B------:R-:W-:-:S04]  /*1950*/  LOP3.LUT R6, R9, R8, RZ, 0x3c, !PT ;  /* 0x0000000809067212 */ /* 0x000fc800078e3cff */
[----:B------:R-:W-:Y:S02]  /*1960*/  ISETP.GE.AND P0, PT, R6, RZ, PT ;  /* 0x000000ff0600720c */ /* 0x000fe40003f06270 */
[----:B------:R-:W2:Y:S05]  /*1970*/  LDC.64 R6, c[0x0][0x3d0] ;  /* 0x0000f400ff067b82 */ /* 0x000eaa0000000a00 */
[----:B------:R-:W-:Y:S01]  /*1980*/  @P1 VIADD R0, R0, 0x1 ;  /* 0x0000000100001836 */ /* 0x000fe20000000000 */
[----:B------:R-:W-:Y:S02]  /*1990*/  ISETP.NE.AND P1, PT, R8, RZ, PT ;  /* 0x000000ff0800720c */ /* 0x000fe40003f25270 */
[----:B------:R-:W-:-:S02]  /*19a0*/  LOP3.LUT R8, RZ, R8, RZ, 0x33, !PT ;  /* 0x00000008ff087212 */ /* 0x000fc400078e33ff */
[----:B------:R-:W-:-:S04]  /*19b0*/  MOV R17, R0 ;  /* 0x0000000000117202 */ /* 0x000fc80000000f00 */
[----:B------:R-:W-:-:S04]  /*19c0*/  @!P0 IADD3 R17, PT, PT, -R17, RZ, RZ ;  /* 0x000000ff11118210 */ /* 0x000fc80007ffe1ff */
[----:B------:R-:W-:-:S04]  /*19d0*/  SEL R14, R8, R17, !P1 ;  /* 0x00000011080e7207 */ /* 0x000fc80004800000 */
[----:B------:R-:W-:Y:S01]  /*19e0*/  SHF.R.S32.HI R17, RZ, 0x1f, R14 ;  /* 0x0000001fff117819 */ /* 0x000fe2000001140e */
        /* <DEDUP_REMOVED lines=10> */
.L_x_2977:
[----:B------:R-:W-:Y:S01]  /*1a90*/  IMAD.MOV.U32 R60, RZ, RZ, RZ ;  /* 0x000000ffff3c7224 */ /* 0x000fe200078e00ff */
[----:B------:R-:W1:Y:S01]  /*1aa0*/  LDC.64 R122, c[0x0][0x3b0] ;  /* 0x0000ec00ff7a7b82 */ /* 0x000e620000000a00 */
[----:B------:R-:W2:Y:S04]  /*1ab0*/  LDCU.64 UR4, c[0x0][0x3c8] ;  /* 0x00007900ff0477ac */ /* 0x000ea80008000a00 */
[----:B------:R3:W5:Y:S01]  /*1ac0*/  @P2 LDG.E R60, desc[UR6][R126.64] ;  /* 0x000000067e3c2981 */ /* 0x000762000c1e1900 */
[----:B------:R-:W-:Y:S01]  /*1ad0*/  ISETP.NE.AND P2, PT, R12, -0x1, PT ;  /* 0xffffffff0c00780c */ /* 0x000fe20003f45270 */
[----:B------:R-:W-:Y:S01]  /*1ae0*/  IMAD.SHL.U32 R118, R134, 0x8, RZ ;  /* 0x0000000886767824 */ /* 0x000fe200078e00ff */
[----:B------:R-:W-:Y:S01]  /*1af0*/  SHF.R.U32.HI R124, RZ, 0x3, R134 ;  /* 0x00000003ff7c7819 */ /* 0x000fe20000011686 */
[----:B------:R-:W-:Y:S01]  /*1b00*/  IMAD.MOV.U32 R125, RZ, RZ, RZ ;  /* 0x000000ffff7d7224 */ /* 0x000fe200078e00ff */
[----:B------:R-:W4:Y:S01]  /*1b10*/  LDCU.64 UR8, c[0x0][0x388] ;  /* 0x00007100ff0877ac */ /* 0x000f220008000a00 */
[----:B------:R-:W-:Y:S01]  /*1b20*/  SHF.L.U64.HI R76, R2, 0x4, R3 ;  /* 0x00000004024c7819 */ /* 0x000fe20000010203 */
[----:B------:R-:W-:Y:S01]  /*1b30*/  IMAD.SHL.U32 R115, R134, 0x4, RZ ;  /* 0x0000000486737824 */ /* 0x000fe200078e00ff */
[----:B------:R-:W-:Y:S01]  /*1b40*/  LOP3.LUT R26, R118, 0x38, RZ, 0xc0, !PT ;  /* 0x00000038761a7812 */ /* 0x000fe200078ec0ff */
[----:B------:R-:W-:Y:S01]  /*1b50*/  VIADD R73, R135, 0xffffffff ;  /* 0xffffffff87497836 */ /* 0x000fe20000000000 */
[----:B------:R-:W-:Y:S01]  /*1b60*/  SHF.L.U32 R81, R134, 0x6, RZ ;  /* 0x0000000686517819 */ /* 0x000fe200000006ff */
[----:B------:R-:W-:Y:S01]  /*1b70*/  IMAD.SHL.U32 R79, R2, 0x10, RZ ;  /* 0x00000010024f7824 */ /* 0x000fe200078e00ff */
[----:B------:R-:W-:-:S02]  /*1b80*/  IADD3 R14, P3, PT, R26, R14, RZ ;  /* 0x0000000e1a0e7210 */ /* 0x000fc40007f7e0ff */
[----:B------:R-:W2:Y:S01]  /*1b90*/  @!P2 LDC.64 R6, c[0x0][0x398] ;  /* 0x0000e600ff06ab82 */ /* 0x000ea20000000a00 */
[----:B------:R-:W-:Y:S02]  /*1ba0*/  LOP3.LUT R115, R115, 0x1c, RZ, 0xc0, !PT ;  /* 0x0000001c73737812 */ /* 0x000fe400078ec0ff */
[----:B------:R-:W-:Y:S01]  /*1bb0*/  IADD3.X R15, PT, PT, RZ, R11, RZ, P3, !PT ;  /* 0x0000000bff0f7210 */ /* 0x000fe20001ffe4ff */
[----:B-1----:R-:W-:Y:S01]  /*1bc0*/  @P2 IMAD.WIDE.U32 R20, R12, R122, RZ ;  /* 0x0000007a0c142225 */ /* 0x002fe200078e00ff */
[C---:B------:R-:W-:Y:S02]  /*1bd0*/  SHF.L.U64.HI R72, R4.reuse, 0x4, R5 ;  /* 0x0000000404487819 */ /* 0x040fe40000010205 */
[----:B------:R-:W-:Y:S01]  /*1be0*/  SHF.L.U32 R75, R4, 0x4, RZ ;  /* 0x00000004044b7819 */ /* 0x000fe200000006ff */
[C---:B------:R-:W-:Y:S01]  /*1bf0*/  IMAD.WIDE.U32 R14, R124.reuse, R4, R14 ;  /* 0x000000047c0e7225 */ /* 0x040fe200078e000e */
[----:B------:R-:W-:Y:S02]  /*1c00*/  LOP3.LUT R81, R81, 0x1c0, RZ, 0xc0, !PT ;  /* 0x000001c051517812 */ /* 0x000fe400078ec0ff */
[----:B------:R-:W-:Y:S01]  /*1c10*/  SHF.L.U32 R133, R73, 0x6, RZ ;  /* 0x0000000649857819 */ /* 0x000fe200000006ff */
[----:B------:R-:W-:Y:S01]  /*1c20*/  IMAD R87, R124, R5, R15 ;  /* 0x000000057c577224 */ /* 0x000fe200078e020f */
[----:B------:R-:W-:-:S04]  /*1c30*/  SHF.L.U32 R86, R14, 0x1, RZ ;  /* 0x000000010e567819 */ /* 0x000fc800000006ff */
[----:B------:R-:W-:Y:S01]  /*1c40*/  SHF.L.U64.HI R87, R14, 0x1, R87 ;  /* 0x000000010e577819 */ /* 0x000fe20000010257 */
[----:B--2---:R-:W-:-:S04]  /*1c50*/  @!P2 IMAD.WIDE.U32 R18, R201, R6, RZ ;  /* 0x00000006c912a225 */ /* 0x004fc800078e00ff */
[----:B------:R-:W-:Y:S01]  /*1c60*/  @!P2 IMAD R7, R201, R7, R19 ;  /* 0x00000007c907a224 */ /* 0x000fe200078e0213 */
[----:B------:R-:W-:Y:S01]  /*1c70*/  @!P2 MOV R6, R18 ;  /* 0x000000120006a202 */ /* 0x000fe20000000f00 */
[----:B------:R-:W-:Y:S02]  /*1c80*/  @P2 IMAD.MOV.U32 R6, RZ, RZ, R20 ;  /* 0x000000ffff062224 */ /* 0x000fe400078e0014 */
[----:B------:R-:W-:Y:S01]  /*1c90*/  @P2 IMAD R7, R12, R123, R21 ;  /* 0x0000007b0c072224 */ /* 0x000fe200078e0215 */
[----:B------:R-:W-:Y:S01]  /*1ca0*/  SHF.R.S32.HI R12, RZ, 0x1f, R9 ;  /* 0x0000001fff0c7819 */ /* 0x000fe20000011409 */
[----:B------:R-:W-:Y:S01]  /*1cb0*/  IMAD.WIDE.U32 R18, R13, 0x40, R124 ;  /* 0x000000400d127825 */ /* 0x000fe200078e007c */
[C---:B------:R-:W-:Y:S02]  /*1cc0*/  IADD3 R20, P4, PT, R26.reuse, R6, RZ ;  /* 0x000000061a147210 */ /* 0x040fe40007f9e0ff */
[----:B------:R-:W-:Y:S01]  /*1cd0*/  IADD3 R16, P2, PT, R26, R16, RZ ;  /* 0x000000101a107210 */ /* 0x000fe20007f5e0ff */
[----:B------:R-:W-:Y:S01]  /*1ce0*/  IMAD R12, R12, UR4, RZ ;  /* 0x000000040c0c7c24 */ /* 0x000fe2000f8e02ff */
[----:B------:R-:W1:Y:S01]  /*1cf0*/  LDC R6, c[0x0][0x450] ;  /* 0x00011400ff067b82 */ /* 0x000e620000000800 */
[----:B------:R-:W-:-:S02]  /*1d00*/  IMAD.X R21, RZ, RZ, R7, P4 ;  /* 0x000000ffff157224 */ /* 0x000fc400020e0607 */
[----:B------:R-:W-:Y:S01]  /*1d10*/  IMAD.X R17, RZ, RZ, R10, P2 ;  /* 0x000000ffff117224 */ /* 0x000fe200010e060a */
[----:B----4-:R-:W-:Y:S01]  /*1d20*/  IADD3 R86, P2, PT, R86, UR8, RZ ;  /* 0x0000000856567c10 */ /* 0x010fe2000ff5e0ff */
[C---:B------:R-:W-:Y:S02]  /*1d30*/  IMAD R10, R9.reuse, UR5, R12 ;  /* 0x00000005090a7c24 */ /* 0x040fe4000f8e020c */
[----:B------:R-:W-:Y:S01]  /*1d40*/  IMAD.WIDE.U32 R12, R9, UR4, R20 ;  /* 0x00000004090c7c25 */ /* 0x000fe2000f8e0014 */
[----:B------:R-:W2:Y:S01]  /*1d50*/  LDCU.64 UR4, c[0x0][0x390] ;  /* 0x00007200ff0477ac */ /* 0x000ea20008000a00 */
[----:B------:R-:W-:Y:S02]  /*1d60*/  IADD3.X R87, PT, PT, R87, UR9, RZ, P2, !PT ;  /* 0x0000000957577c10 */ /* 0x000fe400097fe4ff */
[----:B------:R-:W-:Y:S02]  /*1d70*/  IMAD.WIDE.U32 R16, R124, R2, R16 ;  /* 0x000000027c107225 */ /* 0x000fe400078e0010 */
[----:B------:R-:W-:-:S02]  /*1d80*/  MOV R195, R87 ;  /* 0x0000005700c37202 */ /* 0x000fc40000000f00 */
[----:B------:R-:W-:Y:S01]  /*1d90*/  IMAD R83, R124, R3, R17 ;  /* 0x000000037c537224 */ /* 0x000fe200078e0211 */
[----:B------:R-:W-:Y:S01]  /*1da0*/  SHF.R.S32.HI R3, RZ, 0x1f, R82 ;  /* 0x0000001fff037819 */ /* 0x000fe20000011452 */
[C---:B------:R-:W-:Y:S02]  /*1db0*/  IMAD.SHL.U32 R84, R16.reuse, 0x2, RZ ;  /* 0x0000000210547824 */ /* 0x040fe400078e00ff */
[----:B------:R-:W-:Y:S01]  /*1dc0*/  IMAD R7, R19, R122, RZ ;  /* 0x0000007a13077224 */ /* 0x000fe200078e02ff */
[----:B------:R-:W-:Y:S01]  /*1dd0*/  LEA.HI R3, R3, R82, RZ, 0x6 ;  /* 0x0000005203037211 */ /* 0x000fe200078f30ff */
[----:B------:R-:W-:Y:S01]  /*1de0*/  IMAD.IADD R13, R13, 0x1, R10 ;  /* 0x000000010d0d7824 */ /* 0x000fe200078e020a */
[----:B------:R-:W-:Y:S01]  /*1df0*/  SHF.L.U64.HI R83, R16, 0x1, R83 ;  /* 0x0000000110537819 */ /* 0x000fe20000010253 */
[C---:B------:R-:W-:Y:S01]  /*1e00*/  IMAD R7, R18.reuse, R123, R7 ;  /* 0x0000007b12077224 */ /* 0x040fe200078e0207 */
[----:B------:R-:W-:Y:S01]  /*1e10*/  SHF.R.S32.HI R3, RZ, 0x6, R3 ;  /* 0x00000006ff037819 */ /* 0x000fe20000011403 */
[----:B------:R-:W-:Y:S01]  /*1e20*/  IMAD.WIDE.U32 R122, R18, R122, R12 ;  /* 0x0000007a127a7225 */ /* 0x000fe200078e000c */
[----:B--2---:R-:W-:-:S02]  /*1e30*/  IADD3 R84, P2, PT, R84, UR4, RZ ;  /* 0x0000000454547c10 */ /* 0x004fc4000ff5e0ff */
[----:B------:R-:W-:Y:S01]  /*1e40*/  VIMNMX R78, PT, PT, R194, R3, !PT ;  /* 0x00000003c24e7248 */ /* 0x000fe20007fe0100 */
[----:B------:R-:W-:Y:S01]  /*1e50*/  IMAD.MOV.U32 R196, RZ, RZ, R86 ;  /* 0x000000ffffc47224 */ /* 0x000fe200078e0056 */
[----:B-1----:R-:W-:Y:S01]  /*1e60*/  LEA.HI R117, R6, R6, RZ, 0x1 ;  /* 0x0000000606757211 */ /* 0x002fe200078f08ff */
[----:B------:R-:W-:Y:S01]  /*1e70*/  IMAD.MOV.U32 R198, RZ, RZ, R84 ;  /* 0x000000ffffc67224 */ /* 0x000fe200078e0054 */
[----:B------:R-:W-:Y:S02]  /*1e80*/  IADD3.X R83, PT, PT, R83, UR5, RZ, P2, !PT ;  /* 0x0000000553537c10 */ /* 0x000fe400097fe4ff */
[----:B------:R-:W-:Y:S02]  /*1e90*/  ISETP.GT.AND P2, PT, R135, R78, PT ;  /* 0x0000004e8700720c */ /* 0x000fe40003f44270 */
[----:B------:R-:W-:Y:S01]  /*1ea0*/  SHF.R.S32.HI R117, RZ, 0x1, R117 ;  /* 0x00000001ff757819 */ /* 0x000fe20000011475 */
[----:B------:R-:W-:Y:S01]  /*1eb0*/  IMAD.MOV.U32 R199, RZ, RZ, R83 ;  /* 0x000000ffffc77224 */ /* 0x000fe200078e0053 */
[----:B------:R-:W-:-:S03]  /*1ec0*/  IADD3 R80, PT, PT, R123, R7, RZ ;  /* 0x000000077b507210 */ /* 0x000fc60007ffe0ff */
[----:B------:R-:W-:-:S04]  /*1ed0*/  IMAD R116, R124, R117, R115 ;  /* 0x000000757c747224 */ /* 0x000fc800078e0273 */
[--C-:B------:R-:W-:Y:S01]  /*1ee0*/  IMAD.IADD R115, R115, 0x1, R116.reuse ;  /* 0x0000000173737824 */ /* 0x100fe200078e0274 */
[----:B------:R-:W-:-:S04]  /*1ef0*/  SHF.R.S32.HI R104, RZ, 0x1f, R116 ;  /* 0x0000001fff687819 */ /* 0x000fc80000011474 */
[----:B------:R-:W-:Y:S01]  /*1f00*/  SHF.R.S32.HI R102, RZ, 0x1f, R115 ;  /* 0x0000001fff667819 */ /* 0x000fe20000011473 */
[----:B---3--:R-:W-:Y:S06]  /*1f10*/  @!P2 BRA `(.L_x_2982) ;  /* 0x0000007c00fca947 */ /* 0x008fec0003800000 */
[----:B------:R-:W1:Y:S01]  /*1f20*/  LDC.64 R2, c[0x0][0x4a0] ;  /* 0x00012800ff027b82 */ /* 0x000e620000000a00 */
[----:B------:R-:W2:Y:S01]  /*1f30*/  LDCU.128 UR16, c[0x0][0x4b0] ;  /* 0x00009600ff1077ac */ /* 0x000ea20008000c00 */
[----:B------:R-:W-:Y:S01]  /*1f40*/  IMAD.MOV.U32 R114, RZ, RZ, R133 ;  /* 0x000000ffff727224 */ /* 0x000fe200078e0085 */
[----:B------:R-:W-:Y:S01]  /*1f50*/  @!P0 IADD3 R0, PT, PT, -R0, RZ, RZ ;  /* 0x000000ff00008210 */ /* 0x000fe20007ffe1ff */
[----:B------:R-:W-:Y:S01]  /*1f60*/  IMAD.MOV.U32 R27, RZ, RZ, RZ ;  /* 0x000000ffff1b7224 */ /* 0x000fe200078e00ff */
[----:B------:R-:W3:Y:S01]  /*1f70*/  LDCU.128 UR12, c[0x0][0x4c0] ;  /* 0x00009800ff0c77ac */ /* 0x000ee20008000c00 */
[----:B-----5:R-:W-:Y:S01]  /*1f80*/  IMAD.IADD R60, R133, 0x1, R60 ;  /* 0x00000001853c7824 */ /* 0x020fe200078e023c */
[----:B------:R-:W-:Y:S01]  /*1f90*/  SHF.R.S32.HI R5, RZ, 0x1f, R114 ;  /* 0x0000001fff057819 */ /* 0x000fe20000011472 */
[----:B------:R-:W4:Y:S01]  /*1fa0*/  LDC.64 R100, c[0x0][0x4a8] ;  /* 0x00012a00ff647b82 */ /* 0x000f220000000a00 */
[----:B------:R-:W-:Y:S01]  /*1fb0*/  SEL R8, R8, R0, !P1 ;  /* 0x0000000008087207 */ /* 0x000fe20004800000 */
[----:B------:R-:W3:Y:S01]  /*1fc0*/  LDCU.128 UR8, c[0x0][0x490] ;  /* 0x00009200ff0877ac */ /* 0x000ee20008000c00 */
[--C-:B------:R-:W-:Y:S01]  /*1fd0*/  SHF.R.S32.HI R25, RZ, 0x1f, R82.reuse ;  /* 0x0000001fff197819 */ /* 0x100fe20000011452 */
[----:B------:R-:W-:Y:S01]  /*1fe0*/  IMAD R60, R60, R117, RZ ;  /* 0x000000753c3c7224 */ /* 0x000fe200078e02ff */
[C---:B------:R-:W-:Y:S01]  /*1ff0*/  SHF.L.U32 R113, R117.reuse, 0x4, RZ ;  /* 0x0000000475717819 */ /* 0x040fe200000006ff */
[----:B------:R-:W3:Y:S01]  /*2000*/  LDCU.64 UR4, c[0x0][0x488] ;  /* 0x00009100ff0477ac */ /* 0x000ee20008000a00 */
[C---:B------:R-:W-:Y:S01]  /*2010*/  IMAD R109, R117.reuse, 0x30, RZ ;  /* 0x00000030756d7824 */ /* 0x040fe200078e02ff */
[----:B------:R-:W-:Y:S01]  /*2020*/  SHF.L.U32 R108, R117, 0x5, RZ ;  /* 0x00000005756c7819 */ /* 0x000fe200000006ff */
[C---:B------:R-:W-:Y:S01]  /*2030*/  VIADD R112, R124.reuse, 0x10 ;  /* 0x000000107c707836 */ /* 0x040fe20000000000 */
[C---:B------:R-:W-:Y:S01]  /*2040*/  IADD3 R111, PT, PT, R124.reuse, 0x20, RZ ;  /* 0x000000207c6f7810 */ /* 0x040fe20007ffe0ff */
[----:B------:R-:W-:Y:S01]  /*2050*/  VIADD R110, R124, 0x30 ;  /* 0x000000307c6e7836 */ /* 0x000fe20000000000 */
[C---:B------:R-:W-:Y:S01]  /*2060*/  LOP3.LUT R23, R26.reuse, 0x40, RZ, 0xfc, !PT ;  /* 0x000000401a177812 */ /* 0x040fe200078efcff */
[C---:B------:R-:W-:Y:S01]  /*2070*/  IMAD R107, R135.reuse, -0x40, R82 ;  /* 0xffffffc0876b7824 */ /* 0x040fe200078e0252 */
[----:B------:R-:W-:Y:S01]  /*2080*/  LOP3.LUT R22, R26, 0x80, RZ, 0xfc, !PT ;  /* 0x000000801a167812 */ /* 0x000fe200078efcff */
[----:B------:R-:W-:Y:S01]  /*2090*/  IMAD R106, R135, -0x40, R74 ;  /* 0xffffffc0876a7824 */ /* 0x000fe200078e024a */
[----:B------:R-:W-:Y:S01]  /*20a0*/  SHF.R.S32.HI R98, RZ, 0x1f, R108 ;  /* 0x0000001fff627819 */ /* 0x000fe2000001146c */
[----:B-1----:R-:W-:Y:S01]  /*20b0*/  IMAD.WIDE.U32 R6, R201, R2, R26 ;  /* 0x00000002c9067225 */ /* 0x002fe200078e001a */
[----:B------:R-:W-:-:S02]  /*20c0*/  IADD3 R2, P0, PT, -R82, R124, RZ ;  /* 0x0000007c52027210 */ /* 0x000fc40007f1e1ff */
[----:B------:R-:W-:Y:S01]  /*20d0*/  SHF.R.S32.HI R96, RZ, 0x1f, R109 ;  /* 0x0000001fff607819 */ /* 0x000fe2000001146d */
[----:B------:R-:W-:Y:S02]  /*20e0*/  IMAD R7, R201, R3, R7 ;  /* 0x00000003c9077224 */ /* 0x000fe400078e0207 */
[----:B--2---:R-:W-:Y:S01]  /*20f0*/  IMAD R3, R5, UR16, RZ ;  /* 0x0000001005037c24 */ /* 0x004fe2000f8e02ff */
[----:B----4-:R-:W-:Y:S01]  /*2100*/  SHF.L.U32 R103, R100, 0x4, RZ ;  /* 0x0000000464677819 */ /* 0x010fe200000006ff */
[----:B------:R-:W-:-:S04]  /*2110*/  IMAD.WIDE.U32 R6, R114, UR16, R6 ;  /* 0x0000001072067c25 */ /* 0x000fc8000f8e0006 */
[----:B------:R-:W-:Y:S01]  /*2120*/  IMAD R0, R114, UR17, R3 ;  /* 0x0000001172007c24 */ /* 0x000fe2000f8e0203 */
[----:B------:R-:W-:Y:S01]  /*2130*/  SHF.R.S32.HI R3, RZ, 0x1f, R8 ;  /* 0x0000001fff037819 */ /* 0x000fe20000011408 */
[----:B------:R-:W-:Y:S02]  /*2140*/  IMAD.MOV.U32 R12, RZ, RZ, R6 ;  /* 0x000000ffff0c7224 */ /* 0x000fe400078e0006 */
[----:B------:R-:W-:Y:S02]  /*2150*/  IMAD.IADD R13, R7, 0x1, R0 ;  /* 0x00000001070d7824 */ /* 0x000fe400078e0200 */
[C---:B---3--:R-:W-:Y:S02]  /*2160*/  IMAD R7, R3.reuse, UR12, RZ ;  /* 0x0000000c03077c24 */ /* 0x048fe4000f8e02ff */
[----:B------:R-:W-:Y:S02]  /*2170*/  IMAD R3, R3, UR18, RZ ;  /* 0x0000001203037c24 */ /* 0x000fe4000f8e02ff */
[----:B------:R-:W-:-:S02]  /*2180*/  IMAD R4, R8, UR13, R7 ;  /* 0x0000000d08047c24 */ /* 0x000fc4000f8e0207 */
[----:B------:R-:W-:Y:S01]  /*2190*/  IMAD.WIDE.U32 R6, R8, UR12, R12 ;  /* 0x0000000c08067c25 */ /* 0x000fe2000f8e000c */
[----:B------:R-:W1:Y:S03]  /*21a0*/  LDCU.64 UR12, c[0x0][0x4e0] ;  /* 0x00009c00ff0c77ac */ /* 0x000e660008000a00 */
[----:B------:R-:W-:Y:S01]  /*21b0*/  IMAD R0, R5, R100, RZ ;  /* 0x0000006405007224 */ /* 0x000fe200078e02ff */
[----:B------:R-:W-:Y:S01]  /*21c0*/  IADD3 R5, PT, PT, R7, R4, RZ ;  /* 0x0000000407057210 */ /* 0x000fe20007ffe0ff */
[----:B------:R-:W-:Y:S01]  /*21d0*/  IMAD.WIDE.U32 R10, R201, UR10, R26 ;  /* 0x0000000ac90a7c25 */ /* 0x000fe2000f8e001a */
[----:B------:R-:W-:-:S03]  /*21e0*/  MOV R4, R6 ;  /* 0x0000000600047202 */ /* 0x000fc60000000f00 */
[----:B------:R-:W-:Y:S01]  /*21f0*/  IMAD.X R25, RZ, RZ, ~R25, P0 ;  /* 0x000000ffff197224 */ /* 0x000fe200000e0e19 */
[----:B------:R-:W-:Y:S01]  /*2200*/  IADD3 R90, P0, PT, R60, R115, RZ ;  /* 0x000000733c5a7210 */ /* 0x000fe20007f1e0ff */
[----:B------:R-:W-:Y:S01]  /*2210*/  IMAD R6, R8, UR19, R3 ;  /* 0x0000001308067c24 */ /* 0x000fe2000f8e0203 */
[----:B------:R-:W-:Y:S01]  /*2220*/  SHF.R.S32.HI R3, RZ, 0x1f, R60 ;  /* 0x0000001fff037819 */ /* 0x000fe2000001143c */
[----:B------:R-:W-:Y:S01]  /*2230*/  IMAD R11, R201, UR11, R11 ;  /* 0x0000000bc90b7c24 */ /* 0x000fe2000f8e020b */
[----:B------:R-:W-:Y:S01]  /*2240*/  IADD3 R60, P1, PT, R60, R116, RZ ;  /* 0x000000743c3c7210 */ /* 0x000fe20007f3e0ff */
[----:B------:R-:W2:Y:S01]  /*2250*/  LDCU.64 UR10, c[0x0][0x4d0] ;  /* 0x00009a00ff0a77ac */ /* 0x000ea20008000a00 */
[C---:B------:R-:W-:Y:S02]  /*2260*/  IMAD R0, R114.reuse, R101, R0 ;  /* 0x0000006572007224 */ /* 0x040fe400078e0200 */
[----:B------:R-:W-:Y:S01]  /*2270*/  IMAD.WIDE.U32 R10, R114, R100, R10 ;  /* 0x00000064720a7225 */ /* 0x000fe200078e000a */
[----:B------:R-:W-:-:S03]  /*2280*/  UMOV UR19, URZ ;  /* 0x000000ff00137c82 */ /* 0x000fc60008000000 */
[C---:B------:R-:W-:Y:S01]  /*2290*/  IMAD.X R91, R3.reuse, 0x1, R102, P0 ;  /* 0x00000001035b7824 */ /* 0x040fe200000e0666 */
[----:B------:R-:W-:Y:S01]  /*22a0*/  IADD3.X R3, PT, PT, R3, R104, RZ, P1, !PT ;  /* 0x0000006803037210 */ /* 0x000fe20000ffe4ff */
[----:B------:R-:W-:Y:S02]  /*22b0*/  IMAD.IADD R11, R11, 0x1, R0 ;  /* 0x000000010b0b7824 */ /* 0x000fe400078e0200 */
[----:B------:R-:W-:Y:S01]  /*22c0*/  IMAD R89, R25, UR16, RZ ;  /* 0x0000001019597c24 */ /* 0x000fe2000f8e02ff */
[----:B------:R-:W-:Y:S01]  /*22d0*/  SHF.L.U64.HI R0, R60, 0x1, R3 ;  /* 0x000000013c007819 */ /* 0x000fe20000010203 */
[----:B------:R-:W-:Y:S01]  /*22e0*/  IMAD.WIDE.U32 R8, R8, UR18, R10 ;  /* 0x0000001208087c25 */ /* 0x000fe2000f8e000a */
[----:B------:R-:W-:Y:S01]  /*22f0*/  SHF.L.U32 R60, R60, 0x1, RZ ;  /* 0x000000013c3c7819 */ /* 0x000fe200000006ff */
[----:B------:R-:W-:Y:S01]  /*2300*/  USHF.L.U32 UR18, UR16, 0x6, URZ ;  /* 0x0000000610127899 */ /* 0x000fe200080006ff */
[----:B------:R-:W-:Y:S01]  /*2310*/  SHF.L.U64.HI R91, R90, 0x1, R91 ;  /* 0x000000015a5b7819 */ /* 0x000fe2000001025b */
[----:B------:R-:W-:Y:S01]  /*2320*/  IMAD.WIDE.U32 R4, R2, UR16, R4 ;  /* 0x0000001002047c25 */ /* 0x000fe2000f8e0004 */
[----:B------:R-:W-:Y:S01]  /*2330*/  IADD3 R28, P0, PT, R60, UR14, RZ ;  /* 0x0000000e3c1c7c10 */ /* 0x000fe2000ff1e0ff */
[----:B------:R-:W3:Y:S02]  /*2340*/  LDCU UR16, c[0x0][0x450] ;  /* 0x00008a00ff1077ac */ /* 0x000ee40008000800 */
[----:B------:R-:W-:Y:S01]  /*2350*/  IMAD R89, R2, UR17, R89 ;  /* 0x0000001102597c24 */ /* 0x000fe2000f8e0259 */
[----:B------:R-:W-:Y:S01]  /*2360*/  IADD3.X R29, PT, PT, R0, UR15, RZ, P0, !PT ;  /* 0x0000000f001d7c10 */ /* 0x000fe200087fe4ff */
[----:B------:R-:W4:Y:S01]  /*2370*/  LDCU.U8 UR17, c[0x0][0x533] ;  /* 0x0000a660ff1177ac */ /* 0x000f220008000000 */
[----:B--2---:R-:W-:Y:S01]  /*2380*/  IADD3 R60, P0, PT, R60, UR10, RZ ;  /* 0x0000000a3c3c7c10 */ /* 0x004fe2000ff1e0ff */
[----:B------:R-:W-:Y:S01]  /*2390*/  IMAD.IADD R7, R9, 0x1, R6 ;  /* 0x0000000109077824 */ /* 0x000fe200078e0206 */
[----:B------:R-:W-:Y:S01]  /*23a0*/  LEA R88, P3, R4, UR8, 0x1 ;  /* 0x0000000804587c11 */ /* 0x000fe2000f8608ff */
[-C--:B------:R-:W-:Y:S01]  /*23b0*/  IMAD R25, R25, R100.reuse, RZ ;  /* 0x0000006419197224 */ /* 0x080fe200078e02ff */
[----:B------:R-:W-:Y:S01]  /*23c0*/  IADD3.X R61, PT, PT, R0, UR11, RZ, P0, !PT ;  /* 0x0000000b003d7c10 */ /* 0x000fe200087fe4ff */
[----:B------:R-:W-:Y:S01]  /*23d0*/  IMAD.MOV.U32 R6, RZ, RZ, R8 ;  /* 0x000000ffff067224 */ /* 0x000fe200078e0008 */
[----:B------:R-:W-:Y:S01]  /*23e0*/  IADD3 R0, P0, PT, RZ, -UR19, RZ ;  /* 0x80000013ff007c10 */ /* 0x000fe2000ff1e0ff */
[----:B------:R-:W-:Y:S01]  /*23f0*/  IMAD.SHL.U32 R90, R90, 0x2, RZ ;  /* 0x000000025a5a7824 */ /* 0x000fe200078e00ff */
[----:B------:R-:W-:Y:S01]  /*2400*/  IADD3 R89, PT, PT, R5, R89, RZ ;  /* 0x0000005905597210 */ /* 0x000fe20007ffe0ff */
[----:B------:R-:W-:Y:S01]  /*2410*/  IMAD R25, R2, R101, R25 ;  /* 0x0000006502197224 */ /* 0x000fe200078e0219 */
[C---:B------:R-:W-:Y:S01]  /*2420*/  SHF.L.U64.HI R101, R100.reuse, 0x4, R101 ;  /* 0x0000000464657819 */ /* 0x040fe20000010265 */
[----:B------:R-:W-:Y:S01]  /*2430*/  IMAD.SHL.U32 R97, R100, 0x40, RZ ;  /* 0x0000004064617824 */ /* 0x000fe200078e00ff */
[----:B------:R-:W-:Y:S01]  /*2440*/  IADD3 R92, P1, PT, R90, UR14, RZ ;  /* 0x0000000e5a5c7c10 */ /* 0x000fe2000ff3e0ff */
[----:B------:R-:W-:Y:S01]  /*2450*/  IMAD.WIDE.U32 R2, R2, R100, R6 ;  /* 0x0000006402027225 */ /* 0x000fe200078e0006 */
[----:B------:R-:W-:-:S02]  /*2460*/  SHF.R.S32.HI R100, RZ, 0x1f, R113 ;  /* 0x0000001fff647819 */ /* 0x000fc40000011471 */
[----:B------:R-:W-:Y:S01]  /*2470*/  IADD3.X R93, PT, PT, R91, UR15, RZ, P1, !PT ;  /* 0x0000000f5b5d7c10 */ /* 0x000fe20008ffe4ff */
[----:B------:R-:W-:Y:S01]  /*2480*/  IMAD.X R97, RZ, RZ, ~R97, P0 ;  /* 0x000000ffff617224 */ /* 0x000fe200000e0e61 */
[----:B------:R-:W-:Y:S01]  /*2490*/  LEA R24, P2, R2, UR4, 0x1 ;  /* 0x0000000402187c11 */ /* 0x000fe2000f8408ff */
[----:B------:R-:W-:Y:S01]  /*24a0*/  IMAD.IADD R25, R3, 0x1, R25 ;  /* 0x0000000103197824 */ /* 0x000fe200078e0219 */
[----:B------:R-:W-:Y:S01]  /*24b0*/  IADD3.X R3, PT, PT, RZ, ~UR18, RZ, P0, !PT ;  /* 0x80000012ff037c10 */ /* 0x000fe200087fe4ff */
[----:B------:R-:W-:Y:S01]  /*24c0*/  IMAD.MOV.U32 R105, RZ, RZ, R135 ;  /* 0x000000ffff697224 */ /* 0x000fe200078e0087 */
[----:B------:R-:W-:Y:S01]  /*24d0*/  IADD3 R90, P1, PT, R90, UR10, RZ ;  /* 0x0000000a5a5a7c10 */ /* 0x000fe2000ff3e0ff */
[----:B------:R-:W2:Y:S01]  /*24e0*/  LDCU.64 UR14, c[0x0][0x3c0] ;  /* 0x00007800ff0e77ac */ /* 0x000ea20008000a00 */
[C---:B------:R-:W-:Y:S02]  /*24f0*/  SHF.R.S64 R99, R0.reuse, 0x1f, R97 ;  /* 0x0000001f00637819 */ /* 0x040fe40000001061 */
[----:B---3--:R-:W-:Y:S01]  /*2500*/  MOV R31, UR16 ;  /* 0x00000010001f7c02 */ /* 0x008fe20008000f00 */
[----:B----4-:R-:W-:Y:S01]  /*2510*/  UISETP.NE.AND UP0, UPT, UR17, URZ, UPT ;  /* 0x000000ff1100728c */ /* 0x010fe2000bf05270 */
[----:B------:R-:W-:-:S02]  /*2520*/  SHF.R.S64 R95, R0, 0x1f, R3 ;  /* 0x0000001f005f7819 */ /* 0x000fc40000001003 */
[----:B------:R-:W-:Y:S02]  /*2530*/  SHF.R.S32.HI R94, RZ, 0x1f, R3 ;  /* 0x0000001fff5e7819 */ /* 0x000fe40000011403 */
[----:B------:R-:W-:Y:S02]  /*2540*/  SHF.R.S32.HI R97, RZ, 0x1f, R97 ;  /* 0x0000001fff617819 */ /* 0x000fe40000011461 */
[----:B------:R-:W-:Y:S02]  /*2550*/  LEA.HI.X R89, R4, UR9, R89, 0x1, P3 ;  /* 0x0000000904597c11 */ /* 0x000fe400098f0c59 */
[----:B------:R-:W-:Y:S01]  /*2560*/  LEA.HI.X R25, R2, UR5, R25, 0x1, P2 ;  /* 0x0000000502197c11 */ /* 0x000fe200090f0c19 */
[----:B------:R-:W3:Y:S01]  /*2570*/  LDCU.64 UR4, c[0x0][0x3b8] ;  /* 0x00007700ff0477ac */ /* 0x000ee20008000a00 */
[----:B------:R-:W-:Y:S01]  /*2580*/  IADD3.X R91, PT, PT, R91, UR11, RZ, P1, !PT ;  /* 0x0000000b5b5b7c10 */ /* 0x000fe20008ffe4ff */
[----:B-1----:R-:W4:Y:S06]  /*2590*/  LDCU.128 UR8, c[0x0][0x3a0] ;  /* 0x00007400ff0877ac */ /* 0x002f2c0008000c00 */
.L_x_3004:
[----:B------:R-:W-:Y:S01]  /*25a0*/  VIADD R106, R106, 0x40 ;  /* 0x000000406a6a7836 */ /* 0x000fe20000000000 */
[----:B------:R-:W-:Y:S01]  /*25b0*/  BSSY.RECONVERGENT B1, `(.L_x_2983) ;  /* 0x0000736000017945 */ /* 0x000fe20003800200 */
[----:B------:R-:W-:Y:S02]  /*25c0*/  VIADD R107, R107, 0x40 ;  /* 0x000000406b6b7836 */ /* 0x000fe40000000000 */
[----:B------:R-:W-:Y:S01]  /*25d0*/  VIADD R105, R105, 0xffffffff ;  /* 0xffffffff69697836 */ /* 0x000fe20000000000 */
[-C--:B------:R-:W-:Y:S01]  /*25e0*/  ISETP.GE.AND P0, PT, R124, R106.reuse, PT ;  /* 0x0000006a7c00720c */ /* 0x080fe20003f06270 */
[----:B------:R-:W-:Y:S01]  /*25f0*/  IMAD.MOV.U32 R120, RZ, RZ, R114 ;  /* 0x000000ffff787224 */ /* 0x000fe200078e0072 */
[-C--:B------:R-:W-:Y:S01]  /*2600*/  ISETP.GE.AND P6, PT, R112, R106.reuse, PT ;  /* 0x0000006a7000720c */ /* 0x080fe20003fc6270 */
[----:B------:R-:W-:Y:S01]  /*2610*/  VIADD R114, R114, 0xffffffc0 ;  /* 0xffffffc072727836 */ /* 0x000fe20000000000 */
[-C--:B------:R-:W-:Y:S02]  /*2620*/  ISETP.GE.AND P0, PT, R124, R107.reuse, !P0 ;  /* 0x0000006b7c00720c */ /* 0x080fe40004706270 */
[-C--:B------:R-:W-:Y:S02]  /*2630*/  ISETP.GE.AND P6, PT, R112, R107.reuse, !P6 ;  /* 0x0000006b7000720c */ /* 0x080fe400077c6270 */
[CC--:B------:R-:W-:Y:S02]  /*2640*/  ISETP.GE.AND P5, PT, R111.reuse, R106.reuse, PT ;  /* 0x0000006a6f00720c */ /* 0x0c0fe40003fa6270 */
[C---:B------:R-:W-:Y:S02]  /*2650*/  ISETP.GE.AND P4, PT, R110.reuse, R106, PT ;  /* 0x0000006a6e00720c */ /* 0x040fe40003f86270 */
[-C--:B------:R-:W-:Y:S02]  /*2660*/  ISETP.GE.AND P5, PT, R111, R107.reuse, !P5 ;  /* 0x0000006b6f00720c */ /* 0x080fe40006fa6270 */
[----:B------:R-:W-:Y:S02]  /*2670*/  ISETP.GE.AND P4, PT, R110, R107, !P4 ;  /* 0x0000006b6e00720c */ /* 0x000fe40006786270 */
[----:B------:R-:W-:Y:S01]  /*2680*/  ISETP.GT.AND P3, PT, R105, R78, PT ;  /* 0x0000004e6900720c */ /* 0x000fe20003f64270 */
[----:B------:R-:W5:Y:S01]  /*2690*/  @P0 LDG.E.128 R12, desc[UR6][R88.64] ;  /* 0x00000006580c0981 */ /* 0x000f62000c1e1d00 */
[----:B------:R-:W-:Y:S01]  /*26a0*/  @P0 IMAD.MOV.U32 R85, RZ, RZ, R83 ;  /* 0x000000ffff550224 */ /* 0x000fe200078e0053 */
[----:B------:R-:W1:Y:S04]  /*26b0*/  @P6 LDC.64 R2, c[0x0][0x4b0] ;  /* 0x00012c00ff026b82 */ /* 0x000e680000000a00 */
[----:B-----5:R-:W-:Y:S01]  /*26c0*/  @P0 STG.E.128 desc[UR6][R84.64], R12 ;  /* 0x0000000c54000986 */ /* 0x020fe2000c101d06 */
[C---:B-1----:R-:W-:Y:S03]  /*26d0*/  @P6 LEA R36, P1, R2.reuse, R88, 0x5 ;  /* 0x0000005802246211 */ /* 0x042fe600078228ff */
[----:B------:R-:W5:Y:S01]  /*26e0*/  @P0 LDG.E.128 R8, desc[UR6][R88.64+0x80] ;  /* 0x0000800658080981 */ /* 0x000f62000c1e1d00 */
[----:B------:R-:W-:Y:S02]  /*26f0*/  @P6 LEA.HI.X R37, R2, R89, R3, 0x5, P1 ;  /* 0x0000005902256211 */ /* 0x000fe400008f2c03 */
[----:B------:R-:W1:Y:S01]  /*2700*/  @P5 LDC.64 R2, c[0x0][0x4b0] ;  /* 0x00012c00ff025b82 */ /* 0x000e620000000a00 */
[C---:B------:R-:W-:Y:S04]  /*2710*/  @P6 LEA R34, P1, R79.reuse, R84, 0x1 ;  /* 0x000000544f226211 */ /* 0x040fe800078208ff */
[----:B------:R-:W-:Y:S02]  /*2720*/  @P6 LEA.HI.X R35, R79, R83, R76, 0x1, P1 ;  /* 0x000000534f236211 */ /* 0x000fe400008f0c4c */
[C---:B-1----:R-:W-:Y:S04]  /*2730*/  @P5 LEA R32, P1, R2.reuse, R88, 0x6 ;  /* 0x0000005802205211 */ /* 0x042fe800078230ff */
[----:B------:R-:W-:Y:S02]  /*2740*/  @P5 LEA.HI.X R33, R2, R89, R3, 0x6, P1 ;  /* 0x0000005902215211 */ /* 0x000fe400008f3403 */
[----:B------:R-:W1:Y:S02]  /*2750*/  @P5 LDC.64 R2, c[0x0][0x3c0] ;  /* 0x0000f000ff025b82 */ /* 0x000e640000000a00 */
[C---:B-1----:R-:W-:Y:S04]  /*2760*/  @P5 LEA R20, P1, R2.reuse, R84, 0x6 ;  /* 0x0000005402145211 */ /* 0x042fe800078230ff */
[----:B------:R-:W-:Y:S02]  /*2770*/  @P5 LEA.HI.X R21, R2, R83, R3, 0x6, P1 ;  /* 0x0000005302155211 */ /* 0x000fe400008f3403 */
[----:B------:R-:W1:Y:S01]  /*2780*/  @P4 LDC.64 R2, c[0x0][0x4b0] ;  /* 0x00012c00ff024b82 */ /* 0x000e620000000a00 */
[----:B------:R-:W-:Y:S01]  /*2790*/  ISETP.NE.AND P1, PT, R31, RZ, PT ;  /* 0x000000ff1f00720c */ /* 0x000fe20003f25270 */
[----:B-1----:R-:W-:Y:S01]  /*27a0*/  @P4 IMAD R3, R3, 0x60, RZ ;  /* 0x0000006003034824 */ /* 0x002fe200078e02ff */
[----:B-----5:R1:W-:Y:S04]  /*27b0*/  @P0 STG.E.128 desc[UR6][R84.64+0x80], R8 ;  /* 0x0000800854000986 */ /* 0x0203e8000c101d06 */
[----:B------:R-:W5:Y:S04]  /*27c0*/  @P0 LDG.E.128 R4, desc[UR6][R88.64+0x100] ;  /* 0x0001000658040981 */ /* 0x000f68000c1e1d00 */
[----:B-----5:R5:W-:Y:S04]  /*27d0*/  @P0 STG.E.128 desc[UR6][R84.64+0x100], R4 ;  /* 0x0001000454000986 */ /* 0x020be8000c101d06 */
[----:B------:R-:W2:Y:S04]  /*27e0*/  @P6 LDG.E.128 R16, desc[UR6][R36.64] ;  /* 0x0000000624106981 */ /* 0x000ea8000c1e1d00 */
[----:B--2---:R-:W-:Y:S04]  /*27f0*/  @P6 STG.E.128 desc[UR6][R34.64], R16 ;  /* 0x0000001022006986 */ /* 0x004fe8000c101d06 */
[----:B-1----:R-:W2:Y:S04]  /*2800*/  @P6 LDG.E.128 R8, desc[UR6][R36.64+0x80] ;  /* 0x0000800624086981 */ /* 0x002ea8000c1e1d00 */
[----:B--2---:R-:W-:Y:S04]  /*2810*/  @P6 STG.E.128 desc[UR6][R34.64+0x80], R8 ;  /* 0x0000800822006986 */ /* 0x004fe8000c101d06 */
[----:B------:R-:W2:Y:S04]  /*2820*/  @P6 LDG.E.128 R12, desc[UR6][R36.64+0x100] ;  /* 0x00010006240c6981 */ /* 0x000ea8000c1e1d00 */
[----:B--2---:R1:W-:Y:S04]  /*2830*/  @P6 STG.E.128 desc[UR6][R34.64+0x100], R12 ;  /* 0x0001000c22006986 */ /* 0x0043e8000c101d06 */
[----:B-----5:R-:W2:Y:S01]  /*2840*/  @P5 LDG.E.128 R4, desc[UR6][R32.64] ;  /* 0x0000000620045981 */ /* 0x020ea2000c1e1d00 */
[----:B-1----:R-:W-:Y:S04]  /*2850*/  @P4 IMAD.WIDE.U32 R34, R2, 0x60, R88 ;  /* 0x0000006002224825 */ /* 0x002fe800078e0058 */
[----:B------:R-:W-:Y:S02]  /*2860*/  @P4 IMAD.IADD R35, R35, 0x1, R3 ;  /* 0x0000000123234824 */ /* 0x000fe400078e0203 */
[----:B------:R-:W1:Y:S01]  /*2870*/  @P4 LDC.64 R2, c[0x0][0x3c0] ;  /* 0x0000f000ff024b82 */ /* 0x000e620000000a00 */
[----:B------:R-:W-:Y:S02]  /*2880*/  @P4 IMAD.MOV.U32 R85, RZ, RZ, R83 ;  /* 0x000000ffff554224 */ /* 0x000fe400078e0053 */
[----:B-1----:R-:W-:Y:S01]  /*2890*/  @P4 IMAD R3, R3, 0x60, RZ ;  /* 0x0000006003034824 */ /* 0x002fe200078e02ff */
[----:B--2---:R-:W-:Y:S04]  /*28a0*/  @P5 STG.E.128 desc[UR6][R20.64], R4 ;  /* 0x0000000414005986 */ /* 0x004fe8000c101d06 */
[----:B------:R-:W2:Y:S04]  /*28b0*/  @P5 LDG.E.128 R16, desc[UR6][R32.64+0x80] ;  /* 0x0000800620105981 */ /* 0x000ea8000c1e1d00 */
[----:B--2---:R1:W-:Y:S04]  /*28c0*/  @P5 STG.E.128 desc[UR6][R20.64+0x80], R16 ;  /* 0x0000801014005986 */ /* 0x0043e8000c101d06 */
[----:B------:R-:W2:Y:S01]  /*28d0*/  @P5 LDG.E.128 R8, desc[UR6][R32.64+0x100] ;  /* 0x0001000620085981 */ /* 0x000ea2000c1e1d00 */
[----:B-1----:R-:W-:Y:S04]  /*28e0*/  @P4 IMAD.WIDE.U32 R16, R2, 0x60, R84 ;  /* 0x0000006002104825 */ /* 0x002fe800078e0054 */
[----:B------:R-:W-:Y:S01]  /*28f0*/  @P4 IMAD.IADD R17, R17, 0x1, R3 ;  /* 0x0000000111114824 */ /* 0x000fe200078e0203 */
[----:B--2---:R1:W-:Y:S04]  /*2900*/  @P5 STG.E.128 desc[UR6][R20.64+0x100], R8 ;  /* 0x0001000814005986 */ /* 0x0043e8000c101d06 */
[----:B------:R-:W2:Y:S04]  /*2910*/  @P4 LDG.E.128 R4, desc[UR6][R34.64] ;  /* 0x0000000622044981 */ /* 0x000ea8000c1e1d00 */
[----:B--2---:R2:W-:Y:S04]  /*2920*/  @P4 STG.E.128 desc[UR6][R16.64], R4 ;  /* 0x0000000410004986 */ /* 0x0045e8000c101d06 */
[----:B------:R-:W5:Y:S04]  /*2930*/  @P4 LDG.E.128 R12, desc[UR6][R34.64+0x80] ;  /* 0x00008006220c4981 */ /* 0x000f68000c1e1d00 */
[----:B-----5:R2:W-:Y:S04]  /*2940*/  @P4 STG.E.128 desc[UR6][R16.64+0x80], R12 ;  /* 0x0000800c10004986 */ /* 0x0205e8000c101d06 */
[----:B-1----:R-:W5:Y:S04]  /*2950*/  @P4 LDG.E.128 R8, desc[UR6][R34.64+0x100] ;  /* 0x0001000622084981 */ /* 0x002f68000c1e1d00 */
[----:B-----5:R2:W-:Y:S01]  /*2960*/  @P4 STG.E.128 desc[UR6][R16.64+0x100], R8 ;  /* 0x0001000810004986 */ /* 0x0205e2000c101d06 */
[----:B------:R-:W-:Y:S05]  /*2970*/  @P1 BRA `(.L_x_2984) ;  /* 0x0000000000b41947 */ /* 0x000fea0003800000 */
[----:B--2---:R-:W2:Y:S01]  /*2980*/  @P0 LDG.E.128 R12, desc[UR6][R24.64] ;  /* 0x00000006180c0981 */ /* 0x004ea2000c1e1d00 */
[----:B------:R-:W1:Y:S01]  /*2990*/  @P5 LDC.64 R2, c[0x0][0x4a8] ;  /* 0x00012a00ff025b82 */ /* 0x000e620000000a00 */
        /* <DEDUP_REMOVED lines=9> */
[----:B------:R-:W4:Y:S01]  /*2a30*/  @P6 LDG.E.128 R16, desc[UR6][R36.64] ;  /* 0x0000000624106981 */ /* 0x000f22000c1e1d00 */
[----:B------:R-:W-:Y:S02]  /*2a40*/  @P6 LEA.HI.X R35, R75, R87, R72, 0x1, P0 ;  /* 0x000000574b236211 */ /* 0x000fe400000f0c48 */
[C---:B-1----:R-:W-:Y:S04]  /*2a50*/  @P5 LEA R20, P0, R2.reuse, R24, 0x6 ;  /* 0x0000001802145211 */ /* 0x042fe800078030ff */
[----:B------:R-:W-:Y:S02]  /*2a60*/  @P5 LEA.HI.X R21, R2, R25, R3, 0x6, P0 ;  /* 0x0000001902155211 */ /* 0x000fe400000f3403 */
[----:B------:R-:W1:Y:S02]  /*2a70*/  @P5 LDC.64 R2, c[0x0][0x3b8] ;  /* 0x0000ee00ff025b82 */ /* 0x000e640000000a00 */
[C---:B-1----:R-:W-:Y:S04]  /*2a80*/  @P5 LEA R32, P0, R2.reuse, R86, 0x6 ;  /* 0x0000005602205211 */ /* 0x042fe800078030ff */
[----:B------:R-:W-:Y:S01]  /*2a90*/  @P5 LEA.HI.X R33, R2, R87, R3, 0x6, P0 ;  /* 0x0000005702215211 */ /* 0x000fe200000f3403 */
[----:B----4-:R1:W-:Y:S04]  /*2aa0*/  @P6 STG.E.128 desc[UR6][R34.64], R16 ;  /* 0x0000001022006986 */ /* 0x0103e8000c101d06 */
[----:B--2---:R-:W2:Y:S04]  /*2ab0*/  @P6 LDG.E.128 R12, desc[UR6][R36.64+0x80] ;  /* 0x00008006240c6981 */ /* 0x004ea8000c1e1d00 */
[----:B--2---:R2:W-:Y:S04]  /*2ac0*/  @P6 STG.E.128 desc[UR6][R34.64+0x80], R12 ;  /* 0x0000800c22006986 */ /* 0x0045e8000c101d06 */
[----:B-----5:R-:W4:Y:S04]  /*2ad0*/  @P6 LDG.E.128 R8, desc[UR6][R36.64+0x100] ;  /* 0x0001000624086981 */ /* 0x020f28000c1e1d00 */
[----:B----4-:R4:W-:Y:S04]  /*2ae0*/  @P6 STG.E.128 desc[UR6][R34.64+0x100], R8 ;  /* 0x0001000822006986 */ /* 0x0109e8000c101d06 */
[----:B---3--:R-:W3:Y:S04]  /*2af0*/  @P5 LDG.E.128 R4, desc[UR6][R20.64] ;  /* 0x0000000614045981 */ /* 0x008ee8000c1e1d00 */
[----:B---3--:R4:W-:Y:S04]  /*2b00*/  @P5 STG.E.128 desc[UR6][R32.64], R4 ;  /* 0x0000000420005986 */ /* 0x0089e8000c101d06 */
[----:B-1----:R-:W3:Y:S04]  /*2b10*/  @P5 LDG.E.128 R16, desc[UR6][R20.64+0x80] ;  /* 0x0000800614105981 */ /* 0x002ee8000c1e1d00 */
[----:B---3--:R4:W-:Y:S04]  /*2b20*/  @P5 STG.E.128 desc[UR6][R32.64+0x80], R16 ;  /* 0x0000801020005986 */ /* 0x0089e8000c101d06 */
[----:B--2---:R-:W2:Y:S04]  /*2b30*/  @P5 LDG.E.128 R12, desc[UR6][R20.64+0x100] ;  /* 0x00010006140c5981 */ /* 0x004ea8000c1e1d00 */
[----:B--2---:R4:W-:Y:S01]  /*2b40*/  @P5 STG.E.128 desc[UR6][R32.64+0x100], R12 ;  /* 0x0001000c20005986 */ /* 0x0049e2000c101d06 */
[----:B------:R-:W-:Y:S05]  /*2b50*/  @!P4 BRA `(.L_x_2985) ;  /* 0x0000006c006cc947 */ /* 0x000fea0003800000 */
[----:B------:R-:W1:Y:S02]  /*2b60*/  LDC.64 R2, c[0x0][0x4a8] ;  /* 0x00012a00ff027b82 */ /* 0x000e640000000a00 */
[----:B-1----:R-:W-:Y:S02]  /*2b70*/  IMAD R3, R3, 0x60, RZ ;  /* 0x0000006003037824 */ /* 0x002fe400078e02ff */
[----:B----4-:R-:W-:Y:S05]  /*2b80*/  IMAD.WIDE.U32 R16, R2, 0x60, R24 ;  /* 0x0000006002107825 */ /* 0x010fea00078e0018 */
[----:B------:R-:W-:Y:S02]  /*2b90*/  IADD3 R17, PT, PT, R17, R3, RZ ;  /* 0x0000000311117210 */ /* 0x000fe40007ffe0ff */
[----:B------:R-:W1:Y:S03]  /*2ba0*/  LDC.64 R2, c[0x0][0x3b8] ;  /* 0x0000ee00ff027b82 */ /* 0x000e660000000a00 */
[----:B------:R-:W2:Y:S01]  /*2bb0*/  LDG.E.128 R4, desc[UR6][R16.64] ;  /* 0x0000000610047981 */ /* 0x000ea2000c1e1d00 */
[----:B-1----:R-:W-:Y:S04]  /*2bc0*/  IMAD.WIDE.U32 R18, R2, 0x60, R86 ;  /* 0x0000006002127825 */ /* 0x002fe800078e0056 */
[----:B------:R-:W-:Y:S05]  /*2bd0*/  IMAD R3, R3, 0x60, RZ ;  /* 0x0000006003037824 */ /* 0x000fea00078e02ff */
[----:B------:R-:W-:Y:S05]  /*2be0*/  IADD3 R19, PT, PT, R19, R3, RZ ;  /* 0x0000000313137210 */ /* 0x000fea0007ffe0ff */
[----:B--2---:R1:W-:Y:S04]  /*2bf0*/  STG.E.128 desc[UR6][R18.64], R4 ;  /* 0x0000000412007986 */ /* 0x0043e8000c101d06 */
[----:B------:R-:W2:Y:S04]  /*2c00*/  LDG.E.128 R12, desc[UR6][R16.64+0x80] ;  /* 0x00008006100c7981 */ /* 0x000ea8000c1e1d00 */
[----:B--2---:R1:W-:Y:S04]  /*2c10*/  STG.E.128 desc[UR6][R18.64+0x80], R12 ;  /* 0x0000800c12007986 */ /* 0x0043e8000c101d06 */
[----:B------:R-:W2:Y:S04]  /*2c20*/  LDG.E.128 R8, desc[UR6][R16.64+0x100] ;  /* 0x0001000610087981 */ /* 0x000ea8000c1e1d00 */
[----:B--2---:R1:W-:Y:S01]  /*2c30*/  STG.E.128 desc[UR6][R18.64+0x100], R8 ;  /* 0x0001000812007986 */ /* 0x0043e2000c101d06 */
[----:B------:R-:W-:Y:S05]  /*2c40*/  BRA `(.L_x_2985) ;  /* 0x0000006c00307947 */ /* 0x000fea0003800000 */
.L_x_2984:
[----:B------:R-:W-:Y:S05]  /*2c50*/  BRA.U !UP0, `(.L_x_2986) ;  /* 0x0000002908047547 */ /* 0x000fea000b800000 */
[C---:B------:R-:W-:Y:S01]  /*2c60*/  SHF.L.U64.HI R3, R113.reuse, 0x1, R100 ;  /* 0x0000000171037819 */ /* 0x040fe20000010264 */
[----:B--2---:R-:W-:Y:S01]  /*2c70*/  IMAD.SHL.U32 R5, R113, 0x2, RZ ;  /* 0x0000000271057824 */ /* 0x004fe200078e00ff */
[----:B------:R-:W1:Y:S01]  /*2c80*/  LDC R52, c[0x0][0x450] ;  /* 0x00011400ff347b82 */ /* 0x000e620000000800 */
[----:B------:R-:W-:Y:S03]  /*2c90*/  BSSY.RECONVERGENT B0, `(.L_x_2987) ;  /* 0x0000099000007945 */ /* 0x000fe60003800200 */
[-C--:B------:R-:W-:Y:S02]  /*2ca0*/  IADD3 R14, P2, PT, R28, R5.reuse, RZ ;  /* 0x000000051c0e7210 */ /* 0x080fe40007f5e0ff */
[----:B------:R-:W-:Y:S03]  /*2cb0*/  IADD3 R48, P1, PT, R60, R5, RZ ;  /* 0x000000053c307210 */ /* 0x000fe60007f3e0ff */
[--C-:B------:R-:W-:Y:S02]  /*2cc0*/  IMAD.X R15, R29, 0x1, R3.reuse, P2 ;  /* 0x000000011d0f7824 */ /* 0x100fe400010e0603 */
[----:B------:R-:W-:Y:S01]  /*2cd0*/  IMAD.X R49, R61, 0x1, R3, P1 ;  /* 0x000000013d317824 */ /* 0x000fe200008e0603 */
[----:B------:R-:W-:Y:S07]  /*2ce0*/  @!P0 BRA `(.L_x_2988) ;  /* 0x00000008004c8947 */ /* 0x000fee0003800000 */
[-C--:B------:R-:W-:Y:S01]  /*2cf0*/  ISETP.GE.AND P0, PT, R26, R31.reuse, PT ;  /* 0x0000001f1a00720c */ /* 0x080fe20003f06270 */
[----:B------:R-:W2:Y:S01]  /*2d00*/  LDG.E.128 R32, desc[UR6][R24.64] ;  /* 0x0000000618207981 */ /* 0x000ea2000c1e1d00 */
[----:B------:R-:W-:Y:S11]  /*2d10*/  ISETP.GE.AND P1, PT, R23, R31, PT ;  /* 0x0000001f1700720c */ /* 0x000ff60003f26270 */
[----:B------:R-:W5:Y:S06]  /*2d20*/  @!P0 LDG.E.64 R44, desc[UR6][R60.64] ;  /* 0x000000063c2c8981 */ /* 0x000f6c000c1e1b00 */
[----:B------:R-:W3:Y:S01]  /*2d30*/  @!P0 LDG.E.64 R16, desc[UR6][R28.64] ;  /* 0x000000061c108981 */ /* 0x000ee2000c1e1b00 */
[--C-:B-----5:R-:W-:Y:S01]  /*2d40*/  @!P0 HADD2.F32 R41, -RZ, R44.reuse.H0_H0 ;  /* 0x2000002cff298230 */ /* 0x120fe20000004100 */
[----:B--2---:R-:W-:Y:S01]  /*2d50*/  @!P0 MOV R21, R32 ;  /* 0x0000002000158202 */ /* 0x004fe20000000f00 */
        /* <DEDUP_REMOVED lines=45> */
[----:B------:R-:W5:Y:S06]  /*3030*/  @!P1 LDG.E.64 R44, desc[UR6][R60.64+0x40] ;  /* 0x000040063c2c9981 */ /* 0x000f6c000c1e1b00 */
[----:B------:R-:W4:Y:S01]  /*3040*/  @!P1 LDG.E.64 R16, desc[UR6][R28.64+0x40] ;  /* 0x000040061c109981 */ /* 0x000f22000c1e1b00 */
[----:B---3--:R-:W-:Y:S02]  /*3050*/  @!P1 MOV R20, R36 ;  /* 0x0000002400149202 */ /* 0x008fe40000000f00 */
        /* <DEDUP_REMOVED lines=8> */
[--C-:B----4-:R-:W-:Y:S02]  /*30e0*/  @!P1 HADD2.F32 R19, -RZ, R16.reuse.H0_H0 ;  /* 0x20000010ff139230 */ /* 0x110fe40000004100 */
        /* <DEDUP_REMOVED lines=35> */
[----:B--2---:R-:W2:Y:S08]  /*3320*/  LDG.E.128 R32, desc[UR6][R24.64+0x100] ;  /* 0x0001000618207981 */ /* 0x004eb0000c1e1d00 */
[----:B------:R-:W4:Y:S06]  /*3330*/  @!P0 LDG.E.64 R44, desc[UR6][R60.64+0x80] ;  /* 0x000080063c2c8981 */ /* 0x000f2c000c1e1b00 */
[----:B------:R-:W5:Y:S01]  /*3340*/  @!P0 LDG.E.64 R16, desc[UR6][R28.64+0x80] ;  /* 0x000080061c108981 */ /* 0x000f62000c1e1b00 */
[----:B--2---:R-:W-:Y:S02]  /*3350*/  @!P0 MOV R20, R32 ;  /* 0x0000002000148202 */ /* 0x004fe40000000f00 */
        /* <DEDUP_REMOVED lines=44> */
.L_x_2988:
[----:B---34-:R-:W-:Y:S05]  /*3620*/  BSYNC.RECONVERGENT B0 ;  /* 0x0000000000007941 */ /* 0x018fea0003800200 */
.L_x_2987:
[----:B------:R-:W-:Y:S04]  /*3630*/  BSSY.RECONVERGENT B0, `(.L_x_2989) ;  /* 0x0000099000007945 */ /* 0x000fe80003800200 */
[----:B------:R-:W-:Y:S05]  /*3640*/  @!P6 BRA `(.L_x_2990) ;  /* 0x00000008005ce947 */ /* 0x000fea0003800000 */
[C---:B------:R-:W-:Y:S02]  /*3650*/  LEA R50, P1, R103.reuse, R24, 0x1 ;  /* 0x0000001867327211 */ /* 0x040fe400078208ff */
[----:B------:R-:W-:Y:S02]  /*3660*/  ISETP.GE.AND P0, PT, R26, R31, PT ;  /* 0x0000001f1a00720c */ /* 0x000fe40003f06270 */
[----:B------:R-:W-:Y:S02]  /*3670*/  LEA.HI.X R51, R103, R25, R101, 0x1, P1 ;  /* 0x0000001967337211 */ /* 0x000fe400008f0c65 */
[----:B------:R-:W-:Y:S02]  /*3680*/  LEA R46, P2, R75, R86, 0x1 ;  /* 0x000000564b2e7211 */ /* 0x000fe400078408ff */
[----:B------:R-:W-:Y:S01]  /*3690*/  ISETP.GE.AND P1, PT, R23, R31, PT ;  /* 0x0000001f1700720c */ /* 0x000fe20003f26270 */
[----:B------:R-:W2:Y:S08]  /*36a0*/  LDG.E.128 R32, desc[UR6][R50.64] ;  /* 0x0000000632207981 */ /* 0x000eb0000c1e1d00 */
        /* <DEDUP_REMOVED lines=145> */
.L_x_2990:
[----:B------:R-:W-:Y:S05]  /*3fc0*/  BSYNC.RECONVERGENT B0 ;  /* 0x0000000000007941 */ /* 0x000fea0003800200 */
.L_x_2989:
[----:B------:R-:W-:Y:S04]  /*3fd0*/  BSSY.RECONVERGENT B0, `(.L_x_2991) ;  /* 0x000009f000007945 */ /* 0x000fe80003800200 */
[----:B------:R-:W-:Y:S05]  /*3fe0*/  @!P5 BRA `(.L_x_2992) ;  /* 0x000000080074d947 */ /* 0x000fea0003800000 */
[----:B------:R-:W2:Y:S01]  /*3ff0*/  LDC.64 R54, c[0x0][0x4a8] ;  /* 0x00012a00ff367b82 */ /* 0x000ea20000000a00 */
[----:B------:R-:W-:Y:S02]  /*4000*/  ISETP.GE.AND P0, PT, R26, R31, PT ;  /* 0x0000001f1a00720c */ /* 0x000fe40003f06270 */
[C---:B------:R-:W-:Y:S02]  /*4010*/  LEA R50, P1, R117.reuse, R48, 0x5 ;  /* 0x0000003075327211 */ /* 0x040fe400078228ff */
[C---:B------:R-:W-:Y:S02]  /*4020*/  LEA R18, P2, R117.reuse, R14, 0x5 ;  /* 0x0000000e75127211 */ /* 0x040fe400078428ff */
[C---:B------:R-:W-:Y:S02]  /*4030*/  LEA.HI.X.SX32 R51, R117.reuse, R49, 0x5, P1 ;  /* 0x0000003175337211 */ /* 0x040fe400008f2eff */
[----:B------:R-:W-:Y:S02]  /*4040*/  LEA.HI.X.SX32 R19, R117, R15, 0x5, P2 ;  /* 0x0000000f75137211 */ /* 0x000fe400010f2eff */
[----:B------:R-:W-:Y:S03]  /*4050*/  ISETP.GE.AND P1, PT, R23, R31, PT ;  /* 0x0000001f1700720c */ /* 0x000fe60003f26270 */
[----:B---3--:R-:W3:Y:S06]  /*4060*/  @!P0 LDG.E.64 R46, desc[UR6][R50.64] ;  /* 0x00000006322e8981 */ /* 0x008eec000c1e1b00 */
[----:B------:R-:W4:Y:S01]  /*4070*/  @!P0 LDG.E.64 R16, desc[UR6][R18.64] ;  /* 0x0000000612108981 */ /* 0x000f22000c1e1b00 */
[--C-:B---3--:R-:W-:Y:S01]  /*4080*/  @!P0 HADD2.F32 R43, -RZ, R46.reuse.H0_H0 ;  /* 0x2000002eff2b8230 */ /* 0x108fe20000004100 */
[C---:B--2---:R-:W-:Y:S01]  /*4090*/  LEA R58, P5, R54.reuse, R24, 0x6 ;  /* 0x00000018363a7211 */ /* 0x044fe200078a30ff */
[----:B------:R-:W-:Y:S02]  /*40a0*/  @!P0 HADD2.F32 R44, -RZ, R47.H0_H0 ;  /* 0x2000002fff2c8230 */ /* 0x000fe40000004100 */
[----:B------:R-:W-:Y:S01]  /*40b0*/  @!P0 HADD2.F32 R45, -RZ, R46.H1_H1 ;  /* 0x3000002eff2d8230 */ /* 0x000fe20000004100 */
[----:B------:R-:W-:Y:S01]  /*40c0*/  LEA.HI.X R59, R54, R25, R55, 0x6, P5 ;  /* 0x00000019363b7211 */ /* 0x000fe200028f3437 */
[--C-:B----4-:R-:W-:Y:S01]  /*40d0*/  @!P0 HADD2.F32 R21, -RZ, R16.reuse.H0_H0 ;  /* 0x20000010ff158230 */ /* 0x110fe20000004100 */
[----:B------:R-:W2:Y:S01]  /*40e0*/  LDC.64 R54, c[0x0][0x3b8] ;  /* 0x0000ee00ff367b82 */ /* 0x000ea20000000a00 */
[----:B------:R-:W-:Y:S02]  /*40f0*/  @!P0 HADD2.F32 R16, -RZ, R16.H1_H1 ;  /* 0x30000010ff108230 */ /* 0x000fe40000004100 */
[--C-:B------:R-:W-:Y:S01]  /*4100*/  @!P0 HADD2.F32 R13, -RZ, R17.reuse.H0_H0 ;  /* 0x20000011ff0d8230 */ /* 0x100fe20000004100 */
[----:B------:R-:W3:Y:S01]  /*4110*/  LDG.E.128 R32, desc[UR6][R58.64] ;  /* 0x000000063a207981 */ /* 0x000ee2000c1e1d00 */
[----:B------:R-:W-:Y:S02]  /*4120*/  @!P0 HADD2.F32 R17, -RZ, R17.H1_H1 ;  /* 0x30000011ff118230 */ /* 0x000fe40000004100 */
[----:B------:R-:W-:Y:S01]  /*4130*/  @!P0 HADD2.F32 R47, -RZ, R47.H1_H1 ;  /* 0x3000002fff2f8230 */ /* 0x000fe20000004100 */
[----:B--2---:R-:W-:Y:S02]  /*4140*/  LEA R56, P2, R54, R86, 0x6 ;  /* 0x0000005636387211 */ /* 0x004fe400078430ff */
        /* <DEDUP_REMOVED lines=49> */
[----:B--2---:R-:W-:Y:S02]  /*4460*/  @!P1 HADD2.F32 R33, -RZ, R20.H1_H1 ;  /* 0x30000014ff219230 */ /* 0x004fe40000004100 */
        /* <DEDUP_REMOVED lines=85> */
.L_x_2992:
[----:B------:R-:W-:Y:S05]  /*49c0*/  BSYNC.RECONVERGENT B0 ;  /* 0x0000000000007941 */ /* 0x000fea0003800200 */
.L_x_2991:
[----:B------:R-:W-:Y:S04]  /*49d0*/  BSSY.RECONVERGENT B0, `(.L_x_2993) ;  /* 0x00000a2000007945 */ /* 0x000fe80003800200 */
[----:B------:R-:W-:Y:S05]  /*49e0*/  @!P4 BRA `(.L_x_2994) ;  /* 0x000000080080c947 */ /* 0x000fea0003800000 */
[----:B------:R-:W4:Y:S01]  /*49f0*/  LDC.64 R50, c[0x0][0x4a8] ;  /* 0x00012a00ff327b82 */ /* 0x000f220000000a00 */
[----:B------:R-:W-:Y:S02]  /*4a00*/  ISETP.GE.AND P0, PT, R26, R31, PT ;  /* 0x0000001f1a00720c */ /* 0x000fe40003f06270 */
[C---:B---3--:R-:W-:Y:S02]  /*4a10*/  LEA R46, P1, R117.reuse, R48, 0x6 ;  /* 0x00000030752e7211 */ /* 0x048fe400078230ff */
[C---:B------:R-:W-:Y:S02]  /*4a20*/  LEA R20, P2, R117.reuse, R14, 0x6 ;  /* 0x0000000e75147211 */ /* 0x040fe400078430ff */
[C---:B------:R-:W-:Y:S02]  /*4a30*/  LEA.HI.X.SX32 R47, R117.reuse, R49, 0x6, P1 ;  /* 0x00000031752f7211 */ /* 0x040fe400008f36ff */
[----:B------:R-:W-:Y:S02]  /*4a40*/  LEA.HI.X.SX32 R21, R117, R15, 0x6, P2 ;  /* 0x0000000f75157211 */ /* 0x000fe400010f36ff */
[----:B------:R-:W-:Y:S03]  /*4a50*/  ISETP.GE.AND P1, PT, R23, R31, PT ;  /* 0x0000001f1700720c */ /* 0x000fe60003f26270 */
[----:B------:R-:W3:Y:S06]  /*4a60*/  @!P0 LDG.E.64 R42, desc[UR6][R46.64] ;  /* 0x000000062e2a8981 */ /* 0x000eec000c1e1b00 */
[----:B------:R-:W5:Y:S01]  /*4a70*/  @!P0 LDG.E.64 R14, desc[UR6][R20.64] ;  /* 0x00000006140e8981 */ /* 0x000f62000c1e1b00 */
[----:B----4-:R-:W-:Y:S02]  /*4a80*/  IMAD R51, R51, 0x60, RZ ;  /* 0x0000006033337824 */ /* 0x010fe400078e02ff */
[----:B------:R-:W-:Y:S05]  /*4a90*/  IMAD.WIDE.U32 R54, R50, 0x60, R24 ;  /* 0x0000006032367825 */ /* 0x000fea00078e0018 */
[----:B------:R-:W-:Y:S02]  /*4aa0*/  IADD3 R55, PT, PT, R55, R51, RZ ;  /* 0x0000003337377210 */ /* 0x000fe40007ffe0ff */
[----:B------:R-:W4:Y:S03]  /*4ab0*/  LDC.64 R50, c[0x0][0x3b8] ;  /* 0x0000ee00ff327b82 */ /* 0x000f260000000a00 */
[----:B--2---:R-:W2:Y:S01]  /*4ac0*/  LDG.E.128 R32, desc[UR6][R54.64] ;  /* 0x0000000636207981 */ /* 0x004ea2000c1e1d00 */
[----:B----4-:R-:W-:Y:S04]  /*4ad0*/  IMAD.WIDE.U32 R64, R50, 0x60, R86 ;  /* 0x0000006032407825 */ /* 0x010fe800078e0056 */
[----:B------:R-:W-:Y:S01]  /*4ae0*/  IMAD R58, R51, 0x60, RZ ;  /* 0x00000060333a7824 */ /* 0x000fe200078e02ff */
[----:B------:R-:W-:Y:S04]  /*4af0*/  MOV R50, R64 ;  /* 0x0000004000327202 */ /* 0x000fe80000000f00 */
[----:B------:R-:W-:Y:S01]  /*4b00*/  IADD3 R51, PT, PT, R65, R58, RZ ;  /* 0x0000003a41337210 */ /* 0x000fe20007ffe0ff */
[--C-:B---3--:R-:W-:Y:S02]  /*4b10*/  @!P0 HADD2.F32 R39, -RZ, R42.reuse.H0_H0 ;  /* 0x2000002aff278230 */ /* 0x108fe40000004100 */
[----:B------:R-:W-:Y:S02]  /*4b20*/  @!P0 HADD2.F32 R41, -RZ, R42.H1_H1 ;  /* 0x3000002aff298230 */ /* 0x000fe40000004100 */
[----:B------:R-:W-:Y:S02]  /*4b30*/  @!P0 HADD2.F32 R42, -RZ, R43.H0_H0 ;  /* 0x2000002bff2a8230 */ /* 0x000fe40000004100 */
[--C-:B-----5:R-:W-:Y:S02]  /*4b40*/  @!P0 HADD2.F32 R17, -RZ, R14.reuse.H0_H0 ;  /* 0x2000000eff118230 */ /* 0x120fe40000004100 */
[----:B------:R-:W-:Y:S02]  /*4b50*/  @!P0 HADD2.F32 R14, -RZ, R14.H1_H1 ;  /* 0x3000000eff0e8230 */ /* 0x000fe40000004100 */
[--C-:B------:R-:W-:Y:S02]  /*4b60*/  @!P0 HADD2.F32 R13, -RZ, R15.reuse.H0_H0 ;  /* 0x2000000fff0d8230 */ /* 0x100fe40000004100 */
[----:B------:R-:W-:Y:S02]  /*4b70*/  @!P0 HADD2.F32 R15, -RZ, R15.H1_H1 ;  /* 0x3000000fff0f8230 */ /* 0x000fe40000004100 */
[----:B------:R-:W-:Y:S01]  /*4b80*/  @!P0 HADD2.F32 R43, -RZ, R43.H1_H1 ;  /* 0x3000002bff2b8230 */ /* 0x000fe20000004100 */
[----:B--2---:R-:W-:Y:S02]  /*4b90*/  @!P0 MOV R18, R32 ;  /* 0x0000002000128202 */ /* 0x004fe40000000f00 */
        /* <DEDUP_REMOVED lines=41> */
[----:B--2---:R-:W-:Y:S02]  /*4e30*/  @!P1 MOV R32, R18 ;  /* 0x0000001200209202 */ /* 0x004fe40000000f00 */
[----:B------:R-:W-:Y:S01]  /*4e40*/  @!P1 MOV R30, R17 ;  /* 0x00000011001e9202 */ /* 0x000fe20000000f00 */
[----:B------:R-:W-:Y:S02]  /*4e50*/  @!P1 HADD2.F32 R38, -RZ, R36.H1_H1 ;  /* 0x30000024ff269230 */ /* 0x000fe40000004100 */
[----:B------:R-:W-:Y:S02]  /*4e60*/  @!P1 HADD2.F32 R34, -RZ, R32.H1_H1 ;  /* 0x30000020ff229230 */ /* 0x000fe40000004100 */
[--C-:B----4-:R-:W-:Y:S02]  /*4e70*/  @!P1 HADD2.F32 R40, -RZ, R42.reuse.H0_H0 ;  /* 0x2000002aff289230 */ /* 0x110fe40000004100 */
[----:B------:R-:W-:Y:S02]  /*4e80*/  @!P1 HADD2.F32 R39, -RZ, R42.H1_H1 ;  /* 0x3000002aff279230 */ /* 0x000fe40000004100 */
[----:B------:R-:W-:Y:S02]  /*4e90*/  @!P1 HADD2.F32 R42, -RZ, R36.H0_H0 ;  /* 0x20000024ff2a9230 */ /* 0x000fe40000004100 */
[C---:B------:R-:W-:Y:S01]  /*4ea0*/  @!P1 FMUL.FTZ R56, R38.reuse, R40 ;  /* 0x0000002826389220 */ /* 0x040fe20000410000 */
[--C-:B-----5:R-:W-:Y:S02]  /*4eb0*/  @!P1 HADD2.F32 R31, -RZ, R14.reuse.H0_H0 ;  /* 0x2000000eff1f9230 */ /* 0x120fe40000004100 */
        /* <DEDUP_REMOVED lines=37> */
[----:B------:R-:W5:Y:S01]  /*5110*/  @!P0 LDG.E.64 R46, desc[UR6][R46.64+0x80] ;  /* 0x000080062e2e8981 */ /* 0x000f62000c1e1b00 */
[----:B---3--:R-:W-:Y:S02]  /*5120*/  @!P0 MOV R31, R32 ;  /* 0x00000020001f8202 */ /* 0x008fe40000000f00 */
[----:B--2---:R-:W-:Y:S02]  /*5130*/  @!P0 MOV R16, R33 ;  /* 0x0000002100108202 */ /* 0x004fe40000000f00 */
[----:B------:R-:W-:Y:S01]  /*5140*/  @!P0 MOV R18, R34 ;  /* 0x0000002200128202 */ /* 0x000fe20000000f00 */
[--C-:B------:R-:W-:Y:S01]  /*5150*/  @!P0 HADD2.F32 R37, -RZ, R31.reuse.H1_H1 ;  /* 0x3000001fff258230 */ /* 0x100fe20000004100 */
[----:B------:R-:W-:Y:S01]  /*5160*/  @!P0 MOV R17, R35 ;  /* 0x0000002300118202 */ /* 0x000fe20000000f00 */
[----:B------:R-:W-:Y:S02]  /*5170*/  @!P0 HADD2.F32 R39, -RZ, R31.H0_H0 ;  /* 0x2000001fff278230 */ /* 0x000fe40000004100 */
[--C-:B----4-:R-:W-:Y:S02]  /*5180*/  @!P0 HADD2.F32 R30, -RZ, R14.reuse.H0_H0 ;  /* 0x2000000eff1e8230 */ /* 0x110fe40000004100 */
[----:B------:R-:W-:Y:S02]  /*5190*/  @!P0 HADD2.F32 R14, -RZ, R14.H1_H1 ;  /* 0x3000000eff0e8230 */ /* 0x000fe40000004100 */
[----:B------:R-:W-:Y:S02]  /*51a0*/  @!P0 HADD2.F32 R19, -RZ, R16.H1_H1 ;  /* 0x30000010ff138230 */ /* 0x000fe40000004100 */
[----:B------:R-:W-:Y:S01]  /*51b0*/  @!P0 FMUL.FTZ R9, R37, R30 ;  /* 0x0000001e25098220 */ /* 0x000fe20000410000 */
[----:B-----5:R-:W-:Y:S02]  /*51c0*/  @!P0 HADD2.F32 R40, -RZ, R46.H0_H0 ;  /* 0x2000002eff288230 */ /* 0x020fe40000004100 */
        /* <DEDUP_REMOVED lines=34> */
.L_x_2994:
[----:B------:R-:W-:Y:S05]  /*53f0*/  BSYNC.RECONVERGENT B0 ;  /* 0x0000000000007941 */ /* 0x000fea0003800200 */
.L_x_2993:
[----:B------:R-:W2:Y:S01]  /*5400*/  LDC R31, c[0x0][0x450] ;  /* 0x00011400ff1f7b82 */ /* 0x000ea20000000800 */
[----:B-1----:R-:W-:Y:S05]  /*5410*/  IMAD.U32 R3, R52, -0x20, RZ ;  /* 0xffffffe034037824 */ /* 0x002fea00078e00ff */
[C---:B------:R-:W-:Y:S02]  /*5420*/  LEA R28, P1, R3.reuse, R28, 0x1 ;  /* 0x0000001c031c7211 */ /* 0x040fe400078208ff */
[C---:B------:R-:W-:Y:S02]  /*5430*/  LEA R60, P0, R3.reuse, R60, 0x1 ;  /* 0x0000003c033c7211 */ /* 0x040fe400078008ff */
[C---:B------:R-:W-:Y:S02]  /*5440*/  LEA.HI.X.SX32 R29, R3.reuse, R29, 0x1, P1 ;  /* 0x0000001d031d7211 */ /* 0x040fe400008f0eff */
[----:B------:R-:W-:Y:S01]  /*5450*/  LEA.HI.X.SX32 R61, R3, R61, 0x1, P0 ;  /* 0x0000003d033d7211 */ /* 0x000fe200000f0eff */
[----:B------:R-:W-:Y:S05]  /*5460*/  BRA `(.L_x_2985) ;  /* 0x0000004400287947 */ /* 0x000fea0003800000 */
.L_x_2986:
[----:B------:R-:W-:Y:S01]  /*5470*/  LEA.HI R30, R31, R31, RZ, 0x1 ;  /* 0x0000001f1f1e7211 */ /* 0x000fe200078f08ff */
[----:B------:R-:W1:Y:S01]  /*5480*/  LDC R85, c[0x0][0x450] ;  /* 0x00011400ff557b82 */ /* 0x000e620000000800 */
        /* <DEDUP_REMOVED lines=12> */
[----:B--2---:R-:W-:Y:S02]  /*5550*/  @!P0 SHF.L.U32 R17, R19, 0x1, RZ ;  /* 0x0000000113118819 */ /* 0x004fe400000006ff */
[----:B------:R-:W-:Y:S02]  /*5560*/  @!P0 SEL R35, R33, R30, !P1 ;  /* 0x0000001e21238207 */ /* 0x000fe40004800000 */
[----:B------:R-:W-:Y:S02]  /*5570*/  @!P0 IADD3 R128, P1, PT, R17, R90, RZ ;  /* 0x0000005a11808210 */ /* 0x000fe40007f3e0ff */
[----:B------:R-:W-:Y:S01]  /*5580*/  @!P0 SHF.L.U64.HI R18, R19, 0x1, R18 ;  /* 0x0000000113128819 */ /* 0x000fe20000010212 */
[----:B------:R-:W-:Y:S03]  /*5590*/  @!P0 IMAD.WIDE R36, R35, 0x2, R24 ;  /* 0x0000000223248825 */ /* 0x000fe600078e0218 */
[C---:B------:R-:W-:Y:S02]  /*55a0*/  @!P0 IADD3.X R129, PT, PT, R18.reuse, R91, RZ, P1, !PT ;  /* 0x0000005b12818210 */ /* 0x040fe40000ffe4ff */
[----:B------:R-:W-:Y:S01]  /*55b0*/  @!P0 IADD3 R50, P1, PT, R17, R92, RZ ;  /* 0x0000005c11328210 */ /* 0x000fe20007f3e0ff */
[----:B------:R-:W2:Y:S03]  /*55c0*/  @!P0 LDG.E.128 R36, desc[UR6][R36.64] ;  /* 0x0000000624248981 */ /* 0x000ea6000c1e1d00 */
[----:B------:R-:W-:Y:S02]  /*55d0*/  @!P0 IADD3.X R51, PT, PT, R18, R93, RZ, P1, !PT ;  /* 0x0000005d12338210 */ /* 0x000fe40000ffe4ff */
[----:B------:R-:W-:Y:S03]  /*55e0*/  ISETP.GE.U32.OR P1, PT, R26, R33, P0 ;  /* 0x000000211a00720c */ /* 0x000fe60000726470 */
[----:B------:R-:W3:Y:S08]  /*55f0*/  @!P0 LDG.E.128 R128, desc[UR6][R128.64] ;  /* 0x0000000680808981 */ /* 0x000ef0000c1e1d00 */
[----:B------:R4:W4:Y:S01]  /*5600*/  @!P0 LDG.E.128 R56, desc[UR6][R50.64] ;  /* 0x0000000632388981 */ /* 0x000922000c1e1d00 */
[--C-:B--2---:R-:W-:Y:S01]  /*5610*/  @!P0 HADD2.F32 R44, -RZ, R36.reuse.H0_H0 ;  /* 0x20000024ff2c8230 */ /* 0x104fe20000004100 */
        /* <DEDUP_REMOVED lines=14> */
[--C-:B----4-:R-:W-:Y:S02]  /*5700*/  @!P0 HADD2.F32 R51, -RZ, R48.reuse.H0_H0 ;  /* 0x20000030ff338230 */ /* 0x110fe40000004100 */
        /* <DEDUP_REMOVED lines=66> */
[----:B------:R-:W3:Y:S01]  /*5b30*/  LDG.E.128 R64, desc[UR6][R24.64+0x80] ;  /* 0x0000800618407981 */ /* 0x000ee2000c1e1d00 */
        /* <DEDUP_REMOVED lines=14> */
[----:B------:R-:W-:Y:S02]  /*5c20*/  @!P1 HADD2.F32 R45, -RZ, R129.H1_H1 ;  /* 0x30000081ff2d9230 */ /* 0x000fe40000004100 */
[----:B------:R-:W-:Y:S01]  /*5c30*/  @!P0 FADD.FTZ R47, -R47, -RZ ;  /* 0x800000ff2f2f8221 */ /* 0x000fe20000010100 */
[----:B-----5:R-:W-:Y:S02]  /*5c40*/  @!P1 HADD2.F32 R44, -RZ, R36.H0_H0 ;  /* 0x20000024ff2c9230 */ /* 0x020fe40000004100 */
        /* <DEDUP_REMOVED lines=9> */
[----:B--2---:R-:W-:Y:S02]  /*5ce0*/  @!P1 HADD2.F32 R50, -RZ, R56.H0_H0 ;  /* 0x20000038ff329230 */ /* 0x004fe40000004100 */
        /* <DEDUP_REMOVED lines=135> */
.L_x_2996:
[----:B---34-:R-:W-:Y:S05]  /*6560*/  BSYNC.RECONVERGENT B0 ;  /* 0x0000000000007941 */ /* 0x018fea0003800200 */
.L_x_2995:
[----:B------:R-:W-:Y:S04]  /*6570*/  BSSY.RECONVERGENT B0, `(.L_x_2997) ;  /* 0x000010e000007945 */ /* 0x000fe80003800200 */
[----:B------:R-:W-:Y:S05]  /*6580*/  @!P6 BRA `(.L_x_2998) ;  /* 0x000000100030e947 */ /* 0x000fea0003800000 */
[C---:B------:R-:W-:Y:S02]  /*6590*/  ISETP.GE.AND P0, PT, R26.reuse, R31, PT ;  /* 0x0000001f1a00720c */ /* 0x040fe40003f06270 */
[C---:B--2---:R-:W-:Y:S04]  /*65a0*/  LEA R10, P2, R103.reuse, R24, 0x1 ;  /* 0x00000018670a7211 */ /* 0x044fe800078408ff */
[----:B------:R-:W-:Y:S05]  /*65b0*/  LEA.HI.X R11, R103, R25, R101, 0x1, P2 ;  /* 0x00000019670b7211 */ /* 0x000fea00010f0c65 */
[----:B------:R-:W2:Y:S02]  /*65c0*/  LDG.E.128 R44, desc[UR6][R10.64] ;  /* 0x000000060a2c7981 */ /* 0x000ea4000c1e1d00 */
        /* <DEDUP_REMOVED lines=16> */
[----:B------:R5:W2:Y:S01]  /*66d0*/  @!P0 LDG.E.128 R36, desc[UR6][R14.64] ;  /* 0x000000060e248981 */ /* 0x000aa2000c1e1d00 */
[--C-:B---3--:R-:W-:Y:S02]  /*66e0*/  @!P0 HADD2.F32 R2, -RZ, R4.reuse.H1_H1 ;  /* 0x30000004ff028230 */ /* 0x108fe40000004100 */
[----:B------:R-:W-:Y:S02]  /*66f0*/  @!P0 HADD2.F32 R0, -RZ, R4.H0_H0 ;  /* 0x20000004ff008230 */ /* 0x000fe40000004100 */
[--C-:B------:R-:W-:Y:S02]  /*6700*/  @!P0 HADD2.F32 R3, -RZ, R5.reuse.H0_H0 ;  /* 0x20000005ff038230 */ /* 0x100fe40000004100 */
[----:B------:R-:W-:Y:S02]  /*6710*/  @!P0 HADD2.F32 R4, -RZ, R5.H1_H1 ;  /* 0x30000005ff048230 */ /* 0x000fe40000004100 */
[----:B----4-:R-:W-:Y:S02]  /*6720*/  @!P0 HADD2.F32 R17, -RZ, R40.H1_H1 ;  /* 0x30000028ff118230 */ /* 0x010fe40000004100 */
[--C-:B-----5:R-:W-:Y:S02]  /*6730*/  @!P0 HADD2.F32 R14, -RZ, R42.reuse.H0_H0 ;  /* 0x2000002aff0e8230 */ /* 0x120fe40000004100 */
[----:B------:R-:W-:Y:S02]  /*6740*/  @!P0 HADD2.F32 R13, -RZ, R42.H1_H1 ;  /* 0x3000002aff0d8230 */ /* 0x000fe40000004100 */
[----:B------:R-:W-:Y:S01]  /*6750*/  @!P1 FADD.FTZ R17, -R17, -RZ ;  /* 0x800000ff11119221 */ /* 0x000fe20000010100 */
[----:B------:R-:W-:Y:S02]  /*6760*/  @!P0 HADD2.F32 R8, -RZ, R43.H1_H1 ;  /* 0x3000002bff088230 */ /* 0x000fe40000004100 */
[----:B------:R-:W-:Y:S01]  /*6770*/  @!P1 FADD.FTZ R14, -R14, -RZ ;  /* 0x800000ff0e0e9221 */ /* 0x000fe20000010100 */
[----:B------:R-:W-:Y:S02]  /*6780*/  @!P0 HADD2.F32 R19, -RZ, R40.H0_H0 ;  /* 0x20000028ff138230 */ /* 0x000fe40000004100 */
[----:B------:R-:W-:Y:S01]  /*6790*/  @!P0 FMUL.FTZ R2, R2, R17 ;  /* 0x0000001102028220 */ /* 0x000fe20000410000 */
[--C-:B------:R-:W-:Y:S01]  /*67a0*/  @!P0 HADD2.F32 R5, -RZ, R6.reuse.H0_H0 ;  /* 0x20000006ff058230 */ /* 0x100fe20000004100 */
[----:B--2---:R-:W-:Y:S01]  /*67b0*/  @!P0 MOV R17, R44 ;  /* 0x0000002c00118202 */ /* 0x004fe20000000f00 */
        /* <DEDUP_REMOVED lines=75> */
[----:B------:R1:W2:Y:S01]  /*6c70*/  @!P1 LDG.E.128 R36, desc[UR6][R14.64+0x80] ;  /* 0x000080060e249981 */ /* 0x0002a2000c1e1d00 */
[----:B---3--:R-:W-:Y:S01]  /*6c80*/  @!P1 MOV R18, R42 ;  /* 0x0000002a00129202 */ /* 0x008fe20000000f00 */
[--C-:B----4-:R-:W-:Y:S02]  /*6c90*/  @!P1 HADD2.F32 R17, -RZ, R48.reuse.H1_H1 ;  /* 0x30000030ff119230 */ /* 0x110fe40000004100 */
[----:B------:R-:W-:Y:S02]  /*6ca0*/  @!P1 HADD2.F32 R19, -RZ, R48.H0_H0 ;  /* 0x20000030ff139230 */ /* 0x000fe40000004100 */
[--C-:B-1----:R-:W-:Y:S02]  /*6cb0*/  @!P1 HADD2.F32 R15, -RZ, R49.reuse.H1_H1 ;  /* 0x30000031ff0f9230 */ /* 0x102fe40000004100 */
[----:B------:R-:W-:Y:S01]  /*6cc0*/  @!P0 FADD.FTZ R17, -R17, -RZ ;  /* 0x800000ff11118221 */ /* 0x000fe20000010100 */
[----:B------:R-:W-:Y:S02]  /*6cd0*/  @!P1 HADD2.F32 R14, -RZ, R50.H0_H0 ;  /* 0x20000032ff0e9230 */ /* 0x000fe40000004100 */
[----:B------:R-:W-:Y:S01]  /*6ce0*/  @!P0 FADD.FTZ R19, -R19, -RZ ;  /* 0x800000ff13138221 */ /* 0x000fe20000010100 */
[--C-:B-----5:R-:W-:Y:S02]  /*6cf0*/  @!P1 HADD2.F32 R2, -RZ, R4.reuse.H1_H1 ;  /* 0x30000004ff029230 */ /* 0x120fe40000004100 */
        /* <DEDUP_REMOVED lines=19> */
[----:B--2---:R-:W-:Y:S02]  /*6e30*/  @!P1 HADD2.F32 R14, -RZ, R36.H0_H0 ;  /* 0x20000024ff0e9230 */ /* 0x004fe40000004100 */
        /* <DEDUP_REMOVED lines=54> */
[----:B------:R-:W2:Y:S03]  /*71a0*/  LDG.E.128 R44, desc[UR6][R10.64+0x100] ;  /* 0x000100060a2c7981 */ /* 0x000ea6000c1e1d00 */
        /* <DEDUP_REMOVED lines=74> */
.L_x_2998:
[----:B------:R-:W-:Y:S05]  /*7650*/  BSYNC.RECONVERGENT B0 ;  /* 0x0000000000007941 */ /* 0x000fea0003800200 */
.L_x_2997:
[----:B------:R-:W-:Y:S04]  /*7660*/  BSSY.RECONVERGENT B0, `(.L_x_2999) ;  /* 0x0000110000007945 */ /* 0x000fe80003800200 */
[----:B------:R-:W-:Y:S05]  /*7670*/  @!P5 BRA `(.L_x_3000) ;  /* 0x000000100038d947 */ /* 0x000fea0003800000 */
[----:B------:R-:W4:Y:S01]  /*7680*/  LDC.64 R2, c[0x0][0x4a8] ;  /* 0x00012a00ff027b82 */ /* 0x000f220000000a00 */
[C---:B------:R-:W-:Y:S07]  /*7690*/  ISETP.GE.AND P0, PT, R26.reuse, R31, PT ;  /* 0x0000001f1a00720c */ /* 0x040fee0003f06270 */
[----:B------:R-:W3:Y:S06]  /*76a0*/  LDC.64 R20, c[0x0][0x3b8] ;  /* 0x0000ee00ff147b82 */ /* 0x000eec0000000a00 */
[----:B------:R-:W-:Y:S04]  /*76b0*/  @!P0 ISETP.GE.U32.AND P1, PT, R26, R33, PT ;  /* 0x000000211a00820c */ /* 0x000fe80003f26070 */
[----:B--2---:R-:W-:Y:S02]  /*76c0*/  @!P0 SEL R7, R30, RZ, P1 ;  /* 0x000000ff1e078207 */ /* 0x004fe40000800000 */
[----:B------:R-:W-:Y:S02]  /*76d0*/  @!P0 SEL R9, R119, RZ, P1 ;  /* 0x000000ff77098207 */ /* 0x000fe40000800000 */
[----:B---3--:R-:W-:Y:S02]  /*76e0*/  LEA R34, P5, R20, R86, 0x6 ;  /* 0x0000005614227211 */ /* 0x008fe400078a30ff */
[----:B----4-:R-:W-:Y:S02]  /*76f0*/  LEA R10, P2, R2, R24, 0x6 ;  /* 0x00000018020a7211 */ /* 0x010fe400078430ff */
[----:B------:R-:W-:Y:S02]  /*7700*/  LEA.HI.X R35, R20, R87, R21, 0x6, P5 ;  /* 0x0000005714237211 */ /* 0x000fe400028f3415 */
[----:B------:R-:W-:Y:S02]  /*7710*/  LEA.HI.X R11, R2, R25, R3, 0x6, P2 ;  /* 0x00000019020b7211 */ /* 0x000fe400010f3403 */
[----:B------:R-:W-:Y:S02]  /*7720*/  @!P0 IADD3 R7, P2, PT, R108, R7, RZ ;  /* 0x000000076c078210 */ /* 0x000fe40007f5e0ff */
[----:B------:R-:W-:Y:S01]  /*7730*/  @!P0 SEL R3, R33, R30, !P1 ;  /* 0x0000001e21038207 */ /* 0x000fe20004800000 */
[----:B------:R-:W2:Y:S01]  /*7740*/  LDG.E.128 R44, desc[UR6][R10.64] ;  /* 0x000000060a2c7981 */ /* 0x000ea2000c1e1d00 */
        /* <DEDUP_REMOVED lines=95> */
[----:B------:R-:W3:Y:S01]  /*7d40*/  @!P1 LDG.E.128 R48, desc[UR6][R48.64+0x80] ;  /* 0x0000800630309981 */ /* 0x000ee2000c1e1d00 */
[----:B------:R-:W-:Y:S07]  /*7d50*/  ISETP.GE.U32.OR P0, PT, R23, R33, P1 ;  /* 0x000000211700720c */ /* 0x000fee0000f06470 */
[----:B------:R-:W4:Y:S08]  /*7d60*/  @!P1 LDG.E.128 R4, desc[UR6][R4.64+0x80] ;  /* 0x0000800604049981 */ /* 0x000f30000c1e1d00 */
[----:B------:R-:W5:Y:S08]  /*7d70*/  LDG.E.128 R40, desc[UR6][R10.64+0x80] ;  /* 0x000080060a287981 */ /* 0x000f70000c1e1d00 */
[----:B------:R1:W2:Y:S01]  /*7d80*/  @!P1 LDG.E.128 R36, desc[UR6][R14.64+0x80] ;  /* 0x000080060e249981 */ /* 0x0002a2000c1e1d00 */
[--C-:B---3--:R-:W-:Y:S02]  /*7d90*/  @!P1 HADD2.F32 R17, -RZ, R48.reuse.H1_H1 ;  /* 0x30000030ff119230 */ /* 0x108fe40000004100 */
[----:B------:R-:W-:Y:S02]  /*7da0*/  @!P1 HADD2.F32 R19, -RZ, R48.H0_H0 ;  /* 0x20000030ff139230 */ /* 0x000fe40000004100 */
[--C-:B-1----:R-:W-:Y:S02]  /*7db0*/  @!P1 HADD2.F32 R15, -RZ, R49.reuse.H1_H1 ;  /* 0x30000031ff0f9230 */ /* 0x102fe40000004100 */
        /* <DEDUP_REMOVED lines=12> */
[----:B-----5:R-:W-:Y:S01]  /*7e80*/  @!P1 MOV R17, R40 ;  /* 0x0000002800119202 */ /* 0x020fe20000000f00 */
        /* <DEDUP_REMOVED lines=69> */
[----:B------:R-:W3:Y:S08]  /*82e0*/  @!P0 LDG.E.128 R48, desc[UR6][R48.64+0x100] ;  /* 0x0001000630308981 */ /* 0x000ef0000c1e1d00 */
[----:B------:R-:W5:Y:S08]  /*82f0*/  @!P0 LDG.E.128 R4, desc[UR6][R4.64+0x100] ;  /* 0x0001000604048981 */ /* 0x000f70000c1e1d00 */
[----:B------:R1:W4:Y:S01]  /*8300*/  @!P0 LDG.E.128 R36, desc[UR6][R14.64+0x100] ;  /* 0x000100060e248981 */ /* 0x000322000c1e1d00 */
[----:B--2---:R-:W-:Y:S02]  /*8310*/  @!P0 MOV R20, R45 ;  /* 0x0000002d00148202 */ /* 0x004fe40000000f00 */
[----:B------:R-:W-:Y:S02]  /*8320*/  @!P0 MOV R21, R46 ;  /* 0x0000002e00158202 */ /* 0x000fe40000000f00 */
[----:B------:R-:W-:Y:S01]  /*8330*/  @!P0 MOV R32, R47 ;  /* 0x0000002f00208202 */ /* 0x000fe20000000f00 */
[--C-:B---3--:R-:W-:Y:S02]  /*8340*/  @!P0 HADD2.F32 R11, -RZ, R50.reuse.H1_H1 ;  /* 0x30000032ff0b8230 */ /* 0x108fe40000004100 */
        /* <DEDUP_REMOVED lines=26> */
[--C-:B----4-:R-:W-:Y:S02]  /*84f0*/  @!P0 HADD2.F32 R10, -RZ, R36.reuse.H0_H0 ;  /* 0x20000024ff0a8230 */ /* 0x110fe40000004100 */
        /* <DEDUP_REMOVED lines=38> */
.L_x_3000:
[----:B------:R-:W-:Y:S05]  /*8760*/  BSYNC.RECONVERGENT B0 ;  /* 0x0000000000007941 */ /* 0x000fea0003800200 */
.L_x_2999:
[----:B------:R-:W-:Y:S04]  /*8770*/  BSSY.RECONVERGENT B0, `(.L_x_3001) ;  /* 0x0000113000007945 */ /* 0x000fe80003800200 */
[----:B------:R-:W-:Y:S05]  /*8780*/  @!P4 BRA `(.L_x_3002) ;  /* 0x000000100044c947 */ /* 0x000fea0003800000 */
[----:B--2---:R-:W2:Y:S01]  /*8790*/  LDC.64 R10, c[0x0][0x4a8] ;  /* 0x00012a00ff0a7b82 */ /* 0x004ea20000000a00 */
[C---:B------:R-:W-:Y:S11]  /*87a0*/  ISETP.GE.AND P0, PT, R26.reuse, R31, PT ;  /* 0x0000001f1a00720c */ /* 0x040ff60003f06270 */
[----:B------:R-:W-:Y:S02]  /*87b0*/  @!UPT UIADD3 URZ, UPT, UPT, URZ, URZ, URZ ;  /* 0x000000fffffff290 */ /* 0x000fe4000fffe0ff */
[----:B------:R-:W-:Y:S04]  /*87c0*/  @!P0 ISETP.GE.U32.AND P1, PT, R26, R33, PT ;  /* 0x000000211a00820c */ /* 0x000fe80003f26070 */
[----:B------:R-:W-:Y:S02]  /*87d0*/  @!P0 SEL R0, R30, RZ, P1 ;  /* 0x000000ff1e008207 */ /* 0x000fe40000800000 */
[----:B------:R-:W-:Y:S02]  /*87e0*/  @!P0 SEL R9, R119, RZ, P1 ;  /* 0x000000ff77098207 */ /* 0x000fe40000800000 */
[----:B------:R-:W-:Y:S01]  /*87f0*/  @!P0 IADD3 R7, P2, PT, R109, R0, RZ ;  /* 0x000000006d078210 */ /* 0x000fe20007f5e0ff */
[----:B--2---:R-:W-:Y:S02]  /*8800*/  IMAD R3, R11, 0x60, RZ ;  /* 0x000000600b037824 */ /* 0x004fe400078e02ff */
[----:B------:R-:W-:Y:S01]  /*8810*/  IMAD.WIDE.U32 R10, R10, 0x60, R24 ;  /* 0x000000600a0a7825 */ /* 0x000fe200078e0018 */
[----:B------:R-:W-:Y:S02]  /*8820*/  @!P0 IADD3.X R0, PT, PT, R96, R9, RZ, P2, !PT ;  /* 0x0000000960008210 */ /* 0x000fe400017fe4ff */
[----:B------:R-:W-:Y:S02]  /*8830*/  @!P0 SHF.L.U32 R9, R7, 0x1, RZ ;  /* 0x0000000107098819 */ /* 0x000fe400000006ff */
[----:B------:R-:W-:Y:S02]  /*8840*/  IADD3 R11, PT, PT, R11, R3, RZ ;  /* 0x000000030b0b7210 */ /* 0x000fe40007ffe0ff */
[----:B------:R-:W-:Y:S02]  /*8850*/  @!P0 SEL R3, R33, R30, !P1 ;  /* 0x0000001e21038207 */ /* 0x000fe40004800000 */
[----:B------:R-:W-:Y:S01]  /*8860*/  @!P0 SHF.L.U64.HI R0, R7, 0x1, R0 ;  /* 0x0000000107008819 */ /* 0x000fe20000010200 */
[----:B---34-:R-:W2:Y:S01]  /*8870*/  LDG.E.128 R44, desc[UR6][R10.64] ;  /* 0x000000060a2c7981 */ /* 0x018ea2000c1e1d00 */
        /* <DEDUP_REMOVED lines=9> */
[----:B--2---:R-:W-:Y:S01]  /*8910*/  @!P0 MOV R34, R46 ;  /* 0x0000002e00228202 */ /* 0x004fe20000000f00 */
[--C-:B---3--:R-:W-:Y:S02]  /*8920*/  @!P0 HADD2.F32 R0, -RZ, R4.reuse.H0_H0 ;  /* 0x20000004ff008230 */ /* 0x108fe40000004100 */
[----:B------:R-:W-:Y:S02]  /*8930*/  @!P0 HADD2.F32 R2, -RZ, R4.H1_H1 ;  /* 0x30000004ff028230 */ /* 0x000fe40000004100 */
[--C-:B------:R-:W-:Y:S02]  /*8940*/  @!P0 HADD2.F32 R3, -RZ, R5.reuse.H0_H0 ;  /* 0x20000005ff038230 */ /* 0x100fe40000004100 */
[----:B------:R-:W-:Y:S02]  /*8950*/  @!P0 HADD2.F32 R4, -RZ, R5.H1_H1 ;  /* 0x30000005ff048230 */ /* 0x000fe40000004100 */
[----:B----4-:R-:W-:Y:S02]  /*8960*/  @!P0 HADD2.F32 R13, -RZ, R42.H1_H1 ;  /* 0x3000002aff0d8230 */ /* 0x010fe40000004100 */
[--C-:B------:R-:W-:Y:S02]  /*8970*/  @!P0 HADD2.F32 R5, -RZ, R6.reuse.H0_H0 ;  /* 0x20000006ff058230 */ /* 0x100fe40000004100 */
[----:B------:R-:W-:Y:S02]  /*8980*/  @!P0 HADD2.F32 R6, -RZ, R6.H1_H1 ;  /* 0x30000006ff068230 */ /* 0x000fe40000004100 */
[----:B------:R-:W-:Y:S01]  /*8990*/  @!P1 FADD.FTZ R13, -R13, -RZ ;  /* 0x800000ff0d0d9221 */ /* 0x000fe20000010100 */
[--C-:B------:R-:W-:Y:S02]  /*89a0*/  @!P0 HADD2.F32 R12, -RZ, R7.reuse.H0_H0 ;  /* 0x20000007ff0c8230 */ /* 0x100fe40000004100 */
[----:B------:R-:W-:Y:S02]  /*89b0*/  @!P0 HADD2.F32 R9, -RZ, R7.H1_H1 ;  /* 0x30000007ff098230 */ /* 0x000fe40000004100 */
[----:B------:R-:W-:Y:S01]  /*89c0*/  @!P0 FMUL.FTZ R6, R6, R13 ;  /* 0x0000000d06068220 */ /* 0x000fe20000410000 */
[----:B------:R-:W-:Y:S01]  /*89d0*/  @!P0 HADD2.F32 R17, -RZ, R40.H1_H1 ;  /* 0x30000028ff118230 */ /* 0x000fe20000004100 */
[----:B------:R-:W-:Y:S01]  /*89e0*/  @!P0 MOV R13, R44 ;  /* 0x0000002c000d8202 */ /* 0x000fe20000000f00 */
[--C-:B------:R-:W-:Y:S02]  /*89f0*/  @!P0 HADD2.F32 R7, -RZ, R43.reuse.H0_H0 ;  /* 0x2000002bff078230 */ /* 0x100fe40000004100 */
[----:B------:R-:W-:Y:S02]  /*8a00*/  @!P0 HADD2.F32 R8, -RZ, R43.H1_H1 ;  /* 0x3000002bff088230 */ /* 0x000fe40000004100 */
[----:B------:R-:W-:Y:S01]  /*8a10*/  @!P1 FADD.FTZ R17, -R17, -RZ ;  /* 0x800000ff11119221 */ /* 0x000fe20000010100 */
[--C-:B-----5:R-:W-:Y:S02]  /*8a20*/  @!P0 HADD2.F32 R15, -RZ, R41.reuse.H1_H1 ;  /* 0x30000029ff0f8230 */ /* 0x120fe40000004100 */
[----:B------:R-:W-:Y:S01]  /*8a30*/  @!P1 FADD.FTZ R7, -R7, -RZ ;  /* 0x800000ff07079221 */ /* 0x000fe20000010100 */
[----:B------:R-:W-:Y:S02]  /*8a40*/  @!P0 HADD2.F32 R14, -RZ, R42.H0_H0 ;  /* 0x2000002aff0e8230 */ /* 0x000fe40000004100 */
[----:B------:R-:W-:Y:S01]  /*8a50*/  @!P1 FADD.FTZ R8, -R8, -RZ ;  /* 0x800000ff08089221 */ /* 0x000fe20000010100 */
[----:B------:R-:W-:Y:S02]  /*8a60*/  @!P0 HADD2.F32 R19, -RZ, R40.H0_H0 ;  /* 0x20000028ff138230 */ /* 0x000fe40000004100 */
[----:B------:R-:W-:Y:S01]  /*8a70*/  @!P1 FADD.FTZ R15, -R15, -RZ ;  /* 0x800000ff0f0f9221 */ /* 0x000fe20000010100 */
[----:B------:R-:W-:Y:S02]  /*8a80*/  @!P0 HADD2.F32 R16, -RZ, R41.H0_H0 ;  /* 0x20000029ff108230 */ /* 0x000fe40000004100 */
[----:B------:R-:W-:Y:S01]  /*8a90*/  @!P1 FADD.FTZ R14, -R14, -RZ ;  /* 0x800000ff0e0e9221 */ /* 0x000fe20000010100 */
[----:B------:R-:W-:Y:S02]  /*8aa0*/  @!P0 HADD2.F32 R18, -RZ, R37.H1_H1 ;  /* 0x30000025ff128230 */ /* 0x000fe40000004100 */
[----:B------:R-:W-:Y:S01]  /*8ab0*/  @!P1 FADD.FTZ R19, -R19, -RZ ;  /* 0x800000ff13139221 */ /* 0x000fe20000010100 */
[----:B------:R-:W-:Y:S02]  /*8ac0*/  @!P0 HADD2.F32 R20, -RZ, R38.H1_H1 ;  /* 0x30000026ff148230 */ /* 0x000fe40000004100 */
[----:B------:R-:W-:Y:S01]  /*8ad0*/  @!P0 FMUL.FTZ R2, R2, R17 ;  /* 0x0000001102028220 */ /* 0x000fe20000410000 */
[--C-:B------:R-:W-:Y:S02]  /*8ae0*/  @!P0 HADD2.F32 R21, -RZ, R39.reuse.H0_H0 ;  /* 0x20000027ff158230 */ /* 0x100fe40000004100 */
[----:B------:R-:W-:Y:S01]  /*8af0*/  @!P1 FADD.FTZ R16, -R16, -RZ ;  /* 0x800000ff10109221 */ /* 0x000fe20000010100 */
[----:B------:R-:W-:Y:S02]  /*8b00*/  @!P0 HADD2.F32 R32, -RZ, R39.H1_H1 ;  /* 0x30000027ff208230 */ /* 0x000fe40000004100 */
[----:B------:R-:W-:Y:S01]  /*8b10*/  @!P0 FMUL.FTZ R7, R12, R7 ;  /* 0x000000070c078220 */ /* 0x000fe20000410000 */
[--C-:B------:R-:W-:Y:S02]  /*8b20*/  @!P0 HADD2.F32 R12, -RZ, R36.reuse.H0_H0 ;  /* 0x20000024ff0c8230 */ /* 0x100fe40000004100 */
[----:B------:R-:W-:Y:S01]  /*8b30*/  @!P0 FMUL.FTZ R8, R9, R8 ;  /* 0x0000000809088220 */ /* 0x000fe20000410000 */
[--C-:B------:R-:W-:Y:S01]  /*8b40*/  @!P0 HADD2.F32 R9, -RZ, R13.reuse.H0_H0 ;  /* 0x2000000dff098230 */ /* 0x100fe20000004100 */
[----:B------:R-:W-:Y:S01]  /*8b50*/  @!P0 MOV R17, R45 ;  /* 0x0000002d00118202 */ /* 0x000fe20000000f00 */
[----:B------:R-:W-:Y:S02]  /*8b60*/  @!P0 HADD2.F32 R13, -RZ, R13.H1_H1 ;  /* 0x3000000dff0d8230 */ /* 0x000fe40000004100 */
[----:B------:R-:W-:Y:S01]  /*8b70*/  @!P0 FMUL.FTZ R4, R4, R15 ;  /* 0x0000000f04048220 */ /* 0x000fe20000410000 */
[----:B------:R-:W-:Y:S02]  /*8b80*/  @!P0 HADD2.F32 R15, -RZ, R37.H0_H0 ;  /* 0x20000025ff0f8230 */ /* 0x000fe40000004100 */
[----:B------:R-:W-:Y:S01]  /*8b90*/  @!P0 FMUL.FTZ R5, R5, R14 ;  /* 0x0000000e05058220 */ /* 0x000fe20000410000 */
[----:B------:R-:W-:Y:S01]  /*8ba0*/  @!P0 HADD2.F32 R14, -RZ, R36.H1_H1 ;  /* 0x30000024ff0e8230 */ /* 0x000fe20000004100 */
[----:B------:R-:W-:Y:S01]  /*8bb0*/  ISETP.GE.AND P1, PT, R23, R31, PT ;  /* 0x0000001f1700720c */ /* 0x000fe20003f26270 */
[----:B------:R-:W-:Y:S01]  /*8bc0*/  @!P0 FMUL.FTZ R0, R0, R19 ;  /* 0x0000001300008220 */ /* 0x000fe20000410000 */
[----:B------:R-:W-:Y:S01]  /*8bd0*/  @!P0 HADD2.F32 R19, -RZ, R38.H0_H0 ;  /* 0x20000026ff138230 */ /* 0x000fe20000004100 */
[----:B------:R-:W2:Y:S01]  /*8be0*/  LDC.64 R36, c[0x0][0x3b8] ;  /* 0x0000ee00ff247b82 */ /* 0x000ea20000000a00 */
        /* <DEDUP_REMOVED lines=9> */
[----:B------:R-:W-:Y:S01]  /*8c80*/  @!P0 FFMA.FTZ R4, R17, R18, R4 ;  /* 0x0000001211048223 */ /* 0x000fe20000010004 */
[----:B------:R-:W-:Y:S01]  /*8c90*/  @!P0 F2FP.F16.F32.PACK_AB R2, R2, R0 ;  /* 0x000000000202823e */ /* 0x000fe200000000ff */
[--C-:B------:R-:W-:Y:S01]  /*8ca0*/  @!P0 HADD2.F32 R0, -RZ, R13.reuse.H0_H0 ;  /* 0x2000000dff008230 */ /* 0x100fe20000004100 */
[----:B------:R-:W-:Y:S01]  /*8cb0*/  @!P1 ISETP.GE.U32.AND P2, PT, R23, R33, PT ;  /* 0x000000211700920c */ /* 0x000fe20003f46070 */
[----:B------:R-:W-:Y:S01]  /*8cc0*/  @!P0 FFMA.FTZ R5, R12, R19, R5 ;  /* 0x000000130c058223 */ /* 0x000fe20000010005 */
[----:B------:R-:W-:Y:S01]  /*8cd0*/  @!P0 F2FP.F16.F32.PACK_AB R15, R4, R3 ;  /* 0x00000003040f823e */ /* 0x000fe200000000ff */
[----:B------:R-:W-:Y:S02]  /*8ce0*/  @!P0 HADD2.F32 R3, -RZ, R13.H1_H1 ;  /* 0x3000000dff038230 */ /* 0x000fe40000004100 */
[----:B------:R-:W-:Y:S01]  /*8cf0*/  @!P0 FFMA.FTZ R6, R9, R20, R6 ;  /* 0x0000001409068223 */ /* 0x000fe20000010006 */
[----:B------:R-:W-:Y:S01]  /*8d00*/  @!P0 FFMA.FTZ R7, R0, R21, R7 ;  /* 0x0000001500078223 */ /* 0x000fe20000010007 */
[----:B------:R-:W-:Y:S02]  /*8d10*/  @!P1 SEL R0, R30, RZ, P2 ;  /* 0x000000ff1e009207 */ /* 0x000fe40001000000 */
[----:B------:R-:W-:Y:S01]  /*8d20*/  @!P0 MOV R45, R15 ;  /* 0x0000000f002d8202 */ /* 0x000fe20000000f00 */
[----:B------:R-:W-:Y:S01]  /*8d30*/  @!P0 FFMA.FTZ R8, R3, R32, R8 ;  /* 0x0000002003088223 */ /* 0x000fe20000010008 */
[----:B------:R-:W-:Y:S01]  /*8d40*/  @!P1 SEL R3, R119, RZ, P2 ;  /* 0x000000ff77039207 */ /* 0x000fe20001000000 */
[----:B--2---:R-:W-:Y:S01]  /*8d50*/  IMAD.WIDE.U32 R34, R36, 0x60, R86 ;  /* 0x0000006024227825 */ /* 0x004fe200078e0056 */
[----:B------:R-:W-:Y:S02]  /*8d60*/  @!P1 IADD3 R15, P4, PT, R109, R0, RZ ;  /* 0x000000006d0f9210 */ /* 0x000fe40007f9e0ff */
[----:B------:R-:W-:Y:S01]  /*8d70*/  @!P0 F2FP.F16.F32.PACK_AB R6, R6, R5 ;  /* 0x000000050606823e */ /* 0x000fe200000000ff */
[----:B------:R-:W-:Y:S01]  /*8d80*/  IMAD R37, R37, 0x60, RZ ;  /* 0x0000006025257824 */ /* 0x000fe200078e02ff */
[----:B------:R-:W-:Y:S02]  /*8d90*/  @!P1 IADD3.X R0, PT, PT, R96, R3, RZ, P4, !PT ;  /* 0x0000000360009210 */ /* 0x000fe400027fe4ff */
        /* <DEDUP_REMOVED lines=15> */
[----:B------:R-:W3:Y:S01]  /*8e90*/  @!P1 LDG.E.128 R48, desc[UR6][R48.64+0x80] ;  /* 0x0000800630309981 */ /* 0x000ee2000c1e1d00 */
[----:B------:R-:W-:Y:S07]  /*8ea0*/  ISETP.GE.AND P0, PT, R22, R31, PT ;  /* 0x0000001f1600720c */ /* 0x000fee0003f06270 */
[----:B------:R-:W4:Y:S08]  /*8eb0*/  @!P1 LDG.E.128 R4, desc[UR6][R4.64+0x80] ;  /* 0x0000800604049981 */ /* 0x000f30000c1e1d00 */
[----:B------:R-:W5:Y:S08]  /*8ec0*/  LDG.E.128 R40, desc[UR6][R10.64+0x80] ;  /* 0x000080060a287981 */ /* 0x000f70000c1e1d00 */
[----:B------:R3:W2:Y:S02]  /*8ed0*/  @!P1 LDG.E.128 R36, desc[UR6][R14.64+0x80] ;  /* 0x000080060e249981 */ /* 0x0006a4000c1e1d00 */
[--C-:B---3--:R-:W-:Y:S02]  /*8ee0*/  @!P1 HADD2.F32 R15, -RZ, R49.reuse.H1_H1 ;  /* 0x30000031ff0f9230 */ /* 0x108fe40000004100 */
[--C-:B------:R-:W-:Y:S02]  /*8ef0*/  @!P1 HADD2.F32 R14, -RZ, R50.reuse.H0_H0 ;  /* 0x20000032ff0e9230 */ /* 0x100fe40000004100 */
[----:B------:R-:W-:Y:S02]  /*8f00*/  @!P1 HADD2.F32 R13, -RZ, R50.H1_H1 ;  /* 0x30000032ff0d9230 */ /* 0x000fe40000004100 */
[----:B------:R-:W-:Y:S01]  /*8f10*/  @!P2 FADD.FTZ R15, -R15, -RZ ;  /* 0x800000ff0f0fa221 */ /* 0x000fe20000010100 */
[----:B------:R-:W-:Y:S02]  /*8f20*/  @!P1 HADD2.F32 R16, -RZ, R49.H0_H0 ;  /* 0x20000031ff109230 */ /* 0x000fe40000004100 */
[----:B------:R-:W-:Y:S01]  /*8f30*/  @!P2 FADD.FTZ R14, -R14, -RZ ;  /* 0x800000ff0e0ea221 */ /* 0x000fe20000010100 */
[--C-:B----4-:R-:W-:Y:S02]  /*8f40*/  @!P1 HADD2.F32 R0, -RZ, R4.reuse.H0_H0 ;  /* 0x20000004ff009230 */ /* 0x110fe40000004100 */
        /* <DEDUP_REMOVED lines=8> */
[----:B-----5:R-:W-:Y:S01]  /*8fd0*/  @!P1 MOV R15, R40 ;  /* 0x00000028000f9202 */ /* 0x020fe20000000f00 */
        /* <DEDUP_REMOVED lines=12> */
[--C-:B--2---:R-:W-:Y:S02]  /*90a0*/  @!P1 HADD2.F32 R14, -RZ, R36.reuse.H0_H0 ;  /* 0x20000024ff0e9230 */ /* 0x104fe40000004100 */
        /* <DEDUP_REMOVED lines=32> */
[----:B------:R-:W-:Y:S01]  /*92b0*/  @!P1 FFMA.FTZ R7, R0, R16, R7 ;  /* 0x0000001000079223 */ /* 0x000fe20000010007 */
        /* <DEDUP_REMOVED lines=19> */
[----:B------:R-:W3:Y:S03]  /*93f0*/  LDG.E.128 R44, desc[UR6][R10.64+0x100] ;  /* 0x000100060a2c7981 */ /* 0x000ee6000c1e1d00 */
        /* <DEDUP_REMOVED lines=74> */
.L_x_3002:
[----:B------:R-:W-:Y:S05]  /*98a0*/  BSYNC.RECONVERGENT B0 ;  /* 0x0000000000007941 */ /* 0x000fea0003800200 */
.L_x_3001:
[----:B------:R-:W2:Y:S01]  /*98b0*/  LDC R31, c[0x0][0x450] ;  /* 0x00011400ff1f7b82 */ /* 0x000ea20000000800 */
[----:B-1----:R-:W-:Y:S05]  /*98c0*/  IMAD.U32 R85, R85, -0x20, RZ ;  /* 0xffffffe055557824 */ /* 0x002fea00078e00ff */
[C---:B------:R-:W-:Y:S02]  /*98d0*/  LEA R92, P1, R85.reuse, R92, 0x1 ;  /* 0x0000005c555c7211 */ /* 0x040fe400078208ff */
[C---:B------:R-:W-:Y:S02]  /*98e0*/  LEA R90, P0, R85.reuse, R90, 0x1 ;  /* 0x0000005a555a7211 */ /* 0x040fe400078008ff */
[C---:B------:R-:W-:Y:S02]  /*98f0*/  LEA.HI.X.SX32 R93, R85.reuse, R93, 0x1, P1 ;  /* 0x0000005d555d7211 */ /* 0x040fe400008f0eff */
[----:B------:R-:W-:Y:S09]  /*9900*/  LEA.HI.X.SX32 R91, R85, R91, 0x1, P0 ;  /* 0x0000005b555b7211 */ /* 0x000ff200000f0eff */
.L_x_2985:
[----:B------:R-:W-:Y:S05]  /*9910*/  BSYNC.RECONVERGENT B1 ;  /* 0x0000000000017941 */ /* 0x000fea0003800200 */
.L_x_2983:
[----:B------:R-:W-:Y:S04]  /*9920*/  ISETP.NE.U32.AND P2, PT, RZ, UR12, PT ;  /* 0x0000000cff007c0c */ /* 0x000fe8000bf45070 */
[----:B------:R-:W-:Y:S11]  /*9930*/  ISETP.NE.AND.EX P2, PT, RZ, UR13, PT, P2 ;  /* 0x0000000dff007c0c */ /* 0x000ff6000bf45320 */
[----:B------:R-:W-:Y:S02]  /*9940*/  @!UPT UIADD3 URZ, UPT, UPT, URZ, URZ, URZ ;  /* 0x000000fffffff290 */ /* 0x000fe4000fffe0ff */
[----:B------:R-:W5:Y:S01]  /*9950*/  @!P2 LDC R2, c[0x0][0x3c0] ;  /* 0x0000f000ff02ab82 */ /* 0x000f620000000800 */
[----:B------:R-:W-:Y:S07]  /*9960*/  @!P2 IMAD.MOV.U32 R3, RZ, RZ, RZ ;  /* 0x000000ffff03a224 */ /* 0x000fee00078e00ff */
[----:B------:R-:W3:Y:S01]  /*9970*/  @!P2 LDC R0, c[0x0][0x3b8] ;  /* 0x0000ee00ff00ab82 */ /* 0x000ee20000000800 */
[----:B------:R-:W-:Y:S01]  /*9980*/  @!P2 IADD3 R3, P0, PT, RZ, -R3, RZ ;  /* 0x80000003ff03a210 */ /* 0x000fe20007f1e0ff */
[----:B---3--:R-:W-:Y:S02]  /*9990*/  @!P2 IMAD.SHL.U32 R0, R0, 0x40, RZ ;  /* 0x000000400000a824 */ /* 0x008fe400078e00ff */
[----:B-----5:R-:W-:Y:S02]  /*99a0*/  @!P2 IMAD.SHL.U32 R2, R2, 0x40, RZ ;  /* 0x000000400202a824 */ /* 0x020fe400078e00ff */
[----:B------:R-:W-:Y:S02]  /*99b0*/  @!P2 IMAD.X R0, RZ, RZ, ~R0, P0 ;  /* 0x000000ffff00a224 */ /* 0x000fe400000e0e00 */
[----:B------:R-:W-:Y:S05]  /*99c0*/  @!P2 IMAD.X R2, RZ, RZ, ~R2, P0 ;  /* 0x000000ffff02a224 */ /* 0x000fea00000e0e02 */
[C---:B-12-4-:R-:W-:Y:S02]  /*99d0*/  @!P2 SHF.R.S64 R5, R3.reuse, 0x1f, R2 ;  /* 0x0000001f0305a819 */ /* 0x056fe40000001002 */
        /* <DEDUP_REMOVED lines=10> */
[----:B------:R-:W-:Y:S02]  /*9a80*/  MOV R8, RZ ;  /* 0x000000ff00087202 */ /* 0x000fe40000000f00 */
[----:B------:R-:W-:Y:S02]  /*9a90*/  IABS R4, R120 ;  /* 0x0000007800047213 */ /* 0x000fe40000000000 */
[----:B-1----:R-:W-:Y:S04]  /*9aa0*/  IABS R0, R3 ;  /* 0x0000000300007213 */ /* 0x002fe80000000000 */
[----:B------:R-:W1:Y:S10]  /*9ab0*/  I2F.RP R7, R0 ;  /* 0x0000000000077306 */ /* 0x000e740000209400 */
[----:B-1----:R-:W1:Y:S02]  /*9ac0*/  MUFU.RCP R2, R7 ;  /* 0x0000000700027308 */ /* 0x002e640000001000 */
[----:B-1----:R-:W-:Y:S08]  /*9ad0*/  VIADD R6, R2, 0xffffffe ;  /* 0x0ffffffe02067836 */ /* 0x002ff00000000000 */
[----:B------:R-:W1:Y:S02]  /*9ae0*/  F2I.FTZ.U32.TRUNC.NTZ R9, R6 ;  /* 0x0000000600097305 */ /* 0x000e64000021f000 */
[--C-:B-1----:R-:W-:Y:S04]  /*9af0*/  IMAD.MOV R2, RZ, RZ, -R9.reuse ;  /* 0x000000ffff027224 */ /* 0x102fe800078e0a09 */
        /* <DEDUP_REMOVED lines=60> */
.L_x_3003:
[----:B------:R-:W-:Y:S02]  /*9ec0*/  IADD3 R88, P1, PT, R88, R95, RZ ;  /* 0x0000005f58587210 */ /* 0x000fe40007f3e0ff */
[----:B------:R-:W-:Y:S03]  /*9ed0*/  IADD3 R24, P0, PT, R24, R99, RZ ;  /* 0x0000006318187210 */ /* 0x000fe60007f1e0ff */
[----:B------:R-:W-:Y:S02]  /*9ee0*/  IMAD.X R89, R89, 0x1, R94, P1 ;  /* 0x0000000159597824 */ /* 0x000fe400008e065e */
[----:B------:R-:W-:Y:S01]  /*9ef0*/  IMAD.X R25, R25, 0x1, R97, P0 ;  /* 0x0000000119197824 */ /* 0x000fe200000e0661 */
[----:B------:R-:W-:Y:S07]  /*9f00*/  @P3 BRA `(.L_x_3004) ;  /* 0xffffff8400a43947 */ /* 0x000fee000383ffff */
.L_x_2982:
        /* <DEDUP_REMOVED lines=24> */
[----:B------:R-:W-:-:S07]  /*a090*/  LEA.HI.X R7, R122, UR9, R80, 0x1, P0 ;  /* 0x000000097a077c11 */ /* 0x000fce00080f0c50 */
        /* <DEDUP_REMOVED lines=22> */
.L_x_3008:
[----:B------:R-:W-:Y:S05]  /*a200*/  BSYNC.RECONVERGENT B0 ;  /* 0x0000000000007941 */ /* 0x000fea0003800200 */
.L_x_3007:
        /* <DEDUP_REMOVED lines=11> */
.L_x_3006:
        /* <DEDUP_REMOVED lines=38> */
[----:B------:R-:W3:Y:S01]  /*a520*/  LDG.E.64 R6, desc[UR6][R34.64] ;  /* 0x0000000622067981 */ /* 0x000ee2000c1e1b00 */
[--C-:B-----5:R-:W-:Y:S02]  /*a530*/  HADD2.F32 R32, -RZ, R29.reuse.H0_H0 ;  /* 0x2000001dff207230 */ /* 0x120fe40000004100 */
[----:B------:R-:W-:Y:S02]  /*a540*/  HADD2.F32 R33, -RZ, R29.H1_H1 ;  /* 0x3000001dff217230 */ /* 0x000fe40000004100 */
[--C-:B------:R-:W-:Y:S02]  /*a550*/  HADD2.F32 R29, -RZ, R31.reuse.H1_H1 ;  /* 0x3000001fff1d7230 */ /* 0x100fe40000004100 */
[----:B------:R-:W-:-:S02]  /*a560*/  HADD2.F32 R36, -RZ, R31.H0_H0 ;  /* 0x2000001fff247230 */ /* 0x000fc40000004100 */
        /* <DEDUP_REMOVED lines=8> */
[----:B------:R-:W-:Y:S01]  /*a5f0*/  FFMA.FTZ R37, R32, R25, -R37 ;  /* 0x0000001920257223 */ /* 0x000fe20000010825 */
[-C--:B------:R-:W-:Y:S01]  /*a600*/  FMUL.FTZ R29, R29, R24.reuse ;  /* 0x000000181d1d7220 */ /* 0x080fe20000410000 */
[----:B------:R-:W-:Y:S01]  /*a610*/  FFMA.FTZ R31, R36, R24, -R31 ;  /* 0x00000018241f7223 */ /* 0x000fe2000001081f */
[----:B------:R-:W-:Y:S02]  /*a620*/  HADD2.F32 R25, -RZ, R28.H1_H1 ;  /* 0x3000001cff197230 */ /* 0x000fe40000004100 */
[----:B------:R-:W-:Y:S01]  /*a630*/  FFMA.FTZ R2, R32, R2, R33 ;  /* 0x0000000220027223 */ /* 0x000fe20000010021 */
[----:B------:R-:W-:Y:S02]  /*a640*/  HADD2.F32 R4, -RZ, R4.H0_H0 ;  /* 0x20000004ff047230 */ /* 0x000fe40000004100 */
[----:B------:R-:W-:Y:S01]  /*a650*/  FFMA.FTZ R0, R36, R0, R29 ;  /* 0x0000000024007223 */ /* 0x000fe2000001001d */
[----:B------:R-:W-:-:S02]  /*a660*/  HADD2.F32 R5, -RZ, R5.H0_H0 ;  /* 0x20000005ff057230 */ /* 0x000fc40000004100 */
[C---:B------:R-:W-:Y:S01]  /*a670*/  FMUL.FTZ R33, R25.reuse, R6 ;  /* 0x0000000619217220 */ /* 0x040fe20000410000 */
[----:B------:R-:W-:Y:S02]  /*a680*/  HADD2.F32 R24, -RZ, R30.H1_H1 ;  /* 0x3000001eff187230 */ /* 0x000fe40000004100 */
        /* <DEDUP_REMOVED lines=14> */
.L_x_3014:
[----:B------:R-:W-:Y:S05]  /*a770*/  BSYNC.RECONVERGENT B0 ;  /* 0x0000000000007941 */ /* 0x000fea0003800200 */
.L_x_3013:
        /* <DEDUP_REMOVED lines=8> */
[--C-:B--2---:R-:W-:Y:S02]  /*a800*/  HADD2.F32 R29, -RZ, R13.reuse.H0_H0 ;  /* 0x2000000dff1d7230 */ /* 0x104fe40000004100 */
[----:B------:R-:W-:Y:S02]  /*a810*/  HADD2.F32 R33, -RZ, R13.H1_H1 ;  /* 0x3000000dff217230 */ /* 0x000fe40000004100 */
[----:B------:R-:W-:-:S02]  /*a820*/  HADD2.F32 R24, -RZ, R15.H1_H1 ;  /* 0x3000000fff187230 */ /* 0x000fc40000004100 */
[----:B------:R-:W-:Y:S02]  /*a830*/  HADD2.F32 R31, -RZ, R15.H0_H0 ;  /* 0x2000000fff1f7230 */ /* 0x000fe40000004100 */
[----:B---3--:R-:W-:Y:S02]  /*a840*/  HADD2.F32 R2, -RZ, R4.H1_H1 ;  /* 0x30000004ff027230 */ /* 0x008fe40000004100 */
        /* <DEDUP_REMOVED lines=32> */
.L_x_3016:
[----:B------:R-:W-:Y:S05]  /*aa50*/  BSYNC.RECONVERGENT B0 ;  /* 0x0000000000007941 */ /* 0x000fea0003800200 */
.L_x_3015:
        /* <DEDUP_REMOVED lines=8> */
[--C-:B------:R-:W-:Y:S02]  /*aae0*/  HADD2.F32 R15, -RZ, R9.reuse.H0_H0 ;  /* 0x20000009ff0f7230 */ /* 0x100fe40000004100 */
[----:B--2---:R-:W-:Y:S02]  /*aaf0*/  HADD2.F32 R29, -RZ, R9.H1_H1 ;  /* 0x30000009ff1d7230 */ /* 0x004fe40000004100 */
[----:B------:R-:W-:-:S02]  /*ab00*/  HADD2.F32 R12, -RZ, R11.H1_H1 ;  /* 0x3000000bff0c7230 */ /* 0x000fc40000004100 */
[----:B------:R-:W-:Y:S02]  /*ab10*/  HADD2.F32 R25, -RZ, R11.H0_H0 ;  /* 0x2000000bff197230 */ /* 0x000fe40000004100 */
[----:B----4-:R-:W-:Y:S02]  /*ab20*/  HADD2.F32 R2, -RZ, R4.H1_H1 ;  /* 0x30000004ff027230 */ /* 0x010fe40000004100 */
[----:B------:R-:W-:Y:S02]  /*ab30*/  HADD2.F32 R0, -RZ, R5.H1_H1 ;  /* 0x30000005ff007230 */ /* 0x000fe40000004100 */
[--C-:B-----5:R-:W-:Y:S02]  /*ab40*/  HADD2.F32 R10, -RZ, R6.reuse.H1_H1 ;  /* 0x30000006ff0a7230 */ /* 0x120fe40000004100 */
        /* <DEDUP_REMOVED lines=30> */
.L_x_3018:
[----:B------:R-:W-:Y:S05]  /*ad30*/  BSYNC.RECONVERGENT B0 ;  /* 0x0000000000007941 */ /* 0x000fea0003800200 */
.L_x_3017:
[----:B------:R4:W-:Y:S02]  /*ad40*/  STS.128 [R3+0x4000], R8 ;  /* 0x0040000803007388 */ /* 0x0009e40000000c00 */
.L_x_3012:
[----:B------:R-:W-:Y:S05]  /*ad50*/  BSYNC.RECONVERGENT B1 ;  /* 0x0000000000017941 */ /* 0x000fea0003800200 */
.L_x_3011:
[----:B--2---:R-:W-:Y:S01]  /*ad60*/  IADD3 R28, PT, PT, R124, 0x10, RZ ;  /* 0x000000107c1c7810 */ /* 0x004fe20007ffe0ff */
[----:B------:R-:W-:Y:S03]  /*ad70*/  BSSY.RECONVERGENT B1, `(.L_x_3019) ;  /* 0x00000ae000017945 */ /* 0x000fe60003800200 */
[----:B------:R-:W-:-:S13]  /*ad80*/  ISETP.GE.AND P0, PT, R28, R21, PT ;  /* 0x000000151c00720c */ /* 0x000fda0003f06270 */
[----:B------:R-:W-:Y:S05]  /*ad90*/  @P0 BRA `(.L_x_3020) ;  /* 0x0000000800ac0947 */ /* 0x000fea0003800000 */
[----:B------:R-:W-:-:S04]  /*ada0*/  LEA R4, P0, R45, R22, 0x1 ;  /* 0x000000162d047211 */ /* 0x000fc800078008ff */
[----:B------:R-:W-:-:S05]  /*adb0*/  LEA.HI.X R5, R45, R23, R43, 0x1, P0 ;  /* 0x000000172d057211 */ /* 0x000fca00000f0c2b */
[----:B---3--:R2:W5:Y:S04]  /*adc0*/  LDG.E.128 R12, desc[UR6][R4.64+0x80] ;  /* 0x00008006040c7981 */ /* 0x008568000c1e1d00 */
[----:B----4-:R2:W5:Y:S04]  /*add0*/  LDG.E.128 R8, desc[UR6][R4.64+0x100] ;  /* 0x0001000604087981 */ /* 0x010568000c1e1d00 */
[----:B------:R2:W5:Y:S01]  /*ade0*/  LDG.E.128 R32, desc[UR6][R4.64] ;  /* 0x0000000604207981 */ /* 0x000562000c1e1d00 */
[----:B------:R-:W-:Y:S01]  /*adf0*/  ISETP.GE.AND P0, PT, R26, R19, PT ;  /* 0x000000131a00720c */ /* 0x000fe20003f06270 */
[----:B------:R-:W-:-:S12]  /*ae00*/  BSSY.RECONVERGENT B0, `(.L_x_3021) ;  /* 0x0000033000007945 */ /* 0x000fd80003800200 */
[----:B------:R-:W-:Y:S05]  /*ae10*/  @P0 BRA `(.L_x_3022) ;  /* 0x0000000000c40947 */ /* 0x000fea0003800000 */
[----:B------:R-:W3:Y:S01]  /*ae20*/  LDCU.64 UR8, c[0x0][0x4d0] ;  /* 0x00009a00ff0877ac */ /* 0x000ee20008000a00 */
[C---:B--2---:R-:W-:Y:S01]  /*ae30*/  IADD3 R5, P0, PT, R41.reuse, R18, RZ ;  /* 0x0000001229057210 */ /* 0x044fe20007f1e0ff */
        /* <DEDUP_REMOVED lines=32> */
[----:B------:R-:W-:Y:S01]  /*b040*/  FMUL.FTZ R30, R25, R4 ;  /* 0x00000004191e7220 */ /* 0x000fe20000410000 */
[----:B------:R-:W-:Y:S01]  /*b050*/  HADD2.F32 R7, -RZ, R7.H0_H0 ;  /* 0x20000007ff077230 */ /* 0x000fe20000004100 */
[----:B------:R-:W-:Y:S01]  /*b060*/  F2FP.F16.F32.PACK_AB R2, R2, R35 ;  /* 0x000000230202723e */ /* 0x000fe200000000ff */
[----:B------:R-:W-:Y:S02]  /*b070*/  HADD2.F32 R29, -RZ, R32.H0_H0 ;  /* 0x20000020ff1d7230 */ /* 0x000fe40000004100 */
[C---:B------:R-:W-:Y:S01]  /*b080*/  FMUL.FTZ R25, R24.reuse, R5 ;  /* 0x0000000518197220 */ /* 0x040fe20000410000 */
[----:B------:R-:W-:Y:S02]  /*b090*/  HADD2.F32 R34, -RZ, R34.H0_H0 ;  /* 0x20000022ff227230 */ /* 0x000fe40000004100 */
[----:B------:R-:W-:Y:S01]  /*b0a0*/  FMUL.FTZ R24, R24, R7 ;  /* 0x0000000718187220 */ /* 0x000fe20000410000 */
[----:B------:R-:W-:Y:S01]  /*b0b0*/  F2FP.F16.F32.PACK_AB R35, R0, R31 ;  /* 0x0000001f0023723e */ /* 0x000fe200000000ff */
[C---:B------:R-:W-:Y:S01]  /*b0c0*/  FFMA.FTZ R30, R29.reuse, R6, -R30 ;  /* 0x000000061d1e7223 */ /* 0x040fe2000001081e */
[----:B------:R-:W-:Y:S01]  /*b0d0*/  FFMA.FTZ R33, R29, R4, R33 ;  /* 0x000000041d217223 */ /* 0x000fe20000010021 */
[C---:B------:R-:W-:Y:S01]  /*b0e0*/  FFMA.FTZ R25, R34.reuse, R7, -R25 ;  /* 0x0000000722197223 */ /* 0x040fe20000010819 */
[----:B------:R-:W-:-:S03]  /*b0f0*/  FFMA.FTZ R24, R34, R5, R24 ;  /* 0x0000000522187223 */ /* 0x000fc60000010018 */
[----:B------:R-:W-:Y:S02]  /*b100*/  F2FP.F16.F32.PACK_AB R32, R33, R30 ;  /* 0x0000001e2120723e */ /* 0x000fe400000000ff */
[----:B------:R-:W-:Y:S02]  /*b110*/  F2FP.F16.F32.PACK_AB R34, R24, R25 ;  /* 0x000000191822723e */ /* 0x000fe400000000ff */
[----:B------:R-:W-:Y:S02]  /*b120*/  MOV R33, R2 ;  /* 0x0000000200217202 */ /* 0x000fe40000000f00 */
.L_x_3022:
[----:B------:R-:W-:Y:S05]  /*b130*/  BSYNC.RECONVERGENT B0 ;  /* 0x0000000000007941 */ /* 0x000fea0003800200 */
.L_x_3021:
[----:B-----5:R3:W-:Y:S01]  /*b140*/  STS.128 [R3+0x800], R32 ;  /* 0x0008002003007388 */ /* 0x0207e20000000c00 */
[----:B------:R-:W-:Y:S01]  /*b150*/  LOP3.LUT R0, R26, 0x40, RZ, 0xfc, !PT ;  /* 0x000000401a007812 */ /* 0x000fe200078efcff */
[----:B------:R-:W-:Y:S03]  /*b160*/  BSSY.RECONVERGENT B0, `(.L_x_3023) ;  /* 0x0000035000007945 */ /* 0x000fe60003800200 */
[----:B------:R-:W-:-:S13]  /*b170*/  ISETP.GE.AND P0, PT, R0, R19, PT ;  /* 0x000000130000720c */ /* 0x000fda0003f06270 */
        /* <DEDUP_REMOVED lines=13> */
[----:B------:R-:W-:Y:S01]  /*b250*/  MOV R25, R14 ;  /* 0x0000000e00197202 */ /* 0x000fe20000000f00 */
[--C-:B------:R-:W-:Y:S02]  /*b260*/  HADD2.F32 R29, -RZ, R13.reuse.H0_H0 ;  /* 0x2000000dff1d7230 */ /* 0x100fe40000004100 */
[----:B---3--:R-:W-:Y:S02]  /*b270*/  HADD2.F32 R33, -RZ, R13.H1_H1 ;  /* 0x3000000dff217230 */ /* 0x008fe40000004100 */
        /* <DEDUP_REMOVED lines=35> */
.L_x_3024:
[----:B------:R-:W-:Y:S05]  /*b4b0*/  BSYNC.RECONVERGENT B0 ;  /* 0x0000000000007941 */ /* 0x000fea0003800200 */
.L_x_3023:
[----:B------:R4:W-:Y:S01]  /*b4c0*/  STS.128 [R3+0x2800], R12 ;  /* 0x0028000c03007388 */ /* 0x0009e20000000c00 */
[----:B------:R-:W-:Y:S01]  /*b4d0*/  LOP3.LUT R0, R26, 0x80, RZ, 0xfc, !PT ;  /* 0x000000801a007812 */ /* 0x000fe200078efcff */
[----:B------:R-:W-:Y:S03]  /*b4e0*/  BSSY.RECONVERGENT B0, `(.L_x_3025) ;  /* 0x0000035000007945 */ /* 0x000fe60003800200 */
[----:B------:R-:W-:-:S13]  /*b4f0*/  ISETP.GE.AND P0, PT, R0, R19, PT ;  /* 0x000000130000720c */ /* 0x000fda0003f06270 */
[----:B------:R-:W-:Y:S05]  /*b500*/  @P0 BRA `(.L_x_3026) ;  /* 0x0000000000c80947 */ /* 0x000fea0003800000 */
[----:B------:R-:W5:Y:S01]  /*b510*/  LDCU.64 UR10, c[0x0][0x4c8] ;  /* 0x00009900ff0a77ac */ /* 0x000f620008000a00 */
[C---:B------:R-:W-:Y:S01]  /*b520*/  IADD3 R0, P0, PT, R41.reuse, R18, RZ ;  /* 0x0000001229007210 */ /* 0x040fe20007f1e0ff */
[----:B------:R-:W2:Y:S03]  /*b530*/  LDCU.64 UR8, c[0x0][0x4d0] ;  /* 0x00009a00ff0877ac */ /* 0x000ea60008000a00 */
[----:B------:R-:W-:Y:S02]  /*b540*/  LEA.HI.X.SX32 R41, R41, R20, 0x1, P0 ;  /* 0x0000001429297211 */ /* 0x000fe400000f0eff */
[C---:B------:R-:W-:Y:S02]  /*b550*/  SHF.L.U32 R2, R0.reuse, 0x1, RZ ;  /* 0x0000000100027819 */ /* 0x040fe400000006ff */
[----:B------:R-:W-:Y:S02]  /*b560*/  SHF.L.U64.HI R41, R0, 0x1, R41 ;  /* 0x0000000100297819 */ /* 0x000fe40000010229 */
[----:B-----5:R-:W-:-:S02]  /*b570*/  IADD3 R6, P1, PT, R2, UR10, RZ ;  /* 0x0000000a02067c10 */ /* 0x020fc4000ff3e0ff */
[----:B--2---:R-:W-:Y:S02]  /*b580*/  IADD3 R4, P0, PT, R2, UR8, RZ ;  /* 0x0000000802047c10 */ /* 0x004fe4000ff1e0ff */
[C---:B------:R-:W-:Y:S02]  /*b590*/  IADD3.X R7, PT, PT, R41.reuse, UR11, RZ, P1, !PT ;  /* 0x0000000b29077c10 */ /* 0x040fe40008ffe4ff */
[----:B------:R-:W-:-:S04]  /*b5a0*/  IADD3.X R5, PT, PT, R41, UR9, RZ, P0, !PT ;  /* 0x0000000929057c10 */ /* 0x000fc800087fe4ff */
[----:B------:R-:W2:Y:S04]  /*b5b0*/  LDG.E.64 R6, desc[UR6][R6.64+0x80] ;  /* 0x0000800606067981 */ /* 0x000ea8000c1e1b00 */
[----:B------:R-:W5:Y:S01]  /*b5c0*/  LDG.E.64 R4, desc[UR6][R4.64+0x80] ;  /* 0x0000800604047981 */ /* 0x000f62000c1e1b00 */
[----:B----4-:R-:W-:Y:S01]  /*b5d0*/  MOV R13, R10 ;  /* 0x0000000a000d7202 */ /* 0x010fe20000000f00 */
[--C-:B------:R-:W-:Y:S02]  /*b5e0*/  HADD2.F32 R15, -RZ, R9.reuse.H0_H0 ;  /* 0x20000009ff0f7230 */ /* 0x100fe40000004100 */
[----:B------:R-:W-:Y:S02]  /*b5f0*/  HADD2.F32 R29, -RZ, R9.H1_H1 ;  /* 0x30000009ff1d7230 */ /* 0x000fe40000004100 */
[----:B------:R-:W-:-:S02]  /*b600*/  HADD2.F32 R12, -RZ, R11.H1_H1 ;  /* 0x3000000bff0c7230 */ /* 0x000fc40000004100 */
[----:B------:R-:W-:Y:S02]  /*b610*/  HADD2.F32 R25, -RZ, R11.H0_H0 ;  /* 0x2000000bff197230 */ /* 0x000fe40000004100 */
[----:B--2---:R-:W-:Y:S02]  /*b620*/  HADD2.F32 R10, -RZ, R6.H1_H1 ;  /* 0x30000006ff0a7230 */ /* 0x004fe40000004100 */
        /* <DEDUP_REMOVED lines=32> */
.L_x_3026:
[----:B------:R-:W-:Y:S05]  /*b830*/  BSYNC.RECONVERGENT B0 ;  /* 0x0000000000007941 */ /* 0x000fea0003800200 */
.L_x_3025:
[----:B------:R1:W-:Y:S02]  /*b840*/  STS.128 [R3+0x4800], R8 ;  /* 0x0048000803007388 */ /* 0x0003e40000000c00 */
.L_x_3020:
[----:B------:R-:W-:Y:S05]  /*b850*/  BSYNC.RECONVERGENT B1 ;  /* 0x0000000000017941 */ /* 0x000fea0003800200 */
.L_x_3019:
[----:B------:R-:W-:Y:S01]  /*b860*/  IADD3 R30, PT, PT, R124, 0x20, RZ ;  /* 0x000000207c1e7810 */ /* 0x000fe20007ffe0ff */
[----:B------:R-:W-:Y:S03]  /*b870*/  BSSY.RECONVERGENT B1, `(.L_x_3027) ;  /* 0x00000b0000017945 */ /* 0x000fe60003800200 */
[----:B------:R-:W-:-:S13]  /*b880*/  ISETP.GE.AND P0, PT, R30, R21, PT ;  /* 0x000000151e00720c */ /* 0x000fda0003f06270 */
[----:B------:R-:W-:Y:S05]  /*b890*/  @P0 BRA `(.L_x_3028) ;  /* 0x0000000800b40947 */ /* 0x000fea0003800000 */
[----:B--2---:R-:W-:-:S04]  /*b8a0*/  LEA R4, P0, R16, R22, 0x6 ;  /* 0x0000001610047211 */ /* 0x004fc800078030ff */
[----:B------:R-:W-:-:S05]  /*b8b0*/  LEA.HI.X R5, R16, R23, R17, 0x6, P0 ;  /* 0x0000001710057211 */ /* 0x000fca00000f3411 */
[----:B---34-:R2:W5:Y:S04]  /*b8c0*/  LDG.E.128 R12, desc[UR6][R4.64+0x80] ;  /* 0x00008006040c7981 */ /* 0x018568000c1e1d00 */
[----:B-1----:R2:W5:Y:S04]  /*b8d0*/  LDG.E.128 R8, desc[UR6][R4.64+0x100] ;  /* 0x0001000604087981 */ /* 0x002568000c1e1d00 */
[----:B------:R2:W5:Y:S01]  /*b8e0*/  LDG.E.128 R32, desc[UR6][R4.64] ;  /* 0x0000000604207981 */ /* 0x000562000c1e1d00 */
[----:B------:R-:W-:Y:S01]  /*b8f0*/  ISETP.GE.AND P0, PT, R26, R19, PT ;  /* 0x000000131a00720c */ /* 0x000fe20003f06270 */
[----:B------:R-:W-:Y:S01]  /*b900*/  BSSY.RECONVERGENT B0, `(.L_x_3029) ;  /* 0x0000035000007945 */ /* 0x000fe20003800200 */
[----:B------:R-:W-:-:S11]  /*b910*/  IMAD.SHL.U32 R25, R117, 0x20, RZ ;  /* 0x0000002075197824 */ /* 0x000fd600078e00ff */
        /* <DEDUP_REMOVED lines=14> */
[--C-:B------:R-:W-:Y:S02]  /*ba00*/  HADD2.F32 R31, -RZ, R35.reuse.H1_H1 ;  /* 0x30000023ff1f7230 */ /* 0x100fe40000004100 */
[----:B------:R-:W-:Y:S02]  /*ba10*/  HADD2.F32 R38, -RZ, R35.H0_H0 ;  /* 0x20000023ff267230 */ /* 0x000fe40000004100 */
[----:B------:R-:W-:-:S02]  /*ba20*/  HADD2.F32 R33, -RZ, R37.H0_H0 ;  /* 0x20000025ff217230 */ /* 0x000fc40000004100 */
[----:B------:R-:W-:Y:S02]  /*ba30*/  HADD2.F32 R37, -RZ, R37.H1_H1 ;  /* 0x30000025ff257230 */ /* 0x000fe40000004100 */
        /* <DEDUP_REMOVED lines=33> */
.L_x_3030:
[----:B------:R-:W-:Y:S05]  /*bc50*/  BSYNC.RECONVERGENT B0 ;  /* 0x0000000000007941 */ /* 0x000fea0003800200 */
.L_x_3029:
[----:B-----5:R1:W-:Y:S01]  /*bc60*/  STS.128 [R3+0x1000], R32 ;  /* 0x0010002003007388 */ /* 0x0203e20000000c00 */
[----:B------:R-:W-:Y:S01]  /*bc70*/  LOP3.LUT R0, R26, 0x40, RZ, 0xfc, !PT ;  /* 0x000000401a007812 */ /* 0x000fe200078efcff */
[----:B------:R-:W-:Y:S03]  /*bc80*/  BSSY.RECONVERGENT B0, `(.L_x_3031) ;  /* 0x0000035000007945 */ /* 0x000fe60003800200 */
[----:B------:R-:W-:-:S13]  /*bc90*/  ISETP.GE.AND P0, PT, R0, R19, PT ;  /* 0x000000130000720c */ /* 0x000fda0003f06270 */
        /* <DEDUP_REMOVED lines=13> */
[----:B------:R-:W-:Y:S01]  /*bd70*/  MOV R29, R14 ;  /* 0x0000000e001d7202 */ /* 0x000fe20000000f00 */
[--C-:B------:R-:W-:Y:S02]  /*bd80*/  HADD2.F32 R31, -RZ, R13.reuse.H0_H0 ;  /* 0x2000000dff1f7230 */ /* 0x100fe40000004100 */
[----:B-1----:R-:W-:Y:S02]  /*bd90*/  HADD2.F32 R35, -RZ, R13.H1_H1 ;  /* 0x3000000dff237230 */ /* 0x002fe40000004100 */
        /* <DEDUP_REMOVED lines=35> */
.L_x_3032:
[----:B------:R-:W-:Y:S05]  /*bfd0*/  BSYNC.RECONVERGENT B0 ;  /* 0x0000000000007941 */ /* 0x000fea0003800200 */
.L_x_3031:
[----:B------:R3:W-:Y:S01]  /*bfe0*/  STS.128 [R3+0x3000], R12 ;  /* 0x0030000c03007388 */ /* 0x0007e20000000c00 */
[----:B------:R-:W-:Y:S01]  /*bff0*/  LOP3.LUT R0, R26, 0x80, RZ, 0xfc, !PT ;  /* 0x000000801a007812 */ /* 0x000fe200078efcff */
[----:B------:R-:W-:Y:S03]  /*c000*/  BSSY.RECONVERGENT B0, `(.L_x_3033) ;  /* 0x0000035000007945 */ /* 0x000fe60003800200 */
[----:B------:R-:W-:-:S13]  /*c010*/  ISETP.GE.AND P0, PT, R0, R19, PT ;  /* 0x000000130000720c */ /* 0x000fda0003f06270 */
        /* <DEDUP_REMOVED lines=13> */
[----:B---3--:R-:W-:Y:S01]  /*c0f0*/  MOV R13, R10 ;  /* 0x0000000a000d7202 */ /* 0x008fe20000000f00 */
        /* <DEDUP_REMOVED lines=37> */
.L_x_3034:
[----:B------:R-:W-:Y:S05]  /*c350*/  BSYNC.RECONVERGENT B0 ;  /* 0x0000000000007941 */ /* 0x000fea0003800200 */
.L_x_3033:
[----:B------:R4:W-:Y:S02]  /*c360*/  STS.128 [R3+0x5000], R8 ;  /* 0x0050000803007388 */ /* 0x0009e40000000c00 */
.L_x_3028:
[----:B------:R-:W-:Y:S05]  /*c370*/  BSYNC.RECONVERGENT B1 ;  /* 0x0000000000017941 */ /* 0x000fea0003800200 */
.L_x_3027:
[----:B------:R-:W-:-:S04]  /*c380*/  IADD3 R44, PT, PT, R124, 0x30, RZ ;  /* 0x000000307c2c7810 */ /* 0x000fc80007ffe0ff */
[----:B------:R-:W-:-:S13]  /*c390*/  ISETP.GE.AND P0, PT, R44, R21, PT ;  /* 0x000000152c00720c */ /* 0x000fda0003f06270 */
[----:B------:R-:W-:Y:S05]  /*c3a0*/  @P0 BRA `(.L_x_3009) ;  /* 0x0000004c00480947 */ /* 0x000fea0003800000 */
[----:B-1----:R-:W-:-:S04]  /*c3b0*/  IMAD.WIDE.U32 R22, R16, 0x60, R22 ;  /* 0x0000006010167825 */ /* 0x002fc800078e0016 */
[----:B--2---:R-:W-:-:S05]  /*c3c0*/  IMAD R4, R17, 0x60, RZ ;  /* 0x0000006011047824 */ /* 0x004fca00078e02ff */
[----:B------:R-:W-:Y:S02]  /*c3d0*/  IADD3 R5, PT, PT, R4, R23, RZ ;  /* 0x0000001704057210 */ /* 0x000fe40007ffe0ff */
[----:B------:R-:W-:-:S05]  /*c3e0*/  MOV R4, R22 ;  /* 0x0000001600047202 */ /* 0x000fca0000000f00 */
[----:B---34-:R1:W5:Y:S04]  /*c3f0*/  LDG.E.128 R12, desc[UR6][R4.64+0x80] ;  /* 0x00008006040c7981 */ /* 0x018368000c1e1d00 */
[----:B------:R1:W5:Y:S04]  /*c400*/  LDG.E.128 R8, desc[UR6][R4.64+0x100] ;  /* 0x0001000604087981 */ /* 0x000368000c1e1d00 */
[----:B------:R1:W5:Y:S01]  /*c410*/  LDG.E.128 R32, desc[UR6][R4.64] ;  /* 0x0000000604207981 */ /* 0x000362000c1e1d00 */
[----:B------:R-:W-:Y:S01]  /*c420*/  ISETP.GE.AND P0, PT, R26, R19, PT ;  /* 0x000000131a00720c */ /* 0x000fe20003f06270 */
[----:B------:R-:W-:Y:S01]  /*c430*/  BSSY.RECONVERGENT B0, `(.L_x_3035) ;  /* 0x0000033000007945 */ /* 0x000fe20003800200 */
[----:B------:R-:W-:-:S11]  /*c440*/  IMAD R117, R117, 0x30, RZ ;  /* 0x0000003075757824 */ /* 0x000fd600078e02ff */
[----:B------:R-:W-:Y:S05]  /*c450*/  @P0 BRA `(.L_x_3036) ;  /* 0x0000000000c00947 */ /* 0x000fea0003800000 */
[----:B------:R-:W2:Y:S01]  /*c460*/  LDCU.64 UR8, c[0x0][0x4d0] ;  /* 0x00009a00ff0877ac */ /* 0x000ea20008000a00 */
[C---:B-1----:R-:W-:Y:S01]  /*c470*/  IADD3 R5, P0, PT, R117.reuse, R18, RZ ;  /* 0x0000001275057210 */ /* 0x042fe20007f1e0ff */
[----:B------:R-:W1:Y:S03]  /*c480*/  LDCU.64 UR10, c[0x0][0x4c8] ;  /* 0x00009900ff0a77ac */ /* 0x000e660008000a00 */
[----:B------:R-:W-:Y:S02]  /*c490*/  LEA.HI.X.SX32 R0, R117, R20, 0x1, P0 ;  /* 0x0000001475007211 */ /* 0x000fe400000f0eff */
[C---:B------:R-:W-:Y:S02]  /*c4a0*/  SHF.L.U32 R2, R5.reuse, 0x1, RZ ;  /* 0x0000000105027819 */ /* 0x040fe400000006ff */
[----:B------:R-:W-:Y:S02]  /*c4b0*/  SHF.L.U64.HI R0, R5, 0x1, R0 ;  /* 0x0000000105007819 */ /* 0x000fe40000010200 */
[----:B--2---:R-:W-:-:S02]  /*c4c0*/  IADD3 R4, P0, PT, R2, UR8, RZ ;  /* 0x0000000802047c10 */ /* 0x004fc4000ff1e0ff */
        /* <DEDUP_REMOVED lines=41> */
.L_x_3036:
[----:B------:R-:W-:Y:S05]  /*c760*/  BSYNC.RECONVERGENT B0 ;  /* 0x0000000000007941 */ /* 0x000fea0003800200 */
.L_x_3035:
[----:B-----5:R2:W-:Y:S01]  /*c770*/  STS.128 [R3+0x1800], R32 ;  /* 0x0018002003007388 */ /* 0x0205e20000000c00 */
[----:B------:R-:W-:Y:S01]  /*c780*/  LOP3.LUT R0, R26, 0x40, RZ, 0xfc, !PT ;  /* 0x000000401a007812 */ /* 0x000fe200078efcff */
[----:B------:R-:W-:Y:S03]  /*c790*/  BSSY.RECONVERGENT B0, `(.L_x_3037) ;  /* 0x0000035000007945 */ /* 0x000fe60003800200 */
[----:B------:R-:W-:-:S13]  /*c7a0*/  ISETP.GE.AND P0, PT, R0, R19, PT ;  /* 0x000000130000720c */ /* 0x000fda0003f06270 */
[----:B------:R-:W-:Y:S05]  /*c7b0*/  @P0 BRA `(.L_x_3038) ;  /* 0x0000000000c80947 */ /* 0x000fea0003800000 */
[----:B------:R-:W3:Y:S01]  /*c7c0*/  LDCU.64 UR10, c[0x0][0x4c8] ;  /* 0x00009900ff0a77ac */ /* 0x000ee20008000a00 */
[C---:B-1----:R-:W-:Y:S01]  /*c7d0*/  IADD3 R5, P0, PT, R117.reuse, R18, RZ ;  /* 0x0000001275057210 */ /* 0x042fe20007f1e0ff */
[----:B------:R-:W1:Y:S03]  /*c7e0*/  LDCU.64 UR8, c[0x0][0x4d0] ;  /* 0x00009a00ff0877ac */ /* 0x000e660008000a00 */
[----:B------:R-:W-:Y:S02]  /*c7f0*/  LEA.HI.X.SX32 R2, R117, R20, 0x1, P0 ;  /* 0x0000001475027211 */ /* 0x000fe400000f0eff */
[C---:B------:R-:W-:Y:S02]  /*c800*/  SHF.L.U32 R0, R5.reuse, 0x1, RZ ;  /* 0x0000000105007819 */ /* 0x040fe400000006ff */
[----:B------:R-:W-:Y:S02]  /*c810*/  SHF.L.U64.HI R2, R5, 0x1, R2 ;  /* 0x0000000105027819 */ /* 0x000fe40000010202 */
[----:B---3--:R-:W-:-:S02]  /*c820*/  IADD3 R6, P1, PT, R0, UR10, RZ ;  /* 0x0000000a00067c10 */ /* 0x008fc4000ff3e0ff */
[----:B-1----:R-:W-:Y:S02]  /*c830*/  IADD3 R4, P0, PT, R0, UR8, RZ ;  /* 0x0000000800047c10 */ /* 0x002fe4000ff1e0ff */
[C---:B------:R-:W-:Y:S02]  /*c840*/  IADD3.X R7, PT, PT, R2.reuse, UR11, RZ, P1, !PT ;  /* 0x0000000b02077c10 */ /* 0x040fe40008ffe4ff */
[----:B------:R-:W-:-:S04]  /*c850*/  IADD3.X R5, PT, PT, R2, UR9, RZ, P0, !PT ;  /* 0x0000000902057c10 */ /* 0x000fc800087fe4ff */
[----:B------:R-:W3:Y:S04]  /*c860*/  LDG.E.64 R6, desc[UR6][R6.64+0x40] ;  /* 0x0000400606067981 */ /* 0x000ee8000c1e1b00 */
[----:B------:R-:W4:Y:S01]  /*c870*/  LDG.E.64 R4, desc[UR6][R4.64+0x40] ;  /* 0x0000400604047981 */ /* 0x000f22000c1e1b00 */
[----:B------:R-:W-:Y:S01]  /*c880*/  MOV R17, R14 ;  /* 0x0000000e00117202 */ /* 0x000fe20000000f00 */
        /* <DEDUP_REMOVED lines=37> */
.L_x_3038:
[----:B------:R-:W-:Y:S05]  /*cae0*/  BSYNC.RECONVERGENT B0 ;  /* 0x0000000000007941 */ /* 0x000fea0003800200 */
.L_x_3037:
        /* <DEDUP_REMOVED lines=17> */
[----:B---3--:R-:W-:Y:S01]  /*cc00*/  MOV R13, R10 ;  /* 0x0000000a000d7202 */ /* 0x008fe20000000f00 */
[--C-:B------:R-:W-:Y:S02]  /*cc10*/  HADD2.F32 R15, -RZ, R9.reuse.H0_H0 ;  /* 0x20000009ff0f7230 */ /* 0x100fe40000004100 */
[----:B------:R-:W-:Y:S02]  /*cc20*/  HADD2.F32 R19, -RZ, R9.H1_H1 ;  /* 0x30000009ff137230 */ /* 0x000fe40000004100 */
[----:B------:R-:W-:-:S02]  /*cc30*/  HADD2.F32 R12, -RZ, R11.H1_H1 ;  /* 0x3000000bff0c7230 */ /* 0x000fc40000004100 */
[----:B------:R-:W-:Y:S02]  /*cc40*/  HADD2.F32 R17, -RZ, R11.H0_H0 ;  /* 0x2000000bff117230 */ /* 0x000fe40000004100 */
        /* <DEDUP_REMOVED lines=33> */
.L_x_3040:
[----:B------:R-:W-:Y:S05]  /*ce60*/  BSYNC.RECONVERGENT B0 ;  /* 0x0000000000007941 */ /* 0x000fea0003800200 */
.L_x_3039:
[----:B------:R4:W-:Y:S01]  /*ce70*/  STS.128 [R3+0x5800], R8 ;  /* 0x0058000803007388 */ /* 0x0009e20000000c00 */
[----:B------:R-:W-:Y:S05]  /*ce80*/  BRA `(.L_x_3009) ;  /* 0x0000004000907947 */ /* 0x000fea0003800000 */
.L_x_3010:
        /* <DEDUP_REMOVED lines=33> */
[----:B-----5:R-:W-:Y:S01]  /*d0a0*/  MOV R40, R38 ;  /* 0x0000002600287202 */ /* 0x020fe20000000f00 */
        /* <DEDUP_REMOVED lines=9> */
[----:B------:R-:W-:Y:S02]  /*d140*/  HADD2.F32 R51, -RZ, R4.H1_H1 ;  /* 0x30000004ff337230 */ /* 0x000fe40000004100 */
[----:B------:R-:W-:-:S02]  /*d150*/  HADD2.F32 R49, -RZ, R5.H0_H0 ;  /* 0x20000005ff317230 */ /* 0x000fc40000004100 */
[----:B------:R-:W-:Y:S01]  /*d160*/  @!P1 FADD.FTZ R15, -R15, -RZ ;  /* 0x800000ff0f0f9221 */ /* 0x000fe20000010100 */
[--C-:B------:R-:W-:Y:S02]  /*d170*/  HADD2.F32 R4, -RZ, R6.reuse.H0_H0 ;  /* 0x20000006ff047230 */ /* 0x100fe40000004100 */
[----:B------:R-:W-:Y:S01]  /*d180*/  @!P1 FADD.FTZ R51, -R51, -RZ ;  /* 0x800000ff33339221 */ /* 0x000fe20000010100 */
[----:B------:R-:W-:Y:S02]  /*d190*/  HADD2.F32 R55, -RZ, R6.H1_H1 ;  /* 0x30000006ff377230 */ /* 0x000fe40000004100 */
[----:B------:R-:W-:Y:S01]  /*d1a0*/  @!P1 FADD.FTZ R49, -R49, -RZ ;  /* 0x800000ff31319221 */ /* 0x000fe20000010100 */
[----:B------:R-:W-:Y:S02]  /*d1b0*/  HADD2.F32 R5, -RZ, R5.H1_H1 ;  /* 0x30000005ff057230 */ /* 0x000fe40000004100 */
[----:B------:R-:W-:Y:S01]  /*d1c0*/  @!P1 FADD.FTZ R4, -R4, -RZ ;  /* 0x800000ff04049221 */ /* 0x000fe20000010100 */
[----:B------:R-:W-:-:S02]  /*d1d0*/  HADD2.F32 R6, -RZ, R7.H1_H1 ;  /* 0x30000007ff067230 */ /* 0x000fc40000004100 */
[----:B------:R-:W-:Y:S01]  /*d1e0*/  FMUL.FTZ R38, R38, R15 ;  /* 0x0000000f26267220 */ /* 0x000fe20000410000 */
[----:B------:R-:W-:Y:S02]  /*d1f0*/  HADD2.F32 R53, -RZ, R7.H0_H0 ;  /* 0x20000007ff357230 */ /* 0x000fe40000004100 */
[----:B------:R-:W-:Y:S01]  /*d200*/  @!P1 FADD.FTZ R5, -R5, -RZ ;  /* 0x800000ff05059221 */ /* 0x000fe20000010100 */
[----:B------:R-:W-:Y:S01]  /*d210*/  FMUL.FTZ R13, R13, R4 ;  /* 0x000000040d0d7220 */ /* 0x000fe20000410000 */
[----:B------:R-:W-:Y:S01]  /*d220*/  @!P1 FADD.FTZ R6, -R6, -RZ ;  /* 0x800000ff06069221 */ /* 0x000fe20000010100 */
[----:B---3--:R-:W-:Y:S02]  /*d230*/  HADD2.F32 R4, -RZ, R8.H0_H0 ;  /* 0x20000008ff047230 */ /* 0x008fe40000004100 */
[----:B------:R-:W-:Y:S01]  /*d240*/  FMUL.FTZ R44, R44, R5 ;  /* 0x000000052c2c7220 */ /* 0x000fe20000410000 */
[--C-:B------:R-:W-:Y:S02]  /*d250*/  HADD2.F32 R5, -RZ, R36.reuse.H0_H0 ;  /* 0x20000024ff057230 */ /* 0x100fe40000004100 */
[----:B------:R-:W-:Y:S01]  /*d260*/  FMUL.FTZ R47, R47, R6 ;  /* 0x000000062f2f7220 */ /* 0x000fe20000410000 */
[----:B------:R-:W-:-:S02]  /*d270*/  HADD2.F32 R15, -RZ, R36.H1_H1 ;  /* 0x30000024ff0f7230 */ /* 0x000fc40000004100 */
[----:B------:R-:W-:Y:S01]  /*d280*/  FMUL.FTZ R42, R42, R51 ;  /* 0x000000332a2a7220 */ /* 0x000fe20000410000 */
[----:B------:R-:W-:Y:S02]  /*d290*/  HADD2.F32 R7, -RZ, R37.H0_H0 ;  /* 0x20000025ff077230 */ /* 0x000fe40000004100 */
[----:B------:R-:W-:Y:S01]  /*d2a0*/  FMUL.FTZ R12, R12, R49 ;  /* 0x000000310c0c7220 */ /* 0x000fe20000410000 */
[----:B------:R-:W-:Y:S02]  /*d2b0*/  HADD2.F32 R8, -RZ, R8.H1_H1 ;  /* 0x30000008ff087230 */ /* 0x000fe40000004100 */
[----:B------:R-:W-:Y:S01]  /*d2c0*/  @!P1 FADD.FTZ R55, -R55, -RZ ;  /* 0x800000ff37379221 */ /* 0x000fe20000010100 */
[----:B------:R-:W-:Y:S02]  /*d2d0*/  HADD2.F32 R6, -RZ, R9.H0_H0 ;  /* 0x20000009ff067230 */ /* 0x000fe40000004100 */
[----:B------:R-:W-:Y:S01]  /*d2e0*/  @!P1 FADD.FTZ R53, -R53, -RZ ;  /* 0x800000ff35359221 */ /* 0x000fe20000010100 */
[----:B------:R-:W-:-:S02]  /*d2f0*/  HADD2.F32 R36, -RZ, R10.H0_H0 ;  /* 0x2000000aff247230 */ /* 0x000fc40000004100 */
[----:B------:R-:W-:Y:S01]  /*d300*/  FFMA.FTZ R4, R5, R4, R38 ;  /* 0x0000000405047223 */ /* 0x000fe20000010026 */
[----:B------:R-:W-:Y:S02]  /*d310*/  HADD2.F32 R51, -RZ, R10.H1_H1 ;  /* 0x3000000aff337230 */ /* 0x000fe40000004100 */
[----:B------:R-:W-:Y:S01]  /*d320*/  FFMA.FTZ R15, R15, R8, R42 ;  /* 0x000000080f0f7223 */ /* 0x000fe2000001002a */
[----:B------:R-:W-:Y:S01]  /*d330*/  FFMA.FTZ R6, R7, R6, R12 ;  /* 0x0000000607067223 */ /* 0x000fe2000001000c */
[----:B------:R-:W-:Y:S02]  /*d340*/  HADD2.F32 R9, -RZ, R9.H1_H1 ;  /* 0x30000009ff097230 */ /* 0x000fe40000004100 */
[----:B------:R-:W-:Y:S01]  /*d350*/  FMUL.FTZ R46, R46, R55 ;  /* 0x000000372e2e7220 */ /* 0x000fe20000410000 */
        /* <DEDUP_REMOVED lines=17> */
.L_x_3044:
[----:B------:R-:W-:Y:S05]  /*d470*/  BSYNC.RECONVERGENT B0 ;  /* 0x0000000000007941 */ /* 0x000fea0003800200 */
.L_x_3043:
        /* <DEDUP_REMOVED lines=23> */
[----:B--2---:R-:W-:Y:S01]  /*d5f0*/  MOV R36, R34 ;  /* 0x0000002200247202 */ /* 0x004fe20000000f00 */
[--C-:B---3--:R-:W-:Y:S02]  /*d600*/  HADD2.F32 R34, -RZ, R12.reuse.H0_H0 ;  /* 0x2000000cff227230 */ /* 0x108fe40000004100 */
        /* <DEDUP_REMOVED lines=59> */
.L_x_3046:
[----:B------:R-:W-:Y:S05]  /*d9c0*/  BSYNC.RECONVERGENT B0 ;  /* 0x0000000000007941 */ /* 0x000fea0003800200 */
.L_x_3045:
        /* <DEDUP_REMOVED lines=23> */
[----:B---3--:R-:W-:Y:S01]  /*db40*/  MOV R32, R30 ;  /* 0x0000001e00207202 */ /* 0x008fe20000000f00 */
[--C-:B----4-:R-:W-:Y:S02]  /*db50*/  HADD2.F32 R30, -RZ, R12.reuse.H0_H0 ;  /* 0x2000000cff1e7230 */ /* 0x110fe40000004100 */
[----:B------:R-:W-:Y:S02]  /*db60*/  HADD2.F32 R33, -RZ, R12.H1_H1 ;  /* 0x3000000cff217230 */ /* 0x000fe40000004100 */
[--C-:B------:R-:W-:Y:S02]  /*db70*/  HADD2.F32 R12, -RZ, R13.reuse.H0_H0 ;  /* 0x2000000dff0c7230 */ /* 0x100fe40000004100 */
[----:B------:R-:W-:Y:S02]  /*db80*/  HADD2.F32 R34, -RZ, R13.H1_H1 ;  /* 0x3000000dff227230 */ /* 0x000fe40000004100 */
[----:B------:R-:W-:-:S02]  /*db90*/  HADD2.F32 R13, -RZ, R14.H0_H0 ;  /* 0x2000000eff0d7230 */ /* 0x000fc40000004100 */
[----:B------:R-:W-:Y:S02]  /*dba0*/  HADD2.F32 R35, -RZ, R14.H1_H1 ;  /* 0x3000000eff237230 */ /* 0x000fe40000004100 */
[--C-:B------:R-:W-:Y:S02]  /*dbb0*/  HADD2.F32 R14, -RZ, R15.reuse.H0_H0 ;  /* 0x2000000fff0e7230 */ /* 0x100fe40000004100 */
[----:B--2---:R-:W-:Y:S02]  /*dbc0*/  HADD2.F32 R36, -RZ, R15.H1_H1 ;  /* 0x3000000fff247230 */ /* 0x004fe40000004100 */
[--C-:B------:R-:W-:Y:S02]  /*dbd0*/  HADD2.F32 R15, -RZ, R4.reuse.H0_H0 ;  /* 0x20000004ff0f7230 */ /* 0x100fe40000004100 */
        /* <DEDUP_REMOVED lines=15> */
[----:B-----5:R-:W-:Y:S02]  /*dcd0*/  HADD2.F32 R4, -RZ, R8.H0_H0 ;  /* 0x20000008ff047230 */ /* 0x020fe40000004100 */
        /* <DEDUP_REMOVED lines=35> */
.L_x_3048:
[----:B------:R-:W-:Y:S05]  /*df10*/  BSYNC.RECONVERGENT B0 ;  /* 0x0000000000007941 */ /* 0x000fea0003800200 */
.L_x_3047:
[----:B------:R4:W-:Y:S02]  /*df20*/  STS.128 [R3+0x4000], R28 ;  /* 0x0040001c03007388 */ /* 0x0009e40000000c00 */
.L_x_3042:
[----:B------:R-:W-:Y:S05]  /*df30*/  BSYNC.RECONVERGENT B1 ;  /* 0x0000000000017941 */ /* 0x000fea0003800200 */
.L_x_3041:
[----:B----4-:R-:W-:Y:S01]  /*df40*/  IADD3 R28, PT, PT, R124, 0x10, RZ ;  /* 0x000000107c1c7810 */ /* 0x010fe20007ffe0ff */
[----:B------:R-:W-:Y:S03]  /*df50*/  BSSY.RECONVERGENT B1, `(.L_x_3049) ;  /* 0x0000106000017945 */ /* 0x000fe60003800200 */
[----:B------:R-:W-:-:S13]  /*df60*/  ISETP.GE.AND P0, PT, R28, R25, PT ;  /* 0x000000191c00720c */ /* 0x000fda0003f06270 */
[----:B------:R-:W-:Y:S05]  /*df70*/  @P0 BRA `(.L_x_3050) ;  /* 0x00000010000c0947 */ /* 0x000fea0003800000 */
[----:B------:R-:W-:-:S04]  /*df80*/  LEA R30, P0, R45, R22, 0x1 ;  /* 0x000000162d1e7211 */ /* 0x000fc800078008ff */
[----:B------:R-:W-:-:S05]  /*df90*/  LEA.HI.X R31, R45, R23, R43, 0x1, P0 ;  /* 0x000000172d1f7211 */ /* 0x000fca00000f0c2b */
[----:B--2---:R2:W5:Y:S04]  /*dfa0*/  LDG.E.128 R36, desc[UR6][R30.64+0x80] ;  /* 0x000080061e247981 */ /* 0x004568000c1e1d00 */
[----:B---3--:R2:W5:Y:S04]  /*dfb0*/  LDG.E.128 R32, desc[UR6][R30.64+0x100] ;  /* 0x000100061e207981 */ /* 0x008568000c1e1d00 */
[----:B------:R2:W5:Y:S01]  /*dfc0*/  LDG.E.128 R44, desc[UR6][R30.64] ;  /* 0x000000061e2c7981 */ /* 0x000562000c1e1d00 */
[----:B------:R-:W-:Y:S01]  /*dfd0*/  ISETP.GE.AND P0, PT, R26, R19, PT ;  /* 0x000000131a00720c */ /* 0x000fe20003f06270 */
[----:B------:R-:W-:-:S12]  /*dfe0*/  BSSY.RECONVERGENT B0, `(.L_x_3051) ;  /* 0x0000051000007945 */ /* 0x000fd80003800200 */
        /* <DEDUP_REMOVED lines=16> */
[----:B------:R-:W2:Y:S01]  /*e0f0*/  LDG.E.128 R4, desc[UR6][R4.64] ;  /* 0x0000000604047981 */ /* 0x000ea2000c1e1d00 */
[----:B----4-:R-:W-:-:S04]  /*e100*/  IADD3 R10, P1, PT, R9, UR8, RZ ;  /* 0x00000008090a7c10 */ /* 0x010fc8000ff3e0ff */
[----:B------:R-:W-:-:S06]  /*e110*/  IADD3.X R11, PT, PT, R8, UR9, RZ, P1, !PT ;  /* 0x00000009080b7c10 */ /* 0x000fcc0008ffe4ff */
[----:B------:R-:W4:Y:S01]  /*e120*/  LDG.E.128 R8, desc[UR6][R10.64] ;  /* 0x000000060a087981 */ /* 0x000f22000c1e1d00 */
[--C-:B---3--:R-:W-:Y:S02]  /*e130*/  HADD2.F32 R29, -RZ, R12.reuse.H0_H0 ;  /* 0x2000000cff1d7230 */ /* 0x108fe40000004100 */
[----:B------:R-:W-:Y:S02]  /*e140*/  HADD2.F32 R40, -RZ, R12.H1_H1 ;  /* 0x3000000cff287230 */ /* 0x000fe40000004100 */
[--C-:B------:R-:W-:Y:S02]  /*e150*/  HADD2.F32 R42, -RZ, R13.reuse.H1_H1 ;  /* 0x3000000dff2a7230 */ /* 0x100fe40000004100 */
[----:B------:R-:W-:Y:S02]  /*e160*/  HADD2.F32 R12, -RZ, R13.H0_H0 ;  /* 0x2000000dff0c7230 */ /* 0x000fe40000004100 */
[----:B--2---:R-:W-:Y:S02]  /*e170*/  HADD2.F32 R49, -RZ, R5.H0_H0 ;  /* 0x20000005ff317230 */ /* 0x004fe40000004100 */
        /* <DEDUP_REMOVED lines=19> */
[----:B----4-:R-:W-:-:S02]  /*e2b0*/  HADD2.F32 R5, -RZ, R8.H0_H0 ;  /* 0x20000008ff057230 */ /* 0x010fc40000004100 */
        /* <DEDUP_REMOVED lines=35> */
.L_x_3052:
[----:B------:R-:W-:Y:S05]  /*e4f0*/  BSYNC.RECONVERGENT B0 ;  /* 0x0000000000007941 */ /* 0x000fea0003800200 */
.L_x_3051:
        /* <DEDUP_REMOVED lines=24> */
[--C-:B----4-:R-:W-:Y:S02]  /*e680*/  HADD2.F32 R29, -RZ, R12.reuse.H0_H0 ;  /* 0x2000000cff1d7230 */ /* 0x110fe40000004100 */
[----:B------:R-:W-:Y:S02]  /*e690*/  HADD2.F32 R40, -RZ, R12.H1_H1 ;  /* 0x3000000cff287230 */ /* 0x000fe40000004100 */
[--C-:B------:R-:W-:Y:S02]  /*e6a0*/  HADD2.F32 R42, -RZ, R13.reuse.H1_H1 ;  /* 0x3000000dff2a7230 */ /* 0x100fe40000004100 */
[----:B------:R-:W-:Y:S02]  /*e6b0*/  HADD2.F32 R12, -RZ, R13.H0_H0 ;  /* 0x2000000dff0c7230 */ /* 0x000fe40000004100 */
[----:B---3--:R-:W-:Y:S02]  /*e6c0*/  HADD2.F32 R45, -RZ, R5.H0_H0 ;  /* 0x20000005ff2d7230 */ /* 0x008fe40000004100 */
        /* <DEDUP_REMOVED lines=19> */
[----:B-----5:R-:W-:-:S02]  /*e800*/  HADD2.F32 R5, -RZ, R8.H0_H0 ;  /* 0x20000008ff057230 */ /* 0x020fc40000004100 */
[----:B------:R-:W-:Y:S01]  /*e810*/  FMUL.FTZ R40, R40, R47 ;  /* 0x0000002f28287220 */ /* 0x000fe20000410000 */
[----:B------:R-:W-:Y:S02]  /*e820*/  HADD2.F32 R45, -RZ, R36.H1_H1 ;  /* 0x30000024ff2d7230 */ /* 0x000fe40000004100 */
        /* <DEDUP_REMOVED lines=33> */
.L_x_3054:
[----:B------:R-:W-:Y:S05]  /*ea40*/  BSYNC.RECONVERGENT B0 ;  /* 0x0000000000007941 */ /* 0x000fea0003800200 */
.L_x_3053:
        /* <DEDUP_REMOVED lines=20> */
[----:B------:R-:W4:Y:S01]  /*eb90*/  LDG.E.128 R4, desc[UR6][R4.64+0x100] ;  /* 0x0001000604047981 */ /* 0x000f22000c1e1d00 */
[----:B-1----:R-:W-:-:S04]  /*eba0*/  IADD3 R8, P1, PT, R8, UR8, RZ ;  /* 0x0000000808087c10 */ /* 0x002fc8000ff3e0ff */
[----:B------:R-:W-:-:S06]  /*ebb0*/  IADD3.X R9, PT, PT, R9, UR9, RZ, P1, !PT ;  /* 0x0000000909097c10 */ /* 0x000fcc0008ffe4ff */
[----:B------:R-:W3:Y:S01]  /*ebc0*/  LDG.E.128 R8, desc[UR6][R8.64+0x100] ;  /* 0x0001000608087981 */ /* 0x000ee2000c1e1d00 */
[--C-:B-----5:R-:W-:Y:S02]  /*ebd0*/  HADD2.F32 R29, -RZ, R12.reuse.H0_H0 ;  /* 0x2000000cff1d7230 */ /* 0x120fe40000004100 */
[----:B--2---:R-:W-:Y:S02]  /*ebe0*/  HADD2.F32 R30, -RZ, R12.H1_H1 ;  /* 0x3000000cff1e7230 */ /* 0x004fe40000004100 */
[--C-:B------:R-:W-:Y:S02]  /*ebf0*/  HADD2.F32 R12, -RZ, R13.reuse.H0_H0 ;  /* 0x2000000dff0c7230 */ /* 0x100fe40000004100 */
[----:B------:R-:W-:Y:S02]  /*ec00*/  HADD2.F32 R31, -RZ, R13.H1_H1 ;  /* 0x3000000dff1f7230 */ /* 0x000fe40000004100 */
[--C-:B----4-:R-:W-:Y:S02]  /*ec10*/  HADD2.F32 R38, -RZ, R4.reuse.H0_H0 ;  /* 0x20000004ff267230 */ /* 0x110fe40000004100 */
[----:B------:R-:W-:-:S02]  /*ec20*/  HADD2.F32 R39, -RZ, R4.H1_H1 ;  /* 0x30000004ff277230 */ /* 0x000fc40000004100 */
[--C-:B------:R-:W-:Y:S02]  /*ec30*/  HADD2.F32 R37, -RZ, R5.reuse.H0_H0 ;  /* 0x20000005ff257230 */ /* 0x100fe40000004100 */
        /* <DEDUP_REMOVED lines=19> */
[----:B------:R-:W-:Y:S02]  /*ed70*/  HADD2.F32 R4, -RZ, R32.H0_H0 ;  /* 0x20000020ff047230 */ /* 0x000fe40000004100 */
        /* <DEDUP_REMOVED lines=33> */
.L_x_3056:
[----:B------:R-:W-:Y:S05]  /*ef90*/  BSYNC.RECONVERGENT B0 ;  /* 0x0000000000007941 */ /* 0x000fea0003800200 */
.L_x_3055:
[----:B------:R1:W-:Y:S02]  /*efa0*/  STS.128 [R3+0x4800], R32 ;  /* 0x0048002003007388 */ /* 0x0003e40000000c00 */
.L_x_3050:
[----:B------:R-:W-:Y:S05]  /*efb0*/  BSYNC.RECONVERGENT B1 ;  /* 0x0000000000017941 */ /* 0x000fea0003800200 */
.L_x_3049:
[----:B--2---:R-:W-:Y:S01]  /*efc0*/  IADD3 R30, PT, PT, R124, 0x20, RZ ;  /* 0x000000207c1e7810 */ /* 0x004fe20007ffe0ff */
[----:B------:R-:W-:Y:S03]  /*efd0*/  BSSY.RECONVERGENT B1, `(.L_x_3057) ;  /* 0x0000107000017945 */ /* 0x000fe60003800200 */
[----:B------:R-:W-:-:S13]  /*efe0*/  ISETP.GE.AND P0, PT, R30, R25, PT ;  /* 0x000000191e00720c */ /* 0x000fda0003f06270 */
[----:B------:R-:W-:Y:S05]  /*eff0*/  @P0 BRA `(.L_x_3058) ;  /* 0x0000001000100947 */ /* 0x000fea0003800000 */
[----:B---3--:R-:W-:-:S04]  /*f000*/  LEA R44, P0, R16, R22, 0x6 ;  /* 0x00000016102c7211 */ /* 0x008fc800078030ff */
[----:B------:R-:W-:-:S05]  /*f010*/  LEA.HI.X R45, R16, R23, R17, 0x6, P0 ;  /* 0x00000017102d7211 */ /* 0x000fca00000f3411 */
[----:B----4-:R2:W5:Y:S04]  /*f020*/  LDG.E.128 R36, desc[UR6][R44.64+0x80] ;  /* 0x000080062c247981 */ /* 0x010568000c1e1d00 */
[----:B-1----:R2:W5:Y:S04]  /*f030*/  LDG.E.128 R32, desc[UR6][R44.64+0x100] ;  /* 0x000100062c207981 */ /* 0x002568000c1e1d00 */
[----:B------:R2:W5:Y:S01]  /*f040*/  LDG.E.128 R40, desc[UR6][R44.64] ;  /* 0x000000062c287981 */ /* 0x000562000c1e1d00 */
        /* <DEDUP_REMOVED lines=16> */
[----:B------:R-:W3:Y:S01]  /*f150*/  LDG.E.128 R12, desc[UR6][R12.64] ;  /* 0x000000060c0c7981 */ /* 0x000ee2000c1e1d00 */
[----:B------:R-:W-:Y:S01]  /*f160*/  IADD3.X R5, PT, PT, R8, UR9, RZ, P1, !PT ;  /* 0x0000000908057c10 */ /* 0x000fe20008ffe4ff */
[----:B------:R-:W1:Y:S05]  /*f170*/  LDCU.64 UR8, c[0x0][0x4c8] ;  /* 0x00009900ff0877ac */ /* 0x000e6a0008000a00 */
[----:B------:R-:W4:Y:S01]  /*f180*/  LDG.E.128 R4, desc[UR6][R4.64] ;  /* 0x0000000604047981 */ /* 0x000f22000c1e1d00 */
[----:B-1----:R-:W-:-:S04]  /*f190*/  IADD3 R10, P1, PT, R9, UR8, RZ ;  /* 0x00000008090a7c10 */ /* 0x002fc8000ff3e0ff */
[----:B------:R-:W-:-:S06]  /*f1a0*/  IADD3.X R11, PT, PT, R8, UR9, RZ, P1, !PT ;  /* 0x00000009080b7c10 */ /* 0x000fcc0008ffe4ff */
[----:B------:R-:W2:Y:S01]  /*f1b0*/  LDG.E.128 R8, desc[UR6][R10.64] ;  /* 0x000000060a087981 */ /* 0x000ea2000c1e1d00 */
[--C-:B---3--:R-:W-:Y:S02]  /*f1c0*/  HADD2.F32 R31, -RZ, R12.reuse.H0_H0 ;  /* 0x2000000cff1f7230 */ /* 0x108fe40000004100 */
[----:B------:R-:W-:Y:S02]  /*f1d0*/  HADD2.F32 R46, -RZ, R12.H1_H1 ;  /* 0x3000000cff2e7230 */ /* 0x000fe40000004100 */
        /* <DEDUP_REMOVED lines=24> */
[----:B-----5:R-:W-:Y:S02]  /*f360*/  HADD2.F32 R49, -RZ, R40.H1_H1 ;  /* 0x30000028ff317230 */ /* 0x020fe40000004100 */
[----:B------:R-:W-:Y:S01]  /*f370*/  FMUL.FTZ R14, R14, R5 ;  /* 0x000000050e0e7220 */ /* 0x000fe20000410000 */
[----:B--2---:R-:W-:Y:S02]  /*f380*/  HADD2.F32 R5, -RZ, R8.H0_H0 ;  /* 0x20000008ff057230 */ /* 0x004fe40000004100 */
        /* <DEDUP_REMOVED lines=31> */
.L_x_3060:
[----:B------:R-:W-:Y:S05]  /*f580*/  BSYNC.RECONVERGENT B0 ;  /* 0x0000000000007941 */ /* 0x000fea0003800200 */
.L_x_3059:
        /* <DEDUP_REMOVED lines=25> */
[----:B-1----:R-:W-:Y:S02]  /*f720*/  HADD2.F32 R40, -RZ, R12.H1_H1 ;  /* 0x3000000cff287230 */ /* 0x002fe40000004100 */
[--C-:B------:R-:W-:Y:S02]  /*f730*/  HADD2.F32 R12, -RZ, R13.reuse.H0_H0 ;  /* 0x2000000dff0c7230 */ /* 0x100fe40000004100 */
[----:B------:R-:W-:Y:S02]  /*f740*/  HADD2.F32 R41, -RZ, R13.H1_H1 ;  /* 0x3000000dff297230 */ /* 0x000fe40000004100 */
[--C-:B-----5:R-:W-:Y:S02]  /*f750*/  HADD2.F32 R46, -RZ, R4.reuse.H0_H0 ;  /* 0x20000004ff2e7230 */ /* 0x120fe40000004100 */
        /* <DEDUP_REMOVED lines=55> */
.L_x_3062:
[----:B------:R-:W-:Y:S05]  /*fad0*/  BSYNC.RECONVERGENT B0 ;  /* 0x0000000000007941 */ /* 0x000fea0003800200 */
.L_x_3061:
        /* <DEDUP_REMOVED lines=24> */
[----:B----4-:R-:W-:Y:S02]  /*fc60*/  HADD2.F32 R31, -RZ, R12.H1_H1 ;  /* 0x3000000cff1f7230 */ /* 0x010fe40000004100 */
[----:B---3--:R-:W-:Y:S02]  /*fc70*/  HADD2.F32 R36, -RZ, R13.H1_H1 ;  /* 0x3000000dff247230 */ /* 0x008fe40000004100 */
[----:B------:R-:W-:Y:S02]  /*fc80*/  HADD2.F32 R37, -RZ, R14.H1_H1 ;  /* 0x3000000eff257230 */ /* 0x000fe40000004100 */
[----:B------:R-:W-:Y:S02]  /*fc90*/  HADD2.F32 R29, -RZ, R12.H0_H0 ;  /* 0x2000000cff1d7230 */ /* 0x000fe40000004100 */
[----:B--2---:R-:W-:Y:S02]  /*fca0*/  HADD2.F32 R38, -RZ, R4.H0_H0 ;  /* 0x20000004ff267230 */ /* 0x004fe40000004100 */
[----:B------:R-:W-:-:S02]  /*fcb0*/  HADD2.F32 R39, -RZ, R5.H0_H0 ;  /* 0x20000005ff277230 */ /* 0x000fc40000004100 */
[----:B------:R-:W-:Y:S02]  /*fcc0*/  HADD2.F32 R4, -RZ, R4.H1_H1 ;  /* 0x30000004ff047230 */ /* 0x000fe40000004100 */
[----:B------:R-:W-:Y:S01]  /*fcd0*/  @!P0 FADD.FTZ R38, -R38, -RZ ;  /* 0x800000ff26268221 */ /* 0x000fe20000010100 */
[----:B------:R-:W-:Y:S02]  /*fce0*/  HADD2.F32 R5, -RZ, R5.H1_H1 ;  /* 0x30000005ff057230 */ /* 0x000fe40000004100 */
[----:B------:R-:W-:Y:S01]  /*fcf0*/  @!P0 FADD.FTZ R39, -R39, -RZ ;  /* 0x800000ff27278221 */ /* 0x000fe20000010100 */
[--C-:B-1----:R-:W-:Y:S02]  /*fd00*/  HADD2.F32 R40, -RZ, R6.reuse.H0_H0 ;  /* 0x20000006ff287230 */ /* 0x102fe40000004100 */
[----:B------:R-:W-:Y:S01]  /*fd10*/  @!P0 FADD.FTZ R4, -R4, -RZ ;  /* 0x800000ff04048221 */ /* 0x000fe20000010100 */
[----:B------:R-:W-:Y:S02]  /*fd20*/  HADD2.F32 R6, -RZ, R6.H1_H1 ;  /* 0x30000006ff067230 */ /* 0x000fe40000004100 */
[----:B------:R-:W-:Y:S01]  /*fd30*/  @!P0 FADD.FTZ R5, -R5, -RZ ;  /* 0x800000ff05058221 */ /* 0x000fe20000010100 */
[----:B------:R-:W-:-:S02]  /*fd40*/  HADD2.F32 R12, -RZ, R13.H0_H0 ;  /* 0x2000000dff0c7230 */ /* 0x000fc40000004100 */
[----:B------:R-:W-:Y:S01]  /*fd50*/  FMUL.FTZ R31, R31, R4 ;  /* 0x000000041f1f7220 */ /* 0x000fe20000410000 */
[--C-:B------:R-:W-:Y:S02]  /*fd60*/  HADD2.F32 R41, -RZ, R7.reuse.H0_H0 ;  /* 0x20000007ff297230 */ /* 0x100fe40000004100 */
[----:B------:R-:W-:Y:S01]  /*fd70*/  @!P0 FADD.FTZ R6, -R6, -RZ ;  /* 0x800000ff06068221 */ /* 0x000fe20000010100 */
[----:B------:R-:W-:Y:S01]  /*fd80*/  FMUL.FTZ R36, R36, R5 ;  /* 0x0000000524247220 */ /* 0x000fe20000410000 */
[----:B------:R-:W-:Y:S02]  /*fd90*/  HADD2.F32 R42, -RZ, R7.H1_H1 ;  /* 0x30000007ff2a7230 */ /* 0x000fe40000004100 */
[----:B------:R-:W-:Y:S01]  /*fda0*/  FMUL.FTZ R29, R29, R38 ;  /* 0x000000261d1d7220 */ /* 0x000fe20000410000 */
[--C-:B------:R-:W-:Y:S02]  /*fdb0*/  HADD2.F32 R4, -RZ, R32.reuse.H0_H0 ;  /* 0x20000020ff047230 */ /* 0x100fe40000004100 */
[----:B------:R-:W-:Y:S01]  /*fdc0*/  FMUL.FTZ R37, R37, R6 ;  /* 0x0000000625257220 */ /* 0x000fe20000410000 */
[----:B------:R-:W-:-:S02]  /*fdd0*/  HADD2.F32 R32, -RZ, R32.H1_H1 ;  /* 0x30000020ff207230 */ /* 0x000fc40000004100 */
[----:B------:R-:W-:Y:S01]  /*fde0*/  FMUL.FTZ R12, R12, R39 ;  /* 0x000000270c0c7220 */ /* 0x000fe20000410000 */
[--C-:B-----5:R-:W-:Y:S02]  /*fdf0*/  HADD2.F32 R5, -RZ, R8.reuse.H0_H0 ;  /* 0x20000008ff057230 */ /* 0x120fe40000004100 */
[----:B------:R-:W-:Y:S01]  /*fe00*/  @!P0 FADD.FTZ R40, -R40, -RZ ;  /* 0x800000ff28288221 */ /* 0x000fe20000010100 */
[----:B------:R-:W-:Y:S02]  /*fe10*/  HADD2.F32 R8, -RZ, R8.H1_H1 ;  /* 0x30000008ff087230 */ /* 0x000fe40000004100 */
[----:B------:R-:W-:Y:S01]  /*fe20*/  @!P0 FADD.FTZ R41, -R41, -RZ ;  /* 0x800000ff29298221 */ /* 0x000fe20000010100 */
[----:B------:R-:W-:Y:S02]  /*fe30*/  HADD2.F32 R13, -RZ, R14.H0_H0 ;  /* 0x2000000eff0d7230 */ /* 0x000fe40000004100 */
[----:B------:R-:W-:Y:S01]  /*fe40*/  @!P0 FADD.FTZ R42, -R42, -RZ ;  /* 0x800000ff2a2a8221 */ /* 0x000fe20000010100 */
[----:B------:R-:W-:-:S02]  /*fe50*/  HADD2.F32 R7, -RZ, R33.H0_H0 ;  /* 0x20000021ff077230 */ /* 0x000fc40000004100 */
[----:B------:R-:W-:Y:S01]  /*fe60*/  FFMA.FTZ R31, R32, R8, R31 ;  /* 0x00000008201f7223 */ /* 0x000fe2000001001f */
[----:B------:R-:W-:Y:S02]  /*fe70*/  HADD2.F32 R6, -RZ, R9.H0_H0 ;  /* 0x20000009ff067230 */ /* 0x000fe40000004100 */
[----:B------:R-:W-:Y:S01]  /*fe80*/  FMUL.FTZ R13, R13, R40 ;  /* 0x000000280d0d7220 */ /* 0x000fe20000410000 */
[--C-:B------:R-:W-:Y:S02]  /*fe90*/  HADD2.F32 R14, -RZ, R15.reuse.H0_H0 ;  /* 0x2000000fff0e7230 */ /* 0x100fe40000004100 */
[----:B------:R-:W-:Y:S01]  /*fea0*/  FFMA.FTZ R4, R4, R5, R29 ;  /* 0x0000000504047223 */ /* 0x000fe2000001001d */
[----:B------:R-:W-:Y:S02]  /*feb0*/  HADD2.F32 R15, -RZ, R15.H1_H1 ;  /* 0x3000000fff0f7230 */ /* 0x000fe40000004100 */
[----:B------:R-:W-:Y:S01]  /*fec0*/  FFMA.FTZ R6, R7, R6, R12 ;  /* 0x0000000607067223 */ /* 0x000fe2000001000c */
[----:B------:R-:W-:-:S02]  /*fed0*/  HADD2.F32 R38, -RZ, R10.H0_H0 ;  /* 0x2000000aff267230 */ /* 0x000fc40000004100 */
[----:B------:R-:W-:Y:S01]  /*fee0*/  FMUL.FTZ R14, R14, R41 ;  /* 0x000000290e0e7220 */ /* 0x000fe20000410000 */
[----:B------:R-:W-:Y:S02]  /*fef0*/  HADD2.F32 R8, -RZ, R34.H0_H0 ;  /* 0x20000022ff087230 */ /* 0x000fe40000004100 */
[----:B------:R-:W-:Y:S01]  /*ff00*/  FMUL.FTZ R15, R15, R42 ;  /* 0x0000002a0f0f7220 */ /* 0x000fe20000410000 */
[----:B------:R-:W-:Y:S01]  /*ff10*/  HADD2.F32 R9, -RZ, R9.H1_H1 ;  /* 0x30000009ff097230 */ /* 0x000fe20000004100 */
[----:B------:R-:W-:Y:S01]  /*ff20*/  F2FP.F16.F32.PACK_AB R32, R31, R4 ;  /* 0x000000041f20723e */ /* 0x000fe200000000ff */
[----:B------:R-:W-:Y:S02]  /*ff30*/  HADD2.F32 R10, -RZ, R10.H1_H1 ;  /* 0x3000000aff0a7230 */ /* 0x000fe40000004100 */
[----:B------:R-:W-:Y:S01]  /*ff40*/  FFMA.FTZ R8, R8, R38, R13 ;  /* 0x0000002608087223 */ /* 0x000fe2000001000d */
[--C-:B------:R-:W-:Y:S02]  /*ff50*/  HADD2.F32 R39, -RZ, R11.reuse.H0_H0 ;  /* 0x2000000bff277230 */ /* 0x100fe40000004100 */
[----:B------:R-:W-:-:S02]  /*ff60*/  HADD2.F32 R40, -RZ, R11.H1_H1 ;  /* 0x3000000bff287230 */ /* 0x000fc40000004100 */
        /* <DEDUP_REMOVED lines=11> */
.L_x_3064:
[----:B------:R-:W-:Y:S05]  /*10020*/  BSYNC.RECONVERGENT B0 ;  /* 0x0000000000007941 */ /* 0x000fea0003800200 */
.L_x_3063:
[----:B------:R4:W-:Y:S02]  /*10030*/  STS.128 [R3+0x5000], R32 ;  /* 0x0050002003007388 */ /* 0x0009e40000000c00 */
.L_x_3058:
[----:B------:R-:W-:Y:S05]  /*10040*/  BSYNC.RECONVERGENT B1 ;  /* 0x0000000000017941 */ /* 0x000fea0003800200 */
.L_x_3057:
[----:B--23--:R-:W-:-:S04]  /*10050*/  IADD3 R44, PT, PT, R124, 0x30, RZ ;  /* 0x000000307c2c7810 */ /* 0x00cfc80007ffe0ff */
[----:B------:R-:W-:-:S13]  /*10060*/  ISETP.GE.AND P0, PT, R44, R25, PT ;  /* 0x000000192c00720c */ /* 0x000fda0003f06270 */
[----:B------:R-:W-:Y:S05]  /*10070*/  @P0 BRA `(.L_x_3009) ;  /* 0x0000001000140947 */ /* 0x000fea0003800000 */
[----:B-1----:R-:W-:-:S04]  /*10080*/  IMAD.WIDE.U32 R22, R16, 0x60, R22 ;  /* 0x0000006010167825 */ /* 0x002fc800078e0016 */
[----:B------:R-:W-:-:S05]  /*10090*/  IMAD R17, R17, 0x60, RZ ;  /* 0x0000006011117824 */ /* 0x000fca00078e02ff */
[----:B------:R-:W-:-:S05]  /*100a0*/  IADD3 R23, PT, PT, R17, R23, RZ ;  /* 0x0000001711177210 */ /* 0x000fca0007ffe0ff */
[----:B----4-:R1:W5:Y:S04]  /*100b0*/  LDG.E.128 R36, desc[UR6][R22.64+0x80] ;  /* 0x0000800616247981 */ /* 0x010368000c1e1d00 */
        /* <DEDUP_REMOVED lines=48> */
[----:B------:R-:W-:Y:S01]  /*103c0*/  @!P0 FADD.FTZ R5, -R5, -RZ ;  /* 0x800000ff05058221 */ /* 0x000fe20000010100 */
[----:B---3--:R-:W-:Y:S02]  /*103d0*/  HADD2.F32 R4, -RZ, R8.H0_H0 ;  /* 0x20000008ff047230 */ /* 0x008fe40000004100 */
[----:B------:R-:W-:Y:S01]  /*103e0*/  FMUL.FTZ R29, R29, R6 ;  /* 0x000000061d1d7220 */ /* 0x000fe20000410000 */
[----:B-----5:R-:W-:Y:S02]  /*103f0*/  HADD2.F32 R15, -RZ, R40.H1_H1 ;  /* 0x30000028ff0f7230 */ /* 0x020fe40000004100 */
[----:B------:R-:W-:Y:S01]  /*10400*/  FMUL.FTZ R14, R14, R5 ;  /* 0x000000050e0e7220 */ /* 0x000fe20000410000 */
[----:B------:R-:W-:Y:S02]  /*10410*/  HADD2.F32 R8, -RZ, R8.H1_H1 ;  /* 0x30000008ff087230 */ /* 0x000fe40000004100 */
[----:B------:R-:W-:Y:S01]  /*10420*/  @!P0 FADD.FTZ R46, -R46, -RZ ;  /* 0x800000ff2e2e8221 */ /* 0x000fe20000010100 */
[----:B------:R-:W-:Y:S01]  /*10430*/  FMUL.FTZ R24, R24, R47 ;  /* 0x0000002f18187220 */ /* 0x000fe20000410000 */
[----:B------:R-:W-:-:S02]  /*10440*/  HADD2.F32 R5, -RZ, R40.H0_H0 ;  /* 0x20000028ff057230 */ /* 0x000fc40000004100 */
[----:B------:R-:W-:Y:S01]  /*10450*/  FMUL.FTZ R12, R12, R45 ;  /* 0x0000002d0c0c7220 */ /* 0x000fe20000410000 */
[----:B------:R-:W-:Y:S02]  /*10460*/  HADD2.F32 R7, -RZ, R41.H0_H0 ;  /* 0x20000029ff077230 */ /* 0x000fe40000004100 */
[----:B------:R-:W-:Y:S01]  /*10470*/  @!P0 FADD.FTZ R48, -R48, -RZ ;  /* 0x800000ff30308221 */ /* 0x000fe20000010100 */
[--C-:B------:R-:W-:Y:S02]  /*10480*/  HADD2.F32 R6, -RZ, R9.reuse.H0_H0 ;  /* 0x20000009ff067230 */ /* 0x100fe40000004100 */
[----:B------:R-:W-:Y:S01]  /*10490*/  FMUL.FTZ R25, R25, R46 ;  /* 0x0000002e19197220 */ /* 0x000fe20000410000 */
[----:B------:R-:W-:Y:S01]  /*104a0*/  FFMA.FTZ R15, R15, R8, R24 ;  /* 0x000000080f0f7223 */ /* 0x000fe20000010018 */
[----:B------:R-:W-:Y:S01]  /*104b0*/  FMUL.FTZ R31, R31, R48 ;  /* 0x000000301f1f7220 */ /* 0x000fe20000410000 */
[----:B------:R-:W-:Y:S02]  /*104c0*/  HADD2.F32 R46, -RZ, R9.H1_H1 ;  /* 0x30000009ff2e7230 */ /* 0x000fe40000004100 */
[----:B------:R-:W-:Y:S01]  /*104d0*/  FFMA.FTZ R4, R5, R4, R16 ;  /* 0x0000000405047223 */ /* 0x000fe20000010010 */
[----:B------:R-:W-:-:S02]  /*104e0*/  HADD2.F32 R40, -RZ, R10.H0_H0 ;  /* 0x2000000aff287230 */ /* 0x000fc40000004100 */
        /* <DEDUP_REMOVED lines=18> */
.L_x_3066:
[----:B------:R-:W-:Y:S05]  /*10610*/  BSYNC.RECONVERGENT B0 ;  /* 0x0000000000007941 */ /* 0x000fea0003800200 */
.L_x_3065:
        /* <DEDUP_REMOVED lines=48> */
[----:B----4-:R-:W-:Y:S02]  /*10920*/  HADD2.F32 R4, -RZ, R8.H0_H0 ;  /* 0x20000008ff047230 */ /* 0x010fe40000004100 */
[----:B------:R-:W-:Y:S01]  /*10930*/  FMUL.FTZ R29, R29, R6 ;  /* 0x000000061d1d7220 */ /* 0x000fe20000410000 */
[----:B------:R-:W-:Y:S02]  /*10940*/  HADD2.F32 R15, -RZ, R36.H1_H1 ;  /* 0x30000024ff0f7230 */ /* 0x000fe40000004100 */
        /* <DEDUP_REMOVED lines=33> */
.L_x_3068:
[----:B------:R-:W-:Y:S05]  /*10b60*/  BSYNC.RECONVERGENT B0 ;  /* 0x0000000000007941 */ /* 0x000fea0003800200 */
.L_x_3067:
        /* <DEDUP_REMOVED lines=28> */
[--C-:B------:R-:W-:Y:S02]  /*10d30*/  HADD2.F32 R14, -RZ, R15.reuse.H0_H0 ;  /* 0x2000000fff0e7230 */ /* 0x100fe40000004100 */
[----:B------:R-:W-:-:S02]  /*10d40*/  HADD2.F32 R18, -RZ, R15.H1_H1 ;  /* 0x3000000fff127230 */ /* 0x000fc40000004100 */
[--C-:B--2---:R-:W-:Y:S02]  /*10d50*/  HADD2.F32 R15, -RZ, R4.reuse.H0_H0 ;  /* 0x20000004ff0f7230 */ /* 0x104fe40000004100 */
[----:B------:R-:W-:Y:S02]  /*10d60*/  HADD2.F32 R21, -RZ, R4.H1_H1 ;  /* 0x30000004ff157230 */ /* 0x000fe40000004100 */
[--C-:B------:R-:W-:Y:S02]  /*10d70*/  HADD2.F32 R19, -RZ, R5.reuse.H0_H0 ;  /* 0x20000005ff137230 */ /* 0x100fe40000004100 */
[----:B------:R-:W-:Y:S01]  /*10d80*/  @!P0 FADD.FTZ R15, -R15, -RZ ;  /* 0x800000ff0f0f8221 */ /* 0x000fe20000010100 */
[----:B------:R-:W-:Y:S02]  /*10d90*/  HADD2.F32 R5, -RZ, R5.H1_H1 ;  /* 0x30000005ff057230 */ /* 0x000fe40000004100 */
[----:B------:R-:W-:Y:S01]  /*10da0*/  @!P0 FADD.FTZ R21, -R21, -RZ ;  /* 0x800000ff15158221 */ /* 0x000fe20000010100 */
[----:B------:R-:W-:-:S02]  /*10db0*/  HADD2.F32 R4, -RZ, R6.H0_H0 ;  /* 0x20000006ff047230 */ /* 0x000fc40000004100 */
[----:B------:R-:W-:Y:S01]  /*10dc0*/  @!P0 FADD.FTZ R19, -R19, -RZ ;  /* 0x800000ff13138221 */ /* 0x000fe20000010100 */
[--C-:B-1----:R-:W-:Y:S02]  /*10dd0*/  HADD2.F32 R23, -RZ, R7.reuse.H0_H0 ;  /* 0x20000007ff177230 */ /* 0x102fe40000004100 */
[----:B------:R-:W-:Y:S01]  /*10de0*/  @!P0 FADD.FTZ R5, -R5, -RZ ;  /* 0x800000ff05058221 */ /* 0x000fe20000010100 */
[----:B------:R-:W-:Y:S02]  /*10df0*/  HADD2.F32 R0, -RZ, R12.H0_H0 ;  /* 0x2000000cff007230 */ /* 0x000fe40000004100 */
[----:B------:R-:W-:Y:S01]  /*10e00*/  @!P0 FADD.FTZ R4, -R4, -RZ ;  /* 0x800000ff04048221 */ /* 0x000fe20000010100 */
[----:B------:R-:W-:Y:S02]  /*10e10*/  HADD2.F32 R6, -RZ, R6.H1_H1 ;  /* 0x30000006ff067230 */ /* 0x000fe40000004100 */
[----:B------:R-:W-:Y:S01]  /*10e20*/  FMUL.FTZ R16, R16, R5 ;  /* 0x0000000510107220 */ /* 0x000fe20000410000 */
[----:B------:R-:W-:-:S02]  /*10e30*/  HADD2.F32 R7, -RZ, R7.H1_H1 ;  /* 0x30000007ff077230 */ /* 0x000fc40000004100 */
[----:B------:R-:W-:Y:S01]  /*10e40*/  FMUL.FTZ R13, R13, R4 ;  /* 0x000000040d0d7220 */ /* 0x000fe20000410000 */
[----:B------:R-:W-:Y:S02]  /*10e50*/  HADD2.F32 R5, -RZ, R32.H0_H0 ;  /* 0x20000020ff057230 */ /* 0x000fe40000004100 */
[----:B------:R-:W-:Y:S01]  /*10e60*/  FMUL.FTZ R0, R0, R15 ;  /* 0x0000000f00007220 */ /* 0x000fe20000410000 */
[----:B-----5:R-:W-:Y:S02]  /*10e70*/  HADD2.F32 R4, -RZ, R8.H0_H0 ;  /* 0x20000008ff047230 */ /* 0x020fe40000004100 */
[----:B------:R-:W-:Y:S01]  /*10e80*/  @!P0 FADD.FTZ R6, -R6, -RZ ;  /* 0x800000ff06068221 */ /* 0x000fe20000010100 */
[----:B------:R-:W-:Y:S01]  /*10e90*/  @!P0 FADD.FTZ R7, -R7, -RZ ;  /* 0x800000ff07078221 */ /* 0x000fe20000010100 */
[----:B------:R-:W-:Y:S02]  /*10ea0*/  HADD2.F32 R12, -RZ, R12.H1_H1 ;  /* 0x3000000cff0c7230 */ /* 0x000fe40000004100 */
[----:B------:R-:W-:Y:S01]  /*10eb0*/  @!P0 FADD.FTZ R23, -R23, -RZ ;  /* 0x800000ff17178221 */ /* 0x000fe20000010100 */
[----:B------:R-:W-:Y:S01]  /*10ec0*/  FMUL.FTZ R2, R2, R19 ;  /* 0x0000001302027220 */ /* 0x000fe20000410000 */
[----:B------:R-:W-:Y:S01]  /*10ed0*/  FMUL.FTZ R17, R17, R6 ;  /* 0x0000000611117220 */ /* 0x000fe20000410000 */
[----:B------:R-:W-:Y:S01]  /*10ee0*/  FMUL.FTZ R18, R18, R7 ;  /* 0x0000000712127220 */ /* 0x000fe20000410000 */
[----:B------:R-:W-:Y:S01]  /*10ef0*/  FFMA.FTZ R0, R5, R4, R0 ;  /* 0x0000000405007223 */ /* 0x000fe20000010000 */
[----:B------:R-:W-:-:S02]  /*10f00*/  HADD2.F32 R7, -RZ, R33.H0_H0 ;  /* 0x20000021ff077230 */ /* 0x000fc40000004100 */
[----:B------:R-:W-:Y:S01]  /*10f10*/  FMUL.FTZ R12, R12, R21 ;  /* 0x000000150c0c7220 */ /* 0x000fe20000410000 */
[----:B------:R-:W-:Y:S02]  /*10f20*/  HADD2.F32 R6, -RZ, R9.H0_H0 ;  /* 0x20000009ff067230 */ /* 0x000fe40000004100 */
[----:B------:R-:W-:Y:S01]  /*10f30*/  FMUL.FTZ R14, R14, R23 ;  /* 0x000000170e0e7220 */ /* 0x000fe20000410000 */
[----:B------:R-:W-:Y:S02]  /*10f40*/  HADD2.F32 R20, -RZ, R10.H0_H0 ;  /* 0x2000000aff147230 */ /* 0x000fe40000004100 */
        /* <DEDUP_REMOVED lines=10> */
[----:B------:R-:W-:Y:S01]  /*10ff0*/  FFMA.FTZ R15, R15, R8, R12 ;  /* 0x000000080f0f7223 */ /* 0x000fe2000001000c */
[----:B------:R-:W-:-:S02]  /*11000*/  HADD2.F32 R11, -RZ, R11.H1_H1 ;  /* 0x3000000bff0b7230 */ /* 0x000fc40000004100 */
[----:B------:R-:W-:Y:S02]  /*11010*/  HADD2.F32 R33, -RZ, R33.H1_H1 ;  /* 0x30000021ff217230 */ /* 0x000fe40000004100 */
[----:B------:R-:W-:Y:S01]  /*11020*/  HADD2.F32 R34, -RZ, R34.H1_H1 ;  /* 0x30000022ff227230 */ /* 0x000fe20000004100 */
[----:B------:R-:W-:Y:S01]  /*11030*/  F2FP.F16.F32.PACK_AB R32, R15, R0 ;  /* 0x000000000f20723e */ /* 0x000fe200000000ff */
[----:B------:R-:W-:Y:S02]  /*11040*/  HADD2.F32 R35, -RZ, R35.H1_H1 ;  /* 0x30000023ff237230 */ /* 0x000fe40000004100 */
[----:B------:R-:W-:Y:S01]  /*11050*/  FFMA.FTZ R9, R33, R9, R16 ;  /* 0x0000000921097223 */ /* 0x000fe20000010010 */
[----:B------:R-:W-:Y:S02]  /*11060*/  FFMA.FTZ R17, R34, R10, R17 ;  /* 0x0000000a22117223 */ /* 0x000fe40000010011 */
[----:B------:R-:W-:Y:S02]  /*11070*/  FFMA.FTZ R18, R35, R11, R18 ;  /* 0x0000000b23127223 */ /* 0x000fe40000010012 */
[----:B------:R-:W-:-:S02]  /*11080*/  F2FP.F16.F32.PACK_AB R33, R9, R2 ;  /* 0x000000020921723e */ /* 0x000fc400000000ff */
[----:B------:R-:W-:Y:S02]  /*11090*/  F2FP.F16.F32.PACK_AB R34, R17, R4 ;  /* 0x000000041122723e */ /* 0x000fe400000000ff */
[----:B------:R-:W-:Y:S02]  /*110a0*/  F2FP.F16.F32.PACK_AB R35, R18, R5 ;  /* 0x000000051223723e */ /* 0x000fe400000000ff */
.L_x_3070:
[----:B------:R-:W-:Y:S05]  /*110b0*/  BSYNC.RECONVERGENT B0 ;  /* 0x0000000000007941 */ /* 0x000fea0003800200 */
.L_x_3069:
[----:B------:R4:W-:Y:S02]  /*110c0*/  STS.128 [R3+0x5800], R32 ;  /* 0x0058002003007388 */ /* 0x0009e40000000c00 */
.L_x_3009:
[----:B------:R-:W-:Y:S05]  /*110d0*/  BSYNC.RECONVERGENT B2 ;  /* 0x0000000000027941 */ /* 0x000fea0003800200 */
.L_x_3005:
[----:B-1--4-:R-:W-:Y:S01]  /*110e0*/  IMAD.IADD R9, R74, 0x1, -R133 ;  /* 0x000000014a097824 */ /* 0x012fe200078e0a85 */
[--C-:B------:R-:W-:Y:S01]  /*110f0*/  SHF.R.U32.HI R94, RZ, 0x4, R134.reuse ;  /* 0x00000004ff5e7819 */ /* 0x100fe20000011686 */
[C---:B------:R-:W-:Y:S01]  /*11100*/  IMAD.SHL.U32 R144, R134.reuse, 0x8, RZ ;  /* 0x0000000886907824 */ /* 0x040fe200078e00ff */
[----:B------:R-:W-:Y:S01]  /*11110*/  SHF.R.U32.HI R190, RZ, 0x1, R134 ;  /* 0x00000001ffbe7819 */ /* 0x000fe20000011686 */
[----:B------:R-:W-:Y:S01]  /*11120*/  IMAD.SHL.U32 R146, R134, 0x20, RZ ;  /* 0x0000002086927824 */ /* 0x000fe200078e00ff */
[-C--:B------:R-:W-:Y:S01]  /*11130*/  ISETP.GE.AND P4, PT, R30, R9.reuse, PT ;  /* 0x000000091e00720c */ /* 0x080fe20003f86270 */
[----:B------:R-:W-:Y:S01]  /*11140*/  IMAD.SHL.U32 R94, R94, 0x400, RZ ;  /* 0x000004005e5e7824 */ /* 0x000fe200078e00ff */
[-C--:B------:R-:W-:Y:S01]  /*11150*/  ISETP.GE.AND P3, PT, R44, R9.reuse, PT ;  /* 0x000000092c00720c */ /* 0x080fe20003f66270 */
        /* <DEDUP_REMOVED lines=8> */
[----:B------:R-:W-:Y:S01]  /*111e0*/  LOP3.LUT R0, R190, 0x8, RZ, 0xc0, !PT ;  /* 0x00000008be007812 */ /* 0x000fe200078ec0ff */
[----:B---3--:R-:W3:Y:S01]  /*111f0*/  @!P4 LDC.64 R6, c[0x0][0x3b8] ;  /* 0x0000ee00ff06cb82 */ /* 0x008ee20000000a00 */
[----:B------:R-:W-:Y:S02]  /*11200*/  LOP3.LUT R94, R94, 0x400, RZ, 0xc0, !PT ;  /* 0x000004005e5e7812 */ /* 0x000fe400078ec0ff */
[----:B------:R-:W-:Y:S01]  /*11210*/  LOP3.LUT R188, R146, 0x7c00, RZ, 0xc0, !PT ;  /* 0x00007c0092bc7812 */ /* 0x000fe200078ec0ff */
[----:B------:R-:W-:Y:S02]  /*11220*/  @!P6 IMAD.MOV.U32 R197, RZ, RZ, R195 ;  /* 0x000000ffffc5e224 */ /* 0x000fe400078e00c3 */
[C---:B------:R-:W-:Y:S02]  /*11230*/  @!P5 LEA R10, P0, R75.reuse, R196, 0x1 ;  /* 0x000000c44b0ad211 */ /* 0x040fe400078008ff */
[----:B--2---:R-:W2:Y:S01]  /*11240*/  @!P3 LDC.64 R4, c[0x0][0x3b8] ;  /* 0x0000ee00ff04bb82 */ /* 0x004ea20000000a00 */
[----:B------:R-:W-:Y:S01]  /*11250*/  @!PT LDS RZ, [RZ] ;  /* 0x00000000fffff984 */ /* 0x000fe20000000800 */
[----:B------:R-:W-:Y:S01]  /*11260*/  @!PT LDS RZ, [RZ] ;  /* 0x00000000fffff984 */ /* 0x000fe20000000800 */
[----:B------:R-:W-:Y:S01]  /*11270*/  @!PT LDS RZ, [RZ] ;  /* 0x00000000fffff984 */ /* 0x000fe20000000800 */
[----:B------:R-:W-:Y:S01]  /*11280*/  @!P6 LDGSTS.E.BYPASS.LTC128B.128 [R3+0x6000], desc[UR6][R196.64] ;  /* 0x06000000c403efae */ /* 0x000fe2000b981a06 */
[----:B------:R-:W-:-:S03]  /*11290*/  @!P5 LEA.HI.X R11, R75, R195, R72, 0x1, P0 ;  /* 0x000000c34b0bd211 */ /* 0x000fc600000f0c48 */
[----:B------:R-:W-:Y:S04]  /*112a0*/  @!P6 LDGSTS.E.BYPASS.LTC128B.128 [R3+0x8000], desc[UR6][R196.64+0x80] ;  /* 0x08000080c403efae */ /* 0x000fe8000b981a06 */
[----:B------:R4:W-:Y:S04]  /*112b0*/  @!P6 LDGSTS.E.BYPASS.LTC128B.128 [R3+0xa000], desc[UR6][R196.64+0x100] ;  /* 0x0a000100c403efae */ /* 0x0009e8000b981a06 */
[----:B------:R-:W-:Y:S01]  /*112c0*/  @!P5 LDGSTS.E.BYPASS.LTC128B.128 [R3+0x6800], desc[UR6][R10.64] ;  /* 0x068000000a03dfae */ /* 0x000fe2000b981a06 */
[----:B---3--:R-:W-:-:S03]  /*112d0*/  @!P4 LEA R12, P0, R6, R196, 0x6 ;  /* 0x000000c4060cc211 */ /* 0x008fc600078030ff */
[----:B------:R-:W-:Y:S01]  /*112e0*/  @!P5 LDGSTS.E.BYPASS.LTC128B.128 [R3+0x8800], desc[UR6][R10.64+0x80] ;  /* 0x088000800a03dfae */ /* 0x000fe2000b981a06 */
[----:B------:R-:W-:-:S03]  /*112f0*/  @!P4 LEA.HI.X R13, R6, R195, R7, 0x6, P0 ;  /* 0x000000c3060dc211 */ /* 0x000fc600000f3407 */
[----:B------:R3:W-:Y:S01]  /*11300*/  @!P5 LDGSTS.E.BYPASS.LTC128B.128 [R3+0xa800], desc[UR6][R10.64+0x100] ;  /* 0x0a8001000a03dfae */ /* 0x0007e2000b981a06 */
[----:B------:R-:W-:Y:S01]  /*11310*/  ISETP.GE.AND P0, PT, R44, R9, PT ;  /* 0x000000092c00720c */ /* 0x000fe20003f06270 */
[----:B--2---:R-:W-:Y:S02]  /*11320*/  @!P3 IMAD R5, R5, 0x60, RZ ;  /* 0x000000600505b824 */ /* 0x004fe400078e02ff */
[----:B------:R-:W-:Y:S01]  /*11330*/  @!P4 LDGSTS.E.BYPASS.LTC128B.128 [R3+0x7000], desc[UR6][R12.64] ;  /* 0x070000000c03cfae */ /* 0x000fe2000b981a06 */
[----:B------:R-:W-:-:S03]  /*11340*/  LOP3.LUT P5, RZ, R134, 0x2, RZ, 0xc0, !PT ;  /* 0x0000000286ff7812 */ /* 0x000fc600078ac0ff */
[----:B------:R-:W-:Y:S01]  /*11350*/  @!P4 LDGSTS.E.BYPASS.LTC128B.128 [R3+0x9000], desc[UR6][R12.64+0x80] ;  /* 0x090000800c03cfae */ /* 0x000fe2000b981a06 */
[----:B------:R-:W-:-:S03]  /*11360*/  SEL R176, R187, 0xffffffe0, !P5 ;  /* 0xffffffe0bbb07807 */ /* 0x000fc60006800000 */
[----:B------:R2:W-:Y:S01]  /*11370*/  @!P4 LDGSTS.E.BYPASS.LTC128B.128 [R3+0xb000], desc[UR6][R12.64+0x100] ;  /* 0x0b0001000c03cfae */ /* 0x0005e2000b981a06 */
[----:B----4-:R-:W-:Y:S02]  /*11380*/  @!P3 IMAD.MOV.U32 R197, RZ, RZ, R195 ;  /* 0x000000ffffc5b224 */ /* 0x010fe400078e00c3 */
[----:B------:R-:W-:-:S04]  /*11390*/  @!P3 IMAD.WIDE.U32 R6, R4, 0x60, R196 ;  /* 0x000000600406b825 */ /* 0x000fc800078e00c4 */
[----:B------:R-:W-:Y:S02]  /*113a0*/  @!P3 IMAD.IADD R15, R5, 0x1, R7 ;  /* 0x00000001050fb824 */ /* 0x000fe400078e0207 */
[----:B------:R-:W-:Y:S01]  /*113b0*/  @!P3 IMAD.MOV.U32 R14, RZ, RZ, R6 ;  /* 0x000000ffff0eb224 */ /* 0x000fe200078e0006 */
[----:B------:R-:W2:Y:S01]  /*113c0*/  @!P0 LDC.64 R4, c[0x0][0x3c0] ;  /* 0x0000f000ff048b82 */ /* 0x000ea20000000a00 */
[C---:B---3--:R-:W-:Y:S02]  /*113d0*/  LOP3.LUT R11, R81.reuse, 0x8, R134, 0x78, !PT ;  /* 0x00000008510b7812 */ /* 0x048fe400078e7886 */
[----:B------:R-:W-:Y:S01]  /*113e0*/  LOP3.LUT R81, R81, R0, RZ, 0xfc, !PT ;  /* 0x0000000051517212 */ /* 0x000fe200078efcff */
[----:B------:R-:W-:Y:S01]  /*113f0*/  @!P3 LDGSTS.E.BYPASS.LTC128B.128 [R3+0x7800], desc[UR6][R14.64] ;  /* 0x078000000e03bfae */ /* 0x000fe2000b981a06 */
[----:B------:R-:W-:-:S03]  /*11400*/  LOP3.LUT R11, R11, 0x38, R144, 0x78, !PT ;  /* 0x000000380b0b7812 */ /* 0x000fc600078e7890 */
[----:B------:R-:W-:Y:S01]  /*11410*/  @!P3 LDGSTS.E.BYPASS.LTC128B.128 [R3+0x9800], desc[UR6][R14.64+0x80] ;  /* 0x098000800e03bfae */ /* 0x000fe2000b981a06 */
[----:B------:R-:W3:Y:S01]  /*11420*/  @!P1 LDC.64 R6, c[0x0][0x3c0] ;  /* 0x0000f000ff069b82 */ /* 0x000ee20000000a00 */
[----:B------:R-:W-:Y:S02]  /*11430*/  IMAD R94, R11, 0x2, R94 ;  /* 0x000000020b5e7824 */ /* 0x000fe400078e025e */
[----:B------:R-:W-:Y:S01]  /*11440*/  @!P3 LDGSTS.E.BYPASS.LTC128B.128 [R3+0xb800], desc[UR6][R14.64+0x100] ;  /* 0x0b8001000e03bfae */ /* 0x000fe2000b981a06 */
[----:B------:R-:W-:-:S03]  /*11450*/  @!P2 LEA R8, P3, R79, R198, 0x1 ;  /* 0x000000c64f08a211 */ /* 0x000fc600078608ff */
[----:B------:R-:W0:Y:S01]  /*11460*/  LDGDEPBAR ;  /* 0x00000000000079af */ /* 0x000e220000000000 */
[----:B------:R-:W-:Y:S01]  /*11470*/  @!P2 LEA.HI.X R9, R79, R199, R76, 0x1, P3 ;  /* 0x000000c74f09a211 */ /* 0x000fe200018f0c4c */
[----:B------:R-:W-:Y:S01]  /*11480*/  VIADD R79, R94, UR5 ;  /* 0x000000055e4f7c36 */ /* 0x000fe20008000000 */
[----:B------:R-:W-:-:S03]  /*11490*/  LOP3.LUT R76, R81, 0x38, R144, 0x78, !PT ;  /* 0x00000038514c7812 */ /* 0x000fc600078e7890 */
[----:B------:R-:W-:Y:S02]  /*114a0*/  IMAD.IADD R78, R79, 0x1, R176 ;  /* 0x000000014f4e7824 */ /* 0x000fe400078e02b0 */
[----:B--2---:R-:W-:-:S04]  /*114b0*/  @!P0 IMAD.WIDE.U32 R12, R4, 0x60, R198 ;  /* 0x00000060040c8825 */ /* 0x004fc800078e00c6 */
[----:B------:R-:W-:-:S04]  /*114c0*/  @!P0 IMAD R5, R5, 0x60, RZ ;  /* 0x0000006005058824 */ /* 0x000fc800078e02ff */
[----:B------:R-:W-:Y:S01]  /*114d0*/  @!P0 IMAD.IADD R13, R5, 0x1, R13 ;  /* 0x00000001050d8824 */ /* 0x000fe200078e020d */
[----:B---3--:R-:W-:-:S04]  /*114e0*/  @!P1 LEA R10, P3, R6, R198, 0x6 ;  /* 0x000000c6060a9211 */ /* 0x008fc800078630ff */
[----:B------:R-:W-:Y:S02]  /*114f0*/  @!P1 LEA.HI.X R11, R6, R199, R7, 0x6, P3 ;  /* 0x000000c7060b9211 */ /* 0x000fe400018f3407 */
[----:B------:R-:W-:Y:S01]  /*11500*/  LOP3.LUT R7, R188, 0x200, R145, 0xf8, !PT ;  /* 0x00000200bc077812 */ /* 0x000fe200078ef891 */
[----:B------:R-:W-:-:S04]  /*11510*/  DEPBAR.LE SB0, 0x0 ;  /* 0x000080000000791a */ /* 0x000fc80000000000 */
[----:B------:R-:W-:Y:S01]  /*11520*/  BAR.SYNC.DEFER_BLOCKING 0x0 ;  /* 0x0000000000007b1d */ /* 0x000fe20000010000 */
[----:B------:R-:W-:-:S05]  /*11530*/  IMAD.IADD R7, R76, 0x1, R7 ;  /* 0x000000014c077824 */ /* 0x000fca00078e0207 */
[----:B------:R-:W-:-:S05]  /*11540*/  LEA R95, R7, UR5, 0x1 ;  /* 0x00000005075f7c11 */ /* 0x000fca000f8e08ff */
        /* <DEDUP_REMOVED lines=28> */
[----:B------:R-:W-:-:S03]  /*11710*/  ISETP.GT.AND P1, PT, R73, R194, PT ;  /* 0x000000c24900720c */ /* 0x000fc60003f24270 */
        /* <DEDUP_REMOVED lines=15> */
[----:B------:R-:W-:Y:S02]  /*11810*/  IMAD.IADD R79, R79, 0x1, R164 ;  /* 0x000000014f4f7824 */ /* 0x000fe400078e02a4 */
[C---:B------:R-:W-:Y:S01]  /*11820*/  IMAD.IADD R2, R176.reuse, 0x1, R93 ;  /* 0x00000001b0027824 */ /* 0x040fe200078e025d */
[----:B------:R-:W1:Y:S01]  /*11830*/  LDSM.16.M88.4 R28, [R94+UR5+0x7000] ;  /* 0x007000055e1c783b */ /* 0x000e620008000200 */
[----:B------:R-:W-:-:S03]  /*11840*/  IMAD.IADD R0, R176, 0x1, R79 ;  /* 0x00000001b0007824 */ /* 0x000fc600078e024f */
[----:B------:R-:W1:Y:S04]  /*11850*/  LDSM.16.M88.4 R4, [R94+UR5+0x7800] ;  /* 0x007800055e04783b */ /* 0x000e680008000200 */
[----:B-----5:R-:W-:Y:S04]  /*11860*/  LDSM.16.M88.4 R60, [R92] ;  /* 0x000000005c3c783b */ /* 0x020fe80000000200 */
[----:B--2---:R-:W2:Y:S04]  /*11870*/  LDSM.16.M88.4 R8, [R78+0x6800] ;  /* 0x006800004e08783b */ /* 0x004ea80000000200 */
[----:B---3--:R-:W3:Y:S04]  /*11880*/  LDSM.16.M88.4 R12, [R78+0x6000] ;  /* 0x006000004e0c783b */ /* 0x008ee80000000200 */
[----:B------:R-:W3:Y:S04]  /*11890*/  LDSM.16.M88.4 R68, [R78+0x7800] ;  /* 0x007800004e44783b */ /* 0x000ee80000000200 */
        /* <DEDUP_REMOVED lines=17> */
[C---:B--2---:R-:W-:Y:S08]  /*119b0*/  HMMA.16816.F32 R40, R60.reuse, R8, R40 ;  /* 0x000000083c28723c */ /* 0x044ff00000001828 */
[C---:B------:R-:W-:Y:S01]  /*119c0*/  HMMA.16816.F32 R36, R60.reuse, R10, R36 ;  /* 0x0000000a3c24723c */ /* 0x040fe20000001824 */
[----:B------:R-:W2:Y:S07]  /*119d0*/  LDSM.16.M88.4 R8, [R0+0x6800] ;  /* 0x006800000008783b */ /* 0x000eae0000000200 */
        /* <DEDUP_REMOVED lines=24> */
[----:B------:R-:W2:Y:S04]  /*11b60*/  LDSM.16.M88.4 R16, [R94+UR5+0x8800] ;  /* 0x008800055e10783b */ /* 0x000ea80008000200 */
[----:B------:R-:W2:Y:S03]  /*11b70*/  LDSM.16.M88.4 R52, [R94+UR5+0x9800] ;  /* 0x009800055e34783b */ /* 0x000ea60008000200 */
        /* <DEDUP_REMOVED lines=71> */
[----:B------:R-:W3:Y:S07]  /*11ff0*/  LDSM.16.M88.4 R56, [R79+0xb000] ;  /* 0x00b000004f38783b */ /* 0x000eee0000000200 */
[----:B------:R-:W-:Y:S01]  /*12000*/  HMMA.16816.F32 R80, R16, R22, R80 ;  /* 0x000000161050723c */ /* 0x000fe20000001850 */
[----:B------:R4:W-:Y:S04]  /*12010*/  LDSM.16.M88.4 R20, [R2+0x4000] ;  /* 0x004000000214783b */ /* 0x0009e80000000200 */
[----:B------:R-:W-:Y:S03]  /*12020*/  LDSM.16.M88.4 R16, [R0+0xa000] ;  /* 0x00a000000010783b */ /* 0x000fe60000000200 */
[C---:B--2---:R-:W-:Y:S08]  /*12030*/  HMMA.16816.F32 R32, R84.reuse, R4, R32 ;  /* 0x000000045420723c */ /* 0x044ff00000001820 */
[C---:B------:R-:W-:Y:S01]  /*12040*/  HMMA.16816.F32 R28, R84.reuse, R6, R28 ;  /* 0x00000006541c723c */ /* 0x040fe2000000181c */
[----:B------:R-:W2:Y:S07]  /*12050*/  LDSM.16.M88.4 R4, [R0+0xb800] ;  /* 0x00b800000004783b */ /* 0x000eae0000000200 */
[----:B------:R-:W-:Y:S01]  /*12060*/  HMMA.16816.F32 R24, R84, R88, R24 ;  /* 0x000000585418723c */ /* 0x000fe20000001818 */
[----:B----4-:R-:W-:-:S04]  /*12070*/  LOP3.LUT R2, R190, 0x1f0, RZ, 0xc0, !PT ;  /* 0x000001f0be027812 */ /* 0x010fc800078ec0ff */
[----:B------:R-:W-:-:S03]  /*12080*/  IADD3 R77, PT, PT, R2, 0x1, R77 ;  /* 0x00000001024d7810 */ /* 0x000fc60007ffe04d */
[C---:B------:R-:W-:Y:S08]  /*12090*/  HMMA.16816.F32 R48, R84.reuse, R12, R48 ;  /* 0x0000000c5430723c */ /* 0x040ff00000001830 */
[C---:B------:R-:W-:Y:S01]  /*120a0*/  HMMA.16816.F32 R44, R84.reuse, R14, R44 ;  /* 0x0000000e542c723c */ /* 0x040fe2000000182c */
[----:B------:R-:W4:Y:S07]  /*120b0*/  LDSM.16.M88.4 R12, [R0+0xa800] ;  /* 0x00a80000000c783b */ /* 0x000f2e0000000200 */
[C---:B------:R-:W-:Y:S08]  /*120c0*/  HMMA.16816.F32 R40, R84.reuse, R8, R40 ;  /* 0x000000085428723c */ /* 0x040ff00000001828 */
[----:B------:R-:W-:Y:S01]  /*120d0*/  HMMA.16816.F32 R36, R84, R10, R36 ;  /* 0x0000000a5424723c */ /* 0x000fe20000001824 */
[----:B------:R3:W4:Y:S01]  /*120e0*/  LDSM.16.M88.4 R8, [R0+0xb000] ;  /* 0x00b000000008783b */ /* 0x0007220000000200 */
[----:B------:R-:W-:-:S06]  /*120f0*/  DEPBAR.LE SB0, 0x0 ;  /* 0x000080000000791a */ /* 0x000fcc0000000000 */
[----:B------:R-:W-:Y:S08]  /*12100*/  HMMA.16816.F32 R80, R84, R90, R80 ;  /* 0x0000005a5450723c */ /* 0x000ff00000001850 */
[C---:B-1----:R-:W-:Y:S08]  /*12110*/  HMMA.16816.F32 R24, R68.reuse, R52, R24 ;  /* 0x000000344418723c */ /* 0x042ff00000001818 */
[----:B------:R-:W-:Y:S01]  /*12120*/  HMMA.16816.F32 R48, R68, R64, R48 ;  /* 0x000000404430723c */ /* 0x000fe20000001830 */
[----:B---3--:R-:W-:-:S04]  /*12130*/  SHF.R.U32.HI R0, RZ, 0x2, R134 ;  /* 0x00000002ff007819 */ /* 0x008fc80000011686 */
[----:B------:R-:W-:-:S03]  /*12140*/  LOP3.LUT R0, R0, 0x7, RZ, 0xc0, !PT ;  /* 0x0000000700007812 */ /* 0x000fc600078ec0ff */
[C---:B------:R-:W-:Y:S08]  /*12150*/  HMMA.16816.F32 R44, R68.reuse, R66, R44 ;  /* 0x00000042442c723c */ /* 0x040ff0000000182c */
[C---:B------:R-:W-:Y:S08]  /*12160*/  HMMA.16816.F32 R40, R68.reuse, R60, R40 ;  /* 0x0000003c4428723c */ /* 0x040ff00000001828 */
[C---:B------:R-:W-:Y:S08]  /*12170*/  HMMA.16816.F32 R36, R68.reuse, R62, R36 ;  /* 0x0000003e4424723c */ /* 0x040ff00000001824 */
[C---:B------:R-:W-:Y:S08]  /*12180*/  HMMA.16816.F32 R32, R68.reuse, R56, R32 ;  /* 0x000000384420723c */ /* 0x040ff00000001820 */
[C---:B------:R-:W-:Y:S08]  /*12190*/  HMMA.16816.F32 R28, R68.reuse, R58, R28 ;  /* 0x0000003a441c723c */ /* 0x040ff0000000181c */
[----:B------:R-:W-:Y:S08]  /*121a0*/  HMMA.16816.F32 R80, R68, R54, R80 ;  /* 0x000000364450723c */ /* 0x000ff00000001850 */
[----:B--2---:R-:W-:Y:S01]  /*121b0*/  HMMA.16816.F32 R24, R20, R4, R24 ;  /* 0x000000041418723c */ /* 0x004fe20000001818 */
[----:B------:R-:W-:-:S04]  /*121c0*/  IADD3 R5, PT, PT, -R200, R77, R0 ;  /* 0x0000004dc8057210 */ /* 0x000fc80007ffe100 */
[----:B------:R-:W-:-:S03]  /*121d0*/  IADD3 R5, PT, PT, R5, UR4, R74 ;  /* 0x0000000405057c10 */ /* 0x000fc6000fffe04a */
[----:B------:R-:W-:Y:S01]  /*121e0*/  HMMA.16816.F32 R48, R20, R16, R48 ;  /* 0x000000101430723c */ /* 0x000fe20000001830 */
[C---:B------:R-:W-:Y:S02]  /*121f0*/  VIMNMX R0, PT, PT, R5.reuse, R74, PT ;  /* 0x0000004a05007248 */ /* 0x040fe40003fe0100 */
[----:B------:R-:W-:-:S05]  /*12200*/  VIADDMNMX R2, R5, 0x8, R74, PT ;  /* 0x0000000805027846 */ /* 0x000fca000380014a */
[C---:B------:R-:W-:Y:S08]  /*12210*/  HMMA.16816.F32 R44, R20.reuse, R18, R44 ;  /* 0x00000012142c723c */ /* 0x040ff0000000182c */
[C---:B----4-:R-:W-:Y:S08]  /*12220*/  HMMA.16816.F32 R40, R20.reuse, R12, R40 ;  /* 0x0000000c1428723c */ /* 0x050ff00000001828 */
[C---:B------:R-:W-:Y:S08]  /*12230*/  HMMA.16816.F32 R36, R20.reuse, R14, R36 ;  /* 0x0000000e1424723c */ /* 0x040ff00000001824 */
        /* <DEDUP_REMOVED lines=17> */
.L_x_3072:
[----:B------:R-:W1:Y:S01]  /*12350*/  LDC R6, c[0x0][0x4f0] ;  /* 0x00013c00ff067b82 */ /* 0x000e620000000800 */
[----:B------:R-:W-:Y:S01]  /*12360*/  IADD3 R11, PT, PT, R133, -0x40, RZ ;  /* 0xffffffc0850b7810 */ /* 0x000fe20007ffe0ff */
[----:B------:R-:W2:Y:S01]  /*12370*/  LDCU.64 UR10, c[0x0][0x3b8] ;  /* 0x00007700ff0a77ac */ /* 0x000ea20008000a00 */
[----:B------:R-:W-:Y:S02]  /*12380*/  IABS R8, R133 ;  /* 0x0000008500087213 */ /* 0x000fe40000000000 */
[----:B------:R-:W-:Y:S01]  /*12390*/  IABS R7, R11 ;  /* 0x0000000b00077213 */ /* 0x000fe20000000000 */
[----:B------:R-:W3:Y:S01]  /*123a0*/  LDCU.64 UR8, c[0x0][0x3a0] ;  /* 0x00007400ff0877ac */ /* 0x000ee20008000a00 */
        /* <DEDUP_REMOVED lines=54> */
.L_x_3073:
[----:B------:R-:W1:Y:S01]  /*12710*/  LDCU UR4, c[0x0][0x3bc] ;  /* 0x00007780ff0477ac */ /* 0x000e620008000800 */
[C---:B------:R-:W-:Y:S01]  /*12720*/  LEA R4, P1, R75.reuse, R196, 0x1 ;  /* 0x000000c44b047211 */ /* 0x040fe200078208ff */
[----:B------:R-:W-:Y:S01]  /*12730*/  IMAD.MOV.U32 R197, RZ, RZ, R195 ;  /* 0x000000ffffc57224 */ /* 0x000fe200078e00c3 */
[----:B------:R-:W-:Y:S02]  /*12740*/  USHF.L.U32 UR8, UR10, 0x5, URZ ;  /* 0x000000050a087899 */ /* 0x000fe400080006ff */
[----:B------:R-:W-:Y:S02]  /*12750*/  LEA.HI.X R5, R75, R195, R72, 0x1, P1 ;  /* 0x000000c34b057211 */ /* 0x000fe400008f0c48 */
[----:B------:R-:W-:Y:S01]  /*12760*/  @!PT LDS RZ, [RZ] ;  /* 0x00000000fffff984 */ /* 0x000fe20000000800 */
[----:B------:R-:W-:Y:S01]  /*12770*/  @!PT LDS RZ, [RZ] ;  /* 0x00000000fffff984 */ /* 0x000fe20000000800 */
[----:B------:R-:W-:Y:S01]  /*12780*/  @!PT LDS RZ, [RZ] ;  /* 0x00000000fffff984 */ /* 0x000fe20000000800 */
[----:B------:R2:W-:Y:S02]  /*12790*/  LDGSTS.E.BYPASS.LTC128B.128 [R3+0x6000], desc[UR6][R196.64] ;  /* 0x06000000c4037fae */ /* 0x0005e4000b981a06 */
[----:B------:R-:W-:Y:S02]  /*127a0*/  IADD3 R8, P1, PT, R4, UR8, RZ ;  /* 0x0000000804087c10 */ /* 0x000fe4000ff3e0ff */
[----:B------:R2:W-:Y:S04]  /*127b0*/  LDGSTS.E.BYPASS.LTC128B.128 [R3+0x8000], desc[UR6][R196.64+0x80] ;  /* 0x08000080c4037fae */ /* 0x0005e8000b981a06 */
[----:B------:R2:W-:Y:S01]  /*127c0*/  LDGSTS.E.BYPASS.LTC128B.128 [R3+0xa000], desc[UR6][R196.64+0x100] ;  /* 0x0a000100c4037fae */ /* 0x0005e2000b981a06 */
[----:B-1----:R-:W-:-:S03]  /*127d0*/  USHF.L.U64.HI UR4, UR10, 0x5, UR4 ;  /* 0x000000050a047899 */ /* 0x002fc60008010204 */
[----:B------:R2:W-:Y:S04]  /*127e0*/  LDGSTS.E.BYPASS.LTC128B.128 [R3+0x6800], desc[UR6][R4.64] ;  /* 0x0680000004037fae */ /* 0x0005e8000b981a06 */
        /* <DEDUP_REMOVED lines=11> */
[----:B------:R-:W0:Y:S02]  /*128a0*/  LDGDEPBAR ;  /* 0x00000000000079af */ /* 0x000e240000000000 */
.L_x_3071:
[----:B------:R-:W2:Y:S01]  /*128b0*/  S2R R185, SR_TID.X ;  /* 0x0000000000b97919 */ /* 0x000ea20000002100 */
[----:B------:R-:W-:Y:S01]  /*128c0*/  VIADD R165, R135, 0xffffffff ;  /* 0xffffffff87a57836 */ /* 0x000fe20000000000 */
[----:B------:R-:W1:Y:S01]  /*128d0*/  LDCU UR4, c[0x0][0x45c] ;  /* 0x00008b80ff0477ac */ /* 0x000e620008000800 */
[----:B------:R-:W-:-:S04]  /*128e0*/  LOP3.LUT R180, R76, 0x200, R145, 0xf8, !PT ;  /* 0x000002004cb47812 */ /* 0x000fc800078ef891 */
        /* <DEDUP_REMOVED lines=9> */
[----:B------:R-:W-:-:S05]  /*12980*/  LOP3.LUT R4, R4, 0x6, RZ, 0xc0, !PT ;  /* 0x0000000604047812 */ /* 0x000fca00078ec0ff */
[----:B------:R-:W-:-:S04]  /*12990*/  IMAD R11, R165, 0x40, R4 ;  /* 0x00000040a50b7824 */ /* 0x000fc800078e0204 */
[C---:B------:R-:W-:Y:S02]  /*129a0*/  VIADD R5, R11.reuse, 0x1 ;  /* 0x000000010b057836 */ /* 0x040fe40000000000 */
[C---:B------:R-:W-:Y:S02]  /*129b0*/  VIADD R3, R11.reuse, 0x8 ;  /* 0x000000080b037836 */ /* 0x040fe40000000000 */
[----:B------:R-:W-:Y:S01]  /*129c0*/  VIADD R7, R11, 0x9 ;  /* 0x000000090b077836 */ /* 0x000fe20000000000 */
[-C--:B------:R-:W-:Y:S01]  /*129d0*/  ISETP.GE.AND P3, PT, R5, R0.reuse, PT ;  /* 0x000000000500720c */ /* 0x080fe20003f66270 */
[----:B------:R-:W-:Y:S01]  /*129e0*/  VIADD R9, R11, 0x19 ;  /* 0x000000190b097836 */ /* 0x000fe20000000000 */
[----:B------:R-:W-:Y:S01]  /*129f0*/  ISETP.GE.AND P4, PT, R3, R0, PT ;  /* 0x000000000300720c */ /* 0x000fe20003f86270 */
[----:B------:R-:W-:Y:S01]  /*12a00*/  VIADD R17, R11, 0x20 ;  /* 0x000000200b117836 */ /* 0x000fe20000000000 */
[----:B------:R-:W-:Y:S01]  /*12a10*/  ISETP.GE.AND P2, PT, R3, R2, PT ;  /* 0x000000020300720c */ /* 0x000fe20003f46270 */
[----:B------:R-:W-:Y:S01]  /*12a20*/  VIADD R63, R11, 0x21 ;  /* 0x000000210b3f7836 */ /* 0x000fe20000000000 */
[----:B------:R-:W-:Y:S01]  /*12a30*/  FSEL R3, R49, -INF , !P3 ;  /* 0xff80000031037808 */ /* 0x000fe20005800000 */
[----:B------:R-:W-:Y:S01]  /*12a40*/  VIADD R61, R11, 0x28 ;  /* 0x000000280b3d7836 */ /* 0x000fe20000000000 */
[----:B------:R-:W-:Y:S01]  /*12a50*/  ISETP.GE.AND P6, PT, R7, R0, PT ;  /* 0x000000000700720c */ /* 0x000fe20003fc6270 */
[----:B------:R-:W-:Y:S01]  /*12a60*/  VIADD R59, R11, 0x29 ;  /* 0x000000290b3b7836 */ /* 0x000fe20000000000 */
[-C--:B------:R-:W-:Y:S01]  /*12a70*/  ISETP.GE.AND P3, PT, R7, R2.reuse, PT ;  /* 0x000000020700720c */ /* 0x080fe20003f66270 */
[----:B------:R-:W-:Y:S01]  /*12a80*/  VIADD R7, R11, 0x11 ;  /* 0x000000110b077836 */ /* 0x000fe20000000000 */
[-C--:B------:R-:W-:Y:S01]  /*12a90*/  ISETP.GE.AND P1, PT, R5, R2.reuse, PT ;  /* 0x000000020500720c */ /* 0x080fe20003f26270 */
[----:B------:R-:W-:Y:S01]  /*12aa0*/  VIADD R5, R11, 0x10 ;  /* 0x000000100b057836 */ /* 0x000fe20000000000 */
[----:B------:R-:W-:Y:S01]  /*12ab0*/  FSEL R45, R45, -INF , !P6 ;  /* 0xff8000002d2d7808 */ /* 0x000fe20007000000 */
[----:B------:R-:W-:Y:S01]  /*12ac0*/  VIADD R57, R11, 0x30 ;  /* 0x000000300b397836 */ /* 0x000fe20000000000 */
[----:B------:R-:W-:Y:S01]  /*12ad0*/  ISETP.GE.AND P6, PT, R7, R2, PT ;  /* 0x000000020700720c */ /* 0x000fe20003fc6270 */
[----:B------:R-:W-:Y:S01]  /*12ae0*/  VIADD R55, R11, 0x31 ;  /* 0x000000310b377836 */ /* 0x000fe20000000000 */
[----:B------:R-:W-:Y:S01]  /*12af0*/  FSEL R51, R51, -INF , !P1 ;  /* 0xff80000033337808 */ /* 0x000fe20004800000 */
[----:B------:R-:W-:Y:S01]  /*12b00*/  VIADD R53, R11, 0x38 ;  /* 0x000000380b357836 */ /* 0x000fe20000000000 */
[----:B------:R-:W-:-:S02]  /*12b10*/  FSEL R49, R44, -INF , !P4 ;  /* 0xff8000002c317808 */ /* 0x000fc40006000000 */
[C---:B------:R-:W-:Y:S02]  /*12b20*/  ISETP.GE.AND P1, PT, R5.reuse, R0, PT ;  /* 0x000000000500720c */ /* 0x040fe40003f26270 */
[----:B------:R-:W-:Y:S01]  /*12b30*/  ISETP.GE.AND P4, PT, R5, R2, PT ;  /* 0x000000020500720c */ /* 0x000fe20003f86270 */
[----:B------:R-:W-:Y:S01]  /*12b40*/  VIADD R5, R11, 0x18 ;  /* 0x000000180b057836 */ /* 0x000fe20000000000 */
[----:B------:R-:W-:Y:S02]  /*12b50*/  FSEL R13, R43, -INF , !P6 ;  /* 0xff8000002b0d7808 */ /* 0x000fe40007000000 */
[-C--:B------:R-:W-:Y:S02]  /*12b60*/  ISETP.GE.AND P6, PT, R11, R0.reuse, PT ;  /* 0x000000000b00720c */ /* 0x080fe40003fc6270 */
[----:B------:R-:W-:Y:S01]  /*12b70*/  FSEL R21, R47, -INF , !P3 ;  /* 0xff8000002f157808 */ /* 0x000fe20005800000 */
[----:B------:R-:W-:Y:S01]  /*12b80*/  VIADD R47, R11, 0x39 ;  /* 0x000000390b2f7836 */ /* 0x000fe20000000000 */
[----:B------:R-:W-:-:S02]  /*12b90*/  ISETP.GE.AND P3, PT, R5, R0, PT ;  /* 0x000000000500720c */ /* 0x000fc40003f66270 */
[----:B------:R-:W-:Y:S02]  /*12ba0*/  FSEL R23, R46, -INF , !P2 ;  /* 0xff8000002e177808 */ /* 0x000fe40005000000 */
[----:B------:R-:W-:Y:S02]  /*12bb0*/  FSEL R43, R48, -INF , !P6 ;  /* 0xff800000302b7808 */ /* 0x000fe40007000000 */
[----:B------:R-:W-:Y:S02]  /*12bc0*/  ISETP.GE.AND P2, PT, R7, R0, PT ;  /* 0x000000000700720c */ /* 0x000fe40003f46270 */
[----:B------:R-:W-:Y:S02]  /*12bd0*/  FSEL R19, R40, -INF , !P1 ;  /* 0xff80000028137808 */ /* 0x000fe40004800000 */
[----:B------:R-:W-:Y:S02]  /*12be0*/  ISETP.GE.AND P1, PT, R5, R2, PT ;  /* 0x000000020500720c */ /* 0x000fe40003f26270 */
[----:B------:R-:W-:-:S02]  /*12bf0*/  FSEL R5, R36, -INF , !P3 ;  /* 0xff80000024057808 */ /* 0x000fc40005800000 */
[----:B------:R-:W-:Y:S02]  /*12c00*/  FSEL R15, R42, -INF , !P4 ;  /* 0xff8000002a0f7808 */ /* 0x000fe40006000000 */
[----:B------:R-:W-:Y:S02]  /*12c10*/  ISETP.GE.AND P3, PT, R11, R2, PT ;  /* 0x000000020b00720c */ /* 0x000fe40003f66270 */
[----:B------:R-:W-:Y:S02]  /*12c20*/  FMNMX3.FTZ R4, R43, R3, R49, !PT ;  /* 0x000000032b047276 */ /* 0x000fe40007810031 */
[----:B------:R-:W-:Y:S02]  /*12c30*/  ISETP.GE.AND P4, PT, R9, R0, PT ;  /* 0x000000000900720c */ /* 0x000fe40003f86270 */
[----:B------:R-:W-:Y:S02]  /*12c40*/  FSEL R7, R41, -INF , !P2 ;  /* 0xff80000029077808 */ /* 0x000fe40005000000 */
[----:B------:R-:W-:-:S02]  /*12c50*/  ISETP.GE.AND P2, PT, R9, R2, PT ;  /* 0x000000020900720c */ /* 0x000fc40003f46270 */
[----:B------:R-:W-:Y:S02]  /*12c60*/  FSEL R9, R38, -INF , !P1 ;  /* 0xff80000026097808 */ /* 0x000fe40004800000 */
[C---:B------:R-:W-:Y:S02]  /*12c70*/  ISETP.GE.AND P6, PT, R17.reuse, R0, PT ;  /* 0x000000001100720c */ /* 0x040fe40003fc6270 */
[----:B------:R-:W-:Y:S02]  /*12c80*/  ISETP.GE.AND P1, PT, R17, R2, PT ;  /* 0x000000021100720c */ /* 0x000fe40003f26270 */
[----:B------:R-:W-:Y:S02]  /*12c90*/  FSEL R41, R50, -INF , !P3 ;  /* 0xff80000032297808 */ /* 0x000fe40005800000 */
[----:B------:R-:W-:Y:S02]  /*12ca0*/  FMNMX3.FTZ R4, R4, R45, R19, !PT ;  /* 0x0000002d04047276 */ /* 0x000fe40007810013 */
[----:B------:R-:W-:-:S02]  /*12cb0*/  FSEL R17, R37, -INF , !P4 ;  /* 0xff80000025117808 */ /* 0x000fc40006000000 */
[-C--:B------:R-:W-:Y:S02]  /*12cc0*/  ISETP.GE.AND P3, PT, R63, R0.reuse, PT ;  /* 0x000000003f00720c */ /* 0x080fe40003f66270 */
[-C--:B------:R-:W-:Y:S02]  /*12cd0*/  ISETP.GE.AND P4, PT, R61, R0.reuse, PT ;  /* 0x000000003d00720c */ /* 0x080fe40003f86270 */
[----:B------:R-:W-:Y:S02]  /*12ce0*/  FSEL R209, R32, -INF , !P6 ;  /* 0xff80000020d17808 */ /* 0x000fe40007000000 */
[----:B------:R-:W-:Y:S02]  /*12cf0*/  FMNMX3.FTZ R4, R4, R7, R5, !PT ;  /* 0x0000000704047276 */ /* 0x000fe40007810005 */
[----:B------:R-:W-:Y:S02]  /*12d00*/  FSEL R169, R33, -INF , !P3 ;  /* 0xff80000021a97808 */ /* 0x000fe40005800000 */
[----:B------:R-:W-:-:S02]  /*12d10*/  ISETP.GE.AND P3, PT, R59, R0, PT ;  /* 0x000000003b00720c */ /* 0x000fc40003f66270 */
[----:B------:R-:W-:Y:S02]  /*12d20*/  FSEL R173, R28, -INF , !P4 ;  /* 0xff8000001cad7808 */ /* 0x000fe40006000000 */
[-C--:B------:R-:W-:Y:S02]  /*12d30*/  ISETP.GE.AND P4, PT, R57, R0.reuse, PT ;  /* 0x000000003900720c */ /* 0x080fe40003f86270 */
[----:B------:R-:W-:Y:S02]  /*12d40*/  FMNMX3.FTZ R4, R4, R17, R209, !PT ;  /* 0x0000001104047276 */ /* 0x000fe400078100d1 */
[----:B------:R-:W-:Y:S02]  /*12d50*/  FSEL R171, R29, -INF , !P3 ;  /* 0xff8000001dab7808 */ /* 0x000fe40005800000 */
[----:B------:R-:W-:Y:S02]  /*12d60*/  ISETP.GE.AND P3, PT, R55, R0, PT ;  /* 0x000000003700720c */ /* 0x000fe40003f66270 */
[----:B------:R-:W-:-:S02]  /*12d70*/  FSEL R205, R24, -INF , !P4 ;  /* 0xff80000018cd7808 */ /* 0x000fc40006000000 */
[-C--:B------:R-:W-:Y:S02]  /*12d80*/  ISETP.GE.AND P4, PT, R53, R0.reuse, PT ;  /* 0x000000003500720c */ /* 0x080fe40003f86270 */
        /* <DEDUP_REMOVED lines=8> */
[----:B------:R-:W-:Y:S02]  /*12e10*/  FMNMX.FTZ R4, R191, R4, !PT ;  /* 0x00000004bf047209 */ /* 0x000fe40007810000 */
[----:B------:R-:W-:Y:S02]  /*12e20*/  FMNMX3.FTZ R6, R6, R21, R15, !PT ;  /* 0x0000001506067276 */ /* 0x000fe4000781000f */
[-C--:B------:R-:W-:Y:S01]  /*12e30*/  ISETP.GE.AND P6, PT, R63, R2.reuse, PT ;  /* 0x000000023f00720c */ /* 0x080fe20003fc6270 */
[----:B------:R-:W2:Y:S01]  /*12e40*/  SHFL.BFLY PT, R25, R4, 0x2, 0x1f ;  /* 0x0c401f0004197f89 */ /* 0x000ea200000e0000 */
[----:B------:R-:W-:-:S02]  /*12e50*/  ISETP.GE.AND P4, PT, R61, R2, PT ;  /* 0x000000023d00720c */ /* 0x000fc40003f86270 */
[----:B------:R-:W-:Y:S02]  /*12e60*/  FSEL R11, R39, -INF , !P2 ;  /* 0xff800000270b7808 */ /* 0x000fe40005000000 */
[----:B------:R-:W-:Y:S01]  /*12e70*/  FSEL R143, R34, -INF , !P1 ;  /* 0xff800000228f7808 */ /* 0x000fe20004800000 */
[----:B------:R-:W-:Y:S01]  /*12e80*/  LDSM.16.MT88.4 R36, [R189+0xc000] ;  /* 0x00c00000bd24783b */ /* 0x000fe20000004200 */
[----:B------:R-:W-:Y:S02]  /*12e90*/  FMNMX3.FTZ R6, R6, R13, R9, !PT ;  /* 0x0000000d06067276 */ /* 0x000fe40007810009 */
[-C--:B------:R-:W-:Y:S02]  /*12ea0*/  ISETP.GE.AND P3, PT, R59, R2.reuse, PT ;  /* 0x000000023b00720c */ /* 0x080fe40003f66270 */
[----:B------:R-:W-:Y:S02]  /*12eb0*/  ISETP.GE.AND P2, PT, R57, R2, PT ;  /* 0x000000023900720c */ /* 0x000fe40003f46270 */
[----:B------:R-:W-:-:S02]  /*12ec0*/  FSEL R141, R35, -INF , !P6 ;  /* 0xff800000238d7808 */ /* 0x000fc40007000000 */
[----:B------:R-:W-:Y:S01]  /*12ed0*/  FSEL R177, R30, -INF , !P4 ;  /* 0xff8000001eb17808 */ /* 0x000fe20006000000 */
[----:B------:R-:W-:Y:S01]  /*12ee0*/  LDSM.16.MT88.4 R32, [R172+0x10800] ;  /* 0x01080000ac20783b */ /* 0x000fe20000004200 */
[----:B------:R-:W-:Y:S02]  /*12ef0*/  FMNMX3.FTZ R6, R6, R11, R143, !PT ;  /* 0x0000000b06067276 */ /* 0x000fe4000781008f */
[-C--:B------:R-:W-:Y:S02]  /*12f00*/  ISETP.GE.AND P1, PT, R55, R2.reuse, PT ;  /* 0x000000023700720c */ /* 0x080fe40003f26270 */
        /* <DEDUP_REMOVED lines=9> */
[----:B------:R-:W-:Y:S02]  /*12fa0*/  FSEL R175, R83, -INF , !P2 ;  /* 0xff80000053af7808 */ /* 0x000fe40005000000 */
[----:B------:R-:W-:-:S02]  /*12fb0*/  FMNMX3.FTZ R6, R6, R181, R179, !PT ;  /* 0x000000b506067276 */ /* 0x000fc400078100b3 */
        /* <DEDUP_REMOVED lines=27> */
[----:B------:R-:W-:Y:S01]  /*13170*/  FFMA.FTZ R192, R193, UR4, -R182 ;  /* 0x00000004c1c07c23 */ /* 0x000fe200080108b6 */
[----:B-1----:R-:W-:Y:S01]  /*13180*/  FMNMX.FTZ R3, R25, R4, !PT ;  /* 0x0000000419037209 */ /* 0x002fe20007810000 */
[----:B------:R-:W-:-:S02]  /*13190*/  VIADD R4, R189, 0xc000 ;  /* 0x0000c000bd047836 */ /* 0x000fc40000000000 */
[----:B------:R-:W-:Y:S01]  /*131a0*/  FFMA.FTZ R211, R191, UR4, -R182 ;  /* 0x00000004bfd37c23 */ /* 0x000fe200080108b6 */
[C---:B------:R-:W-:Y:S01]  /*131b0*/  FSETP.NEU.FTZ.AND P1, PT, R3.reuse, -INF , PT ;  /* 0xff8000000300780b */ /* 0x040fe20003f3d000 */
[----:B------:R-:W-:Y:S01]  /*131c0*/  FMUL.FTZ R174, R3, UR4 ;  /* 0x0000000403ae7c20 */ /* 0x000fe20008410000 */
[----:B------:R-:W-:Y:S01]  /*131d0*/  @P0 VIADD R167, R4, 0xffffffc0 ;  /* 0xffffffc004a70836 */ /* 0x000fe20000000000 */
[----:B------:R-:W-:Y:S03]  /*131e0*/  MUFU.EX2 R158, R158 ;  /* 0x0000009e009e7308 */ /* 0x000fe60000000800 */
[----:B------:R-:W-:Y:S01]  /*131f0*/  FSEL R174, R174, RZ, P1 ;  /* 0x000000ffaeae7208 */ /* 0x000fe20000800000 */
[----:B------:R-:W-:Y:S01]  /*13200*/  IMAD.IADD R163, R176, 0x1, R167 ;  /* 0x00000001b0a37824 */ /* 0x000fe200078e02a7 */
[----:B------:R-:W1:Y:S01]  /*13210*/  LDSM.16.MT88.4 R52, [R167] ;  /* 0x00000000a734783b */ /* 0x000e620000004200 */
[----:B------:R-:W-:-:S02]  /*13220*/  ISETP.GT.AND P1, PT, R165, R194, PT ;  /* 0x000000c2a500720c */ /* 0x000fc40003f24270 */
[--C-:B------:R-:W-:Y:S01]  /*13230*/  FFMA.FTZ R160, R41, UR4, -R174.reuse ;  /* 0x0000000429a07c23 */ /* 0x100fe200080108ae */
[--C-:B------:R-:W-:Y:S01]  /*13240*/  FFMA.FTZ R159, R51, UR4, -R174.reuse ;  /* 0x00000004339f7c23 */ /* 0x100fe200080108ae */
[--C-:B------:R-:W-:Y:S01]  /*13250*/  FFMA.FTZ R156, R23, UR4, -R174.reuse ;  /* 0x00000004179c7c23 */ /* 0x100fe200080108ae */
[--C-:B------:R-:W-:Y:S01]  /*13260*/  FFMA.FTZ R155, R21, UR4, -R174.reuse ;  /* 0x00000004159b7c23 */ /* 0x100fe200080108ae */
[----:B------:R-:W4:Y:S01]  /*13270*/  LDSM.16.MT88.4 R60, [R163] ;  /* 0x00000000a33c783b */ /* 0x000f220000004200 */
[----:B------:R-:W5:Y:S01]  /*13280*/  MUFU.EX2 R157, R157 ;  /* 0x0000009d009d7308 */ /* 0x000f620000000800 */
[--C-:B------:R-:W-:Y:S01]  /*13290*/  FFMA.FTZ R148, R9, UR4, -R174.reuse ;  /* 0x0000000409947c23 */ /* 0x100fe200080108ae */
[--C-:B------:R-:W-:Y:S01]  /*132a0*/  FFMA.FTZ R147, R11, UR4, -R174.reuse ;  /* 0x000000040b937c23 */ /* 0x100fe200080108ae */
[----:B------:R-:W4:Y:S01]  /*132b0*/  LDSM.16.MT88.4 R84, [R167+0x2000] ;  /* 0x00200000a754783b */ /* 0x000f220000004200 */
[--C-:B------:R-:W-:Y:S01]  /*132c0*/  FFMA.FTZ R152, R15, UR4, -R174.reuse ;  /* 0x000000040f987c23 */ /* 0x100fe200080108ae */
[--C-:B------:R-:W-:Y:S01]  /*132d0*/  FFMA.FTZ R151, R13, UR4, -R174.reuse ;  /* 0x000000040d977c23 */ /* 0x100fe200080108ae */
[----:B---3--:R-:W-:Y:S01]  /*132e0*/  F2FP.F16.F32.PACK_AB R120, R161, R162 ;  /* 0x000000a2a178723e */ /* 0x008fe200000000ff */
[----:B------:R-:W3:Y:S01]  /*132f0*/  LDSM.16.MT88.4 R92, [R163+0x2000] ;  /* 0x00200000a35c783b */ /* 0x000ee20000004200 */
[----:B------:R-:W-:Y:S01]  /*13300*/  MUFU.EX2 R160, R160 ;  /* 0x000000a000a07308 */ /* 0x000fe20000000800 */
[--C-:B------:R-:W-:Y:S01]  /*13310*/  FFMA.FTZ R170, R143, UR4, -R174.reuse ;  /* 0x000000048faa7c23 */ /* 0x100fe200080108ae */
[--C-:B------:R-:W-:Y:S01]  /*13320*/  FFMA.FTZ R173, R141, UR4, -R174.reuse ;  /* 0x000000048dad7c23 */ /* 0x100fe200080108ae */
[----:B------:R-:W3:Y:S01]  /*13330*/  LDSM.16.MT88.4 R124, [R167+0x4000] ;  /* 0x00400000a77c783b */ /* 0x000ee20000004200 */
[--C-:B------:R-:W-:Y:S01]  /*13340*/  FFMA.FTZ R177, R177, UR4, -R174.reuse ;  /* 0x00000004b1b17c23 */ /* 0x100fe200080108ae */
[--C-:B------:R-:W-:Y:S01]  /*13350*/  FFMA.FTZ R178, R207, UR4, -R174.reuse ;  /* 0x00000004cfb27c23 */ /* 0x100fe200080108ae */
[--C-:B------:R-:W-:Y:S01]  /*13360*/  FFMA.FTZ R182, R183, UR4, -R174.reuse ;  /* 0x00000004b7b67c23 */ /* 0x100fe200080108ae */
[----:B------:R-:W3:Y:S01]  /*13370*/  LDSM.16.MT88.4 R4, [R163+0x4000] ;  /* 0x00400000a304783b */ /* 0x000ee20000004200 */
[----:B------:R-:W2:Y:S01]  /*13380*/  MUFU.EX2 R159, R159 ;  /* 0x0000009f009f7308 */ /* 0x000ea20000000800 */
[----:B-----5:R-:W-:Y:S01]  /*13390*/  F2FP.F16.F32.PACK_AB R122, R157, R158 ;  /* 0x0000009e9d7a723e */ /* 0x020fe200000000ff */
[--C-:B------:R-:W-:Y:S01]  /*133a0*/  FFMA.FTZ R181, R181, UR4, -R174.reuse ;  /* 0x00000004b5b57c23 */ /* 0x100fe200080108ae */
[----:B------:R-:W5:Y:S01]  /*133b0*/  LDSM.16.MT88.4 R8, [R189+0xe800] ;  /* 0x00e80000bd08783b */ /* 0x000f620000004200 */
[--C-:B------:R-:W-:Y:S01]  /*133c0*/  FFMA.FTZ R179, R179, UR4, -R174.reuse ;  /* 0x00000004b3b37c23 */ /* 0x100fe200080108ae */
[----:B------:R-:W-:Y:S01]  /*133d0*/  FFMA.FTZ R174, R175, UR4, -R174 ;  /* 0x00000004afae7c23 */ /* 0x000fe200080108ae */
[----:B------:R-:W-:Y:S01]  /*133e0*/  FADD.FTZ R161, R162, R161 ;  /* 0x000000a1a2a17221 */ /* 0x000fe20000010000 */
[----:B------:R-:W5:Y:S01]  /*133f0*/  LDSM.16.MT88.4 R12, [R167+0x800] ;  /* 0x00080000a70c783b */ /* 0x000f620000004200 */
[----:B------:R-:W-:Y:S02]  /*13400*/  MUFU.EX2 R156, R156 ;  /* 0x0000009c009c7308 */ /* 0x000fe40000000800 */
[----:B------:R-:W-:Y:S01]  /*13410*/  FADD.FTZ R158, R158, R161 ;  /* 0x000000a19e9e7221 */ /* 0x000fe20000010000 */
[----:B------:R-:W5:Y:S03]  /*13420*/  LDSM.16.MT88.4 R16, [R167+0x2800] ;  /* 0x00280000a710783b */ /* 0x000f660000004200 */
[----:B------:R-:W-:Y:S01]  /*13430*/  FADD.FTZ R157, R157, R158 ;  /* 0x0000009e9d9d7221 */ /* 0x000fe20000010000 */
[----:B------:R-:W5:Y:S01]  /*13440*/  LDSM.16.MT88.4 R20, [R172+0xe800] ;  /* 0x00e80000ac14783b */ /* 0x000f620000004200 */
[----:B------:R-:W1:Y:S01]  /*13450*/  MUFU.EX2 R155, R155 ;  /* 0x0000009b009b7308 */ /* 0x000e620000000800 */
[----:B--2---:R-:W-:Y:S01]  /*13460*/  F2FP.F16.F32.PACK_AB R121, R159, R160 ;  /* 0x000000a09f79723e */ /* 0x004fe200000000ff */
[----:B------:R-:W-:Y:S01]  /*13470*/  FADD.FTZ R159, R160, R159 ;  /* 0x0000009fa09f7221 */ /* 0x000fe20000010000 */
[----:B------:R-:W-:Y:S04]  /*13480*/  LDSM.16.MT88.4 R24, [R163+0x800] ;  /* 0x00080000a318783b */ /* 0x000fe80000004200 */
[----:B------:R-:W-:Y:S01]  /*13490*/  LDSM.16.MT88.4 R140, [R172+0xd000] ;  /* 0x00d00000ac8c783b */ /* 0x000fe20000004200 */
        /* <DEDUP_REMOVED lines=20> */
[C---:B----4-:R-:W-:Y:S07]  /*135e0*/  HMMA.16816.F32 R56, R120.reuse, R60, RZ ;  /* 0x0000003c7838723c */ /* 0x050fee00000018ff */
[----:B------:R-:W-:Y:S01]  /*135f0*/  MUFU.EX2 R168, R168 ;  /* 0x000000a800a87308 */ /* 0x000fe20000000800 */
[C---:B------:R-:W-:Y:S07]  /*13600*/  HMMA.16816.F32 R80, R120.reuse, R84, RZ ;  /* 0x000000547850723c */ /* 0x040fee00000018ff */
[----:B------:R-:W-:Y:S01]  /*13610*/  MUFU.EX2 R171, R171 ;  /* 0x000000ab00ab7308 */ /* 0x000fe20000000800 */
[C---:B---3--:R-:W-:Y:S07]  /*13620*/  HMMA.16816.F32 R88, R120.reuse, R92, RZ ;  /* 0x0000005c7858723c */ /* 0x048fee00000018ff */
        /* <DEDUP_REMOVED lines=46> */
[----:B------:R-:W5:Y:S07]  /*13910*/  LDSM.16.MT88.4 R16, [R163+0x4800] ;  /* 0x00480000a310783b */ /* 0x000f6e0000004200 */
[C---:B------:R-:W-:Y:S08]  /*13920*/  HMMA.16816.F32 R72, R4.reuse, R20, R72 ;  /* 0x000000140448723c */ /* 0x040ff00000001848 */
        /* <DEDUP_REMOVED lines=27> */
[----:B------:R-:W-:Y:S01]  /*13ae0*/  F2FP.F16.F32.PACK_AB R5, R173, R170 ;  /* 0x000000aaad05723e */ /* 0x000fe200000000ff */
[----:B------:R-:W-:Y:S01]  /*13af0*/  FADD.FTZ R166, R166, R149 ;  /* 0x00000095a6a67221 */ /* 0x000fe20000010000 */
[----:B------:R-:W-:-:S02]  /*13b00*/  F2FP.F16.F32.PACK_AB R6, R171, R168 ;  /* 0x000000a8ab06723e */ /* 0x000fc400000000ff */
[----:B----4-:R-:W-:Y:S01]  /*13b10*/  F2FP.F16.F32.PACK_AB R7, R178, R177 ;  /* 0x000000b1b207723e */ /* 0x010fe200000000ff */
        /* <DEDUP_REMOVED lines=9> */
[C---:B-----5:R-:W-:Y:S08]  /*13bb0*/  HMMA.16816.F32 R88, R4.reuse, R16, R88 ;  /* 0x000000100458723c */ /* 0x060ff00000001858 */
[C---:B------:R-:W-:Y:S01]  /*13bc0*/  HMMA.16816.F32 R92, R4.reuse, R18, R92 ;  /* 0x00000012045c723c */ /* 0x040fe2000000185c */
[----:B------:R-:W4:Y:S07]  /*13bd0*/  LDSM.16.MT88.4 R16, [R163+0x5000] ;  /* 0x00500000a310783b */ /* 0x000f2e0000004200 */
[C---:B---3--:R-:W-:Y:S08]  /*13be0*/  HMMA.16816.F32 R80, R4.reuse, R20, R80 ;  /* 0x000000140450723c */ /* 0x048ff00000001850 */
[C---:B-1----:R-:W-:Y:S08]  /*13bf0*/  HMMA.16816.F32 R112, R4.reuse, R8, R112 ;  /* 0x000000080470723c */ /* 0x042ff00000001870 */
[C---:B------:R-:W-:Y:S01]  /*13c00*/  HMMA.16816.F32 R124, R4.reuse, R10, R124 ;  /* 0x0000000a047c723c */ /* 0x040fe2000000187c */
[----:B------:R-:W1:Y:S07]  /*13c10*/  LDSM.16.MT88.4 R8, [R167+0x3800] ;  /* 0x00380000a708783b */ /* 0x000e6e0000004200 */
[C---:B------:R-:W-:Y:S01]  /*13c20*/  HMMA.16816.F32 R84, R4.reuse, R22, R84 ;  /* 0x000000160454723c */ /* 0x040fe20000001854 */
[----:B------:R-:W-:Y:S07]  /*13c30*/  LDSM.16.MT88.4 R20, [R163+0x1800] ;  /* 0x00180000a314783b */ /* 0x000fee0000004200 */
[C---:B--2---:R-:W-:Y:S08]  /*13c40*/  HMMA.16816.F32 R96, R4.reuse, R12, R96 ;  /* 0x0000000c0460723c */ /* 0x044ff00000001860 */
        /* <DEDUP_REMOVED lines=72> */
[----:B------:R-:W-:Y:S01]  /*140d0*/  IADD3 R9, PT, PT, R133, -0x40, RZ ;  /* 0xffffffc085097810 */ /* 0x000fe20007ffe0ff */
[----:B------:R-:W2:Y:S03]  /*140e0*/  LDCU.64 UR10, c[0x0][0x3c0] ;  /* 0x00007800ff0a77ac */ /* 0x000ea60008000a00 */
        /* <DEDUP_REMOVED lines=11> */
[----:B------:R-:W-:Y:S01]  /*141a0*/  IMAD R6, R7, R8, RZ ;  /* 0x0000000807067224 */ /* 0x000fe200078e02ff */
[----:B------:R-:W-:-:S03]  /*141b0*/  IABS R7, R133 ;  /* 0x0000008500077213 */ /* 0x000fc60000000000 */
        /* <DEDUP_REMOVED lines=17> */
[----:B------:R-:W-:-:S07]  /*142d0*/  LOP3.LUT R7, RZ, R10, RZ, 0x33, !PT ;  /* 0x0000000aff077212 */ /* 0x000fce00078e33ff */
[----:B------:R-:W-:-:S04]  /*142e0*/  @P6 IADD3 R13, PT, PT, R13, 0x1, RZ ;  /* 0x000000010d0d6810 */ /* 0x000fc80007ffe0ff */
[----:B------:R-:W-:Y:S01]  /*142f0*/  @P2 VIADD R6, R6, 0x1 ;  /* 0x0000000106062836 */ /* 0x000fe20000000000 */
[----:B------:R-:W-:Y:S01]  /*14300*/  ISETP.NE.AND P2, PT, R10, RZ, PT ;  /* 0x000000ff0a00720c */ /* 0x000fe20003f45270 */
[----:B------:R-:W-:-:S03]  /*14310*/  @!P3 IMAD.MOV R13, RZ, RZ, -R13 ;  /* 0x000000ffff0db224 */ /* 0x000fc600078e0a0d */
[----:B------:R-:W-:Y:S02]  /*14320*/  MOV R4, R6 ;  /* 0x0000000600047202 */ /* 0x000fe40000000f00 */
[----:B------:R-:W-:Y:S02]  /*14330*/  SEL R6, R7, R13, !P2 ;  /* 0x0000000d07067207 */ /* 0x000fe40005000000 */
[----:B------:R-:W-:-:S03]  /*14340*/  @!P1 IADD3 R4, PT, PT, -R4, RZ, RZ ;  /* 0x000000ff04049210 */ /* 0x000fc60007ffe1ff */
[----:B------:R-:W-:Y:S01]  /*14350*/  IMAD.WIDE R14, R6, 0x4, R202 ;  /* 0x00000004060e7825 */ /* 0x000fe200078e02ca */
[----:B------:R-:W-:-:S04]  /*14360*/  SEL R7, R7, R4, !P2 ;  /* 0x0000000407077207 */ /* 0x000fc80005000000 */
[----:B------:R-:W4:Y:S01]  /*14370*/  LDG.E R9, desc[UR6][R14.64] ;  /* 0x000000060e097981 */ /* 0x000f22000c1e1900 */
[----:B------:R-:W-:-:S05]  /*14380*/  IMAD.WIDE R12, R7, 0x4, R202 ;  /* 0x00000004070c7825 */ /* 0x000fca00078e02ca */
        /* <DEDUP_REMOVED lines=17> */
.L_x_3075:
        /* <DEDUP_REMOVED lines=8> */
.L_x_3076:
[----:B------:R-:W1:Y:S01]  /*14520*/  LDCU.64 UR8, c[0x0][0x3c0] ;  /* 0x00007800ff0877ac */ /* 0x000e620008000a00 */
[----:B------:R-:W-:Y:S02]  /*14530*/  LOP3.LUT R4, R144, 0x1f8, RZ, 0xc0, !PT ;  /* 0x000001f890047812 */ /* 0x000fe400078ec0ff */
[----:B------:R-:W-:Y:S02]  /*14540*/  LOP3.LUT R5, R5, 0x8, R134, 0xf8, !PT ;  /* 0x0000000805057812 */ /* 0x000fe400078ef886 */
[--C-:B------:R-:W-:Y:S02]  /*14550*/  SHF.R.U32.HI R190, RZ, 0x1, R185.reuse ;  /* 0x00000001ffbe7819 */ /* 0x100fe400000116b9 */
[----:B------:R-:W-:Y:S02]  /*14560*/  LOP3.LUT R7, R4, 0x38, R185, 0x78, !PT ;  /* 0x0000003804077812 */ /* 0x000fe400078e78b9 */
[----:B------:R-:W-:Y:S02]  /*14570*/  LOP3.LUT R191, R145, 0x400, RZ, 0xc0, !PT ;  /* 0x0000040091bf7812 */ /* 0x000fe400078ec0ff */
[----:B------:R-:W-:-:S02]  /*14580*/  LOP3.LUT R4, R5, 0x38, R144, 0x78, !PT ;  /* 0x0000003805047812 */ /* 0x000fc400078e7890 */
[----:B------:R-:W-:Y:S02]  /*14590*/  LOP3.LUT R6, R190, 0x8, RZ, 0xc0, !PT ;  /* 0x00000008be067812 */ /* 0x000fe400078ec0ff */
[----:B------:R-:W-:Y:S01]  /*145a0*/  LOP3.LUT R188, R146, 0x7c00, RZ, 0xc0, !PT ;  /* 0x00007c0092bc7812 */ /* 0x000fe200078ec0ff */
[----:B------:R-:W-:Y:S01]  /*145b0*/  IMAD R191, R4, 0x2, R191 ;  /* 0x0000000204bf7824 */ /* 0x000fe200078e02bf */
[--C-:B------:R-:W-:Y:S01]  /*145c0*/  LOP3.LUT R9, R6, 0x1c0, R145.reuse, 0xf8, !PT ;  /* 0x000001c006097812 */ /* 0x100fe200078ef891 */
[----:B-1----:R-:W-:Y:S01]  /*145d0*/  USHF.L.U32 UR4, UR8, 0x5, URZ ;  /* 0x0000000508047899 */ /* 0x002fe200080006ff */
[--C-:B------:R-:W-:Y:S01]  /*145e0*/  LOP3.LUT R7, R7, 0x1e00, R144.reuse, 0xf8, !PT ;  /* 0x00001e0007077812 */ /* 0x100fe200078ef890 */
[----:B------:R-:W-:Y:S01]  /*145f0*/  USHF.L.U64.HI UR9, UR8, 0x5, UR9 ;  /* 0x0000000508097899 */ /* 0x000fe20008010209 */
[----:B------:R-:W-:Y:S01]  /*14600*/  LOP3.LUT R9, R9, 0x38, R144, 0x78, !PT ;  /* 0x0000003809097812 */ /* 0x000fe200078e7890 */
[----:B------:R-:W-:Y:S01]  /*14610*/  VIADD R25, R191, UR5 ;  /* 0x00000005bf197c36 */ /* 0x000fe20008000000 */
[----:B------:R-:W-:-:S02]  /*14620*/  LOP3.LUT R6, R188, 0x200, R145, 0xf8, !PT ;  /* 0x00000200bc067812 */ /* 0x000fc400078ef891 */
[----:B------:R-:W-:Y:S01]  /*14630*/  IADD3 R4, P1, PT, R198, UR4, RZ ;  /* 0x00000004c6047c10 */ /* 0x000fe2000ff3e0ff */
[--C-:B------:R-:W-:Y:S01]  /*14640*/  IMAD.IADD R183, R176, 0x1, R25.reuse ;  /* 0x00000001b0b77824 */ /* 0x100fe200078e0219 */
[----:B------:R-:W-:Y:S01]  /*14650*/  LEA R134, R7, UR5, 0x1 ;  /* 0x0000000507867c11 */ /* 0x000fe2000f8e08ff */
[----:B------:R-:W-:Y:S01]  /*14660*/  IMAD.IADD R182, R164, 0x1, R25 ;  /* 0x00000001a4b67824 */ /* 0x000fe200078e0219 */
[----:B------:R-:W-:Y:S02]  /*14670*/  IADD3.X R5, PT, PT, R199, UR9, RZ, P1, !PT ;  /* 0x00000009c7057c10 */ /* 0x000fe40008ffe4ff */
[----:B------:R-:W-:Y:S01]  /*14680*/  IADD3 R8, P1, PT, R4, UR4, RZ ;  /* 0x0000000404087c10 */ /* 0x000fe2000ff3e0ff */
[----:B------:R-:W-:Y:S01]  /*14690*/  @!PT LDS RZ, [RZ] ;  /* 0x00000000fffff984 */ /* 0x000fe20000000800 */
[----:B------:R-:W-:Y:S01]  /*146a0*/  @!PT LDS RZ, [RZ] ;  /* 0x00000000fffff984 */ /* 0x000fe20000000800 */
[----:B------:R-:W-:Y:S01]  /*146b0*/  @!PT LDS RZ, [RZ] ;  /* 0x00000000fffff984 */ /* 0x000fe20000000800 */
[----:B------:R-:W-:Y:S01]  /*146c0*/  LDGSTS.E.BYPASS.LTC128B.128 [R134+0xc000], desc[UR6][R198.64] ;  /* 0x0c000000c6867fae */ /* 0x000fe2000b981a06 */
[----:B------:R-:W-:Y:S01]  /*146d0*/  LOP3.LUT R6, R6, R9, RZ, 0xfc, !PT ;  /* 0x0000000906067212 */ /* 0x000fe200078efcff */
[----:B------:R-:W-:Y:S01]  /*146e0*/  IMAD.IADD R181, R176, 0x1, R182 ;  /* 0x00000001b0b57824 */ /* 0x000fe200078e02b6 */
[----:B------:R-:W-:Y:S01]  /*146f0*/  IADD3.X R9, PT, PT, R5, UR9, RZ, P1, !PT ;  /* 0x0000000905097c10 */ /* 0x000fe20008ffe4ff */
[----:B------:R-:W-:Y:S01]  /*14700*/  LDGSTS.E.BYPASS.LTC128B.128 [R134+0xe000], desc[UR6][R198.64+0x80] ;  /* 0x0e000080c6867fae */ /* 0x000fe2000b981a06 */
[----:B------:R-:W-:-:S02]  /*14710*/  IADD3 R16, P1, PT, R8, UR4, RZ ;  /* 0x0000000408107c10 */ /* 0x000fc4000ff3e0ff */
[----:B------:R-:W-:Y:S01]  /*14720*/  LEA R179, R6, UR5, 0x1 ;  /* 0x0000000506b37c11 */ /* 0x000fe2000f8e08ff */
[----:B------:R-:W-:Y:S01]  /*14730*/  LDGSTS.E.BYPASS.LTC128B.128 [R134+0x10000], desc[UR6][R198.64+0x100] ;  /* 0x10000100c6867fae */ /* 0x000fe2000b981a06 */
[----:B------:R-:W-:-:S03]  /*14740*/  IADD3.X R17, PT, PT, R9, UR9, RZ, P1, !PT ;  /* 0x0000000909117c10 */ /* 0x000fc60008ffe4ff */
[----:B------:R-:W-:Y:S01]  /*14750*/  LDGSTS.E.BYPASS.LTC128B.128 [R134+0xc800], desc[UR6][R4.64] ;  /* 0x0c80000004867fae */ /* 0x000fe2000b981a06 */
[--C-:B------:R-:W-:Y:S02]  /*14760*/  IMAD.IADD R177, R176, 0x1, R179.reuse ;  /* 0x00000001b0b17824 */ /* 0x100fe400078e02b3 */
[----:B------:R-:W-:Y:S01]  /*14770*/  IMAD.IADD R189, R164, 0x1, R179 ;  /* 0x00000001a4bd7824 */ /* 0x000fe200078e02b3 */
[----:B------:R-:W-:Y:S03]  /*14780*/  LDGSTS.E.BYPASS.LTC128B.128 [R134+0xe800], desc[UR6][R4.64+0x80] ;  /* 0x0e80008004867fae */ /* 0x000fe6000b981a06 */
        /* <DEDUP_REMOVED lines=13> */
[----:B-1----:R-:W-:Y:S04]  /*14860*/  LDSM.16.M88.4 R8, [R177] ;  /* 0x00000000b108783b */ /* 0x002fe80000000200 */
[----:B------:R-:W1:Y:S04]  /*14870*/  LDSM.16.M88.4 R28, [R183+0x6000] ;  /* 0x00600000b71c783b */ /* 0x000e680000000200 */
[----:B------:R-:W1:Y:S04]  /*14880*/  LDSM.16.M88.4 R4, [R183+0x6800] ;  /* 0x00680000b704783b */ /* 0x000e680000000200 */
[----:B------:R-:W1:Y:S04]  /*14890*/  LDSM.16.M88.4 R172, [R183+0x7000] ;  /* 0x00700000b7ac783b */ /* 0x000e680000000200 */
[----:B------:R-:W1:Y:S04]  /*148a0*/  LDSM.16.M88.4 R24, [R183+0x7800] ;  /* 0x00780000b718783b */ /* 0x000e680000000200 */
[----:B------:R-:W-:Y:S01]  /*148b0*/  LDSM.16.M88.4 R32, [R189] ;  /* 0x00000000bd20783b */ /* 0x000fe20000000200 */
[C---:B--2---:R-:W-:Y:S03]  /*148c0*/  HMMA.16816.F32 R16, R140.reuse, R12, RZ ;  /* 0x0000000c8c10723c */ /* 0x044fe600000018ff */
[----:B------:R-:W-:Y:S04]  /*148d0*/  LDSM.16.M88.4 R168, [R182+0x6800] ;  /* 0x00680000b6a8783b */ /* 0x000fe80000000200 */
[----:B------:R-:W-:Y:S01]  /*148e0*/  LDSM.16.M88.4 R164, [R182+0x7000] ;  /* 0x00700000b6a4783b */ /* 0x000fe20000000200 */
[C---:B---3--:R-:W-:Y:S03]  /*148f0*/  HMMA.16816.F32 R160, R140.reuse, R156, RZ ;  /* 0x0000009c8ca0723c */ /* 0x048fe600000018ff */
[----:B------:R-:W-:Y:S04]  /*14900*/  LDSM.16.M88.4 R136, [R182+0x7800] ;  /* 0x00780000b688783b */ /* 0x000fe80000000200 */
[----:B------:R-:W0:Y:S01]  /*14910*/  LDGDEPBAR ;  /* 0x00000000000079af */ /* 0x000e220000000000 */
[C---:B----4-:R-:W-:Y:S08]  /*14920*/  HMMA.16816.F32 R152, R140.reuse, R148, RZ ;  /* 0x000000948c98723c */ /* 0x050ff000000018ff */
[C---:B------:R-:W-:Y:S08]  /*14930*/  HMMA.16816.F32 R12, R140.reuse, R14, RZ ;  /* 0x0000000e8c0c723c */ /* 0x040ff000000018ff */
[C---:B------:R-:W-:Y:S08]  /*14940*/  HMMA.16816.F32 R156, R140.reuse, R158, RZ ;  /* 0x0000009e8c9c723c */ /* 0x040ff000000018ff */
[C---:B------:R-:W-:Y:S08]  /*14950*/  HMMA.16816.F32 R148, R140.reuse, R150, RZ ;  /* 0x000000968c94723c */ /* 0x040ff000000018ff */
[C---:B-----5:R-:W-:Y:S08]  /*14960*/  HMMA.16816.F32 R144, R140.reuse, R20, RZ ;  /* 0x000000148c90723c */ /* 0x060ff000000018ff */
[----:B------:R-:W-:Y:S01]  /*14970*/  HMMA.16816.F32 R140, R140, R22, RZ ;  /* 0x000000168c8c723c */ /* 0x000fe200000018ff */
[----:B------:R-:W2:Y:S07]  /*14980*/  LDSM.16.M88.4 R20, [R182+0x6000] ;  /* 0x00600000b614783b */ /* 0x000eae0000000200 */
[C---:B-1----:R-:W-:Y:S08]  /*14990*/  HMMA.16816.F32 R16, R8.reuse, R28, R16 ;  /* 0x0000001c0810723c */ /* 0x042ff00000001810 */
[C---:B------:R-:W-:Y:S01]  /*149a0*/  HMMA.16816.F32 R12, R8.reuse, R30, R12 ;  /* 0x0000001e080c723c */ /* 0x040fe2000000180c */
[----:B------:R-:W-:Y:S07]  /*149b0*/  LDSM.16.M88.4 R28, [R181+0x6000] ;  /* 0x00600000b51c783b */ /* 0x000fee0000000200 */
[C---:B------:R-:W-:Y:S08]  /*149c0*/  HMMA.16816.F32 R160, R8.reuse, R4, R160 ;  /* 0x0000000408a0723c */ /* 0x040ff000000018a0 */
[C---:B------:R-:W-:Y:S01]  /*149d0*/  HMMA.16816.F32 R156, R8.reuse, R6, R156 ;  /* 0x00000006089c723c */ /* 0x040fe2000000189c */
[----:B------:R-:W1:Y:S07]  /*149e0*/  LDSM.16.M88.4 R4, [R184] ;  /* 0x00000000b804783b */ /* 0x000e6e0000000200 */
[C---:B------:R-:W-:Y:S08]  /*149f0*/  HMMA.16816.F32 R152, R8.reuse, R172, R152 ;  /* 0x000000ac0898723c */ /* 0x040ff00000001898 */
[C---:B------:R-:W-:Y:S01]  /*14a00*/  HMMA.16816.F32 R148, R8.reuse, R174, R148 ;  /* 0x000000ae0894723c */ /* 0x040fe20000001894 */
[----:B------:R-:W-:Y:S07]  /*14a10*/  LDSM.16.M88.4 R172, [R183+0x9800] ;  /* 0x00980000b7ac783b */ /* 0x000fee0000000200 */
[C---:B------:R-:W-:Y:S08]  /*14a20*/  HMMA.16816.F32 R144, R8.reuse, R24, R144 ;  /* 0x000000180890723c */ /* 0x040ff00000001890 */
[----:B------:R-:W-:Y:S01]  /*14a30*/  HMMA.16816.F32 R140, R8, R26, R140 ;  /* 0x0000001a088c723c */ /* 0x000fe2000000188c */
[----:B------:R-:W3:Y:S04]  /*14a40*/  LDSM.16.M88.4 R8, [R181+0x6800] ;  /* 0x00680000b508783b */ /* 0x000ee80000000200 */
[----:B------:R-:W4:Y:S03]  /*14a50*/  LDSM.16.M88.4 R24, [R181+0x7000] ;  /* 0x00700000b518783b */ /* 0x000f260000000200 */
        /* <DEDUP_REMOVED lines=8> */
[----:B------:R-:W-:Y:S07]  /*14ae0*/  LDSM.16.M88.4 R28, [R179+0x2000] ;  /* 0x00200000b31c783b */ /* 0x000fee0000000200 */
[C---:B---3--:R-:W-:Y:S08]  /*14af0*/  HMMA.16816.F32 R160, R4.reuse, R8, R160 ;  /* 0x0000000804a0723c */ /* 0x048ff000000018a0 */
[----:B------:R-:W-:Y:S01]  /*14b00*/  HMMA.16816.F32 R156, R4, R10, R156 ;  /* 0x0000000a049c723c */ /* 0x000fe2000000189c */
[----:B------:R-:W1:Y:S07]  /*14b10*/  LDSM.16.M88.4 R8, [R191+UR5+0x8800] ;  /* 0x00880005bf08783b */ /* 0x000e6e0008000200 */
[C---:B------:R-:W-:Y:S08]  /*14b20*/  HMMA.16816.F32 R152, R32.reuse, R164, R152 ;  /* 0x000000a42098723c */ /* 0x040ff00000001898 */
[C---:B------:R-:W-:Y:S01]  /*14b30*/  HMMA.16816.F32 R148, R32.reuse, R166, R148 ;  /* 0x000000a62094723c */ /* 0x040fe20000001894 */
[----:B------:R-:W3:Y:S07]  /*14b40*/  LDSM.16.M88.4 R164, [R191+UR5+0x8000] ;  /* 0x00800005bfa4783b */ /* 0x000eee0008000200 */
[C---:B------:R-:W-:Y:S08]  /*14b50*/  HMMA.16816.F32 R144, R32.reuse, R136, R144 ;  /* 0x000000882090723c */ /* 0x040ff00000001890 */
[----:B------:R-:W-:Y:S01]  /*14b60*/  HMMA.16816.F32 R140, R32, R138, R140 ;  /* 0x0000008a208c723c */ /* 0x000fe2000000188c */
[----:B------:R-:W5:Y:S04]  /*14b70*/  LDSM.16.M88.4 R136, [R191+UR5+0x9000] ;  /* 0x00900005bf88783b */ /* 0x000f680008000200 */
[----:B------:R-:W5:Y:S03]  /*14b80*/  LDSM.16.M88.4 R32, [R191+UR5+0x9800] ;  /* 0x00980005bf20783b */ /* 0x000f660008000200 */
[C---:B----4-:R-:W-:Y:S08]  /*14b90*/  HMMA.16816.F32 R152, R4.reuse, R24, R152 ;  /* 0x000000180498723c */ /* 0x050ff00000001898 */
[C---:B------:R-:W-:Y:S01]  /*14ba0*/  HMMA.16816.F32 R148, R4.reuse, R26, R148 ;  /* 0x0000001a0494723c */ /* 0x040fe20000001894 */
[----:B------:R-:W-:Y:S07]  /*14bb0*/  LDSM.16.M88.4 R24, [R183+0x8800] ;  /* 0x00880000b718783b */ /* 0x000fee0000000200 */
        /* <DEDUP_REMOVED lines=73> */
[----:B--2---:R-:W-:Y:S01]  /*15050*/  HMMA.16816.F32 R144, R176, R164, R144 ;  /* 0x000000a4b090723c */ /* 0x004fe20000001890 */
[----:B------:R-:W-:-:S07]  /*15060*/  VIADD R165, R135, 0xfffffffe ;  /* 0xfffffffe87a57836 */ /* 0x000fce0000000000 */
[C---:B---3--:R-:W-:Y:S08]  /*15070*/  HMMA.16816.F32 R16, R136.reuse, R32, R16 ;  /* 0x000000208810723c */ /* 0x048ff00000001810 */
[----:B------:R-:W-:Y:S08]  /*15080*/  HMMA.16816.F32 R12, R136, R34, R12 ;  /* 0x00000022880c723c */ /* 0x000ff0000000180c */
[----:B------:R-:W-:Y:S08]  /*15090*/  HMMA.16816.F32 R152, R176, R168, R152 ;  /* 0x000000a8b098723c */ /* 0x000ff00000001898 */
[----:B-1----:R-:W-:Y:S01]  /*150a0*/  HMMA.16816.F32 R16, R8, R4, R16 ;  /* 0x000000040810723c */ /* 0x002fe20000001810 */
[----:B------:R-:W-:-:S05]  /*150b0*/  IMAD.SHL.U32 R4, R185, 0x2, RZ ;  /* 0x00000002b9047824 */ /* 0x000fca00078e00ff */
[----:B------:R-:W-:Y:S02]  /*150c0*/  LOP3.LUT R4, R4, 0x6, RZ, 0xc0, !PT ;  /* 0x0000000604047812 */ /* 0x000fe400078ec0ff */
[----:B------:R-:W-:Y:S01]  /*150d0*/  HMMA.16816.F32 R148, R176, R170, R148 ;  /* 0x000000aab094723c */ /* 0x000fe20000001894 */
[----:B------:R-:W1:Y:S07]  /*150e0*/  LDSM.16.M88.4 R168, [R181+0xa800] ;  /* 0x00a80000b5a8783b */ /* 0x000e6e0000000200 */
[----:B----4-:R-:W-:Y:S01]  /*150f0*/  HMMA.16816.F32 R144, R136, R20, R144 ;  /* 0x000000148890723c */ /* 0x010fe20000001890 */
[----:B------:R-:W-:-:S04]  /*15100*/  IMAD R20, R135, 0x40, R4 ;  /* 0x0000004087147824 */ /* 0x000fc800078e0204 */
[----:B------:R-:W-:-:S03]  /*15110*/  VIADD R5, R20, 0xffffff80 ;  /* 0xffffff8014057836 */ /* 0x000fc60000000000 */
[----:B------:R-:W-:Y:S02]  /*15120*/  HMMA.16816.F32 R160, R176, R172, R160 ;  /* 0x000000acb0a0723c */ /* 0x000fe400000018a0 */
[C---:B------:R-:W-:Y:S02]  /*15130*/  ISETP.GE.AND P2, PT, R5.reuse, R0, PT ;  /* 0x000000000500720c */ /* 0x040fe40003f46270 */
[----:B------:R-:W-:Y:S01]  /*15140*/  ISETP.GE.AND P1, PT, R5, R2, PT ;  /* 0x000000020500720c */ /* 0x000fe20003f26270 */
[----:B------:R-:W-:Y:S01]  /*15150*/  VIADD R5, R20, 0xffffff88 ;  /* 0xffffff8814057836 */ /* 0x000fe20000000000 */
[----:B------:R-:W-:Y:S02]  /*15160*/  FSEL R21, R16, -INF , !P2 ;  /* 0xff80000010157808 */ /* 0x000fe40005000000 */
[----:B------:R-:W-:Y:S01]  /*15170*/  HMMA.16816.F32 R12, R8, R6, R12 ;  /* 0x00000006080c723c */ /* 0x000fe2000000180c */
[----:B------:R-:W-:Y:S01]  /*15180*/  VIADD R7, R20, 0xffffff81 ;  /* 0xffffff8114077836 */ /* 0x000fe20000000000 */
[----:B------:R-:W-:-:S02]  /*15190*/  ISETP.GE.AND P3, PT, R5, R0, PT ;  /* 0x000000000500720c */ /* 0x000fc40003f66270 */
[----:B------:R-:W-:Y:S01]  /*151a0*/  ISETP.GE.AND P2, PT, R5, R2, PT ;  /* 0x000000020500720c */ /* 0x000fe20003f46270 */
[C---:B------:R-:W-:Y:S01]  /*151b0*/  VIADD R5, R20.reuse, 0xffffff90 ;  /* 0xffffff9014057836 */ /* 0x040fe20000000000 */
[C---:B------:R-:W-:Y:S02]  /*151c0*/  ISETP.GE.AND P4, PT, R7.reuse, R0, PT ;  /* 0x000000000700720c */ /* 0x040fe40003f86270 */
[----:B------:R-:W-:Y:S01]  /*151d0*/  HMMA.16816.F32 R156, R176, R174, R156 ;  /* 0x000000aeb09c723c */ /* 0x000fe2000000189c */
[----:B------:R-:W-:Y:S01]  /*151e0*/  ISETP.GE.AND P6, PT, R7, R2, PT ;  /* 0x000000020700720c */ /* 0x000fe20003fc6270 */
[----:B------:R-:W-:Y:S01]  /*151f0*/  VIADD R7, R20, 0xffffff89 ;  /* 0xffffff8914077836 */ /* 0x000fe20000000000 */
[----:B------:R-:W-:Y:S02]  /*15200*/  FSEL R18, R18, -INF , !P1 ;  /* 0xff80000012127808 */ /* 0x000fe40004800000 */
        /* <DEDUP_REMOVED lines=8> */
[----:B------:R-:W2:Y:S01]  /*15290*/  LDSM.16.M88.4 R24, [R181+0xb000] ;  /* 0x00b00000b518783b */ /* 0x000ea20000000200 */
[----:B------:R-:W-:Y:S02]  /*152a0*/  ISETP.GE.AND P3, PT, R5, R2, PT ;  /* 0x000000020500720c */ /* 0x000fe40003f66270 */
[----:B------:R-:W-:Y:S01]  /*152b0*/  FSEL R14, R14, -INF , !P2 ;  /* 0xff8000000e0e7808 */ /* 0x000fe20005000000 */
[----:B------:R-:W3:Y:S01]  /*152c0*/  LDSM.16.M88.4 R4, [R181+0xb800] ;  /* 0x00b80000b504783b */ /* 0x000ee20000000200 */
        /* <DEDUP_REMOVED lines=10> */
[C---:B-1----:R-:W-:Y:S08]  /*15370*/  HMMA.16816.F32 R160, R8.reuse, R168, R160 ;  /* 0x000000a808a0723c */ /* 0x042ff000000018a0 */
[C---:B------:R-:W-:Y:S08]  /*15380*/  HMMA.16816.F32 R156, R8.reuse, R170, R156 ;  /* 0x000000aa089c723c */ /* 0x040ff0000000189c */
[----:B--2---:R-:W-:Y:S01]  /*15390*/  HMMA.16816.F32 R152, R8, R24, R152 ;  /* 0x000000180898723c */ /* 0x004fe20000001898 */
        /* <DEDUP_REMOVED lines=19> */
[----:B---3--:R-:W-:Y:S01]  /*154d0*/  HMMA.16816.F32 R144, R8, R4, R144 ;  /* 0x000000040890723c */ /* 0x008fe20000001890 */
[----:B------:R-:W-:Y:S01]  /*154e0*/  ISETP.GE.AND P1, PT, R15, R2, PT ;  /* 0x000000020f00720c */ /* 0x000fe20003f26270 */
[----:B------:R-:W-:Y:S01]  /*154f0*/  VIADD R5, R20, 0xffffffb1 ;  /* 0xffffffb114057836 */ /* 0x000fe20000000000 */
[----:B------:R-:W-:Y:S02]  /*15500*/  ISETP.GE.AND P4, PT, R23, R0, PT ;  /* 0x000000001700720c */ /* 0x000fe40003f86270 */
[----:B------:R-:W-:Y:S02]  /*15510*/  FSEL R193, R160, -INF , !P6 ;  /* 0xff800000a0c17808 */ /* 0x000fe40007000000 */
[----:B------:R-:W-:Y:S02]  /*15520*/  ISETP.GE.AND P6, PT, R29, R2, PT ;  /* 0x000000021d00720c */ /* 0x000fe40003fc6270 */
[----:B------:R-:W-:-:S02]  /*15530*/  FSEL R162, R150, -INF , !P1 ;  /* 0xff80000096a27808 */ /* 0x000fc40004800000 */
[----:B------:R-:W-:Y:S02]  /*15540*/  FSEL R149, R149, -INF , !P4 ;  /* 0xff80000095957808 */ /* 0x000fe40006000000 */
        /* <DEDUP_REMOVED lines=9> */
[----:B------:R-:W-:Y:S01]  /*155e0*/  ISETP.GE.AND P2, PT, R15, R0, PT ;  /* 0x000000000f00720c */ /* 0x000fe20003f46270 */
[----:B------:R-:W-:Y:S01]  /*155f0*/  VIADD R15, R20, 0xffffffb0 ;  /* 0xffffffb0140f7836 */ /* 0x000fe20000000000 */
[----:B------:R-:W-:Y:S02]  /*15600*/  ISETP.GT.AND P4, PT, R165, R194, PT ;  /* 0x000000c2a500720c */ /* 0x000fe40003f84270 */
[C---:B------:R-:W-:Y:S02]  /*15610*/  ISETP.GE.AND P6, PT, R25.reuse, R0, PT ;  /* 0x000000001900720c */ /* 0x040fe40003fc6270 */
[----:B------:R-:W-:Y:S02]  /*15620*/  ISETP.GE.AND P3, PT, R25, R2, PT ;  /* 0x000000021900720c */ /* 0x000fe40003f66270 */
[----:B------:R-:W-:-:S02]  /*15630*/  FSEL R183, R153, -INF , !P6 ;  /* 0xff80000099b77808 */ /* 0x000fc40007000000 */
[----:B------:R-:W-:Y:S02]  /*15640*/  FSEL R184, R155, -INF , !P3 ;  /* 0xff8000009bb87808 */ /* 0x000fe40005800000 */
[----:B------:R-:W-:Y:S02]  /*15650*/  FSEL R163, R148, -INF , !P2 ;  /* 0xff80000094a37808 */ /* 0x000fe40005000000 */
[----:B------:R-:W-:Y:S02]  /*15660*/  ISETP.GE.AND P6, PT, R23, R2, PT ;  /* 0x000000021700720c */ /* 0x000fe40003fc6270 */
[C---:B------:R-:W-:Y:S02]  /*15670*/  ISETP.GE.AND P3, PT, R15.reuse, R0, PT ;  /* 0x000000000f00720c */ /* 0x040fe40003f66270 */
[----:B------:R-:W-:Y:S02]  /*15680*/  ISETP.GE.AND P2, PT, R15, R2, PT ;  /* 0x000000020f00720c */ /* 0x000fe40003f46270 */
[----:B------:R-:W-:-:S02]  /*15690*/  FSEL R140, R151, -INF , !P6 ;  /* 0xff800000978c7808 */ /* 0x000fc40007000000 */
[----:B------:R-:W-:Y:S02]  /*156a0*/  FSEL R159, R144, -INF , !P3 ;  /* 0xff800000909f7808 */ /* 0x000fe40005800000 */
[----:B------:R-:W-:Y:S02]  /*156b0*/  FSEL R156, R146, -INF , !P2 ;  /* 0xff800000929c7808 */ /* 0x000fe40005000000 */
[----:B------:R-:W-:Y:S02]  /*156c0*/  FSEL R161, R145, -INF , !P1 ;  /* 0xff80000091a17808 */ /* 0x000fe40004800000 */
[-C--:B------:R-:W-:Y:S02]  /*156d0*/  ISETP.GE.AND P6, PT, R11, R0.reuse, PT ;  /* 0x000000000b00720c */ /* 0x080fe40003fc6270 */
[----:B------:R-:W-:Y:S02]  /*156e0*/  ISETP.GE.AND P3, PT, R9, R0, PT ;  /* 0x000000000900720c */ /* 0x000fe40003f66270 */
[----:B------:R-:W-:-:S02]  /*156f0*/  ISETP.GE.AND P2, PT, R11, R2, PT ;  /* 0x000000020b00720c */ /* 0x000fc40003f46270 */
        /* <DEDUP_REMOVED lines=70> */
.L_x_3078:
        /* <DEDUP_REMOVED lines=8> */
.L_x_3079:
        /* <DEDUP_REMOVED lines=26> */
.L_x_3077:
        /* <DEDUP_REMOVED lines=20> */
[----:B------:R-:W-:Y:S01]  /*15ec0*/  IADD3 R174, PT, PT, R189, 0xc040, RZ ;  /* 0x0000c040bdae7810 */ /* 0x000fe20007ffe0ff */
[----:B------:R-:W3:Y:S01]  /*15ed0*/  SHFL.BFLY PT, R5, R4, 0x2, 0x1f ;  /* 0x0c401f0004057f89 */ /* 0x000ee200000e0000 */
[----:B------:R-:W-:Y:S02]  /*15ee0*/  IADD3 R175, PT, PT, R171, R189, RZ ;  /* 0x000000bdabaf7210 */ /* 0x000fe40007ffe0ff */
        /* <DEDUP_REMOVED lines=35> */
[--C-:B------:R-:W-:Y:S01]  /*16120*/  FFMA.FTZ R173, R173, UR4, -R160.reuse ;  /* 0x00000004adad7c23 */ /* 0x100fe200080108a0 */
        /* <DEDUP_REMOVED lines=20> */
[----:B------:R-:W-:Y:S01]  /*16270*/  LDSM.16.MT88.4 R148, [R174+0x1000] ;  /* 0x00100000ae94783b */ /* 0x000fe20000004200 */
[--C-:B------:R-:W-:Y:S01]  /*16280*/  FFMA.FTZ R205, R159, UR4, -R160.reuse ;  /* 0x000000049fcd7c23 */ /* 0x100fe200080108a0 */
[--C-:B------:R-:W-:Y:S01]  /*16290*/  FFMA.FTZ R208, R161, UR4, -R160.reuse ;  /* 0x00000004a1d07c23 */ /* 0x100fe200080108a0 */
[--C-:B------:R-:W-:Y:S01]  /*162a0*/  FFMA.FTZ R206, R157, UR4, -R160.reuse ;  /* 0x000000049dce7c23 */ /* 0x100fe200080108a0 */
[----:B------:R-:W-:Y:S01]  /*162b0*/  FFMA.FTZ R207, R155, UR4, -R160 ;  /* 0x000000049bcf7c23 */ /* 0x000fe200080108a0 */
[--C-:B------:R-:W-:Y:S01]  /*162c0*/  FFMA.FTZ R210, R156, UR4, -R153.reuse ;  /* 0x000000049cd27c23 */ /* 0x100fe20008010899 */
[----:B------:R-:W-:Y:S01]  /*162d0*/  MUFU.EX2 R168, R168 ;  /* 0x000000a800a87308 */ /* 0x000fe20000000800 */
[----:B------:R-:W-:Y:S01]  /*162e0*/  LDSM.16.MT88.4 R160, [R175+0x11800] ;  /* 0x01180000afa0783b */ /* 0x000fe20000004200 */
[--C-:B------:R-:W-:Y:S01]  /*162f0*/  FFMA.FTZ R213, R158, UR4, -R153.reuse ;  /* 0x000000049ed57c23 */ /* 0x100fe20008010899 */
[--C-:B------:R-:W-:Y:S01]  /*16300*/  FFMA.FTZ R212, R154, UR4, -R153.reuse ;  /* 0x000000049ad47c23 */ /* 0x100fe20008010899 */
[----:B------:R-:W-:Y:S01]  /*16310*/  FFMA.FTZ R215, R152, UR4, -R153 ;  /* 0x0000000498d77c23 */ /* 0x000fe20008010899 */
[----:B------:R-:W-:Y:S03]  /*16320*/  LDSM.16.MT88.4 R156, [R174+0x1800] ;  /* 0x00180000ae9c783b */ /* 0x000fe60000004200 */
        /* <DEDUP_REMOVED lines=140> */
[----:B------:R-:W-:Y:S01]  /*16bf0*/  FADD.FTZ R167, R167, R164 ;  /* 0x000000a4a7a77221 */ /* 0x000fe20000010000 */
[----:B------:R-:W-:Y:S01]  /*16c00*/  MOV R132, R2 ;  /* 0x0000000200847202 */ /* 0x000fe20000000f00 */
[----:B------:R-:W-:Y:S01]  /*16c10*/  FADD.FTZ R166, R166, R133 ;  /* 0x00000085a6a67221 */ /* 0x000fe20000010000 */
[----:B------:R-:W-:Y:S01]  /*16c20*/  @P4 MOV R3, R0 ;  /* 0x0000000000034202 */ /* 0x000fe20000000f00 */
[----:B------:R-:W-:Y:S01]  /*16c30*/  FADD.FTZ R167, R134, R167 ;  /* 0x000000a786a77221 */ /* 0x000fe20000010000 */
[----:B------:R-:W-:Y:S01]  /*16c40*/  MUFU.EX2 R178, R178 ;  /* 0x000000b200b27308 */ /* 0x000fe20000000800 */
[----:B------:R-:W-:Y:S01]  /*16c50*/  FADD.FTZ R169, R169, R166 ;  /* 0x000000a6a9a97221 */ /* 0x000fe20000010000 */
[----:B------:R-:W-:Y:S01]  /*16c60*/  HMMA.16816.F32 R68, R4, R70, R92 ;  /* 0x000000460444723c */ /* 0x000fe2000000185c */
[----:B------:R-:W2:Y:S01]  /*16c70*/  LDSM.16.MT88.4 R92, [R174+0x4000] ;  /* 0x00400000ae5c783b */ /* 0x000ea20000004200 */
[----:B------:R-:W-:-:S04]  /*16c80*/  @P4 MOV R132, R2 ;  /* 0x0000000200844202 */ /* 0x000fc80000000f00 */
        /* <DEDUP_REMOVED lines=164> */
.L_x_3074:
[----:B------:R-:W-:-:S07]  /*176d0*/  IADD3 R135, PT, PT, R165, -0x1, RZ ;  /* 0xffffffffa5877810 */ /* 0x000fce0007ffe0ff */
.L_x_3080:
        /* <DEDUP_REMOVED lines=20> */
.L_x_3085:
        /* <DEDUP_REMOVED lines=8> */
[----:B-----5:R-:W-:Y:S01]  /*178a0*/  @!P1 IMAD.SHL.U32 R10, R6, 0x40, RZ ;  /* 0x00000040060a9824 */ /* 0x020fe200078e00ff */
[----:B------:R-:W-:Y:S01]  /*178b0*/  SHF.R.U32.HI R190, RZ, 0x1, R185 ;  /* 0x00000001ffbe7819 */ /* 0x000fe200000116b9 */
[C---:B------:R-:W-:Y:S01]  /*178c0*/  IMAD.SHL.U32 R3, R185.reuse, 0x40, RZ ;  /* 0x00000040b9037824 */ /* 0x040fe200078e00ff */
[C---:B------:R-:W-:Y:S01]  /*178d0*/  LOP3.LUT R12, R185.reuse, 0x38, RZ, 0xc0, !PT ;  /* 0x00000038b90c7812 */ /* 0x040fe200078ec0ff */
[----:B------:R-:W-:Y:S01]  /*178e0*/  @!P1 IMAD.X R10, RZ, RZ, ~R10, P0 ;  /* 0x000000ffff0a9224 */ /* 0x000fe200000e0e0a */
[----:B------:R-:W-:Y:S01]  /*178f0*/  LOP3.LUT R2, R190, 0x8, RZ, 0xc0, !PT ;  /* 0x00000008be027812 */ /* 0x000fe200078ec0ff */
[C---:B------:R-:W-:Y:S01]  /*17900*/  IMAD.SHL.U32 R5, R185.reuse, 0x8, RZ ;  /* 0x00000008b9057824 */ /* 0x040fe200078e00ff */
[----:B------:R-:W-:Y:S01]  /*17910*/  LOP3.LUT R4, R4, 0x1c0, R3, 0xf8, !PT ;  /* 0x000001c004047812 */ /* 0x000fe200078ef803 */
[----:B------:R-:W-:Y:S01]  /*17920*/  IMAD.SHL.U32 R188, R185, 0x20, RZ ;  /* 0x00000020b9bc7824 */ /* 0x000fe200078e00ff */
[----:B------:R-:W-:Y:S02]  /*17930*/  @!P1 SHF.R.S64 R7, R7, 0x1f, R10 ;  /* 0x0000001f07079819 */ /* 0x000fe4000000100a */
[----:B------:R-:W-:Y:S02]  /*17940*/  LOP3.LUT R193, R3, 0x400, RZ, 0xc0, !PT ;  /* 0x0000040003c17812 */ /* 0x000fe400078ec0ff */
[--C-:B------:R-:W-:Y:S02]  /*17950*/  LOP3.LUT R4, R4, 0x38, R5.reuse, 0x78, !PT ;  /* 0x0000003804047812 */ /* 0x100fe400078e7805 */
[----:B------:R-:W-:Y:S02]  /*17960*/  LOP3.LUT R12, R12, 0x1f8, R5, 0x78, !PT ;  /* 0x000001f80c0c7812 */ /* 0x000fe400078e7805 */
[----:B------:R-:W-:Y:S01]  /*17970*/  LOP3.LUT R2, R2, 0x1c0, R3, 0xf8, !PT ;  /* 0x000001c002027812 */ /* 0x000fe200078ef803 */
[----:B------:R-:W-:Y:S01]  /*17980*/  IMAD R193, R4, 0x2, R193 ;  /* 0x0000000204c17824 */ /* 0x000fe200078e02c1 */
[----:B------:R-:W-:Y:S01]  /*17990*/  @!P1 IADD3 R198, P0, PT, R198, R7, RZ ;  /* 0x00000007c6c69210 */ /* 0x000fe20007f1e0ff */
[----:B------:R-:W-:Y:S01]  /*179a0*/  IMAD.MOV.U32 R4, RZ, RZ, R199 ;  /* 0x000000ffff047224 */ /* 0x000fe200078e00c7 */
[--C-:B------:R-:W-:Y:S02]  /*179b0*/  LOP3.LUT R213, R12, 0x1e00, R5.reuse, 0xf8, !PT ;  /* 0x00001e000cd57812 */ /* 0x100fe400078ef805 */
[----:B------:R-:W-:Y:S02]  /*179c0*/  LOP3.LUT R2, R2, 0x38, R5, 0x78, !PT ;  /* 0x0000003802027812 */ /* 0x000fe400078e7805 */
[----:B------:R-:W-:Y:S02]  /*179d0*/  @!P1 LEA.HI.X.SX32 R199, R10, R199, 0x1, P0 ;  /* 0x000000c70ac79211 */ /* 0x000fe400000f0eff */
[----:B------:R-:W-:Y:S01]  /*179e0*/  LOP3.LUT R188, R188, 0x7c00, RZ, 0xc0, !PT ;  /* 0x00007c00bcbc7812 */ /* 0x000fe200078ec0ff */
[----:B--2---:R-:W-:Y:S06]  /*179f0*/  @!P1 BRA `(.L_x_3082) ;  /* 0x0000000000f49947 */ /* 0x004fec0003800000 */
        /* <DEDUP_REMOVED lines=61> */
.L_x_3082:
[----:B------:R-:W-:Y:S01]  /*17dd0*/  LEA R213, R213, UR5, 0x1 ;  /* 0x00000005d5d57c11 */ /* 0x000fe2000f8e08ff */
[C---:B------:R-:W-:Y:S01]  /*17de0*/  IMAD.SHL.U32 R5, R6.reuse, 0x20, RZ ;  /* 0x0000002006057824 */ /* 0x040fe200078e00ff */
[----:B------:R-:W-:Y:S01]  /*17df0*/  SHF.L.U64.HI R6, R6, 0x5, R9 ;  /* 0x0000000506067819 */ /* 0x000fe20000010209 */
[----:B------:R-:W-:Y:S01]  /*17e00*/  VIADD R132, R193, UR5 ;  /* 0x00000005c1847c36 */ /* 0x000fe20008000000 */
[----:B------:R-:W-:Y:S01]  /*17e10*/  LOP3.LUT R3, R188, 0x200, R3, 0xf8, !PT ;  /* 0x00000200bc037812 */ /* 0x000fe200078ef803 */
[----:B------:R-:W-:Y:S01]  /*17e20*/  @!PT LDS RZ, [RZ] ;  /* 0x00000000fffff984 */ /* 0x000fe20000000800 */
[----:B------:R-:W-:Y:S01]  /*17e30*/  @!PT LDS RZ, [RZ] ;  /* 0x00000000fffff984 */ /* 0x000fe20000000800 */
[----:B------:R-:W-:Y:S01]  /*17e40*/  @!PT LDS RZ, [RZ] ;  /* 0x00000000fffff984 */ /* 0x000fe20000000800 */
[----:B------:R-:W-:Y:S01]  /*17e50*/  LDGSTS.E.BYPASS.LTC128B.128 [R213+0xc000], desc[UR6][R198.64] ;  /* 0x0c000000c6d57fae */ /* 0x000fe2000b981a06 */
[----:B------:R-:W-:Y:S01]  /*17e60*/  IADD3 R12, P0, PT, R5, R198, RZ ;  /* 0x000000c6050c7210 */ /* 0x000fe20007f1e0ff */
[----:B------:R-:W-:Y:S01]  /*17e70*/  VIADD R207, R207, 0xffffffff ;  /* 0xffffffffcfcf7836 */ /* 0x000fe20000000000 */
[----:B------:R-:W-:Y:S01]  /*17e80*/  LOP3.LUT R2, R3, R2, RZ, 0xfc, !PT ;  /* 0x0000000203027212 */ /* 0x000fe200078efcff */
[----:B------:R-:W-:Y:S01]  /*17e90*/  LDGSTS.E.BYPASS.LTC128B.128 [R213+0xe000], desc[UR6][R198.64+0x80] ;  /* 0x0e000080c6d57fae */ /* 0x000fe2000b981a06 */
[C---:B------:R-:W-:Y:S01]  /*17ea0*/  IADD3 R14, P2, PT, R5.reuse, R12, RZ ;  /* 0x0000000c050e7210 */ /* 0x040fe20007f5e0ff */
[----:B------:R-:W-:Y:S01]  /*17eb0*/  IMAD.X R13, R6, 0x1, R199, P0 ;  /* 0x00000001060d7824 */ /* 0x000fe200000e06c7 */
[----:B------:R-:W-:Y:S01]  /*17ec0*/  LEA R176, R2, UR5, 0x1 ;  /* 0x0000000502b07c11 */ /* 0x000fe2000f8e08ff */
[----:B------:R-:W-:Y:S01]  /*17ed0*/  LDGSTS.E.BYPASS.LTC128B.128 [R213+0x10000], desc[UR6][R198.64+0x100] ;  /* 0x10000100c6d57fae */ /* 0x000fe2000b981a06 */
[----:B------:R-:W-:Y:S01]  /*17ee0*/  IADD3 R4, P0, PT, R5, R14, RZ ;  /* 0x0000000e05047210 */ /* 0x000fe20007f1e0ff */
[C---:B------:R-:W-:Y:S01]  /*17ef0*/  IMAD.X R15, R6.reuse, 0x1, R13, P2 ;  /* 0x00000001060f7824 */ /* 0x040fe200010e060d */
[----:B------:R-:W-:Y:S01]  /*17f00*/  ISETP.GT.AND P2, PT, R207, R194, PT ;  /* 0x000000c2cf00720c */ /* 0x000fe20003f44270 */
[----:B------:R-:W-:Y:S02]  /*17f10*/  LDGSTS.E.BYPASS.LTC128B.128 [R213+0xc800], desc[UR6][R12.64] ;  /* 0x0c8000000cd57fae */ /* 0x000fe4000b981a06 */
[----:B------:R-:W-:Y:S01]  /*17f20*/  IMAD.X R5, R6, 0x1, R15, P0 ;  /* 0x0000000106057824 */ /* 0x000fe200000e060f */
[----:B------:R-:W-:Y:S01]  /*17f30*/  LOP3.LUT P0, RZ, R185, 0x2, RZ, 0xc0, !PT ;  /* 0x00000002b9ff7812 */ /* 0x000fe2000780c0ff */
[----:B------:R-:W-:Y:S03]  /*17f40*/  LDGSTS.E.BYPASS.LTC128B.128 [R213+0xe800], desc[UR6][R12.64+0x80] ;  /* 0x0e8000800cd57fae */ /* 0x000fe6000b981a06 */
[----:B------:R-:W-:Y:S01]  /*17f50*/  SEL R191, R187, 0xffffffe0, !P0 ;  /* 0xffffffe0bbbf7807 */ /* 0x000fe20004000000 */
[----:B------:R-:W-:Y:S01]  /*17f60*/  LDGSTS.E.BYPASS.LTC128B.128 [R213+0x10800], desc[UR6][R12.64+0x100] ;  /* 0x108001000cd57fae */ /* 0x000fe2000b981a06 */
[----:B------:R-:W-:Y:S03]  /*17f70*/  LOP3.LUT P0, RZ, R185, 0x4, RZ, 0xc0, !PT ;  /* 0x00000004b9ff7812 */ /* 0x000fe6000780c0ff */
[----:B------:R-:W-:Y:S01]  /*17f80*/  LDGSTS.E.BYPASS.LTC128B.128 [R213+0xd000], desc[UR6][R14.64] ;  /* 0x0d0000000ed57fae */ /* 0x000fe2000b981a06 */
[C---:B------:R-:W-:Y:S01]  /*17f90*/  IMAD.IADD R135, R191.reuse, 0x1, R176 ;  /* 0x00000001bf877824 */ /* 0x040fe200078e02b0 */
[----:B------:R-:W-:Y:S01]  /*17fa0*/  SEL R3, R186, 0xffffffc0, !P0 ;  /* 0xffffffc0ba037807 */ /* 0x000fe20004000000 */
[----:B------:R-:W-:Y:S01]  /*17fb0*/  IMAD.IADD R134, R191, 0x1, R132 ;  /* 0x00000001bf867824 */ /* 0x000fe200078e0284 */
[----:B------:R-:W-:Y:S03]  /*17fc0*/  LDGSTS.E.BYPASS.LTC128B.128 [R213+0xf000], desc[UR6][R14.64+0x80] ;  /* 0x0f0000800ed57fae */ /* 0x000fe6000b981a06 */
[C---:B------:R-:W-:Y:S01]  /*17fd0*/  IMAD.IADD R192, R3.reuse, 0x1, R176 ;  /* 0x0000000103c07824 */ /* 0x040fe200078e02b0 */
[----:B------:R-:W-:Y:S01]  /*17fe0*/  LDGSTS.E.BYPASS.LTC128B.128 [R213+0x11000], desc[UR6][R14.64+0x100] ;  /* 0x110001000ed57fae */ /* 0x000fe2000b981a06 */
[----:B------:R-:W-:Y:S02]  /*17ff0*/  IMAD.IADD R132, R3, 0x1, R132 ;  /* 0x0000000103847824 */ /* 0x000fe400078e0284 */
[C---:B------:R-:W-:Y:S01]  /*18000*/  IMAD.IADD R3, R191.reuse, 0x1, R192 ;  /* 0x00000001bf037824 */ /* 0x040fe200078e02c0 */
[----:B------:R-:W-:Y:S01]  /*18010*/  LDGSTS.E.BYPASS.LTC128B.128 [R213+0xd800], desc[UR6][R4.64] ;  /* 0x0d80000004d57fae */ /* 0x000fe2000b981a06 */
[----:B------:R-:W-:Y:S03]  /*18020*/  IMAD.IADD R2, R191, 0x1, R132 ;  /* 0x00000001bf027824 */ /* 0x000fe600078e0284 */
        /* <DEDUP_REMOVED lines=239> */
.L_x_3084:
        /* <DEDUP_REMOVED lines=25> */
.L_x_3083:
        /* <DEDUP_REMOVED lines=397> */
.L_x_3081:
[----:B------:R-:W1:Y:S01]  /*1a980*/  SHFL.BFLY PT, R2, R211, 0x2, 0x1f ;  /* 0x0c401f00d3027f89 */ /* 0x000e6200000e0000 */
[C---:B------:R-:W-:Y:S01]  /*1a990*/  SHF.L.U32 R10, R185.reuse, 0x4, RZ ;  /* 0x00000004b90a7819 */ /* 0x040fe200000006ff */
[----:B------:R-:W2:Y:S01]  /*1a9a0*/  S2UR UR10, SR_CTAID.Y ;  /* 0x00000000000a79c3 */ /* 0x000ea20000002600 */
[----:B------:R-:W-:Y:S01]  /*1a9b0*/  SHF.L.U32 R7, R185, 0x1, RZ ;  /* 0x00000001b9077819 */ /* 0x000fe200000006ff */
[----:B------:R-:W3:Y:S01]  /*1a9c0*/  SHFL.BFLY PT, R0, R209, 0x2, 0x1f ;  /* 0x0c401f00d1007f89 */ /* 0x000ee200000e0000 */
[----:B------:R-:W-:Y:S01]  /*1a9d0*/  SEL R187, R187, 0xffffffe0, !P0 ;  /* 0xffffffe0bbbb7807 */ /* 0x000fe20004000000 */
[----:B------:R-:W4:Y:S01]  /*1a9e0*/  LDCU UR4, c[0x0][0x44c] ;  /* 0x00008980ff0477ac */ /* 0x000f220008000800 */
[----:B------:R-:W-:Y:S01]  /*1a9f0*/  LOP3.LUT R188, R188, 0x6, R7, 0xf8, !PT ;  /* 0x00000006bcbc7812 */ /* 0x000fe200078ef807 */
[----:B------:R-:W-:Y:S02]  /*1aa00*/  BSSY.RECONVERGENT B0, `(.L_x_3086) ;  /* 0x00000ef000007945 */ /* 0x000fe40003800200 */
[----:B------:R-:W-:Y:S08]  /*1aa10*/  S2UR UR9, SR_CTAID.Z ;  /* 0x00000000000979c3 */ /* 0x000ff00000002700 */
[----:B------:R-:W2:Y:S01]  /*1aa20*/  LDC.64 R14, c[0x0][0x430] ;  /* 0x00010c00ff0e7b82 */ /* 0x000ea20000000a00 */
[----:B-1----:R-:W-:Y:S01]  /*1aa30*/  FADD.FTZ R11, R2, R211 ;  /* 0x000000d3020b7221 */ /* 0x002fe20000010000 */
[----:B------:R-:W-:-:S06]  /*1aa40*/  LOP3.LUT R2, R10, 0x1c0, RZ, 0xc0, !PT ;  /* 0x000001c00a027812 */ /* 0x000fcc00078ec0ff */
[----:B------:R-:W1:Y:S01]  /*1aa50*/  S2UR UR8, SR_CTAID.X ;  /* 0x00000000000879c3 */ /* 0x000e620000002500 */
[----:B------:R-:W-:Y:S01]  /*1aa60*/  LOP3.LUT R10, R10, 0x10, RZ, 0xc0, !PT ;  /* 0x000000100a0a7812 */ /* 0x000fe200078ec0ff */
[----:B---3--:R-:W-:Y:S01]  /*1aa70*/  FADD.FTZ R9, R0, R209 ;  /* 0x000000d100097221 */ /* 0x008fe20000010000 */
[----:B------:R-:W-:Y:S01]  /*1aa80*/  LOP3.LUT R7, R2, 0x38, R7, 0xf8, !PT ;  /* 0x0000003802077812 */ /* 0x000fe200078ef807 */
[----:B------:R-:W3:Y:S01]  /*1aa90*/  SHFL.BFLY PT, R0, R11, 0x1, 0x1f ;  /* 0x0c201f000b007f89 */ /* 0x000ee200000e0000 */
[----:B------:R-:W-:Y:S02]  /*1aaa0*/  SHF.R.U32.HI R2, RZ, 0x2, R185 ;  /* 0x00000002ff027819 */ /* 0x000fe400000116b9 */
[----:B------:R-:W-:Y:S01]  /*1aab0*/  LOP3.LUT R7, R188, R7, RZ, 0xfc, !PT ;  /* 0x00000007bc077212 */ /* 0x000fe200078efcff */
[----:B------:R-:W5:Y:S01]  /*1aac0*/  SHFL.BFLY PT, R4, R9, 0x1, 0x1f ;  /* 0x0c201f0009047f89 */ /* 0x000f6200000e0000 */
[----:B--2---:R-:W-:Y:S01]  /*1aad0*/  IMAD R14, R14, UR10, R201 ;  /* 0x0000000a0e0e7c24 */ /* 0x004fe2000f8e02c9 */
[----:B-1----:R-:W-:Y:S01]  /*1aae0*/  USHF.L.U32 UR8, UR8, 0x6, URZ ;  /* 0x0000000608087899 */ /* 0x002fe200080006ff */
[----:B---3--:R-:W-:Y:S01]  /*1aaf0*/  FADD.FTZ R5, R11, R0 ;  /* 0x000000000b057221 */ /* 0x008fe20000010000 */
[----:B------:R-:W-:Y:S01]  /*1ab00*/  SHF.L.U32 R0, R185, 0x2, RZ ;  /* 0x00000002b9007819 */ /* 0x000fe200000006ff */
[----:B------:R-:W1:Y:S02]  /*1ab10*/  LDC R11, c[0x0][0x3e0] ;  /* 0x0000f800ff0b7b82 */ /* 0x000e640000000800 */
[----:B------:R-:W2:Y:S01]  /*1ab20*/  MUFU.RCP R8, R5 ;  /* 0x0000000500087308 */ /* 0x000ea20000001000 */
[----:B-----5:R-:W-:-:S05]  /*1ab30*/  FADD.FTZ R4, R9, R4 ;  /* 0x0000000409047221 */ /* 0x020fca0000010000 */
[----:B------:R-:W-:Y:S01]  /*1ab40*/  BAR.SYNC.DEFER_BLOCKING 0x0 ;  /* 0x0000000000007b1d */ /* 0x000fe20000010000 */
[----:B------:R-:W-:Y:S02]  /*1ab50*/  FSETP.NE.FTZ.AND P2, PT, R5, RZ, PT ;  /* 0x000000ff0500720b */ /* 0x000fe40003f55000 */
[----:B------:R-:W-:Y:S02]  /*1ab60*/  LOP3.LUT R133, R0, 0x1f8, RZ, 0xc0, !PT ;  /* 0x000001f800857812 */ /* 0x000fe400078ec0ff */
[----:B------:R-:W-:Y:S01]  /*1ab70*/  FSETP.NE.FTZ.AND P1, PT, R4, RZ, PT ;  /* 0x000000ff0400720b */ /* 0x000fe20003f35000 */
[----:B------:R-:W3:Y:S01]  /*1ab80*/  MUFU.RCP R6, R4 ;  /* 0x0000000400067308 */ /* 0x000ee20000001000 */
[----:B------:R-:W-:Y:S02]  /*1ab90*/  LOP3.LUT R133, R133, 0x38, R190, 0x78, !PT ;  /* 0x0000003885857812 */ /* 0x000fe400078e78be */
[----:B------:R-:W-:Y:S02]  /*1aba0*/  R2P PR, R185, 0x18 ;  /* 0x00000018b9007804 */ /* 0x000fe40000000000 */
[----:B------:R-:W-:-:S02]  /*1abb0*/  LOP3.LUT R9, R190, 0x30, RZ, 0xc0, !PT ;  /* 0x00000030be097812 */ /* 0x000fc400078ec0ff */
[----:B------:R-:W-:Y:S01]  /*1abc0*/  LEA R133, R133, R10, 0x2 ;  /* 0x0000000a85857211 */ /* 0x000fe200078e10ff */
[----:B------:R-:W5:Y:S01]  /*1abd0*/  @P2 LDC R13, c[0x0][0x458] ;  /* 0x00011600ff0d2b82 */ /* 0x000f620000000800 */
[----:B--2---:R-:W-:Y:S01]  /*1abe0*/  FSEL R8, R8, 1, P2 ;  /* 0x3f80000008087808 */ /* 0x004fe20001000000 */
[----:B------:R-:W2:Y:S01]  /*1abf0*/  @P2 MUFU.LG2 R5, R5 ;  /* 0x0000000500052308 */ /* 0x000ea20000000c00 */
[----:B------:R-:W-:Y:S02]  /*1ac00*/  LOP3.LUT R2, R9, 0x7, R2, 0xf8, !PT ;  /* 0x0000000709027812 */ /* 0x000fe400078ef802 */
        /* <DEDUP_REMOVED lines=50> */
[----:B------:R-:W4:Y:S01]  /*1af30*/  @P1 LDC R18, c[0x0][0x458] ;  /* 0x00011600ff121b82 */ /* 0x000f220000000800 */
[----:B---3--:R-:W-:Y:S01]  /*1af40*/  FSEL R6, R6, 1, P1 ;  /* 0x3f80000006067808 */ /* 0x008fe20000800000 */
[----:B------:R-:W3:Y:S01]  /*1af50*/  @P1 MUFU.LG2 R4, R4 ;  /* 0x0000000400041308 */ /* 0x000ee20000000c00 */
[----:B------:R-:W-:Y:S01]  /*1af60*/  SEL R7, R186, 0xffffffc0, !P3 ;  /* 0xffffffc0ba077807 */ /* 0x000fe20005800000 */
[----:B------:R-:W-:Y:S01]  /*1af70*/  STS.64 [R8], R128 ;  /* 0x0000008008007388 */ /* 0x000fe20000000a00 */
[----:B------:R-:W-:Y:S01]  /*1af80*/  IADD3 R12, PT, PT, R8, 0x80, RZ ;  /* 0x00000080080c7810 */ /* 0x000fe20007ffe0ff */
[----:B------:R-:W-:Y:S01]  /*1af90*/  FMUL.FTZ R130, R6, R130 ;  /* 0x0000008206827220 */ /* 0x000fe20000410000 */
[----:B------:R-:W-:Y:S01]  /*1afa0*/  IADD3 R10, PT, PT, R8, R7, RZ ;  /* 0x00000007080a7210 */ /* 0x000fe20007ffe0ff */
[----:B------:R-:W-:Y:S01]  /*1afb0*/  FMUL.FTZ R131, R6, R131 ;  /* 0x0000008306837220 */ /* 0x000fe20000410000 */
[----:B------:R-:W-:Y:S01]  /*1afc0*/  @P4 IADD3 R12, PT, PT, R8, -0x80, RZ ;  /* 0xffffff80080c4810 */ /* 0x000fe20007ffe0ff */
        /* <DEDUP_REMOVED lines=49> */
[----:B--2---:R-:W-:Y:S01]  /*1b2e0*/  @P2 FMUL.FTZ R5, R5, 0.69314718246459960938 ;  /* 0x3f31721805052820 */ /* 0x004fe20000410000 */
[-C--:B------:R-:W-:Y:S01]  /*1b2f0*/  IADD3 R16, PT, PT, R7, R12.reuse, RZ ;  /* 0x0000000c07107210 */ /* 0x080fe20007ffe0ff */
[----:B------:R-:W-:Y:S01]  /*1b300*/  STS.64 [R6], R36 ;  /* 0x0000002406007388 */ /* 0x000fe20000000a00 */
[C---:B------:R-:W-:Y:S01]  /*1b310*/  IADD3 R7, PT, PT, R187.reuse, R12, RZ ;  /* 0x0000000cbb077210 */ /* 0x040fe20007ffe0ff */
[----:B---3--:R-:W-:Y:S01]  /*1b320*/  @P1 FMUL.FTZ R4, R4, 0.69314718246459960938 ;  /* 0x3f31721804041820 */ /* 0x008fe20000410000 */
[----:B------:R-:W-:Y:S01]  /*1b330*/  IADD3 R187, PT, PT, R187, R16, RZ ;  /* 0x00000010bbbb7210 */ /* 0x000fe20007ffe0ff */
        /* <DEDUP_REMOVED lines=39> */
[----:B---3--:R-:W-:-:S03]  /*1b5b0*/  MOV R101, 0xff800000 ;  /* 0xff80000000657802 */ /* 0x008fc60000000f00 */
[----:B------:R2:W-:Y:S01]  /*1b5c0*/  STS.64 [R12+0x8800], R114 ;  /* 0x008800720c007388 */ /* 0x0005e20000000a00 */
[----:B-1----:R-:W-:Y:S01]  /*1b5d0*/  IMAD R8, R11, R8, UR9 ;  /* 0x000000090b087e24 */ /* 0x002fe2000f8e0208 */
[----:B------:R-:W-:Y:S01]  /*1b5e0*/  MOV R100, 0xff800000 ;  /* 0xff80000000647802 */ /* 0x000fe20000000f00 */
[----:B-----5:R-:W-:Y:S01]  /*1b5f0*/  @P2 FFMA.FTZ R101, R132, R13, R5 ;  /* 0x0000000d84652223 */ /* 0x020fe20000010005 */
[----:B------:R2:W-:Y:S01]  /*1b600*/  STS.64 [R7+0x8000], R124 ;  /* 0x0080007c07007388 */ /* 0x0005e20000000a00 */
[----:B------:R-:W-:Y:S02]  /*1b610*/  IMAD R8, R14, R11, R8 ;  /* 0x0000000b0e087224 */ /* 0x000fe400078e0208 */
[----:B----4-:R-:W-:Y:S01]  /*1b620*/  @P1 FFMA.FTZ R100, R3, R18, R4 ;  /* 0x0000001203641223 */ /* 0x010fe20000010004 */
        /* <DEDUP_REMOVED lines=34> */
[----:B------:R-:W-:Y:S01]  /*1b850*/  VIADD R105, R200, -UR8 ;  /* 0x80000008c8697c36 */ /* 0x000fe20008000000 */
[----:B------:R-:W-:Y:S01]  /*1b860*/  IADD3 R102, P0, PT, R103, R2, RZ ;  /* 0x0000000267667210 */ /* 0x000fe20007f1e0ff */
[----:B------:R-:W-:-:S03]  /*1b870*/  VIADD R104, R2, 0x8 ;  /* 0x0000000802687836 */ /* 0x000fc60000000000 */
[-C--:B------:R-:W-:Y:S02]  /*1b880*/  ISETP.GE.AND P2, PT, R2, R105.reuse, PT ;  /* 0x000000690200720c */ /* 0x080fe40003f46270 */
[----:B------:R-:W-:Y:S02]  /*1b890*/  ISETP.GE.AND P1, PT, R104, R105, PT ;  /* 0x000000696800720c */ /* 0x000fe40003f26270 */
[----:B------:R-:W-:Y:S02]  /*1b8a0*/  LEA.HI.X.SX32 R103, R103, RZ, 0x1, P0 ;  /* 0x000000ff67677211 */ /* 0x000fe400000f0eff */
[----:B---3--:R-:W-:-:S04]  /*1b8b0*/  LEA R104, P0, R102, UR4, 0x2 ;  /* 0x0000000466687c11 */ /* 0x008fc8000f8010ff */
[----:B------:R-:W-:-:S05]  /*1b8c0*/  LEA.HI.X R105, R102, UR5, R103, 0x2, P0 ;  /* 0x0000000566697c11 */ /* 0x000fca00080f1467 */
[----:B------:R3:W-:Y:S04]  /*1b8d0*/  @!P2 STG.E desc[UR6][R104.64], R101 ;  /* 0x000000656800a986 */ /* 0x0007e8000c101906 */
[----:B------:R3:W-:Y:S02]  /*1b8e0*/  @!P1 STG.E desc[UR6][R104.64+0x20], R100 ;  /* 0x0000206468009986 */ /* 0x0007e4000c101906 */
.L_x_3087:
[----:B------:R-:W-:Y:S05]  /*1b8f0*/  BSYNC.RECONVERGENT B0 ;  /* 0x0000000000007941 */ /* 0x000fea0003800200 */
.L_x_3086:
[----:B------:R-:W4:Y:S01]  /*1b900*/  LDCU.64 UR4, c[0x0][0x3f8] ;  /* 0x00007f00ff0477ac */ /* 0x000f220008000a00 */
[----:B------:R-:W-:Y:S01]  /*1b910*/  SHF.R.U32.HI R185, RZ, 0x4, R185 ;  /* 0x00000004ffb97819 */ /* 0x000fe200000116b9 */
[----:B------:R-:W-:Y:S01]  /*1b920*/  VIADD R200, R200, -UR8 ;  /* 0x80000008c8c87c36 */ /* 0x000fe20008000000 */
[----:B------:R-:W-:-:S03]  /*1b930*/  LOP3.LUT R0, R0, 0x3c, RZ, 0xc0, !PT ;  /* 0x0000003c00007812 */ /* 0x000fc600078ec0ff */
[C---:B---3--:R-:W-:Y:S01]  /*1b940*/  VIADD R101, R185.reuse, 0x8 ;  /* 0x00000008b9657836 */ /* 0x048fe20000000000 */
[CC--:B------:R-:W-:Y:S01]  /*1b950*/  ISETP.GE.AND P0, PT, R185.reuse, R200.reuse, PT ;  /* 0x000000c8b900720c */ /* 0x0c0fe20003f06270 */
[C---:B------:R-:W-:Y:S02]  /*1b960*/  IMAD R0, R185.reuse, 0xc0, R0 ;  /* 0x000000c0b9007824 */ /* 0x040fe400078e0200 */
[----:B------:R-:W-:Y:S01]  /*1b970*/  VIADD R103, R185, 0x10 ;  /* 0x00000010b9677836 */ /* 0x000fe20000000000 */
[----:B------:R-:W-:Y:S01]  /*1b980*/  ISETP.GE.AND P6, PT, R101, R200, PT ;  /* 0x000000c86500720c */ /* 0x000fe20003fc6270 */
[----:B------:R-:W-:Y:S01]  /*1b990*/  VIADD R101, R185, 0x18 ;  /* 0x00000018b9657836 */ /* 0x000fe20000000000 */
[----:B------:R-:W-:Y:S02]  /*1b9a0*/  IADD3 R0, P1, PT, R3, R0, RZ ;  /* 0x0000000003007210 */ /* 0x000fe40007f3e0ff */
[----:B------:R-:W-:Y:S01]  /*1b9b0*/  ISETP.GE.AND P5, PT, R103, R200, PT ;  /* 0x000000c86700720c */ /* 0x000fe20003fa6270 */
[----:B------:R-:W-:Y:S01]  /*1b9c0*/  VIADD R103, R185, 0x20 ;  /* 0x00000020b9677836 */ /* 0x000fe20000000000 */
[----:B------:R-:W-:Y:S01]  /*1b9d0*/  LEA.HI.X.SX32 R105, R3, RZ, 0x1, P1 ;  /* 0x000000ff03697211 */ /* 0x000fe200008f0eff */
[----:B------:R-:W-:Y:S01]  /*1b9e0*/  VIADD R3, R185, 0x30 ;  /* 0x00000030b9037836 */ /* 0x000fe20000000000 */
[----:B----4-:R-:W-:-:S02]  /*1b9f0*/  LEA R104, P1, R0, UR4, 0x2 ;  /* 0x0000000400687c11 */ /* 0x010fc4000f8210ff */
[-C--:B------:R-:W-:Y:S01]  /*1ba00*/  ISETP.GE.AND P4, PT, R101, R200.reuse, PT ;  /* 0x000000c86500720c */ /* 0x080fe20003f86270 */
[C---:B------:R-:W-:Y:S01]  /*1ba10*/  VIADD R101, R185.reuse, 0x28 ;  /* 0x00000028b9657836 */ /* 0x040fe20000000000 */
        /* <DEDUP_REMOVED lines=32> */
.L_x_3088:
        /* <DEDUP_REMOVED lines=14> */
.L_x_3765:


//--------------------- .text._ZN5flash24flash_fwd_splitkv_kernelI23Flash_fwd_kernel_traitsILi192ELi64ELi64ELi4ELb0ELb0EN7cutlass6half_tE19Flash_kernel_traitsILi192ELi64ELi64ELi4ES3_EELb1ELb0ELb0ELb0ELb1ELb1ELb1ELb1EEEvNS_16Flash_fwd_paramsE --------------------------
	.section	.text._ZN5flash24flash_fwd_splitkv_kernelI23Flash_fwd_kernel_traitsILi192ELi64ELi64ELi4ELb0ELb0EN7cutlass6half_tE19Flash_kernel_traitsILi192ELi64ELi64ELi4ES3_EELb1ELb0ELb0ELb0ELb1ELb1ELb1ELb1EEEvNS_16Flash_fwd_paramsE,"ax",@progbits
	.align	128
        .global         _ZN5flash24flash_fwd_splitkv_kernelI23Flash_fwd_kernel_traitsILi192ELi64ELi64ELi4ELb0ELb0EN7cutlass6half_tE19Flash_kernel_traitsILi192ELi64ELi64ELi4ES3_EELb1ELb0ELb0ELb0ELb1ELb1ELb1ELb1EEEvNS_16Flash_fwd_paramsE
        .type           _ZN5flash24flash_fwd_splitkv_kernelI23Flash_fwd_kernel_traitsILi192ELi64ELi64ELi4ELb0ELb0EN7cutlass6half_tE19Flash_kernel_traitsILi192ELi64ELi64ELi4ES3_EELb1ELb0ELb0ELb0ELb1ELb1ELb1ELb1EEEvNS_16Flash_fwd_paramsE,@function
        .size           _ZN5flash24flash_fwd_splitkv_kernelI23Flash_fwd_kernel_traitsILi192ELi64ELi64ELi4ELb0ELb0EN7cutlass6half_tE19Flash_kernel_traitsILi192ELi64ELi64ELi4ES3_EELb1ELb0ELb0ELb0ELb1ELb1ELb1ELb1EEEvNS_16Flash_fwd_paramsE,(.L_x_3766 - _ZN5flash24flash_fwd_splitkv_kernelI23Flash_fwd_kernel_traitsILi192ELi64ELi64ELi4ELb0ELb0EN7cutlass6half_tE19Flash_kernel_traitsILi192ELi64ELi64ELi4ES3_EELb1ELb0ELb0ELb0ELb1ELb1ELb1ELb1EEEvNS_16Flash_fwd_paramsE)
        .other          _ZN5flash24flash_fwd_splitkv_kernelI23Flash_fwd_kernel_traitsILi192ELi64ELi64ELi4ELb0ELb0EN7cutlass6half_tE19Flash_kernel_traitsILi192ELi64ELi64ELi4ES3_EELb1ELb0ELb0ELb0ELb1ELb1ELb1ELb1EEEvNS_16Flash_fwd_paramsE,@"STO_CUDA_ENTRY STV_DEFAULT"
_ZN5flash24flash_fwd_splitkv_kernelI23Flash_fwd_kernel_traitsILi192ELi64ELi64ELi4ELb0ELb0EN7cutlass6half_tE19Flash_kernel_traitsILi192ELi64ELi64ELi4ES3_EELb1ELb0ELb0ELb0ELb1ELb1ELb1ELb1EEEvNS_16Flash_fwd_paramsE:
.text._ZN5flash24flash_fwd_splitkv_kernelI23Flash_fwd_kernel_traitsILi192ELi64ELi64ELi4ELb0ELb0EN7cutlass6half_tE19Flash_kernel_traitsILi192ELi64ELi64ELi4ES3_EELb1ELb0ELb0ELb0ELb1ELb1ELb1ELb1EEEvNS_16Flash_fwd_paramsE:
        /* <DEDUP_REMOVED lines=68> */
.L_x_3089:
        /* <DEDUP_REMOVED lines=149> */
.L_x_3090:
        /* <DEDUP_REMOVED lines=9> */
.L_x_3091:
        /* <DEDUP_REMOVED lines=107> */
.L_x_3092:
        /* <DEDUP_REMOVED lines=15> */
.L_x_3094:
[----:B------:R-:W2:Y:S01]  /*15c0*/  LDC.64 R4, c[0x0][0x3b8] ;  /* 0x0000ee00ff047b82 */ /* 0x000ea20000000a00 */
[----:B-1----:R-:W-:-:S05]  /*15d0*/  IADD3 R2, PT, PT, R0, R7, RZ ;  /* 0x0000000700027210 */ /* 0x002fca0007ffe0ff */
[C---:B--2---:R-:W-:Y:S02]  /*15e0*/  IMAD R19, R2.reuse, R5, RZ ;  /* 0x0000000502137224 */ /* 0x044fe400078e02ff */
[----:B------:R-:W-:-:S05]  /*15f0*/  IMAD.WIDE.U32 R2, R2, R4, RZ ;  /* 0x0000000402027225 */ /* 0x000fca00078e00ff */
[----:B------:R-:W-:Y:S02]  /*1600*/  IADD3 R19, PT, PT, R3, R19, RZ ;  /* 0x0000001303137210 */ /* 0x000fe40007ffe0ff */
[----:B------:R-:W-:Y:S02]  /*1610*/  MOV R18, R2 ;  /* 0x0000000200127202 */ /* 0x000fe40000000f00 */
.L_x_3095:
        /* <DEDUP_REMOVED lines=14> */
.L_x_3096:
[----:B------:R-:W1:Y:S01]  /*1700*/  LDC.64 R2, c[0x0][0x3c0] ;  /* 0x0000f000ff027b82 */ /* 0x000e620000000a00 */
[----:B------:R-:W-:-:S05]  /*1710*/  IADD3 R0, PT, PT, R0, R7, RZ ;  /* 0x0000000700007210 */ /* 0x000fca0007ffe0ff */
[C---:B-1----:R-:W-:Y:S02]  /*1720*/  IMAD R21, R0.reuse, R3, RZ ;  /* 0x0000000300157224 */ /* 0x042fe400078e02ff */
[----:B------:R-:W-:-:S05]  /*1730*/  IMAD.WIDE.U32 R6, R0, R2, RZ ;  /* 0x0000000200067225 */ /* 0x000fca00078e00ff */
[----:B------:R-:W-:Y:S02]  /*1740*/  IADD3 R21, PT, PT, R7, R21, RZ ;  /* 0x0000001507157210 */ /* 0x000fe40007ffe0ff */
[----:B------:R-:W-:-:S07]  /*1750*/  MOV R20, R6 ;  /* 0x0000000600147202 */ /* 0x000fce0000000f00 */
.L_x_3097:
        /* <DEDUP_REMOVED lines=51> */
.L_x_3093:
[----:B------:R-:W-:Y:S01]  /*1a90*/  IMAD.MOV.U32 R60, RZ, RZ, RZ ;  /* 0x000000ffff3c7224 */ /* 0x000fe200078e00ff */
[----:B------:R-:W1:Y:S01]  /*1aa0*/  LDC.64 R122, c[0x0][0x3b0] ;  /* 0x0000ec00ff7a7b82 */ /* 0x000e620000000a00 */
[----:B------:R-:W2:Y:S04]  /*1ab0*/  LDCU.64 UR4, c[0x0][0x3c8] ;  /* 0x00007900ff0477ac */ /* 0x000ea80008000a00 */
[----:B------:R3:W5:Y:S01]  /*1ac0*/  @P2 LDG.E R60, desc[UR6][R126.64] ;  /* 0x000000067e3c2981 */ /* 0x000762000c1e1900 */
[----:B------:R-:W-:Y:S01]  /*1ad0*/  ISETP.NE.AND P2, PT, R12, -0x1, PT ;  /* 0xffffffff0c00780c */ /* 0x000fe20003f45270 */
[----:B------:R-:W-:Y:S01]  /*1ae0*/  IMAD.SHL.U32 R118, R135, 0x8, RZ ;  /* 0x0000000887767824 */ /* 0x000fe200078e00ff */
[----:B------:R-:W4:Y:S01]  /*1af0*/  LDCU.64 UR8, c[0x0][0x388] ;  /* 0x00007100ff0877ac */ /* 0x000f220008000a00 */
[----:B------:R-:W-:Y:S01]  /*1b00*/  SHF.R.U32.HI R124, RZ, 0x3, R135 ;  /* 0x00000003ff7c7819 */ /* 0x000fe20000011687 */
[C---:B------:R-:W-:Y:S01]  /*1b10*/  IMAD.SHL.U32 R77, R2.reuse, 0x10, RZ ;  /* 0x00000010024d7824 */ /* 0x040fe200078e00ff */
[----:B------:R-:W-:Y:S01]  /*1b20*/  SHF.L.U64.HI R78, R2, 0x4, R3 ;  /* 0x00000004024e7819 */ /* 0x000fe20000010203 */
[----:B------:R-:W-:Y:S01]  /*1b30*/  IMAD.MOV.U32 R125, RZ, RZ, RZ ;  /* 0x000000ffff7d7224 */ /* 0x000fe200078e00ff */
[----:B------:R-:W-:Y:S01]  /*1b40*/  LOP3.LUT R26, R118, 0x38, RZ, 0xc0, !PT ;  /* 0x00000038761a7812 */ /* 0x000fe200078ec0ff */
[----:B------:R-:W-:Y:S01]  /*1b50*/  VIADD R72, R134, 0xffffffff ;  /* 0xffffffff86487836 */ /* 0x000fe20000000000 */
[----:B------:R-:W-:-:S02]  /*1b60*/  SHF.L.U64.HI R74, R4, 0x4, R5 ;  /* 0x00000004044a7819 */ /* 0x000fc40000010205 */
[----:B------:R-:W-:Y:S02]  /*1b70*/  IADD3 R14, P3, PT, R26, R14, RZ ;  /* 0x0000000e1a0e7210 */ /* 0x000fe40007f7e0ff */
[----:B------:R-:W2:Y:S01]  /*1b80*/  @!P2 LDC.64 R6, c[0x0][0x398] ;  /* 0x0000e600ff06ab82 */ /* 0x000ea20000000a00 */
[----:B------:R-:W-:Y:S02]  /*1b90*/  SHF.L.U32 R73, R4, 0x4, RZ ;  /* 0x0000000404497819 */ /* 0x000fe400000006ff */
[----:B------:R-:W-:Y:S01]  /*1ba0*/  IADD3.X R15, PT, PT, RZ, R11, RZ, P3, !PT ;  /* 0x0000000bff0f7210 */ /* 0x000fe20001ffe4ff */
[----:B-1----:R-:W-:Y:S01]  /*1bb0*/  @P2 IMAD.WIDE.U32 R20, R12, R122, RZ ;  /* 0x0000007a0c142225 */ /* 0x002fe200078e00ff */
[----:B------:R-:W-:Y:S02]  /*1bc0*/  SHF.L.U32 R80, R135, 0x6, RZ ;  /* 0x0000000687507819 */ /* 0x000fe400000006ff */
[----:B------:R-:W-:Y:S01]  /*1bd0*/  SHF.L.U32 R133, R72, 0x6, RZ ;  /* 0x0000000648857819 */ /* 0x000fe200000006ff */
[----:B------:R-:W-:Y:S01]  /*1be0*/  IMAD.WIDE.U32 R14, R124, R4, R14 ;  /* 0x000000047c0e7225 */ /* 0x000fe200078e000e */
[----:B------:R-:W-:-:S03]  /*1bf0*/  LOP3.LUT R80, R80, 0x1c0, RZ, 0xc0, !PT ;  /* 0x000001c050507812 */ /* 0x000fc600078ec0ff */
        /* <DEDUP_REMOVED lines=26> */
[----:B------:R-:W-:Y:S01]  /*1da0*/  IMAD.SHL.U32 R2, R135, 0x4, RZ ;  /* 0x0000000487027824 */ /* 0x000fe200078e00ff */
[----:B------:R-:W-:Y:S01]  /*1db0*/  LEA.HI R4, R3, R82, RZ, 0x6 ;  /* 0x0000005203047211 */ /* 0x000fe200078f30ff */
[-C--:B------:R-:W-:Y:S01]  /*1dc0*/  IMAD R81, R19, R122.reuse, RZ ;  /* 0x0000007a13517224 */ /* 0x080fe200078e02ff */
[----:B------:R-:W-:Y:S01]  /*1dd0*/  SHF.L.U64.HI R83, R16, 0x1, R83 ;  /* 0x0000000110537819 */ /* 0x000fe20000010253 */
[----:B------:R-:W-:Y:S01]  /*1de0*/  IMAD.IADD R11, R11, 0x1, R7 ;  /* 0x000000010b0b7824 */ /* 0x000fe200078e0207 */
[----:B------:R-:W-:Y:S01]  /*1df0*/  SHF.R.S32.HI R4, RZ, 0x6, R4 ;  /* 0x00000006ff047819 */ /* 0x000fe20000011404 */
[----:B------:R-:W-:Y:S01]  /*1e00*/  IMAD R81, R18, R123, R81 ;  /* 0x0000007b12517224 */ /* 0x000fe200078e0251 */
[----:B--2---:R-:W-:Y:S01]  /*1e10*/  IADD3 R84, P2, PT, R84, UR4, RZ ;  /* 0x0000000454547c10 */ /* 0x004fe2000ff5e0ff */
[----:B------:R-:W-:Y:S01]  /*1e20*/  IMAD.WIDE.U32 R122, R18, R122, R10 ;  /* 0x0000007a127a7225 */ /* 0x000fe200078e000a */
[----:B------:R-:W-:-:S02]  /*1e30*/  VIMNMX R79, PT, PT, R195, R4, !PT ;  /* 0x00000004c34f7248 */ /* 0x000fc40007fe0100 */
[----:B-1----:R-:W-:Y:S01]  /*1e40*/  LEA.HI R117, R6, R6, RZ, 0x1 ;  /* 0x0000000606757211 */ /* 0x002fe200078f08ff */
[----:B------:R-:W-:Y:S01]  /*1e50*/  IMAD.MOV.U32 R196, RZ, RZ, R86 ;  /* 0x000000ffffc47224 */ /* 0x000fe200078e0056 */
[----:B------:R-:W-:Y:S01]  /*1e60*/  IADD3.X R83, PT, PT, R83, UR5, RZ, P2, !PT ;  /* 0x0000000553537c10 */ /* 0x000fe200097fe4ff */
[----:B------:R-:W-:Y:S01]  /*1e70*/  IMAD.MOV.U32 R198, RZ, RZ, R84 ;  /* 0x000000ffffc67224 */ /* 0x000fe200078e0054 */
[----:B------:R-:W-:Y:S02]  /*1e80*/  ISETP.GT.AND P2, PT, R134, R79, PT ;  /* 0x0000004f8600720c */ /* 0x000fe40003f44270 */
[----:B------:R-:W-:Y:S01]  /*1e90*/  LOP3.LUT R2, R2, 0x1c, RZ, 0xc0, !PT ;  /* 0x0000001c02027812 */ /* 0x000fe200078ec0ff */
[----:B------:R-:W-:Y:S01]  /*1ea0*/  IMAD.MOV.U32 R199, RZ, RZ, R83 ;  /* 0x000000ffffc77224 */ /* 0x000fe200078e0053 */
[----:B------:R-:W-:Y:S02]  /*1eb0*/  SHF.R.S32.HI R117, RZ, 0x1, R117 ;  /* 0x00000001ff757819 */ /* 0x000fe40000011475 */
        /* <DEDUP_REMOVED lines=26> */
[----:B------:R-:W-:Y:S01]  /*2060*/  LOP3.LUT R23, R26, 0x40, RZ, 0xfc, !PT ;  /* 0x000000401a177812 */ /* 0x000fe200078efcff */
[----:B------:R-:W-:Y:S01]  /*2070*/  IMAD R107, R134, -0x40, R82 ;  /* 0xffffffc0866b7824 */ /* 0x000fe200078e0252 */
        /* <DEDUP_REMOVED lines=82> */
.L_x_3120:
[----:B------:R-:W-:Y:S01]  /*25a0*/  VIADD R105, R105, 0x40 ;  /* 0x0000004069697836 */ /* 0x000fe20000000000 */
[----:B------:R-:W-:Y:S01]  /*25b0*/  BSSY.RECONVERGENT B1, `(.L_x_3099) ;  /* 0x0000736000017945 */ /* 0x000fe20003800200 */
[----:B------:R-:W-:Y:S02]  /*25c0*/  VIADD R107, R107, 0x40 ;  /* 0x000000406b6b7836 */ /* 0x000fe40000000000 */
[----:B------:R-:W-:Y:S01]  /*25d0*/  VIADD R106, R106, 0xffffffff ;  /* 0xffffffff6a6a7836 */ /* 0x000fe20000000000 */
[-C--:B------:R-:W-:Y:S01]  /*25e0*/  ISETP.GE.AND P0, PT, R124, R105.reuse, PT ;  /* 0x000000697c00720c */ /* 0x080fe20003f06270 */
[----:B------:R-:W-:Y:S01]  /*25f0*/  IMAD.MOV.U32 R120, RZ, RZ, R116 ;  /* 0x000000ffff787224 */ /* 0x000fe200078e0074 */
[----:B------:R-:W-:Y:S01]  /*2600*/  ISETP.GE.AND P6, PT, R114, R105, PT ;  /* 0x000000697200720c */ /* 0x000fe20003fc6270 */
        /* <DEDUP_REMOVED lines=100> */
.L_x_3100:
        /* <DEDUP_REMOVED lines=157> */
.L_x_3104:
[----:B---34-:R-:W-:Y:S05]  /*3620*/  BSYNC.RECONVERGENT B0 ;  /* 0x0000000000007941 */ /* 0x018fea0003800200 */
.L_x_3103:
        /* <DEDUP_REMOVED lines=153> */
.L_x_3106:
[----:B------:R-:W-:Y:S05]  /*3fc0*/  BSYNC.RECONVERGENT B0 ;  /* 0x0000000000007941 */ /* 0x000fea0003800200 */
.L_x_3105:
        /* <DEDUP_REMOVED lines=159> */
.L_x_3108:
[----:B------:R-:W-:Y:S05]  /*49c0*/  BSYNC.RECONVERGENT B0 ;  /* 0x0000000000007941 */ /* 0x000fea0003800200 */
.L_x_3107:
        /* <DEDUP_REMOVED lines=162> */
.L_x_3110:
[----:B------:R-:W-:Y:S05]  /*53f0*/  BSYNC.RECONVERGENT B0 ;  /* 0x0000000000007941 */ /* 0x000fea0003800200 */
.L_x_3109:
[----:B------:R-:W2:Y:S01]  /*5400*/  LDC R31, c[0x0][0x450] ;  /* 0x00011400ff1f7b82 */ /* 0x000ea20000000800 */
[----:B-1----:R-:W-:Y:S05]  /*5410*/  IMAD.U32 R3, R52, -0x20, RZ ;  /* 0xffffffe034037824 */ /* 0x002fea00078e00ff */
[C---:B------:R-:W-:Y:S02]  /*5420*/  LEA R28, P1, R3.reuse, R28, 0x1 ;  /* 0x0000001c031c7211 */ /* 0x040fe400078208ff */
[C---:B------:R-:W-:Y:S02]  /*5430*/  LEA R60, P0, R3.reuse, R60, 0x1 ;  /* 0x0000003c033c7211 */ /* 0x040fe400078008ff */
[C---:B------:R-:W-:Y:S02]  /*5440*/  LEA.HI.X.SX32 R29, R3.reuse, R29, 0x1, P1 ;  /* 0x0000001d031d7211 */ /* 0x040fe400008f0eff */
[----:B------:R-:W-:Y:S01]  /*5450*/  LEA.HI.X.SX32 R61, R3, R61, 0x1, P0 ;  /* 0x0000003d033d7211 */ /* 0x000fe200000f0eff */
[----:B------:R-:W-:Y:S05]  /*5460*/  BRA `(.L_x_3101) ;  /* 0x0000004400287947 */ /* 0x000fea0003800000 */
.L_x_3102:
        /* <DEDUP_REMOVED lines=271> */
.L_x_3112:
[----:B---34-:R-:W-:Y:S05]  /*6560*/  BSYNC.RECONVERGENT B0 ;  /* 0x0000000000007941 */ /* 0x018fea0003800200 */
.L_x_3111:
        /* <DEDUP_REMOVED lines=270> */
.L_x_3114:
[----:B------:R-:W-:Y:S05]  /*7650*/  BSYNC.RECONVERGENT B0 ;  /* 0x0000000000007941 */ /* 0x000fea0003800200 */
.L_x_3113:
        /* <DEDUP_REMOVED lines=272> */
.L_x_3116:
[----:B------:R-:W-:Y:S05]  /*8760*/  BSYNC.RECONVERGENT B0 ;  /* 0x0000000000007941 */ /* 0x000fea0003800200 */
.L_x_3115:
        /* <DEDUP_REMOVED lines=275> */
.L_x_3118:
[----:B------:R-:W-:Y:S05]  /*98a0*/  BSYNC.RECONVERGENT B0 ;  /* 0x0000000000007941 */ /* 0x000fea0003800200 */
.L_x_3117:
[----:B------:R-:W2:Y:S01]  /*98b0*/  LDC R31, c[0x0][0x450] ;  /* 0x00011400ff1f7b82 */ /* 0x000ea20000000800 */
[----:B-1----:R-:W-:Y:S05]  /*98c0*/  IMAD.U32 R85, R85, -0x20, RZ ;  /* 0xffffffe055557824 */ /* 0x002fea00078e00ff */
[C---:B------:R-:W-:Y:S02]  /*98d0*/  LEA R92, P1, R85.reuse, R92, 0x1 ;  /* 0x0000005c555c7211 */ /* 0x040fe400078208ff */
[C---:B------:R-:W-:Y:S02]  /*98e0*/  LEA R90, P0, R85.reuse, R90, 0x1 ;  /* 0x0000005a555a7211 */ /* 0x040fe400078008ff */
[C---:B------:R-:W-:Y:S02]  /*98f0*/  LEA.HI.X.SX32 R93, R85.reuse, R93, 0x1, P1 ;  /* 0x0000005d555d7211 */ /* 0x040fe400008f0eff */
[----:B------:R-:W-:Y:S09]  /*9900*/  LEA.HI.X.SX32 R91, R85, R91, 0x1, P0 ;  /* 0x0000005b555b7211 */ /* 0x000ff200000f0eff */
.L_x_3101:
[----:B------:R-:W-:Y:S05]  /*9910*/  BSYNC.RECONVERGENT B1 ;  /* 0x0000000000017941 */ /* 0x000fea0003800200 */
.L_x_3099:
        /* <DEDUP_REMOVED lines=90> */
.L_x_3119:
[----:B------:R-:W-:Y:S02]  /*9ec0*/  IADD3 R88, P1, PT, R88, R95, RZ ;  /* 0x0000005f58587210 */ /* 0x000fe40007f3e0ff */
[----:B------:R-:W-:Y:S03]  /*9ed0*/  IADD3 R24, P0, PT, R24, R99, RZ ;  /* 0x0000006318187210 */ /* 0x000fe60007f1e0ff */
[----:B------:R-:W-:Y:S02]  /*9ee0*/  IMAD.X R89, R89, 0x1, R94, P1 ;  /* 0x0000000159597824 */ /* 0x000fe400008e065e */
[----:B------:R-:W-:Y:S01]  /*9ef0*/  IMAD.X R25, R25, 0x1, R97, P0 ;  /* 0x0000000119197824 */ /* 0x000fe200000e0661 */
[----:B------:R-:W-:Y:S07]  /*9f00*/  @P3 BRA `(.L_x_3120) ;  /* 0xffffff8400a43947 */ /* 0x000fee000383ffff */
.L_x_3098:
        /* <DEDUP_REMOVED lines=47> */
.L_x_3124:
[----:B------:R-:W-:Y:S05]  /*a200*/  BSYNC.RECONVERGENT B0 ;  /* 0x0000000000007941 */ /* 0x000fea0003800200 */
.L_x_3123:
        /* <DEDUP_REMOVED lines=11> */
.L_x_3122:
        /* <DEDUP_REMOVED lines=75> */
.L_x_3130:
[----:B------:R-:W-:Y:S05]  /*a770*/  BSYNC.RECONVERGENT B0 ;  /* 0x0000000000007941 */ /* 0x000fea0003800200 */
.L_x_3129:
        /* <DEDUP_REMOVED lines=45> */
.L_x_3132:
[----:B------:R-:W-:Y:S05]  /*aa50*/  BSYNC.RECONVERGENT B0 ;  /* 0x0000000000007941 */ /* 0x000fea0003800200 */
.L_x_3131:
        /* <DEDUP_REMOVED lines=45> */
.L_x_3134:
[----:B------:R-:W-:Y:S05]  /*ad30*/  BSYNC.RECONVERGENT B0 ;  /* 0x0000000000007941 */ /* 0x000fea0003800200 */
.L_x_3133:
[----:B------:R4:W-:Y:S02]  /*ad40*/  STS.128 [R3+0x4000], R8 ;  /* 0x0040000803007388 */ /* 0x0009e40000000c00 */
.L_x_3128:
[----:B------:R-:W-:Y:S05]  /*ad50*/  BSYNC.RECONVERGENT B1 ;  /* 0x0000000000017941 */ /* 0x000fea0003800200 */
.L_x_3127:
        /* <DEDUP_REMOVED lines=61> */
.L_x_3138:
[----:B------:R-:W-:Y:S05]  /*b130*/  BSYNC.RECONVERGENT B0 ;  /* 0x0000000000007941 */ /* 0x000fea0003800200 */
.L_x_3137:
        /* <DEDUP_REMOVED lines=55> */
.L_x_3140:
[----:B------:R-:W-:Y:S05]  /*b4b0*/  BSYNC.RECONVERGENT B0 ;  /* 0x0000000000007941 */ /* 0x000fea0003800200 */
.L_x_3139:
        /* <DEDUP_REMOVED lines=55> */
.L_x_3142:
[----:B------:R-:W-:Y:S05]  /*b830*/  BSYNC.RECONVERGENT B0 ;  /* 0x0000000000007941 */ /* 0x000fea0003800200 */
.L_x_3141:
[----:B------:R1:W-:Y:S02]  /*b840*/  STS.128 [R3+0x4800], R8 ;  /* 0x0048000803007388 */ /* 0x0003e40000000c00 */
.L_x_3136:
[----:B------:R-:W-:Y:S05]  /*b850*/  BSYNC.RECONVERGENT B1 ;  /* 0x0000000000017941 */ /* 0x000fea0003800200 */
.L_x_3135:
        /* <DEDUP_REMOVED lines=63> */
.L_x_3146:
[----:B------:R-:W-:Y:S05]  /*bc50*/  BSYNC.RECONVERGENT B0 ;  /* 0x0000000000007941 */ /* 0x000fea0003800200 */
.L_x_3145:
        /* <DEDUP_REMOVED lines=55> */
.L_x_3148:
[----:B------:R-:W-:Y:S05]  /*bfd0*/  BSYNC.RECONVERGENT B0 ;  /* 0x0000000000007941 */ /* 0x000fea0003800200 */
.L_x_3147:
        /* <DEDUP_REMOVED lines=55> */
.L_x_3150:
[----:B------:R-:W-:Y:S05]  /*c350*/  BSYNC.RECONVERGENT B0 ;  /* 0x0000000000007941 */ /* 0x000fea0003800200 */
.L_x_3149:
[----:B------:R4:W-:Y:S02]  /*c360*/  STS.128 [R3+0x5000], R8 ;  /* 0x0050000803007388 */ /* 0x0009e40000000c00 */
.L_x_3144:
[----:B------:R-:W-:Y:S05]  /*c370*/  BSYNC.RECONVERGENT B1 ;  /* 0x0000000000017941 */ /* 0x000fea0003800200 */
.L_x_3143:
        /* <DEDUP_REMOVED lines=62> */
.L_x_3152:
[----:B------:R-:W-:Y:S05]  /*c760*/  BSYNC.RECONVERGENT B0 ;  /* 0x0000000000007941 */ /* 0x000fea0003800200 */
.L_x_3151:
        /* <DEDUP_REMOVED lines=55> */
.L_x_3154:
[----:B------:R-:W-:Y:S05]  /*cae0*/  BSYNC.RECONVERGENT B0 ;  /* 0x0000000000007941 */ /* 0x000fea0003800200 */
.L_x_3153:
        /* <DEDUP_REMOVED lines=55> */
.L_x_3156:
[----:B------:R-:W-:Y:S05]  /*ce60*/  BSYNC.RECONVERGENT B0 ;  /* 0x0000000000007941 */ /* 0x000fea0003800200 */
.L_x_3155:
[----:B------:R4:W-:Y:S01]  /*ce70*/  STS.128 [R3+0x5800], R8 ;  /* 0x0058000803007388 */ /* 0x0009e20000000c00 */
[----:B------:R-:W-:Y:S05]  /*ce80*/  BRA `(.L_x_3125) ;  /* 0x0000004000907947 */ /* 0x000fea0003800000 */
.L_x_3126:
        /* <DEDUP_REMOVED lines=94> */
.L_x_3160:
[----:B------:R-:W-:Y:S05]  /*d470*/  BSYNC.RECONVERGENT B0 ;  /* 0x0000000000007941 */ /* 0x000fea0003800200 */
.L_x_3159:
        /* <DEDUP_REMOVED lines=84> */
.L_x_3162:
[----:B------:R-:W-:Y:S05]  /*d9c0*/  BSYNC.RECONVERGENT B0 ;  /* 0x0000000000007941 */ /* 0x000fea0003800200 */
.L_x_3161:
        /* <DEDUP_REMOVED lines=84> */
.L_x_3164:
[----:B------:R-:W-:Y:S05]  /*df10*/  BSYNC.RECONVERGENT B0 ;  /* 0x0000000000007941 */ /* 0x000fea0003800200 */
.L_x_3163:
[----:B------:R4:W-:Y:S02]  /*df20*/  STS.128 [R3+0x4000], R28 ;  /* 0x0040001c03007388 */ /* 0x0009e40000000c00 */
.L_x_3158:
[----:B------:R-:W-:Y:S05]  /*df30*/  BSYNC.RECONVERGENT B1 ;  /* 0x0000000000017941 */ /* 0x000fea0003800200 */
.L_x_3157:
        /* <DEDUP_REMOVED lines=91> */
.L_x_3168:
[----:B------:R-:W-:Y:S05]  /*e4f0*/  BSYNC.RECONVERGENT B0 ;  /* 0x0000000000007941 */ /* 0x000fea0003800200 */
.L_x_3167:
        /* <DEDUP_REMOVED lines=84> */
.L_x_3170:
[----:B------:R-:W-:Y:S05]  /*ea40*/  BSYNC.RECONVERGENT B0 ;  /* 0x0000000000007941 */ /* 0x000fea0003800200 */
.L_x_3169:
        /* <DEDUP_REMOVED lines=84> */
.L_x_3172:
[----:B------:R-:W-:Y:S05]  /*ef90*/  BSYNC.RECONVERGENT B0 ;  /* 0x0000000000007941 */ /* 0x000fea0003800200 */
.L_x_3171:
[----:B------:R1:W-:Y:S02]  /*efa0*/  STS.128 [R3+0x4800], R32 ;  /* 0x0048002003007388 */ /* 0x0003e40000000c00 */
.L_x_3166:
[----:B------:R-:W-:Y:S05]  /*efb0*/  BSYNC.RECONVERGENT B1 ;  /* 0x0000000000017941 */ /* 0x000fea0003800200 */
.L_x_3165:
        /* <DEDUP_REMOVED lines=92> */
.L_x_3176:
[----:B------:R-:W-:Y:S05]  /*f580*/  BSYNC.RECONVERGENT B0 ;  /* 0x0000000000007941 */ /* 0x000fea0003800200 */
.L_x_3175:
        /* <DEDUP_REMOVED lines=84> */
.L_x_3178:
[----:B------:R-:W-:Y:S05]  /*fad0*/  BSYNC.RECONVERGENT B0 ;  /* 0x0000000000007941 */ /* 0x000fea0003800200 */
.L_x_3177:
        /* <DEDUP_REMOVED lines=84> */
.L_x_3180:
[----:B------:R-:W-:Y:S05]  /*10020*/  BSYNC.RECONVERGENT B0 ;  /* 0x0000000000007941 */ /* 0x000fea0003800200 */
.L_x_3179:
[----:B------:R4:W-:Y:S02]  /*10030*/  STS.128 [R3+0x5000], R32 ;  /* 0x0050002003007388 */ /* 0x0009e40000000c00 */
.L_x_3174:
[----:B------:R-:W-:Y:S05]  /*10040*/  BSYNC.RECONVERGENT B1 ;  /* 0x0000000000017941 */ /* 0x000fea0003800200 */
.L_x_3173:
        /* <DEDUP_REMOVED lines=92> */
.L_x_3182:
[----:B------:R-:W-:Y:S05]  /*10610*/  BSYNC.RECONVERGENT B0 ;  /* 0x0000000000007941 */ /* 0x000fea0003800200 */
.L_x_3181:
        /* <DEDUP_REMOVED lines=84> */
.L_x_3184:
[----:B------:R-:W-:Y:S05]  /*10b60*/  BSYNC.RECONVERGENT B0 ;  /* 0x0000000000007941 */ /* 0x000fea0003800200 */
.L_x_3183:
        /* <DEDUP_REMOVED lines=84> */
.L_x_3186:
[----:B------:R-:W-:Y:S05]  /*110b0*/  BSYNC.RECONVERGENT B0 ;  /* 0x0000000000007941 */ /* 0x000fea0003800200 */
.L_x_3185:
[----:B------:R4:W-:Y:S02]  /*110c0*/  STS.128 [R3+0x5800], R32 ;  /* 0x0058002003007388 */ /* 0x0009e40000000c00 */
.L_x_3125:
[----:B------:R-:W-:Y:S05]  /*110d0*/  BSYNC.RECONVERGENT B2 ;  /* 0x0000000000027941 */ /* 0x000fea0003800200 */
.L_x_3121:
[----:B-1--4-:R-:W-:Y:S01]  /*110e0*/  IMAD.IADD R9, R76, 0x1, -R133 ;  /* 0x000000014c097824 */ /* 0x012fe200078e0a85 */
[--C-:B------:R-:W-:Y:S01]  /*110f0*/  SHF.R.U32.HI R84, RZ, 0x4, R135.reuse ;  /* 0x00000004ff547819 */ /* 0x100fe20000011687 */
[C---:B------:R-:W-:Y:S01]  /*11100*/  IMAD.SHL.U32 R138, R135.reuse, 0x8, RZ ;  /* 0x00000008878a7824 */ /* 0x040fe200078e00ff */
[----:B------:R-:W-:Y:S01]  /*11110*/  SHF.R.U32.HI R188, RZ, 0x1, R135 ;  /* 0x00000001ffbc7819 */ /* 0x000fe20000011687 */
        /* <DEDUP_REMOVED lines=8> */
[-C--:B------:R-:W-:Y:S01]  /*111a0*/  ISETP.GE.AND P1, PT, R30, R9.reuse, PT ;  /* 0x000000091e00720c */ /* 0x080fe20003f26270 */
[----:B------:R-:W4:Y:S01]  /*111b0*/  LDCU UR4, c[0x0][0x508] ;  /* 0x0000a100ff0477ac */ /* 0x000f220008000800 */
[----:B------:R-:W-:Y:S02]  /*111c0*/  ISETP.GE.AND P2, PT, R28, R9, PT ;  /* 0x000000091c00720c */ /* 0x000fe40003f46270 */
[----:B---3--:R-:W-:Y:S01]  /*111d0*/  LOP3.LUT R13, R80, 0x8, R135, 0x78, !PT ;  /* 0x00000008500d7812 */ /* 0x008fe200078e7887 */
[----:B------:R-:W3:Y:S01]  /*111e0*/  @!P4 LDC.64 R6, c[0x0][0x3b8] ;  /* 0x0000ee00ff06cb82 */ /* 0x000ee20000000a00 */
[----:B------:R-:W-:Y:S02]  /*111f0*/  SHF.L.U32 R84, R84, 0xa, RZ ;  /* 0x0000000a54547819 */ /* 0x000fe400000006ff */
[----:B------:R-:W-:Y:S02]  /*11200*/  SHF.L.U32 R148, R135, 0x5, RZ ;  /* 0x0000000587947819 */ /* 0x000fe400000006ff */
[----:B------:R-:W-:Y:S01]  /*11210*/  @!P5 LEA R10, P0, R73, R196, 0x1 ;  /* 0x000000c4490ad211 */ /* 0x000fe200078008ff */
[----:B------:R-:W-:Y:S01]  /*11220*/  @!PT LDS RZ, [RZ] ;  /* 0x00000000fffff984 */ /* 0x000fe20000000800 */
[----:B------:R-:W-:Y:S01]  /*11230*/  @!PT LDS RZ, [RZ] ;  /* 0x00000000fffff984 */ /* 0x000fe20000000800 */
[----:B------:R-:W-:Y:S01]  /*11240*/  @!PT LDS RZ, [RZ] ;  /* 0x00000000fffff984 */ /* 0x000fe20000000800 */
[----:B------:R-:W-:Y:S01]  /*11250*/  @!P6 LDGSTS.E.BYPASS.LTC128B.128 [R3+0x6000], desc[UR6][R196.64] ;  /* 0x06000000c403efae */ /* 0x000fe2000b981a06 */
[----:B------:R-:W-:Y:S01]  /*11260*/  LOP3.LUT R13, R13, 0x38, R138, 0x78, !PT ;  /* 0x000000380d0d7812 */ /* 0x000fe200078e788a */
[----:B--2---:R-:W2:Y:S01]  /*11270*/  @!P3 LDC.64 R4, c[0x0][0x3b8] ;  /* 0x0000ee00ff04bb82 */ /* 0x004ea20000000a00 */
[----:B------:R-:W-:Y:S01]  /*11280*/  @!P5 LEA.HI.X R11, R73, R197, R74, 0x1, P0 ;  /* 0x000000c5490bd211 */ /* 0x000fe200000f0c4a */
[----:B------:R-:W-:Y:S01]  /*11290*/  @!P6 LDGSTS.E.BYPASS.LTC128B.128 [R3+0x8000], desc[UR6][R196.64+0x80] ;  /* 0x08000080c403efae */ /* 0x000fe2000b981a06 */
[----:B------:R-:W-:-:S02]  /*112a0*/  LOP3.LUT R84, R84, 0x400, RZ, 0xc0, !PT ;  /* 0x0000040054547812 */ /* 0x000fc400078ec0ff */
[----:B------:R-:W-:Y:S01]  /*112b0*/  LOP3.LUT R186, R148, 0x7c00, RZ, 0xc0, !PT ;  /* 0x00007c0094ba7812 */ /* 0x000fe200078ec0ff */
[----:B------:R-:W-:Y:S02]  /*112c0*/  @!P6 LDGSTS.E.BYPASS.LTC128B.128 [R3+0xa000], desc[UR6][R196.64+0x100] ;  /* 0x0a000100c403efae */ /* 0x000fe4000b981a06 */
[----:B------:R-:W-:Y:S02]  /*112d0*/  IMAD R84, R13, 0x2, R84 ;  /* 0x000000020d547824 */ /* 0x000fe400078e0254 */
[----:B------:R-:W-:Y:S04]  /*112e0*/  @!P5 LDGSTS.E.BYPASS.LTC128B.128 [R3+0x6800], desc[UR6][R10.64] ;  /* 0x068000000a03dfae */ /* 0x000fe8000b981a06 */
[----:B------:R-:W-:Y:S01]  /*112f0*/  @!P5 LDGSTS.E.BYPASS.LTC128B.128 [R3+0x8800], desc[UR6][R10.64+0x80] ;  /* 0x088000800a03dfae */ /* 0x000fe2000b981a06 */
[----:B---3--:R-:W-:-:S03]  /*11300*/  @!P4 LEA R14, P0, R6, R196, 0x6 ;  /* 0x000000c4060ec211 */ /* 0x008fc600078030ff */
[----:B------:R3:W-:Y:S01]  /*11310*/  @!P5 LDGSTS.E.BYPASS.LTC128B.128 [R3+0xa800], desc[UR6][R10.64+0x100] ;  /* 0x0a8001000a03dfae */ /* 0x0007e2000b981a06 */
[----:B------:R-:W-:Y:S02]  /*11320*/  LOP3.LUT P5, RZ, R135, 0x2, RZ, 0xc0, !PT ;  /* 0x0000000287ff7812 */ /* 0x000fe400078ac0ff */
[----:B------:R-:W-:Y:S02]  /*11330*/  @!P4 LEA.HI.X R15, R6, R197, R7, 0x6, P0 ;  /* 0x000000c5060fc211 */ /* 0x000fe400000f3407 */
[----:B------:R-:W-:Y:S01]  /*11340*/  ISETP.GE.AND P0, PT, R44, R9, PT ;  /* 0x000000092c00720c */ /* 0x000fe20003f06270 */
[----:B--2---:R-:W-:Y:S01]  /*11350*/  @!P3 IMAD.WIDE.U32 R6, R4, 0x60, R196 ;  /* 0x000000600406b825 */ /* 0x004fe200078e00c4 */
[----:B------:R-:W-:Y:S01]  /*11360*/  LOP3.LUT R9, R188, 0x8, RZ, 0xc0, !PT ;  /* 0x00000008bc097812 */ /* 0x000fe200078ec0ff */
[----:B------:R-:W-:Y:S01]  /*11370*/  @!P4 LDGSTS.E.BYPASS.LTC128B.128 [R3+0x7000], desc[UR6][R14.64] ;  /* 0x070000000e03cfae */ /* 0x000fe2000b981a06 */
[----:B------:R-:W-:Y:S01]  /*11380*/  SEL R172, R185, 0xffffffe0, !P5 ;  /* 0xffffffe0b9ac7807 */ /* 0x000fe20006800000 */
[----:B------:R-:W-:Y:S01]  /*11390*/  @!P3 IMAD R5, R5, 0x60, RZ ;  /* 0x000000600505b824 */ /* 0x000fe200078e02ff */
[----:B------:R-:W-:Y:S01]  /*113a0*/  @!P3 MOV R16, R6 ;  /* 0x000000060010b202 */ /* 0x000fe20000000f00 */
[----:B------:R-:W-:Y:S01]  /*113b0*/  @!P4 LDGSTS.E.BYPASS.LTC128B.128 [R3+0x9000], desc[UR6][R14.64+0x80] ;  /* 0x090000800e03cfae */ /* 0x000fe2000b981a06 */
[----:B------:R-:W-:Y:S01]  /*113c0*/  LOP3.LUT R9, R80, R9, RZ, 0xfc, !PT ;  /* 0x0000000950097212 */ /* 0x000fe200078efcff */
[----:B------:R-:W-:-:S02]  /*113d0*/  @!P3 IMAD.IADD R17, R5, 0x1, R7 ;  /* 0x000000010511b824 */ /* 0x000fc400078e0207 */
[----:B------:R2:W-:Y:S01]  /*113e0*/  @!P4 LDGSTS.E.BYPASS.LTC128B.128 [R3+0xb000], desc[UR6][R14.64+0x100] ;  /* 0x0b0001000e03cfae */ /* 0x0005e2000b981a06 */
[----:B------:R-:W1:Y:S03]  /*113f0*/  @!P1 LDC.64 R6, c[0x0][0x3c0] ;  /* 0x0000f000ff069b82 */ /* 0x000e660000000a00 */
[----:B------:R-:W-:Y:S04]  /*11400*/  @!P3 LDGSTS.E.BYPASS.LTC128B.128 [R3+0x7800], desc[UR6][R16.64] ;  /* 0x078000001003bfae */ /* 0x000fe8000b981a06 */
[----:B------:R-:W-:Y:S01]  /*11410*/  @!P3 LDGSTS.E.BYPASS.LTC128B.128 [R3+0x9800], desc[UR6][R16.64+0x80] ;  /* 0x098000801003bfae */ /* 0x000fe2000b981a06 */
[----:B------:R-:W2:Y:S03]  /*11420*/  @!P0 LDC.64 R4, c[0x0][0x3c0] ;  /* 0x0000f000ff048b82 */ /* 0x000ea60000000a00 */
[----:B------:R-:W-:Y:S01]  /*11430*/  @!P3 LDGSTS.E.BYPASS.LTC128B.128 [R3+0xb800], desc[UR6][R16.64+0x100] ;  /* 0x0b8001001003bfae */ /* 0x000fe2000b981a06 */
[----:B---3--:R-:W-:-:S03]  /*11440*/  @!P2 LEA R10, P3, R77, R198, 0x1 ;  /* 0x000000c64d0aa211 */ /* 0x008fc600078608ff */
[----:B------:R-:W0:Y:S01]  /*11450*/  LDGDEPBAR ;  /* 0x00000000000079af */ /* 0x000e220000000000 */
[-C--:B------:R-:W-:Y:S02]  /*11460*/  @!P2 LEA.HI.X R11, R77, R199.reuse, R78, 0x1, P3 ;  /* 0x000000c74d0ba211 */ /* 0x080fe400018f0c4e */
[----:B------:R-:W-:Y:S02]  /*11470*/  LOP3.LUT R78, R9, 0x38, R138, 0x78, !PT ;  /* 0x00000038094e7812 */ /* 0x000fe400078e788a */
[----:B------:R-:W-:Y:S02]  /*11480*/  IADD3 R77, PT, PT, R84, UR5, RZ ;  /* 0x00000005544d7c10 */ /* 0x000fe4000fffe0ff */
[C---:B-1----:R-:W-:Y:S02]  /*11490*/  @!P1 LEA R12, P3, R6.reuse, R198, 0x6 ;  /* 0x000000c6060c9211 */ /* 0x042fe400078630ff */
[----:B------:R-:W-:Y:S02]  /*114a0*/  IADD3 R2, PT, PT, R77, R172, RZ ;  /* 0x000000ac4d027210 */ /* 0x000fe40007ffe0ff */
[----:B------:R-:W-:-:S02]  /*114b0*/  @!P1 LEA.HI.X R13, R6, R199, R7, 0x6, P3 ;  /* 0x000000c7060d9211 */ /* 0x000fc400018f3407 */
[----:B------:R-:W-:Y:S01]  /*114c0*/  LOP3.LUT R7, R186, 0x200, R149, 0xf8, !PT ;  /* 0x00000200ba077812 */ /* 0x000fe200078ef895 */
[----:B--2---:R-:W-:-:S03]  /*114d0*/  @!P0 IMAD.WIDE.U32 R14, R4, 0x60, R198 ;  /* 0x00000060040e8825 */ /* 0x004fc600078e00c6 */
[----:B------:R-:W-:Y:S01]  /*114e0*/  IADD3 R7, PT, PT, R78, R7, RZ ;  /* 0x000000074e077210 */ /* 0x000fe20007ffe0ff */
[----:B------:R-:W-:Y:S01]  /*114f0*/  @!P0 IMAD R5, R5, 0x60, RZ ;  /* 0x0000006005058824 */ /* 0x000fe200078e02ff */
[----:B------:R-:W-:Y:S01]  /*11500*/  @!P0 MOV R4, R14 ;  /* 0x0000000e00048202 */ /* 0x000fe20000000f00 */
[----:B------:R-:W-:-:S04]  /*11510*/  DEPBAR.LE SB0, 0x0 ;  /* 0x000080000000791a */ /* 0x000fc80000000000 */
[----:B------:R-:W-:Y:S01]  /*11520*/  BAR.SYNC.DEFER_BLOCKING 0x0 ;  /* 0x0000000000007b1d */ /* 0x000fe20000010000 */
[----:B------:R-:W-:Y:S01]  /*11530*/  @!P0 IMAD.IADD R5, R5, 0x1, R15 ;  /* 0x0000000105058824 */ /* 0x000fe200078e020f */
        /* <DEDUP_REMOVED lines=42> */
[----:B------:R-:W3:Y:S01]  /*117e0*/  LDSM.16.M88.4 R20, [R84+UR5+0x6000] ;  /* 0x006000055414783b */ /* 0x000ee20008000200 */
[----:B------:R-:W-:Y:S01]  /*117f0*/  IADD3 R77, PT, PT, R77, R137, RZ ;  /* 0x000000894d4d7210 */ /* 0x000fe20007ffe0ff */
[----:B------:R-:W-:Y:S02]  /*11800*/  IMAD.IADD R85, R87, 0x1, R137 ;  /* 0x0000000157557824 */ /* 0x000fe400078e0289 */
[----:B-1----:R-:W1:Y:S02]  /*11810*/  LDSM.16.M88.4 R12, [R84+UR5+0x6800] ;  /* 0x00680005540c783b */ /* 0x002e640008000200 */
[C---:B------:R-:W-:Y:S01]  /*11820*/  IMAD.IADD R0, R172.reuse, 0x1, R77 ;  /* 0x00000001ac007824 */ /* 0x040fe200078e024d */
[----:B------:R-:W-:Y:S01]  /*11830*/  IADD3 R79, PT, PT, R172, R85, RZ ;  /* 0x00000055ac4f7210 */ /* 0x000fe20007ffe0ff */
[----:B------:R-:W4:Y:S04]  /*11840*/  LDSM.16.M88.4 R56, [R84+UR5+0x7000] ;  /* 0x007000055438783b */ /* 0x000f280008000200 */
[----:B------:R-:W4:Y:S04]  /*11850*/  LDSM.16.M88.4 R28, [R84+UR5+0x7800] ;  /* 0x00780005541c783b */ /* 0x000f280008000200 */
[----:B------:R-:W-:Y:S04]  /*11860*/  LDSM.16.M88.4 R64, [R86] ;  /* 0x000000005640783b */ /* 0x000fe80000000200 */
[----:B------:R-:W4:Y:S04]  /*11870*/  LDSM.16.M88.4 R32, [R2+0x6000] ;  /* 0x006000000220783b */ /* 0x000f280000000200 */
[----:B------:R-:W4:Y:S04]  /*11880*/  LDSM.16.M88.4 R8, [R2+0x6800] ;  /* 0x006800000208783b */ /* 0x000f280000000200 */
[----:B--2---:R-:W2:Y:S04]  /*11890*/  LDSM.16.M88.4 R4, [R2+0x7000] ;  /* 0x007000000204783b */ /* 0x004ea80000000200 */
[----:B------:R-:W2:Y:S04]  /*118a0*/  LDSM.16.M88.4 R68, [R2+0x7800] ;  /* 0x007800000244783b */ /* 0x000ea80000000200 */
[----:B------:R-:W-:Y:S01]  /*118b0*/  LDSM.16.M88.4 R44, [R77+0x6000] ;  /* 0x006000004d2c783b */ /* 0x000fe20000000200 */
[C---:B---3--:R-:W-:Y:S03]  /*118c0*/  HMMA.16816.F32 R24, R48.reuse, R20, RZ ;  /* 0x000000143018723c */ /* 0x048fe600000018ff */
[----:B------:R-:W-:Y:S04]  /*118d0*/  LDSM.16.M88.4 R40, [R77+0x6800] ;  /* 0x006800004d28783b */ /* 0x000fe80000000200 */
[----:B------:R-:W-:Y:S01]  /*118e0*/  LDSM.16.M88.4 R80, [R79] ;  /* 0x000000004f50783b */ /* 0x000fe20000000200 */
[C---:B-1----:R-:W-:Y:S03]  /*118f0*/  HMMA.16816.F32 R16, R48.reuse, R12, RZ ;  /* 0x0000000c3010723c */ /* 0x042fe600000018ff */
[----:B------:R-:W-:Y:S04]  /*11900*/  LDSM.16.M88.4 R36, [R77+0x7000] ;  /* 0x007000004d24783b */ /* 0x000fe80000000200 */
[----:B------:R-:W0:Y:S01]  /*11910*/  LDGDEPBAR ;  /* 0x00000000000079af */ /* 0x000e220000000000 */
[C---:B----45:R-:W-:Y:S08]  /*11920*/  HMMA.16816.F32 R60, R48.reuse, R56, RZ ;  /* 0x00000038303c723c */ /* 0x070ff000000018ff */
[C---:B------:R-:W-:Y:S08]  /*11930*/  HMMA.16816.F32 R20, R48.reuse, R22, RZ ;  /* 0x000000163014723c */ /* 0x040ff000000018ff */
[C---:B------:R-:W-:Y:S08]  /*11940*/  HMMA.16816.F32 R12, R48.reuse, R14, RZ ;  /* 0x0000000e300c723c */ /* 0x040ff000000018ff */
[C---:B------:R-:W-:Y:S08]  /*11950*/  HMMA.16816.F32 R56, R48.reuse, R58, RZ ;  /* 0x0000003a3038723c */ /* 0x040ff000000018ff */
[C---:B------:R-:W-:Y:S08]  /*11960*/  HMMA.16816.F32 R52, R48.reuse, R28, RZ ;  /* 0x0000001c3034723c */ /* 0x040ff000000018ff */
[----:B------:R-:W-:Y:S01]  /*11970*/  HMMA.16816.F32 R48, R48, R30, RZ ;  /* 0x0000001e3030723c */ /* 0x000fe200000018ff */
[----:B------:R-:W1:Y:S07]  /*11980*/  LDSM.16.M88.4 R28, [R85] ;  /* 0x00000000551c783b */ /* 0x000e6e0000000200 */
[C---:B------:R-:W-:Y:S08]  /*11990*/  HMMA.16816.F32 R24, R64.reuse, R32, R24 ;  /* 0x000000204018723c */ /* 0x040ff00000001818 */
[C---:B------:R-:W-:Y:S01]  /*119a0*/  HMMA.16816.F32 R20, R64.reuse, R34, R20 ;  /* 0x000000224014723c */ /* 0x040fe20000001814 */
[----:B------:R-:W3:Y:S07]  /*119b0*/  LDSM.16.M88.4 R32, [R77+0x7800] ;  /* 0x007800004d20783b */ /* 0x000eee0000000200 */
[C---:B------:R-:W-:Y:S08]  /*119c0*/  HMMA.16816.F32 R16, R64.reuse, R8, R16 ;  /* 0x000000084010723c */ /* 0x040ff00000001810 */
[C---:B------:R-:W-:Y:S01]  /*119d0*/  HMMA.16816.F32 R12, R64.reuse, R10, R12 ;  /* 0x0000000a400c723c */ /* 0x040fe2000000180c */
[----:B------:R-:W4:Y:S07]  /*119e0*/  LDSM.16.M88.4 R8, [R0+0x6000] ;  /* 0x006000000008783b */ /* 0x000f2e0000000200 */
[C---:B--2---:R-:W-:Y:S08]  /*119f0*/  HMMA.16816.F32 R60, R64.reuse, R4, R60 ;  /* 0x00000004403c723c */ /* 0x044ff0000000183c */
[C---:B------:R-:W-:Y:S01]  /*11a00*/  HMMA.16816.F32 R56, R64.reuse, R6, R56 ;  /* 0x000000064038723c */ /* 0x040fe20000001838 */
[----:B------:R-:W2:Y:S07]  /*11a10*/  LDSM.16.M88.4 R4, [R0+0x6800] ;  /* 0x006800000004783b */ /* 0x000eae0000000200 */
[C---:B------:R-:W-:Y:S08]  /*11a20*/  HMMA.16816.F32 R52, R64.reuse, R68, R52 ;  /* 0x000000444034723c */ /* 0x040ff00000001834 */
[----:B------:R-:W-:Y:S01]  /*11a30*/  HMMA.16816.F32 R48, R64, R70, R48 ;  /* 0x000000464030723c */ /* 0x000fe20000001830 */
[----:B------:R-:W2:Y:S04]  /*11a40*/  LDSM.16.M88.4 R64, [R0+0x7800] ;  /* 0x007800000040783b */ /* 0x000ea80000000200 */
[----:B------:R-:W2:Y:S03]  /*11a50*/  LDSM.16.M88.4 R68, [R0+0x7000] ;  /* 0x007000000044783b */ /* 0x000ea60000000200 */
[C---:B-1----:R-:W-:Y:S08]  /*11a60*/  HMMA.16816.F32 R24, R28.reuse, R44, R24 ;  /* 0x0000002c1c18723c */ /* 0x042ff00000001818 */
[C---:B------:R-:W-:Y:S01]  /*11a70*/  HMMA.16816.F32 R20, R28.reuse, R46, R20 ;  /* 0x0000002e1c14723c */ /* 0x040fe20000001814 */
[----:B------:R-:W-:Y:S07]  /*11a80*/  LDSM.16.M88.4 R44, [R87+0x2000] ;  /* 0x00200000572c783b */ /* 0x000fee0000000200 */
[C---:B------:R-:W-:Y:S08]  /*11a90*/  HMMA.16816.F32 R16, R28.reuse, R40, R16 ;  /* 0x000000281c10723c */ /* 0x040ff00000001810 */
[C---:B------:R-:W-:Y:S01]  /*11aa0*/  HMMA.16816.F32 R12, R28.reuse, R42, R12 ;  /* 0x0000002a1c0c723c */ /* 0x040fe2000000180c */
[----:B------:R-:W1:Y:S07]  /*11ab0*/  LDSM.16.M88.4 R40, [R84+UR5+0x8000] ;  /* 0x008000055428783b */ /* 0x000e6e0008000200 */
[C---:B---3--:R-:W-:Y:S08]  /*11ac0*/  HMMA.16816.F32 R52, R28.reuse, R32, R52 ;  /* 0x000000201c34723c */ /* 0x048ff00000001834 */
[----:B------:R-:W-:Y:S01]  /*11ad0*/  HMMA.16816.F32 R48, R28, R34, R48 ;  /* 0x000000221c30723c */ /* 0x000fe20000001830 */
[----:B------:R-:W3:Y:S07]  /*11ae0*/  LDSM.16.M88.4 R32, [R84+UR5+0x9000] ;  /* 0x009000055420783b */ /* 0x000eee0008000200 */
        /* <DEDUP_REMOVED lines=8> */
[----:B------:R-:W4:Y:S04]  /*11b70*/  LDSM.16.M88.4 R36, [R84+UR5+0x8800] ;  /* 0x008800055424783b */ /* 0x000f280008000200 */
[----:B------:R-:W4:Y:S03]  /*11b80*/  LDSM.16.M88.4 R28, [R84+UR5+0x9800] ;  /* 0x00980005541c783b */ /* 0x000f260008000200 */
[C---:B------:R-:W-:Y:S08]  /*11b90*/  HMMA.16816.F32 R52, R80.reuse, R64, R52 ;  /* 0x000000405034723c */ /* 0x040ff00000001834 */
[C---:B------:R-:W-:Y:S08]  /*11ba0*/  HMMA.16816.F32 R60, R80.reuse, R68, R60 ;  /* 0x00000044503c723c */ /* 0x040ff0000000183c */
[C---:B------:R-:W-:Y:S01]  /*11bb0*/  HMMA.16816.F32 R56, R80.reuse, R70, R56 ;  /* 0x000000465038723c */ /* 0x040fe20000001838 */
[----:B------:R-:W-:Y:S07]  /*11bc0*/  LDSM.16.M88.4 R68, [R2+0x9000] ;  /* 0x009000000244783b */ /* 0x000fee0000000200 */
[----:B------:R-:W-:Y:S01]  /*11bd0*/  HMMA.16816.F32 R64, R80, R66, R48 ;  /* 0x000000425040723c */ /* 0x000fe20000001830 */
[----:B------:R-:W4:Y:S04]  /*11be0*/  LDSM.16.M88.4 R48, [R2+0x8800] ;  /* 0x008800000230783b */ /* 0x000f280000000200 */
[----:B------:R-:W-:Y:S03]  /*11bf0*/  LDSM.16.M88.4 R80, [R85+0x4000] ;  /* 0x004000005550783b */ /* 0x000fe60000000200 */
[C---:B-1----:R-:W-:Y:S08]  /*11c00*/  HMMA.16816.F32 R24, R44.reuse, R40, R24 ;  /* 0x000000282c18723c */ /* 0x042ff00000001818 */
[C---:B------:R-:W-:Y:S01]  /*11c10*/  HMMA.16816.F32 R20, R44.reuse, R42, R20 ;  /* 0x0000002a2c14723c */ /* 0x040fe20000001814 */
[----:B------:R-:W1:Y:S07]  /*11c20*/  LDSM.16.M88.4 R40, [R2+0x9800] ;  /* 0x009800000228783b */ /* 0x000e6e0000000200 */
[C---:B---3--:R-:W-:Y:S08]  /*11c30*/  HMMA.16816.F32 R60, R44.reuse, R32, R60 ;  /* 0x000000202c3c723c */ /* 0x048ff0000000183c */
[----:B------:R-:W-:Y:S01]  /*11c40*/  HMMA.16816.F32 R56, R44, R34, R56 ;  /* 0x000000222c38723c */ /* 0x000fe20000001838 */
[----:B------:R-:W-:Y:S07]  /*11c50*/  LDSM.16.M88.4 R32, [R85+0x2000] ;  /* 0x002000005520783b */ /* 0x000fee0000000200 */
[C---:B--2---:R-:W-:Y:S08]  /*11c60*/  HMMA.16816.F32 R24, R8.reuse, R4, R24 ;  /* 0x000000040818723c */ /* 0x044ff00000001818 */
        /* <DEDUP_REMOVED lines=9> */
[C---:B------:R-:W-:Y:S08]  /*11d00*/  HMMA.16816.F32 R16, R8.reuse, R48, R16 ;  /* 0x000000300810723c */ /* 0x040ff00000001810 */
        /* <DEDUP_REMOVED lines=15> */
[----:B------:R-:W3:Y:S07]  /*11e00*/  LDSM.16.M88.4 R60, [R87+0x4000] ;  /* 0x00400000573c783b */ /* 0x000eee0000000200 */
        /* <DEDUP_REMOVED lines=11> */
[----:B------:R-:W2:Y:S04]  /*11ec0*/  LDSM.16.M88.4 R4, [R84+UR5+0xb000] ;  /* 0x00b000055404783b */ /* 0x000ea80008000200 */
[----:B------:R-:W-:Y:S03]  /*11ed0*/  LDSM.16.M88.4 R84, [R84+UR5+0xb800] ;  /* 0x00b800055454783b */ /* 0x000fe60008000200 */
[C---:B---3--:R-:W-:Y:S08]  /*11ee0*/  HMMA.16816.F32 R16, R40.reuse, R28, R16 ;  /* 0x0000001c2810723c */ /* 0x048ff00000001810 */
[----:B------:R-:W-:Y:S01]  /*11ef0*/  HMMA.16816.F32 R12, R40, R30, R12 ;  /* 0x0000001e280c723c */ /* 0x000fe2000000180c */
[----:B------:R-:W3:Y:S07]  /*11f00*/  LDSM.16.M88.4 R28, [R77+0xa000] ;  /* 0x00a000004d1c783b */ /* 0x000eee0000000200 */
[C---:B------:R-:W-:Y:S08]  /*11f10*/  HMMA.16816.F32 R44, R60.reuse, R48, R44 ;  /* 0x000000303c2c723c */ /* 0x040ff0000000182c */
[----:B------:R-:W-:Y:S01]  /*11f20*/  HMMA.16816.F32 R20, R60, R50, R20 ;  /* 0x000000323c14723c */ /* 0x000fe20000001814 */
[----:B------:R-:W3:Y:S07]  /*11f30*/  LDSM.16.M88.4 R48, [R2+0xa800] ;  /* 0x00a800000230783b */ /* 0x000eee0000000200 */
[C---:B----4-:R-:W-:Y:S08]  /*11f40*/  HMMA.16816.F32 R52, R40.reuse, R32, R52 ;  /* 0x000000202834723c */ /* 0x050ff00000001834 */
[----:B------:R-:W-:Y:S01]  /*11f50*/  HMMA.16816.F32 R64, R40, R34, R64 ;  /* 0x000000222840723c */ /* 0x000fe20000001840 */
[----:B------:R-:W-:Y:S04]  /*11f60*/  LDSM.16.M88.4 R40, [R79+0x4000] ;  /* 0x004000004f28783b */ /* 0x000fe80000000200 */
[----:B------:R-:W4:Y:S03]  /*11f70*/  LDSM.16.M88.4 R32, [R0+0xa000] ;  /* 0x00a000000020783b */ /* 0x000f260000000200 */
[C---:B-1----:R-:W-:Y:S08]  /*11f80*/  HMMA.16816.F32 R44, R36.reuse, R24, R44 ;  /* 0x00000018242c723c */ /* 0x042ff0000000182c */
[----:B------:R-:W-:Y:S08]  /*11f90*/  HMMA.16816.F32 R20, R36, R26, R20 ;  /* 0x0000001a2414723c */ /* 0x000ff00000001814 */
[C---:B------:R-:W-:Y:S08]  /*11fa0*/  HMMA.16816.F32 R16, R60.reuse, R8, R16 ;  /* 0x000000083c10723c */ /* 0x040ff00000001810 */
[C---:B------:R-:W-:Y:S01]  /*11fb0*/  HMMA.16816.F32 R12, R60.reuse, R10, R12 ;  /* 0x0000000a3c0c723c */ /* 0x040fe2000000180c */
[----:B------:R-:W1:Y:S07]  /*11fc0*/  LDSM.16.M88.4 R8, [R77+0xa800] ;  /* 0x00a800004d08783b */ /* 0x000e6e0000000200 */
[C---:B--2---:R-:W-:Y:S08]  /*11fd0*/  HMMA.16816.F32 R68, R60.reuse, R4, R68 ;  /* 0x000000043c44723c */ /* 0x044ff00000001844 */
[----:B------:R-:W-:Y:S01]  /*11fe0*/  HMMA.16816.F32 R56, R60, R6, R56 ;  /* 0x000000063c38723c */ /* 0x000fe20000001838 */
[----:B------:R-:W2:Y:S07]  /*11ff0*/  LDSM.16.M88.4 R4, [R2+0xb000] ;  /* 0x00b000000204783b */ /* 0x000eae0000000200 */
[C---:B---3--:R-:W-:Y:S08]  /*12000*/  HMMA.16816.F32 R44, R80.reuse, R28, R44 ;  /* 0x0000001c502c723c */ /* 0x048ff0000000182c */
[----:B------:R-:W-:Y:S01]  /*12010*/  HMMA.16816.F32 R20, R80, R30, R20 ;  /* 0x0000001e5014723c */ /* 0x000fe20000001814 */
[----:B------:R-:W-:Y:S07]  /*12020*/  LDSM.16.M88.4 R28, [R77+0xb000] ;  /* 0x00b000004d1c783b */ /* 0x000fee0000000200 */
[----:B------:R-:W-:Y:S01]  /*12030*/  HMMA.16816.F32 R24, R36, R48, R16 ;  /* 0x000000302418723c */ /* 0x000fe20000001810 */
[----:B------:R-:W3:Y:S07]  /*12040*/  LDSM.16.M88.4 R16, [R0+0xa800] ;  /* 0x00a800000010783b */ /* 0x000eee0000000200 */
[C---:B----4-:R-:W-:Y:S08]  /*12050*/  HMMA.16816.F32 R44, R40.reuse, R32, R44 ;  /* 0x00000020282c723c */ /* 0x050ff0000000182c */
[----:B------:R-:W-:Y:S01]  /*12060*/  HMMA.16816.F32 R20, R40, R34, R20 ;  /* 0x000000222814723c */ /* 0x000fe20000001814 */
[----:B------:R4:W3:Y:S07]  /*12070*/  LDSM.16.M88.4 R32, [R2+0xb800] ;  /* 0x00b800000220783b */ /* 0x0008ee0000000200 */
[----:B------:R-:W-:Y:S03]  /*12080*/  HMMA.16816.F32 R12, R36, R50, R12 ;  /* 0x00000032240c723c */ /* 0x000fe6000000180c */
[----:B------:R-:W-:Y:S01]  /*12090*/  FMUL.FTZ R44, R44, UR8 ;  /* 0x000000082c2c7c20 */ /* 0x000fe20008410000 */
[----:B------:R-:W-:Y:S01]  /*120a0*/  FMUL.FTZ R45, R45, UR8 ;  /* 0x000000082d2d7c20 */ /* 0x000fe20008410000 */
[----:B------:R-:W-:Y:S01]  /*120b0*/  FMUL.FTZ R46, R46, UR8 ;  /* 0x000000082e2e7c20 */ /* 0x000fe20008410000 */
[----:B------:R-:W-:-:S02]  /*120c0*/  FMUL.FTZ R47, R47, UR8 ;  /* 0x000000082f2f7c20 */ /* 0x000fc40008410000 */
[----:B-1----:R-:W-:Y:S01]  /*120d0*/  HMMA.16816.F32 R24, R80, R8, R24 ;  /* 0x000000085018723c */ /* 0x002fe20000001818 */
[----:B------:R-:W1:Y:S02]  /*120e0*/  MUFU.TANH R44, R44 ;  /* 0x0000002c002c7308 */ /* 0x000e640000002400 */
[----:B------:R-:W-:Y:S01]  /*120f0*/  FMUL.FTZ R20, R20, UR8 ;  /* 0x0000000814147c20 */ /* 0x000fe20008410000 */
[----:B------:R-:W-:Y:S01]  /*12100*/  FMUL.FTZ R21, R21, UR8 ;  /* 0x0000000815157c20 */ /* 0x000fe20008410000 */
[----:B------:R-:W-:Y:S01]  /*12110*/  FMUL.FTZ R22, R22, UR8 ;  /* 0x0000000816167c20 */ /* 0x000fe20008410000 */
[----:B------:R-:W-:Y:S02]  /*12120*/  FMUL.FTZ R23, R23, UR8 ;  /* 0x0000000817177c20 */ /* 0x000fe40008410000 */
[----:B--2---:R-:W-:Y:S01]  /*12130*/  HMMA.16816.F32 R68, R36, R4, R68 ;  /* 0x000000042444723c */ /* 0x004fe20000001844 */
[----:B----4-:R-:W-:Y:S01]  /*12140*/  LOP3.LUT R2, R188, 0x1f0, RZ, 0xc0, !PT ;  /* 0x000001f0bc027812 */ /* 0x010fe200078ec0ff */
[----:B------:R-:W2:Y:S03]  /*12150*/  MUFU.TANH R45, R45 ;  /* 0x0000002d002d7308 */ /* 0x000ea60000002400 */
[----:B------:R-:W-:-:S03]  /*12160*/  IADD3 R75, PT, PT, R2, 0x1, R75 ;  /* 0x00000001024b7810 */ /* 0x000fc60007ffe04b */
[----:B------:R-:W-:Y:S01]  /*12170*/  HMMA.16816.F32 R12, R80, R10, R12 ;  /* 0x0000000a500c723c */ /* 0x000fe2000000180c */
[----:B------:R-:W-:Y:S01]  /*12180*/  LDSM.16.M88.4 R8, [R0+0xb000] ;  /* 0x00b000000008783b */ /* 0x000fe20000000200 */
[----:B------:R-:W4:Y:S06]  /*12190*/  MUFU.TANH R46, R46 ;  /* 0x0000002e002e7308 */ /* 0x000f2c0000002400 */
[----:B------:R-:W-:Y:S01]  /*121a0*/  HMMA.16816.F32 R56, R36, R6, R56 ;  /* 0x000000062438723c */ /* 0x000fe20000001838 */
[----:B------:R-:W1:Y:S01]  /*121b0*/  LDSM.16.M88.4 R4, [R77+0xb800] ;  /* 0x00b800004d04783b */ /* 0x000e620000000200 */
        /* <DEDUP_REMOVED lines=8> */
[----:B------:R2:W4:Y:S01]  /*12240*/  LDSM.16.M88.4 R16, [R0+0xb800] ;  /* 0x00b800000010783b */ /* 0x0005220000000200 */
[----:B------:R-:W1:Y:S01]  /*12250*/  MUFU.TANH R23, R23 ;  /* 0x0000001700177308 */ /* 0x000e620000002400 */
[----:B------:R-:W-:-:S05]  /*12260*/  DEPBAR.LE SB0, 0x0 ;  /* 0x000080000000791a */ /* 0x000fca0000000000 */
[C---:B------:R-:W-:Y:S03]  /*12270*/  HMMA.16816.F32 R52, R36.reuse, R32, R52 ;  /* 0x000000202434723c */ /* 0x040fe60000001834 */
[----:B------:R-:W-:Y:S01]  /*12280*/  FMUL.FTZ R24, R24, UR8 ;  /* 0x0000000818187c20 */ /* 0x000fe20008410000 */
[----:B------:R-:W-:Y:S01]  /*12290*/  FMUL.FTZ R25, R25, UR8 ;  /* 0x0000000819197c20 */ /* 0x000fe20008410000 */
[----:B------:R-:W-:Y:S01]  /*122a0*/  FMUL.FTZ R26, R26, UR8 ;  /* 0x000000081a1a7c20 */ /* 0x000fe20008410000 */
[----:B------:R-:W-:Y:S02]  /*122b0*/  FMUL.FTZ R27, R27, UR8 ;  /* 0x000000081b1b7c20 */ /* 0x000fe40008410000 */
[----:B------:R-:W-:Y:S01]  /*122c0*/  HMMA.16816.F32 R64, R36, R34, R64 ;  /* 0x000000222440723c */ /* 0x000fe20000001840 */
[----:B------:R-:W1:Y:S02]  /*122d0*/  MUFU.TANH R24, R24 ;  /* 0x0000001800187308 */ /* 0x000e640000002400 */
[----:B------:R-:W-:Y:S01]  /*122e0*/  FMUL.FTZ R12, R12, UR8 ;  /* 0x000000080c0c7c20 */ /* 0x000fe20008410000 */
[----:B------:R-:W-:-:S04]  /*122f0*/  FMUL.FTZ R14, R14, UR8 ;  /* 0x000000080e0e7c20 */ /* 0x000fc80008410000 */
[----:B------:R-:W-:Y:S01]  /*12300*/  HMMA.16816.F32 R68, R80, R28, R68 ;  /* 0x0000001c5044723c */ /* 0x000fe20000001844 */
[----:B--2---:R-:W-:Y:S01]  /*12310*/  SHF.R.U32.HI R0, RZ, 0x2, R135 ;  /* 0x00000002ff007819 */ /* 0x004fe20000011687 */
[----:B------:R-:W2:Y:S03]  /*12320*/  MUFU.TANH R25, R25 ;  /* 0x0000001900197308 */ /* 0x000ea60000002400 */
[----:B------:R-:W-:-:S03]  /*12330*/  LOP3.LUT R0, R0, 0x7, RZ, 0xc0, !PT ;  /* 0x0000000700007812 */ /* 0x000fc600078ec0ff */
[C---:B------:R-:W-:Y:S02]  /*12340*/  HMMA.16816.F32 R56, R80.reuse, R30, R56 ;  /* 0x0000001e5038723c */ /* 0x040fe40000001838 */
[----:B------:R-:W2:Y:S06]  /*12350*/  MUFU.TANH R26, R26 ;  /* 0x0000001a001a7308 */ /* 0x000eac0000002400 */
[----:B-1----:R-:W-:Y:S01]  /*12360*/  HMMA.16816.F32 R52, R80, R4, R52 ;  /* 0x000000045034723c */ /* 0x002fe20000001834 */
[----:B------:R-:W-:Y:S01]  /*12370*/  IADD3 R5, PT, PT, -R200, R75, R0 ;  /* 0x0000004bc8057210 */ /* 0x000fe20007ffe100 */
[----:B------:R-:W1:Y:S03]  /*12380*/  MUFU.TANH R27, R27 ;  /* 0x0000001b001b7308 */ /* 0x000e660000002400 */
[----:B------:R-:W-:-:S03]  /*12390*/  IADD3 R5, PT, PT, R5, UR4, R76 ;  /* 0x0000000405057c10 */ /* 0x000fc6000fffe04c */
[----:B------:R-:W-:Y:S01]  /*123a0*/  HMMA.16816.F32 R64, R80, R6, R64 ;  /* 0x000000065040723c */ /* 0x000fe20000001840 */
[C---:B------:R-:W-:Y:S01]  /*123b0*/  VIMNMX R0, PT, PT, R5.reuse, R76, PT ;  /* 0x0000004c05007248 */ /* 0x040fe20003fe0100 */
[----:B------:R-:W1:Y:S01]  /*123c0*/  MUFU.TANH R12, R12 ;  /* 0x0000000c000c7308 */ /* 0x000e620000002400 */
[----:B------:R-:W-:-:S05]  /*123d0*/  VIADDMNMX R2, R5, 0x8, R76, PT ;  /* 0x0000000805027846 */ /* 0x000fca000380014c */
[C---:B------:R-:W-:Y:S01]  /*123e0*/  HMMA.16816.F32 R68, R40.reuse, R8, R68 ;  /* 0x000000082844723c */ /* 0x040fe20000001844 */
[----:B------:R-:W-:Y:S01]  /*123f0*/  FMUL.FTZ R8, R13, UR8 ;  /* 0x000000080d087c20 */ /* 0x000fe20008410000 */
[----:B------:R-:W-:Y:S01]  /*12400*/  FMUL.FTZ R9, R15, UR8 ;  /* 0x000000080f097c20 */ /* 0x000fe20008410000 */
[----:B------:R-:W1:Y:S05]  /*12410*/  MUFU.TANH R14, R14 ;  /* 0x0000000e000e7308 */ /* 0x000e6a0000002400 */
[C---:B------:R-:W-:Y:S03]  /*12420*/  HMMA.16816.F32 R56, R40.reuse, R10, R56 ;  /* 0x0000000a2838723c */ /* 0x040fe60000001838 */
[----:B------:R-:W1:Y:S05]  /*12430*/  MUFU.TANH R8, R8 ;  /* 0x0000000800087308 */ /* 0x000e6a0000002400 */
        /* <DEDUP_REMOVED lines=49> */
.L_x_3188:
[----:B------:R-:W2:Y:S01]  /*12750*/  LDC R6, c[0x0][0x4f0] ;  /* 0x00013c00ff067b82 */ /* 0x000ea20000000800 */
[----:B------:R-:W-:Y:S01]  /*12760*/  IADD3 R15, PT, PT, R133, -0x40, RZ ;  /* 0xffffffc0850f7810 */ /* 0x000fe20007ffe0ff */
[----:B------:R-:W3:Y:S01]  /*12770*/  LDCU.64 UR10, c[0x0][0x3b8] ;  /* 0x00007700ff0a77ac */ /* 0x000ee20008000a00 */
[----:B------:R-:W-:Y:S02]  /*12780*/  IABS R10, R133 ;  /* 0x00000085000a7213 */ /* 0x000fe40000000000 */
[----:B------:R-:W-:Y:S01]  /*12790*/  IABS R7, R15 ;  /* 0x0000000f00077213 */ /* 0x000fe20000000000 */
[----:B------:R-:W4:Y:S01]  /*127a0*/  LDCU.64 UR8, c[0x0][0x3a0] ;  /* 0x00007400ff0877ac */ /* 0x000f220008000a00 */
        /* <DEDUP_REMOVED lines=54> */
.L_x_3189:
[----:B------:R-:W2:Y:S01]  /*12b10*/  LDCU UR4, c[0x0][0x3bc] ;  /* 0x00007780ff0477ac */ /* 0x000ea20008000800 */
        /* <DEDUP_REMOVED lines=11> */
[----:B--2---:R-:W-:-:S03]  /*12bd0*/  USHF.L.U64.HI UR4, UR10, 0x5, UR4 ;  /* 0x000000050a047899 */ /* 0x004fc60008010204 */
        /* <DEDUP_REMOVED lines=12> */
.L_x_3187:
[----:B------:R-:W2:Y:S01]  /*12ca0*/  S2R R139, SR_TID.X ;  /* 0x00000000008b7919 */ /* 0x000ea20000002100 */
[----:B------:R-:W-:Y:S01]  /*12cb0*/  VIADD R150, R134, 0xffffffff ;  /* 0xffffffff86967836 */ /* 0x000fe20000000000 */
[----:B------:R-:W4:Y:S01]  /*12cc0*/  LDCU UR4, c[0x0][0x45c] ;  /* 0x00008b80ff0477ac */ /* 0x000f220008000800 */
[----:B------:R-:W-:-:S04]  /*12cd0*/  LOP3.LUT R136, R78, 0x200, R149, 0xf8, !PT ;  /* 0x000002004e887812 */ /* 0x000fc800078ef895 */
        /* <DEDUP_REMOVED lines=8> */
[----:B--2---:R-:W-:-:S05]  /*12d60*/  IMAD.SHL.U32 R35, R139, 0x2, RZ ;  /* 0x000000028b237824 */ /* 0x004fca00078e00ff */
[----:B------:R-:W-:-:S05]  /*12d70*/  LOP3.LUT R35, R35, 0x6, RZ, 0xc0, !PT ;  /* 0x0000000623237812 */ /* 0x000fca00078ec0ff */
[----:B------:R-:W-:-:S04]  /*12d80*/  IMAD R35, R150, 0x40, R35 ;  /* 0x0000004096237824 */ /* 0x000fc800078e0223 */
[C---:B---3--:R-:W-:Y:S02]  /*12d90*/  VIADD R5, R35.reuse, 0x1 ;  /* 0x0000000123057836 */ /* 0x048fe40000000000 */
        /* <DEDUP_REMOVED lines=9> */
[----:B------:R-:W-:Y:S01]  /*12e30*/  VIADD R3, R35, 0x10 ;  /* 0x0000001023037836 */ /* 0x000fe20000000000 */
[----:B------:R-:W-:Y:S01]  /*12e40*/  FSEL R45, R45, -INF , !P1 ;  /* 0xff8000002d2d7808 */ /* 0x000fe20004800000 */
[----:B------:R-:W-:Y:S01]  /*12e50*/  VIADD R39, R35, 0x30 ;  /* 0x0000003023277836 */ /* 0x000fe20000000000 */
[----:B------:R-:W-:Y:S01]  /*12e60*/  FSEL R47, R47, -INF , !P3 ;  /* 0xff8000002f2f7808 */ /* 0x000fe20005800000 */
[C---:B------:R-:W-:Y:S01]  /*12e70*/  VIADD R37, R35.reuse, 0x31 ;  /* 0x0000003123257836 */ /* 0x040fe20000000000 */
        /* <DEDUP_REMOVED lines=8> */
[----:B------:R-:W-:Y:S02]  /*12f00*/  FSEL R29, R22, -INF , !P2 ;  /* 0xff800000161d7808 */ /* 0x000fe40005000000 */
[----:B------:R-:W-:Y:S02]  /*12f10*/  FSEL R21, R21, -INF , !P4 ;  /* 0xff80000015157808 */ /* 0x000fe40006000000 */
[----:B------:R-:W-:-:S02]  /*12f20*/  FSEL R19, R24, -INF , !P3 ;  /* 0xff80000018137808 */ /* 0x000fc40005800000 */
[C---:B------:R-:W-:Y:S02]  /*12f30*/  ISETP.GE.AND P2, PT, R5.reuse, R0, PT ;  /* 0x000000000500720c */ /* 0x040fe40003f46270 */
[-C--:B------:R-:W-:Y:S01]  /*12f40*/  ISETP.GE.AND P4, PT, R5, R2.reuse, PT ;  /* 0x000000020500720c */ /* 0x080fe20003f86270 */
[----:B------:R-:W-:Y:S01]  /*12f50*/  VIADD R5, R35, 0x19 ;  /* 0x0000001923057836 */ /* 0x000fe20000000000 */
[----:B------:R-:W-:Y:S02]  /*12f60*/  ISETP.GE.AND P3, PT, R3, R2, PT ;  /* 0x000000020300720c */ /* 0x000fe40003f66270 */
[----:B------:R-:W-:Y:S02]  /*12f70*/  FSEL R23, R23, -INF , !P1 ;  /* 0xff80000017177808 */ /* 0x000fe40004800000 */
[----:B------:R-:W-:Y:S01]  /*12f80*/  ISETP.GE.AND P1, PT, R3, R0, PT ;  /* 0x000000000300720c */ /* 0x000fe20003f26270 */
[----:B------:R-:W-:Y:S01]  /*12f90*/  VIADD R3, R35, 0x20 ;  /* 0x0000002023037836 */ /* 0x000fe20000000000 */
[----:B-1----:R-:W-:-:S02]  /*12fa0*/  FSEL R11, R14, -INF , !P3 ;  /* 0xff8000000e0b7808 */ /* 0x002fc40005800000 */
[----:B------:R-:W-:Y:S02]  /*12fb0*/  FSEL R15, R26, -INF , !P6 ;  /* 0xff8000001a0f7808 */ /* 0x000fe40007000000 */
[----:B------:R-:W-:Y:S02]  /*12fc0*/  FSEL R7, R25, -INF , !P2 ;  /* 0xff80000019077808 */ /* 0x000fe40005000000 */
[-C--:B------:R-:W-:Y:S02]  /*12fd0*/  ISETP.GE.AND P3, PT, R35, R0.reuse, PT ;  /* 0x000000002300720c */ /* 0x080fe40003f66270 */
[C---:B------:R-:W-:Y:S02]  /*12fe0*/  ISETP.GE.AND P6, PT, R5.reuse, R0, PT ;  /* 0x000000000500720c */ /* 0x040fe40003fc6270 */
[----:B------:R-:W-:Y:S02]  /*12ff0*/  ISETP.GE.AND P2, PT, R5, R2, PT ;  /* 0x000000020500720c */ /* 0x000fe40003f46270 */
[----:B------:R-:W-:Y:S01]  /*13000*/  FSEL R13, R27, -INF , !P4 ;  /* 0xff8000001b0d7808 */ /* 0x000fe20006000000 */
[----:B------:R-:W-:Y:S01]  /*13010*/  VIADD R27, R35, 0x39 ;  /* 0x00000039231b7836 */ /* 0x000fe20000000000 */
[----:B------:R-:W-:-:S02]  /*13020*/  FSEL R5, R12, -INF , !P1 ;  /* 0xff8000000c057808 */ /* 0x000fc40004800000 */
[C---:B------:R-:W-:Y:S02]  /*13030*/  ISETP.GE.AND P4, PT, R3.reuse, R0, PT ;  /* 0x000000000300720c */ /* 0x040fe40003f86270 */
[----:B------:R-:W-:Y:S02]  /*13040*/  ISETP.GE.AND P1, PT, R3, R2, PT ;  /* 0x000000020300720c */ /* 0x000fe40003f26270 */
[----:B------:R-:W-:Y:S02]  /*13050*/  FSEL R3, R44, -INF , !P3 ;  /* 0xff8000002c037808 */ /* 0x000fe40005800000 */
[----:B------:R-:W-:Y:S02]  /*13060*/  ISETP.GE.AND P3, PT, R49, R0, PT ;  /* 0x000000003100720c */ /* 0x000fe40003f66270 */
[----:B------:R-:W-:Y:S02]  /*13070*/  FMNMX3.FTZ R4, R3, R45, R31, !PT ;  /* 0x0000002d03047276 */ /* 0x000fe4000781001f */
[----:B------:R-:W-:-:S02]  /*13080*/  FSEL R213, R213, -INF , !P4 ;  /* 0xff800000d5d57808 */ /* 0x000fc40006000000 */
[----:B------:R-:W-:Y:S02]  /*13090*/  FMNMX3.FTZ R4, R4, R21, R19, !PT ;  /* 0x0000001504047276 */ /* 0x000fe40007810013 */
[----:B------:R-:W-:Y:S02]  /*130a0*/  ISETP.GE.AND P4, PT, R43, R0, PT ;  /* 0x000000002b00720c */ /* 0x000fe40003f86270 */
[----:B------:R-:W-:Y:S02]  /*130b0*/  FSEL R17, R8, -INF , !P6 ;  /* 0xff80000008117808 */ /* 0x000fe40007000000 */
[----:B------:R-:W-:Y:S02]  /*130c0*/  ISETP.GE.AND P6, PT, R35, R2, PT ;  /* 0x000000022300720c */ /* 0x000fe40003fc6270 */
[----:B------:R-:W-:Y:S02]  /*130d0*/  FMNMX3.FTZ R4, R4, R7, R5, !PT ;  /* 0x0000000704047276 */ /* 0x000fe40007810005 */
[----:B------:R-:W-:-:S02]  /*130e0*/  FSEL R171, R171, -INF , !P3 ;  /* 0xff800000abab7808 */ /* 0x000fc40005800000 */
[-C--:B------:R-:W-:Y:S02]  /*130f0*/  ISETP.GE.AND P3, PT, R41, R0.reuse, PT ;  /* 0x000000002900720c */ /* 0x080fe40003f66270 */
[----:B------:R-:W-:Y:S02]  /*13100*/  FSEL R177, R177, -INF , !P4 ;  /* 0xff800000b1b17808 */ /* 0x000fe40006000000 */
[----:B------:R-:W-:Y:S02]  /*13110*/  ISETP.GE.AND P4, PT, R39, R0, PT ;  /* 0x000000002700720c */ /* 0x000fe40003f86270 */
[----:B------:R-:W-:Y:S02]  /*13120*/  FMNMX3.FTZ R4, R4, R17, R213, !PT ;  /* 0x0000001104047276 */ /* 0x000fe400078100d5 */
[----:B------:R-:W-:Y:S02]  /*13130*/  FSEL R25, R46, -INF , !P6 ;  /* 0xff8000002e197808 */ /* 0x000fe40007000000 */
[----:B------:R-:W-:-:S02]  /*13140*/  FSEL R173, R173, -INF , !P3 ;  /* 0xff800000adad7808 */ /* 0x000fc40005800000 */
[-C--:B------:R-:W-:Y:S02]  /*13150*/  ISETP.GE.AND P3, PT, R37, R0.reuse, PT ;  /* 0x000000002500720c */ /* 0x080fe40003f66270 */
[----:B------:R-:W-:Y:S02]  /*13160*/  FSEL R209, R209, -INF , !P4 ;  /* 0xff800000d1d17808 */ /* 0x000fe40006000000 */
        /* <DEDUP_REMOVED lines=9> */
[----:B------:R-:W-:Y:S01]  /*13200*/  FSEL R193, R193, -INF , !P3 ;  /* 0xff800000c1c17808 */ /* 0x000fe20005800000 */
[----:B------:R-:W-:Y:S01]  /*13210*/  LDSM.16.MT88.4 R48, [R175+0xe000] ;  /* 0x00e00000af30783b */ /* 0x000fe20000004200 */
[----:B------:R-:W-:-:S02]  /*13220*/  FMNMX3.FTZ R4, R4, R207, R205, !PT ;  /* 0x000000cf04047276 */ /* 0x000fc400078100cd */
[-C--:B------:R-:W-:Y:S02]  /*13230*/  ISETP.GE.AND P4, PT, R43, R2.reuse, PT ;  /* 0x000000022b00720c */ /* 0x080fe40003f86270 */
[----:B------:R-:W-:Y:S02]  /*13240*/  FSEL R9, R9, -INF , !P2 ;  /* 0xff80000009097808 */ /* 0x000fe40005000000 */
[----:B------:R-:W-:Y:S02]  /*13250*/  FSEL R147, R147, -INF , !P1 ;  /* 0xff80000093937808 */ /* 0x000fe40004800000 */
[----:B------:R-:W-:Y:S02]  /*13260*/  FMNMX3.FTZ R6, R6, R13, R11, !PT ;  /* 0x0000000d06067276 */ /* 0x000fe4000781000b */
[----:B------:R-:W-:Y:S02]  /*13270*/  ISETP.GE.AND P3, PT, R41, R2, PT ;  /* 0x000000022900720c */ /* 0x000fe40003f66270 */
[----:B------:R-:W-:Y:S01]  /*13280*/  FMNMX.FTZ R4, R193, R4, !PT ;  /* 0x00000004c1047209 */ /* 0x000fe20007810000 */
[----:B------:R-:W-:Y:S01]  /*13290*/  LDSM.16.MT88.4 R40, [R187+0xe000] ;  /* 0x00e00000bb28783b */ /* 0x000fe20000004200 */
[----:B------:R-:W-:-:S02]  /*132a0*/  ISETP.GE.AND P2, PT, R39, R2, PT ;  /* 0x000000022700720c */ /* 0x000fc40003f46270 */
[----:B------:R-:W-:Y:S01]  /*132b0*/  FSEL R145, R145, -INF , !P6 ;  /* 0xff80000091917808 */ /* 0x000fe20007000000 */
        /* <DEDUP_REMOVED lines=21> */
[C---:B----4-:R-:W-:Y:S01]  /*13410*/  FMUL.FTZ R180, R132.reuse, UR4 ;  /* 0x0000000484b47c20 */ /* 0x050fe20008410000 */
        /* <DEDUP_REMOVED lines=19> */
[----:B------:R-:W-:Y:S01]  /*13550*/  FFMA.FTZ R190, R205, UR4, -R180 ;  /* 0x00000004cdbe7c23 */ /* 0x000fe200080108b4 */
[----:B-1----:R-:W-:Y:S01]  /*13560*/  FMNMX.FTZ R3, R27, R4, !PT ;  /* 0x000000041b037209 */ /* 0x002fe20007810000 */
[----:B------:R-:W-:-:S03]  /*13570*/  VIADD R4, R187, 0xc000 ;  /* 0x0000c000bb047836 */ /* 0x000fc60000000000 */
[C---:B------:R-:W-:Y:S01]  /*13580*/  FSETP.NEU.FTZ.AND P1, PT, R3.reuse, -INF , PT ;  /* 0xff8000000300780b */ /* 0x040fe20003f3d000 */
[----:B------:R-:W-:Y:S02]  /*13590*/  @P0 VIADD R169, R4, 0xffffffc0 ;  /* 0xffffffc004a90836 */ /* 0x000fe40000000000 */
[----:B------:R-:W-:Y:S01]  /*135a0*/  FMUL.FTZ R176, R3, UR4 ;  /* 0x0000000403b07c20 */ /* 0x000fe20008410000 */
[----:B------:R-:W-:Y:S01]  /*135b0*/  MUFU.EX2 R162, R162 ;  /* 0x000000a200a27308 */ /* 0x000fe20000000800 */
[----:B------:R-:W-:Y:S01]  /*135c0*/  IMAD.IADD R167, R172, 0x1, R169 ;  /* 0x00000001aca77824 */ /* 0x000fe200078e02a9 */
[----:B------:R-:W1:Y:S02]  /*135d0*/  LDSM.16.MT88.4 R108, [R169] ;  /* 0x00000000a96c783b */ /* 0x000e640000004200 */
[----:B------:R-:W-:Y:S02]  /*135e0*/  FSEL R176, R176, RZ, P1 ;  /* 0x000000ffb0b07208 */ /* 0x000fe40000800000 */
[----:B--2---:R-:W-:Y:S01]  /*135f0*/  F2FP.F16.F32.PACK_AB R96, R165, R166 ;  /* 0x000000a6a560723e */ /* 0x004fe200000000ff */
[----:B------:R-:W2:Y:S01]  /*13600*/  LDSM.16.MT88.4 R56, [R169+0x2000] ;  /* 0x00200000a938783b */ /* 0x000ea20000004200 */
[----:B------:R-:W3:Y:S01]  /*13610*/  MUFU.EX2 R161, R161 ;  /* 0x000000a100a17308 */ /* 0x000ee20000000800 */
[--C-:B------:R-:W-:Y:S01]  /*13620*/  FFMA.FTZ R164, R25, UR4, -R176.reuse ;  /* 0x0000000419a47c23 */ /* 0x100fe200080108b0 */
[--C-:B------:R-:W-:Y:S01]  /*13630*/  FFMA.FTZ R163, R47, UR4, -R176.reuse ;  /* 0x000000042fa37c23 */ /* 0x100fe200080108b0 */
[--C-:B------:R-:W-:Y:S01]  /*13640*/  FFMA.FTZ R160, R29, UR4, -R176.reuse ;  /* 0x000000041da07c23 */ /* 0x100fe200080108b0 */
[--C-:B------:R-:W-:Y:S01]  /*13650*/  FFMA.FTZ R159, R23, UR4, -R176.reuse ;  /* 0x00000004179f7c23 */ /* 0x100fe200080108b0 */
[----:B------:R-:W4:Y:S01]  /*13660*/  LDSM.16.MT88.4 R100, [R167] ;  /* 0x00000000a764783b */ /* 0x000f220000004200 */
        /* <DEDUP_REMOVED lines=12> */
[----:B---3--:R-:W-:Y:S01]  /*13730*/  F2FP.F16.F32.PACK_AB R98, R161, R162 ;  /* 0x000000a2a162723e */ /* 0x008fe200000000ff */
[----:B------:R-:W-:Y:S01]  /*13740*/  FFMA.FTZ R183, R183, UR4, -R176 ;  /* 0x00000004b7b77c23 */ /* 0x000fe200080108b0 */
[----:B------:R-:W-:Y:S01]  /*13750*/  FFMA.FTZ R211, R193, UR4, -R180 ;  /* 0x00000004c1d37c23 */ /* 0x000fe200080108b4 */
[----:B------:R-:W3:Y:S01]  /*13760*/  LDSM.16.MT88.4 R12, [R169+0x800] ;  /* 0x00080000a90c783b */ /* 0x000ee20000004200 */
[--C-:B------:R-:W-:Y:S01]  /*13770*/  FFMA.FTZ R180, R191, UR4, -R176.reuse ;  /* 0x00000004bfb47c23 */ /* 0x100fe200080108b0 */
[--C-:B------:R-:W-:Y:S01]  /*13780*/  FFMA.FTZ R189, R189, UR4, -R176.reuse ;  /* 0x00000004bdbd7c23 */ /* 0x100fe200080108b0 */
[----:B------:R-:W-:Y:S01]  /*13790*/  MUFU.EX2 R160, R160 ;  /* 0x000000a000a07308 */ /* 0x000fe20000000800 */
[----:B------:R-:W3:Y:S01]  /*137a0*/  LDSM.16.MT88.4 R8, [R187+0xe800] ;  /* 0x00e80000bb08783b */ /* 0x000ee20000004200 */
[--C-:B------:R-:W-:Y:S01]  /*137b0*/  FFMA.FTZ R181, R181, UR4, -R176.reuse ;  /* 0x00000004b5b57c23 */ /* 0x100fe200080108b0 */
[----:B------:R-:W-:Y:S01]  /*137c0*/  FFMA.FTZ R176, R179, UR4, -R176 ;  /* 0x00000004b3b07c23 */ /* 0x000fe200080108b0 */
[----:B------:R-:W-:Y:S01]  /*137d0*/  FADD.FTZ R165, R166, R165 ;  /* 0x000000a5a6a57221 */ /* 0x000fe20000010000 */
[----:B------:R-:W3:Y:S01]  /*137e0*/  LDSM.16.MT88.4 R16, [R169+0x2800] ;  /* 0x00280000a910783b */ /* 0x000ee20000004200 */
[----:B------:R-:W-:-:S02]  /*137f0*/  ISETP.GT.AND P1, PT, R150, R195, PT ;  /* 0x000000c39600720c */ /* 0x000fc40003f24270 */
[----:B------:R-:W2:Y:S01]  /*13800*/  MUFU.EX2 R159, R159 ;  /* 0x0000009f009f7308 */ /* 0x000ea20000000800 */
[----:B-1----:R-:W-:Y:S01]  /*13810*/  F2FP.F16.F32.PACK_AB R97, R163, R164 ;  /* 0x000000a4a361723e */ /* 0x002fe200000000ff */
[----:B------:R-:W1:Y:S01]  /*13820*/  LDSM.16.MT88.4 R20, [R175+0xe800] ;  /* 0x00e80000af14783b */ /* 0x000e620000004200 */
[----:B------:R-:W-:Y:S01]  /*13830*/  FADD.FTZ R163, R164, R163 ;  /* 0x000000a3a4a37221 */ /* 0x000fe20000010000 */
[----:B------:R-:W-:Y:S02]  /*13840*/  FADD.FTZ R162, R162, R165 ;  /* 0x000000a5a2a27221 */ /* 0x000fe40000010000 */
[----:B------:R-:W-:Y:S02]  /*13850*/  LDSM.16.MT88.4 R28, [R187+0xc800] ;  /* 0x00c80000bb1c783b */ /* 0x000fe40000004200 */
[----:B------:R-:W-:Y:S01]  /*13860*/  MUFU.EX2 R158, R158 ;  /* 0x0000009e009e7308 */ /* 0x000fe20000000800 */
[----:B------:R-:W-:Y:S01]  /*13870*/  FADD.FTZ R161, R161, R162 ;  /* 0x000000a2a1a17221 */ /* 0x000fe20000010000 */
[----:B------:R-:W-:Y:S04]  /*13880*/  LDSM.16.MT88.4 R24, [R167+0x800] ;  /* 0x00080000a718783b */ /* 0x000fe80000004200 */
[----:B------:R-:W-:Y:S02]  /*13890*/  LDSM.16.MT88.4 R144, [R175+0xd000] ;  /* 0x00d00000af90783b */ /* 0x000fe40000004200 */
[----:B------:R-:W3:Y:S01]  /*138a0*/  MUFU.EX2 R157, R157 ;  /* 0x0000009d009d7308 */ /* 0x000ee20000000800 */
        /* <DEDUP_REMOVED lines=24> */
[C---:B----4-:R-:W-:Y:S07]  /*13a30*/  HMMA.16816.F32 R104, R96.reuse, R100, RZ ;  /* 0x000000646068723c */ /* 0x050fee00000018ff */
[----:B------:R-:W4:Y:S01]  /*13a40*/  MUFU.EX2 R177, R177 ;  /* 0x000000b100b17308 */ /* 0x000f220000000800 */
[C---:B-----5:R-:W-:Y:S07]  /*13a50*/  HMMA.16816.F32 R60, R96.reuse, R64, RZ ;  /* 0x00000040603c723c */ /* 0x060fee00000018ff */
        /* <DEDUP_REMOVED lines=21> */
[----:B---3--:R-:W-:Y:S01]  /*13bb0*/  F2FP.F16.F32.PACK_AB R4, R157, R158 ;  /* 0x0000009e9d04723e */ /* 0x008fe200000000ff */
[----:B------:R-:W-:Y:S01]  /*13bc0*/  FADD.FTZ R158, R158, R161 ;  /* 0x000000a19e9e7221 */ /* 0x000fe20000010000 */
[----:B--2---:R-:W-:Y:S01]  /*13bd0*/  F2FP.F16.F32.PACK_AB R5, R155, R156 ;  /* 0x0000009c9b05723e */ /* 0x004fe200000000ff */
[----:B------:R-:W-:-:S02]  /*13be0*/  FADD.FTZ R156, R156, R159 ;  /* 0x0000009f9c9c7221 */ /* 0x000fc40000010000 */
[----:B------:R-:W-:Y:S02]  /*13bf0*/  FADD.FTZ R157, R157, R158 ;  /* 0x0000009e9d9d7221 */ /* 0x000fe40000010000 */
[----:B------:R-:W-:Y:S01]  /*13c00*/  HMMA.16816.F32 R96, R96, R6, RZ ;  /* 0x000000066060723c */ /* 0x000fe200000018ff */
[----:B------:R-:W-:Y:S01]  /*13c10*/  F2FP.F16.F32.PACK_AB R6, R153, R154 ;  /* 0x0000009a9906723e */ /* 0x000fe200000000ff */
[----:B------:R-:W-:Y:S01]  /*13c20*/  FADD.FTZ R155, R155, R156 ;  /* 0x0000009c9b9b7221 */ /* 0x000fe20000010000 */
[----:B-1----:R-:W-:Y:S01]  /*13c30*/  F2FP.F16.F32.PACK_AB R7, R151, R152 ;  /* 0x000000989707723e */ /* 0x002fe200000000ff */
        /* <DEDUP_REMOVED lines=43> */
[----:B------:R-:W-:Y:S01]  /*13ef0*/  F2FP.F16.F32.PACK_AB R6, R173, R170 ;  /* 0x000000aaad06723e */ /* 0x000fe200000000ff */
[----:B------:R-:W-:Y:S01]  /*13f00*/  FADD.FTZ R174, R174, R151 ;  /* 0x00000097aeae7221 */ /* 0x000fe20000010000 */
[----:B-----5:R-:W-:Y:S01]  /*13f10*/  F2FP.F16.F32.PACK_AB R7, R183, R178 ;  /* 0x000000b2b707723e */ /* 0x020fe200000000ff */
[----:B------:R-:W-:-:S02]  /*13f20*/  FADD.FTZ R171, R171, R168 ;  /* 0x000000a8abab7221 */ /* 0x000fc40000010000 */
[----:B------:R-:W-:Y:S02]  /*13f30*/  FADD.FTZ R177, R177, R174 ;  /* 0x000000aeb1b17221 */ /* 0x000fe40000010000 */
[----:B------:R-:W-:Y:S02]  /*13f40*/  FADD.FTZ R170, R170, R171 ;  /* 0x000000abaaaa7221 */ /* 0x000fe40000010000 */
[----:B-1----:R-:W-:Y:S01]  /*13f50*/  HMMA.16816.F32 R112, R4, R12, R112 ;  /* 0x0000000c0470723c */ /* 0x002fe20000001870 */
[----:B------:R-:W-:Y:S01]  /*13f60*/  FADD.FTZ R178, R178, R177 ;  /* 0x000000b1b2b27221 */ /* 0x000fe20000010000 */
[----:B------:R-:W-:-:S03]  /*13f70*/  FADD.FTZ R173, R173, R170 ;  /* 0x000000aaadad7221 */ /* 0x000fc60000010000 */
[----:B------:R-:W-:-:S03]  /*13f80*/  FADD.FTZ R183, R183, R178 ;  /* 0x000000b2b7b77221 */ /* 0x000fc60000010000 */
        /* <DEDUP_REMOVED lines=19> */
[----:B------:R-:W4:Y:S07]  /*140c0*/  LDSM.16.MT88.4 R144, [R175+0xf800] ;  /* 0x00f80000af90783b */ /* 0x000f2e0000004200 */
[C---:B------:R-:W-:Y:S08]  /*140d0*/  HMMA.16816.F32 R52, R4.reuse, R20, R52 ;  /* 0x000000140434723c */ /* 0x040ff00000001834 */
        /* <DEDUP_REMOVED lines=8> */
[C---:B------:R-:W-:Y:S08]  /*14160*/  HMMA.16816.F32 R128, R4.reuse, R28, R128 ;  /* 0x0000001c0480723c */ /* 0x040ff00000001880 */
[C---:B------:R-:W-:Y:S01]  /*14170*/  HMMA.16816.F32 R124, R4.reuse, R30, R124 ;  /* 0x0000001e047c723c */ /* 0x040fe2000000187c */
[----:B------:R-:W5:Y:S07]  /*14180*/  LDSM.16.MT88.4 R28, [R169+0x5800] ;  /* 0x00580000a91c783b */ /* 0x000f6e0000004200 */
[C---:B------:R-:W-:Y:S08]  /*14190*/  HMMA.16816.F32 R104, R4.reuse, R24, R104 ;  /* 0x000000180468723c */ /* 0x040ff00000001868 */
[----:B------:R-:W-:Y:S01]  /*141a0*/  HMMA.16816.F32 R100, R4, R26, R100 ;  /* 0x0000001a0464723c */ /* 0x000fe20000001864 */
[----:B------:R-:W-:Y:S01]  /*141b0*/  F2FP.F16.F32.PACK_AB R4, R207, R182 ;  /* 0x000000b6cf04723e */ /* 0x000fe200000000ff */
[----:B------:R-:W5:Y:S01]  /*141c0*/  LDSM.16.MT88.4 R24, [R187+0xd800] ;  /* 0x00d80000bb18783b */ /* 0x000f620000004200 */
        /* <DEDUP_REMOVED lines=21> */
[C---:B------:R-:W-:Y:S08]  /*14320*/  HMMA.16816.F32 R48, R4.reuse, R146, R48 ;  /* 0x000000920430723c */ /* 0x040ff00000001830 */
[C---:B-----5:R-:W-:Y:S08]  /*14330*/  HMMA.16816.F32 R76, R4.reuse, R140, R76 ;  /* 0x0000008c044c723c */ /* 0x060ff0000000184c */
        /* <DEDUP_REMOVED lines=46> */
[----:B------:R-:W-:Y:S02]  /*14620*/  LOP3.LUT R5, R133, R10, RZ, 0x3c, !PT ;  /* 0x0000000a85057212 */ /* 0x000fe400078e3cff */
        /* <DEDUP_REMOVED lines=10> */
[----:B------:R-:W-:Y:S02]  /*146d0*/  @P6 VIADD R13, R13, 0x1 ;  /* 0x000000010d0d6836 */ /* 0x000fe40000000000 */
[----:B------:R-:W-:Y:S02]  /*146e0*/  @P2 IADD3 R6, PT, PT, R6, 0x1, RZ ;  /* 0x0000000106062810 */ /* 0x000fe40007ffe0ff */
[----:B------:R-:W-:Y:S01]  /*146f0*/  @!P3 IMAD.MOV R13, RZ, RZ, -R13 ;  /* 0x000000ffff0db224 */ /* 0x000fe200078e0a0d */
[----:B------:R-:W-:Y:S02]  /*14700*/  ISETP.NE.AND P2, PT, R10, RZ, PT ;  /* 0x000000ff0a00720c */ /* 0x000fe40003f45270 */
        /* <DEDUP_REMOVED lines=23> */
.L_x_3191:
        /* <DEDUP_REMOVED lines=8> */
.L_x_3192:
[----:B------:R-:W1:Y:S01]  /*14900*/  LDCU.64 UR8, c[0x0][0x3c0] ;  /* 0x00007800ff0877ac */ /* 0x000e620008000a00 */
[----:B------:R-:W-:Y:S02]  /*14910*/  LOP3.LUT R135, R4, 0x8, R135, 0xf8, !PT ;  /* 0x0000000804877812 */ /* 0x000fe400078ef887 */
[----:B------:R-:W-:Y:S02]  /*14920*/  LOP3.LUT R4, R138, 0x1f8, RZ, 0xc0, !PT ;  /* 0x000001f88a047812 */ /* 0x000fe400078ec0ff */
[----:B------:R-:W-:Y:S02]  /*14930*/  LOP3.LUT R187, R149, 0x400, RZ, 0xc0, !PT ;  /* 0x0000040095bb7812 */ /* 0x000fe400078ec0ff */
[--C-:B------:R-:W-:Y:S02]  /*14940*/  LOP3.LUT R5, R4, 0x38, R139.reuse, 0x78, !PT ;  /* 0x0000003804057812 */ /* 0x100fe400078e788b */
[----:B------:R-:W-:Y:S02]  /*14950*/  LOP3.LUT R4, R135, 0x38, R138, 0x78, !PT ;  /* 0x0000003887047812 */ /* 0x000fe400078e788a */
[----:B------:R-:W-:-:S02]  /*14960*/  SHF.R.U32.HI R188, RZ, 0x1, R139 ;  /* 0x00000001ffbc7819 */ /* 0x000fc4000001168b */
[----:B------:R-:W-:Y:S01]  /*14970*/  LOP3.LUT R5, R5, 0x1e00, R138, 0xf8, !PT ;  /* 0x00001e0005057812 */ /* 0x000fe200078ef88a */
[----:B------:R-:W-:Y:S01]  /*14980*/  IMAD R187, R4, 0x2, R187 ;  /* 0x0000000204bb7824 */ /* 0x000fe200078e02bb */
[----:B------:R-:W-:Y:S02]  /*14990*/  LOP3.LUT R6, R188, 0x8, RZ, 0xc0, !PT ;  /* 0x00000008bc067812 */ /* 0x000fe400078ec0ff */
[----:B------:R-:W-:Y:S01]  /*149a0*/  LEA R135, R5, UR5, 0x1 ;  /* 0x0000000505877c11 */ /* 0x000fe2000f8e08ff */
[----:B-1----:R-:W-:Y:S01]  /*149b0*/  USHF.L.U32 UR4, UR8, 0x5, URZ ;  /* 0x0000000508047899 */ /* 0x002fe200080006ff */
[----:B------:R-:W-:Y:S01]  /*149c0*/  LOP3.LUT R186, R148, 0x7c00, RZ, 0xc0, !PT ;  /* 0x00007c0094ba7812 */ /* 0x000fe200078ec0ff */
[----:B------:R-:W-:Y:S01]  /*149d0*/  USHF.L.U64.HI UR9, UR8, 0x5, UR9 ;  /* 0x0000000508097899 */ /* 0x000fe20008010209 */
[--C-:B------:R-:W-:Y:S01]  /*149e0*/  LOP3.LUT R7, R6, 0x1c0, R149.reuse, 0xf8, !PT ;  /* 0x000001c006077812 */ /* 0x100fe200078ef895 */
[----:B------:R-:W-:Y:S01]  /*149f0*/  @!PT LDS RZ, [RZ] ;  /* 0x00000000fffff984 */ /* 0x000fe20000000800 */
[----:B------:R-:W-:Y:S01]  /*14a00*/  @!PT LDS RZ, [RZ] ;  /* 0x00000000fffff984 */ /* 0x000fe20000000800 */
[----:B------:R-:W-:Y:S01]  /*14a10*/  @!PT LDS RZ, [RZ] ;  /* 0x00000000fffff984 */ /* 0x000fe20000000800 */
[----:B------:R-:W-:Y:S01]  /*14a20*/  LDGSTS.E.BYPASS.LTC128B.128 [R135+0xc000], desc[UR6][R198.64] ;  /* 0x0c000000c6877fae */ /* 0x000fe2000b981a06 */
[----:B------:R-:W-:-:S02]  /*14a30*/  LOP3.LUT R6, R186, 0x200, R149, 0xf8, !PT ;  /* 0x00000200ba067812 */ /* 0x000fc400078ef895 */
[----:B------:R-:W-:Y:S01]  /*14a40*/  IADD3 R4, P1, PT, R198, UR4, RZ ;  /* 0x00000004c6047c10 */ /* 0x000fe2000ff3e0ff */
[----:B------:R-:W-:Y:S01]  /*14a50*/  LDGSTS.E.BYPASS.LTC128B.128 [R135+0xe000], desc[UR6][R198.64+0x80] ;  /* 0x0e000080c6877fae */ /* 0x000fe2000b981a06 */
[----:B------:R-:W-:Y:S02]  /*14a60*/  LOP3.LUT R7, R7, 0x38, R138, 0x78, !PT ;  /* 0x0000003807077812 */ /* 0x000fe400078e788a */
[----:B------:R-:W-:Y:S01]  /*14a70*/  IADD3.X R5, PT, PT, R199, UR9, RZ, P1, !PT ;  /* 0x00000009c7057c10 */ /* 0x000fe20008ffe4ff */
[----:B------:R-:W-:Y:S01]  /*14a80*/  LDGSTS.E.BYPASS.LTC128B.128 [R135+0x10000], desc[UR6][R198.64+0x100] ;  /* 0x10000100c6877fae */ /* 0x000fe2000b981a06 */
[----:B------:R-:W-:Y:S02]  /*14a90*/  IADD3 R14, P1, PT, R4, UR4, RZ ;  /* 0x00000004040e7c10 */ /* 0x000fe4000ff3e0ff */
[----:B------:R-:W-:Y:S01]  /*14aa0*/  LOP3.LUT R6, R6, R7, RZ, 0xfc, !PT ;  /* 0x0000000706067212 */ /* 0x000fe200078efcff */
[----:B------:R-:W-:Y:S01]  /*14ab0*/  LDGSTS.E.BYPASS.LTC128B.128 [R135+0xc800], desc[UR6][R4.64] ;  /* 0x0c80000004877fae */ /* 0x000fe2000b981a06 */
[----:B------:R-:W-:-:S02]  /*14ac0*/  IADD3.X R15, PT, PT, R5, UR9, RZ, P1, !PT ;  /* 0x00000009050f7c10 */ /* 0x000fc40008ffe4ff */
[----:B------:R-:W-:Y:S01]  /*14ad0*/  IADD3 R12, P1, PT, R14, UR4, RZ ;  /* 0x000000040e0c7c10 */ /* 0x000fe2000ff3e0ff */
[----:B------:R-:W-:Y:S01]  /*14ae0*/  LDGSTS.E.BYPASS.LTC128B.128 [R135+0xe800], desc[UR6][R4.64+0x80] ;  /* 0x0e80008004877fae */ /* 0x000fe2000b981a06 */
[----:B------:R-:W-:Y:S01]  /*14af0*/  LEA R193, R6, UR5, 0x1 ;  /* 0x0000000506c17c11 */ /* 0x000fe2000f8e08ff */
[----:B------:R-:W1:Y:S01]  /*14b00*/  LDCU UR4, c[0x0][0x50c] ;  /* 0x0000a180ff0477ac */ /* 0x000e620008000800 */
[----:B------:R-:W-:Y:S01]  /*14b10*/  IADD3.X R13, PT, PT, R15, UR9, RZ, P1, !PT ;  /* 0x000000090f0d7c10 */ /* 0x000fe20008ffe4ff */
[----:B------:R2:W-:Y:S02]  /*14b20*/  LDGSTS.E.BYPASS.LTC128B.128 [R135+0x10800], desc[UR6][R4.64+0x100] ;  /* 0x1080010004877fae */ /* 0x0005e4000b981a06 */
[--C-:B------:R-:W-:Y:S02]  /*14b30*/  IMAD.IADD R190, R172, 0x1, R193.reuse ;  /* 0x00000001acbe7824 */ /* 0x100fe400078e02c1 */
[----:B------:R-:W-:Y:S01]  /*14b40*/  LDGSTS.E.BYPASS.LTC128B.128 [R135+0xd000], desc[UR6][R14.64] ;  /* 0x0d0000000e877fae */ /* 0x000fe2000b981a06 */
[----:B------:R-:W-:-:S03]  /*14b50*/  IMAD.IADD R191, R137, 0x1, R193 ;  /* 0x0000000189bf7824 */ /* 0x000fc600078e02c1 */
[----:B------:R-:W-:Y:S01]  /*14b60*/  LDGSTS.E.BYPASS.LTC128B.128 [R135+0xf000], desc[UR6][R14.64+0x80] ;  /* 0x0f0000800e877fae */ /* 0x000fe2000b981a06 */
[----:B------:R-:W-:-:S03]  /*14b70*/  IMAD.IADD R192, R172, 0x1, R191 ;  /* 0x00000001acc07824 */ /* 0x000fc600078e02bf */
[----:B------:R-:W-:Y:S04]  /*14b80*/  LDGSTS.E.BYPASS.LTC128B.128 [R135+0x11000], desc[UR6][R14.64+0x100] ;  /* 0x110001000e877fae */ /* 0x000fe8000b981a06 */
[----:B------:R-:W-:Y:S04]  /*14b90*/  LDGSTS.E.BYPASS.LTC128B.128 [R135+0xd800], desc[UR6][R12.64] ;  /* 0x0d8000000c877fae */ /* 0x000fe8000b981a06 */
[----:B------:R-:W-:Y:S04]  /*14ba0*/  LDGSTS.E.BYPASS.LTC128B.128 [R135+0xf800], desc[UR6][R12.64+0x80] ;  /* 0x0f8000800c877fae */ /* 0x000fe8000b981a06 */
[----:B------:R3:W-:Y:S01]  /*14bb0*/  LDGSTS.E.BYPASS.LTC128B.128 [R135+0x11800], desc[UR6][R12.64+0x100] ;  /* 0x118001000c877fae */ /* 0x0007e2000b981a06 */
[----:B--2---:R-:W-:-:S03]  /*14bc0*/  VIADD R4, R187, UR5 ;  /* 0x00000005bb047c36 */ /* 0x004fc60008000000 */
[----:B------:R-:W-:Y:S01]  /*14bd0*/  LDSM.16.M88.4 R144, [R193] ;  /* 0x00000000c190783b */ /* 0x000fe20000000200 */
[----:B------:R-:W-:-:S03]  /*14be0*/  IMAD.IADD R138, R172, 0x1, R4 ;  /* 0x00000001ac8a7824 */ /* 0x000fc600078e0204 */
[----:B------:R-:W3:Y:S01]  /*14bf0*/  LDSM.16.M88.4 R24, [R187+UR5+0x6000] ;  /* 0x00600005bb18783b */ /* 0x000ee20008000200 */
[----:B------:R-:W-:-:S03]  /*14c00*/  IMAD.IADD R137, R137, 0x1, R4 ;  /* 0x0000000189897824 */ /* 0x000fc600078e0204 */
[----:B------:R-:W2:Y:S01]  /*14c10*/  LDSM.16.M88.4 R160, [R187+UR5+0x6800] ;  /* 0x00680005bba0783b */ /* 0x000ea20008000200 */
[----:B------:R-:W-:-:S03]  /*14c20*/  IMAD.IADD R189, R172, 0x1, R137 ;  /* 0x00000001acbd7824 */ /* 0x000fc600078e0289 */
        /* <DEDUP_REMOVED lines=8> */
[C---:B---3--:R-:W-:Y:S03]  /*14cb0*/  HMMA.16816.F32 R12, R144.reuse, R24, RZ ;  /* 0x00000018900c723c */ /* 0x048fe600000018ff */
[----:B------:R-:W3:Y:S04]  /*14cc0*/  LDSM.16.M88.4 R4, [R137+0x6000] ;  /* 0x006000008904783b */ /* 0x000ee80000000200 */
[----:B------:R-:W-:Y:S01]  /*14cd0*/  LDSM.16.M88.4 R176, [R137+0x7000] ;  /* 0x0070000089b0783b */ /* 0x000fe20000000200 */
[C---:B--2---:R-:W-:Y:S03]  /*14ce0*/  HMMA.16816.F32 R164, R144.reuse, R160, RZ ;  /* 0x000000a090a4723c */ /* 0x044fe600000018ff */
        /* <DEDUP_REMOVED lines=10> */
[----:B------:R-:W2:Y:S07]  /*14d90*/  LDSM.16.M88.4 R8, [R137+0x6800] ;  /* 0x006800008908783b */ /* 0x000eae0000000200 */
        /* <DEDUP_REMOVED lines=13> */
[C---:B---3--:R-:W-:Y:S08]  /*14e70*/  HMMA.16816.F32 R12, R16.reuse, R4, R12 ;  /* 0x00000004100c723c */ /* 0x048ff0000000180c */
[C---:B------:R-:W-:Y:S01]  /*14e80*/  HMMA.16816.F32 R24, R16.reuse, R6, R24 ;  /* 0x000000061018723c */ /* 0x040fe20000001818 */
[----:B------:R-:W3:Y:S07]  /*14e90*/  LDSM.16.M88.4 R4, [R192] ;  /* 0x00000000c004783b */ /* 0x000eee0000000200 */
[C---:B--2---:R-:W-:Y:S08]  /*14ea0*/  HMMA.16816.F32 R164, R16.reuse, R8, R164 ;  /* 0x0000000810a4723c */ /* 0x044ff000000018a4 */
[C---:B------:R-:W-:Y:S01]  /*14eb0*/  HMMA.16816.F32 R160, R16.reuse, R10, R160 ;  /* 0x0000000a10a0723c */ /* 0x040fe200000018a0 */
[----:B------:R-:W2:Y:S07]  /*14ec0*/  LDSM.16.M88.4 R8, [R193+0x2000] ;  /* 0x00200000c108783b */ /* 0x000eae0000000200 */
[C---:B------:R-:W-:Y:S08]  /*14ed0*/  HMMA.16816.F32 R156, R16.reuse, R176, R156 ;  /* 0x000000b0109c723c */ /* 0x040ff0000000189c */
[C---:B------:R-:W-:Y:S01]  /*14ee0*/  HMMA.16816.F32 R152, R16.reuse, R178, R152 ;  /* 0x000000b21098723c */ /* 0x040fe20000001898 */
[----:B------:R-:W-:Y:S07]  /*14ef0*/  LDSM.16.M88.4 R176, [R137+0x8800] ;  /* 0x0088000089b0783b */ /* 0x000fee0000000200 */
[C---:B-1----:R-:W-:Y:S08]  /*14f00*/  HMMA.16816.F32 R148, R16.reuse, R28, R148 ;  /* 0x0000001c1094723c */ /* 0x042ff00000001894 */
[----:B------:R-:W-:Y:S01]  /*14f10*/  HMMA.16816.F32 R144, R16, R30, R144 ;  /* 0x0000001e1090723c */ /* 0x000fe20000001890 */
[----:B------:R-:W1:Y:S04]  /*14f20*/  LDSM.16.M88.4 R16, [R187+UR5+0x8800] ;  /* 0x00880005bb10783b */ /* 0x000e680008000200 */
[----:B------:R-:W4:Y:S03]  /*14f30*/  LDSM.16.M88.4 R28, [R187+UR5+0x9000] ;  /* 0x00900005bb1c783b */ /* 0x000f260008000200 */
        /* <DEDUP_REMOVED lines=8> */
[----:B------:R-:W3:Y:S07]  /*14fc0*/  LDSM.16.M88.4 R140, [R187+UR5+0x9800] ;  /* 0x00980005bb8c783b */ /* 0x000eee0008000200 */
[C---:B------:R-:W-:Y:S08]  /*14fd0*/  HMMA.16816.F32 R148, R4.reuse, R32, R148 ;  /* 0x000000200494723c */ /* 0x040ff00000001894 */
[----:B------:R-:W-:Y:S01]  /*14fe0*/  HMMA.16816.F32 R144, R4, R34, R144 ;  /* 0x000000220490723c */ /* 0x000fe20000001890 */
[----:B------:R-:W-:Y:S04]  /*14ff0*/  LDSM.16.M88.4 R4, [R190+0x2000] ;  /* 0x00200000be04783b */ /* 0x000fe80000000200 */
[----:B------:R-:W5:Y:S03]  /*15000*/  LDSM.16.M88.4 R32, [R138+0x8000] ;  /* 0x008000008a20783b */ /* 0x000f660000000200 */
[C---:B--2---:R-:W-:Y:S08]  /*15010*/  HMMA.16816.F32 R12, R8.reuse, R20, R12 ;  /* 0x00000014080c723c */ /* 0x044ff0000000180c */
        /* <DEDUP_REMOVED lines=8> */
[C---:B---3--:R-:W-:Y:S08]  /*150a0*/  HMMA.16816.F32 R148, R8.reuse, R140, R148 ;  /* 0x0000008c0894723c */ /* 0x048ff00000001894 */
[----:B------:R-:W-:Y:S01]  /*150b0*/  HMMA.16816.F32 R144, R8, R142, R144 ;  /* 0x0000008e0890723c */ /* 0x000fe20000001890 */
[----:B------:R-:W3:Y:S04]  /*150c0*/  LDSM.16.M88.4 R8, [R138+0x9800] ;  /* 0x009800008a08783b */ /* 0x000ee80000000200 */
[----:B------:R-:W3:Y:S03]  /*150d0*/  LDSM.16.M88.4 R140, [R192+0x2000] ;  /* 0x00200000c08c783b */ /* 0x000ee60000000200 */
[C---:B-----5:R-:W-:Y:S08]  /*150e0*/  HMMA.16816.F32 R12, R4.reuse, R32, R12 ;  /* 0x00000020040c723c */ /* 0x060ff0000000180c */
[C---:B------:R-:W-:Y:S01]  /*150f0*/  HMMA.16816.F32 R24, R4.reuse, R34, R24 ;  /* 0x000000220418723c */ /* 0x040fe20000001818 */
[----:B------:R-:W-:Y:S07]  /*15100*/  LDSM.16.M88.4 R32, [R189+0x8800] ;  /* 0x00880000bd20783b */ /* 0x000fee0000000200 */
[C---:B--2---:R-:W-:Y:S08]  /*15110*/  HMMA.16816.F32 R164, R4.reuse, R20, R164 ;  /* 0x0000001404a4723c */ /* 0x044ff000000018a4 */
        /* <DEDUP_REMOVED lines=8> */
[C---:B---3--:R-:W-:Y:S08]  /*151a0*/  HMMA.16816.F32 R148, R4.reuse, R8, R148 ;  /* 0x000000080494723c */ /* 0x048ff00000001894 */
        /* <DEDUP_REMOVED lines=38> */
[----:B-----5:R-:W-:Y:S03]  /*15410*/  HMMA.16816.F32 R164, R168, R4, R164 ;  /* 0x00000004a8a4723c */ /* 0x020fe600000018a4 */
[----:B------:R-:W-:Y:S01]  /*15420*/  FMUL.FTZ R191, R207, UR4 ;  /* 0x00000004cfbf7c20 */ /* 0x000fe20008410000 */
[----:B------:R-:W-:-:S04]  /*15430*/  FMUL.FTZ R190, R206, UR4 ;  /* 0x00000004cebe7c20 */ /* 0x000fc80008410000 */
[----:B------:R-:W-:Y:S01]  /*15440*/  HMMA.16816.F32 R160, R8, R18, R160 ;  /* 0x0000001208a0723c */ /* 0x000fe200000018a0 */
[----:B------:R-:W4:Y:S01]  /*15450*/  LDSM.16.M88.4 R16, [R137+0xb000] ;  /* 0x00b000008910783b */ /* 0x000f220000000200 */
[----:B------:R-:W-:Y:S01]  /*15460*/  MUFU.TANH R191, R191 ;  /* 0x000000bf00bf7308 */ /* 0x000fe20000002400 */
[----:B------:R-:W-:Y:S01]  /*15470*/  FMUL.FTZ R24, R24, UR4 ;  /* 0x0000000418187c20 */ /* 0x000fe20008410000 */
[----:B------:R-:W-:Y:S01]  /*15480*/  FMUL.FTZ R25, R25, UR4 ;  /* 0x0000000419197c20 */ /* 0x000fe20008410000 */
[----:B------:R-:W-:Y:S01]  /*15490*/  FMUL.FTZ R26, R26, UR4 ;  /* 0x000000041a1a7c20 */ /* 0x000fe20008410000 */
[----:B------:R-:W-:Y:S02]  /*154a0*/  FMUL.FTZ R27, R27, UR4 ;  /* 0x000000041b1b7c20 */ /* 0x000fe40008410000 */
[C---:B-1----:R-:W-:Y:S02]  /*154b0*/  HMMA.16816.F32 R156, R20.reuse, R12, R156 ;  /* 0x0000000c149c723c */ /* 0x042fe4000000189c */
[----:B------:R-:W-:Y:S06]  /*154c0*/  MUFU.TANH R192, R24 ;  /* 0x0000001800c07308 */ /* 0x000fec0000002400 */
[----:B------:R-:W-:Y:S01]  /*154d0*/  HMMA.16816.F32 R152, R20, R14, R152 ;  /* 0x0000000e1498723c */ /* 0x000fe20000001898 */
[----:B------:R-:W1:Y:S01]  /*154e0*/  LDSM.16.M88.4 R12, [R138+0xb800] ;  /* 0x00b800008a0c783b */ /* 0x000e620000000200 */
[----:B------:R-:W-:Y:S06]  /*154f0*/  MUFU.TANH R190, R190 ;  /* 0x000000be00be7308 */ /* 0x000fec0000002400 */
[----:B------:R-:W-:Y:S01]  /*15500*/  HMMA.16816.F32 R148, R140, R176, R148 ;  /* 0x000000b08c94723c */ /* 0x000fe20000001894 */
[----:B------:R-:W-:Y:S01]  /*15510*/  FMUL.FTZ R176, R204, UR4 ;  /* 0x00000004ccb07c20 */ /* 0x000fe20008410000 */
[----:B------:R-:W-:-:S05]  /*15520*/  FMUL.FTZ R177, R205, UR4 ;  /* 0x00000004cdb17c20 */ /* 0x000fca0008410000 */
[----:B------:R-:W5:Y:S01]  /*15530*/  MUFU.TANH R176, R176 ;  /* 0x000000b000b07308 */ /* 0x000f620000002400 */
[----:B---3--:R-:W-:Y:S07]  /*15540*/  HMMA.16816.F32 R164, R180, R28, R164 ;  /* 0x0000001cb4a4723c */ /* 0x008fee00000018a4 */
[----:B------:R-:W-:Y:S01]  /*15550*/  MUFU.TANH R28, R25 ;  /* 0x00000019001c7308 */ /* 0x000fe20000002400 */
[C---:B------:R-:W-:Y:S07]  /*15560*/  HMMA.16816.F32 R156, R8.reuse, R32, R156 ;  /* 0x00000020089c723c */ /* 0x040fee000000189c */
[----:B------:R-:W-:Y:S01]  /*15570*/  MUFU.TANH R29, R26 ;  /* 0x0000001a001d7308 */ /* 0x000fe20000002400 */
[----:B------:R-:W-:Y:S03]  /*15580*/  HMMA.16816.F32 R152, R8, R34, R152 ;  /* 0x000000220898723c */ /* 0x000fe60000001898 */
[----:B------:R-:W-:Y:S01]  /*15590*/  FMUL.FTZ R33, R164, UR4 ;  /* 0x00000004a4217c20 */ /* 0x000fe20008410000 */
[----:B------:R-:W-:-:S03]  /*155a0*/  FMUL.FTZ R164, R167, UR4 ;  /* 0x00000004a7a47c20 */ /* 0x000fc60008410000 */
[----:B------:R3:W-:Y:S01]  /*155b0*/  MUFU.TANH R32, R27 ;  /* 0x0000001b00207308 */ /* 0x0007e20000002400 */
[----:B--2---:R-:W-:Y:S07]  /*155c0*/  HMMA.16816.F32 R148, R20, R172, R148 ;  /* 0x000000ac1494723c */ /* 0x004fee0000001894 */
[----:B------:R-:W2:Y:S01]  /*155d0*/  MUFU.TANH R177, R177 ;  /* 0x000000b100b17308 */ /* 0x000ea20000002400 */
[----:B------:R-:W-:Y:S07]  /*155e0*/  HMMA.16816.F32 R144, R140, R178, R144 ;  /* 0x000000b28c90723c */ /* 0x000fee0000001890 */
[----:B------:R-:W2:Y:S01]  /*155f0*/  MUFU.TANH R33, R33 ;  /* 0x0000002100217308 */ /* 0x000ea20000002400 */
[----:B---3--:R-:W3:Y:S01]  /*15600*/  LDSM.16.M88.4 R24, [R137+0xb800] ;  /* 0x00b800008918783b */ /* 0x008ee20000000200 */
[C---:B------:R-:W-:Y:S03]  /*15610*/  HMMA.16816.F32 R160, R168.reuse, R6, R160 ;  /* 0x00000006a8a0723c */ /* 0x040fe600000018a0 */
[----:B------:R-:W5:Y:S03]  /*15620*/  LDSM.16.M88.4 R4, [R189+0xb000] ;  /* 0x00b00000bd04783b */ /* 0x000f660000000200 */
[----:B------:R-:W-:Y:S02]  /*15630*/  MUFU.TANH R164, R164 ;  /* 0x000000a400a47308 */ /* 0x000fe40000002400 */
[C---:B----4-:R-:W-:Y:S08]  /*15640*/  HMMA.16816.F32 R156, R168.reuse, R16, R156 ;  /* 0x00000010a89c723c */ /* 0x050ff0000000189c */
[----:B------:R-:W-:Y:S01]  /*15650*/  HMMA.16816.F32 R152, R168, R18, R152 ;  /* 0x00000012a898723c */ /* 0x000fe20000001898 */
[----:B------:R-:W4:Y:S01]  /*15660*/  LDSM.16.M88.4 R16, [R189+0xb800] ;  /* 0x00b80000bd10783b */ /* 0x000f220000000200 */
[----:B------:R-:W-:-:S06]  /*15670*/  DEPBAR.LE SB0, 0x0 ;  /* 0x000080000000791a */ /* 0x000fcc0000000000 */
[----:B-1----:R-:W-:Y:S01]  /*15680*/  HMMA.16816.F32 R148, R8, R12, R148 ;  /* 0x0000000c0894723c */ /* 0x002fe20000001894 */
[----:B------:R-:W-:-:S05]  /*15690*/  IMAD.SHL.U32 R13, R139, 0x2, RZ ;  /* 0x000000028b0d7824 */ /* 0x000fca00078e00ff */
[----:B------:R-:W-:Y:S02]  /*156a0*/  LOP3.LUT R13, R13, 0x6, RZ, 0xc0, !PT ;  /* 0x000000060d0d7812 */ /* 0x000fe400078ec0ff */
[----:B------:R-:W-:Y:S08]  /*156b0*/  HMMA.16816.F32 R144, R20, R174, R144 ;  /* 0x000000ae1490723c */ /* 0x000ff00000001890 */
[----:B------:R-:W-:Y:S01]  /*156c0*/  HMMA.16816.F32 R160, R180, R30, R160 ;  /* 0x0000001eb4a0723c */ /* 0x000fe200000018a0 */
[----:B------:R-:W-:Y:S01]  /*156d0*/  FMUL.FTZ R31, R166, UR4 ;  /* 0x00000004a61f7c20 */ /* 0x000fe20008410000 */
[----:B------:R-:W-:-:S05]  /*156e0*/  FMUL.FTZ R30, R165, UR4 ;  /* 0x00000004a51e7c20 */ /* 0x000fca0008410000 */
[----:B------:R-:W-:Y:S01]  /*156f0*/  MUFU.TANH R31, R31 ;  /* 0x0000001f001f7308 */ /* 0x000fe20000002400 */
[----:B---3--:R-:W-:Y:S07]  /*15700*/  HMMA.16816.F32 R148, R168, R24, R148 ;  /* 0x00000018a894723c */ /* 0x008fee0000001894 */
[----:B------:R-:W-:Y:S01]  /*15710*/  MUFU.TANH R30, R30 ;  /* 0x0000001e001e7308 */ /* 0x000fe20000002400 */
[----:B------:R-:W-:Y:S03]  /*15720*/  HMMA.16816.F32 R144, R8, R14, R144 ;  /* 0x0000000e0890723c */ /* 0x000fe60000001890 */
[----:B------:R-:W-:Y:S01]  /*15730*/  FMUL.FTZ R34, R160, UR4 ;  /* 0x00000004a0227c20 */ /* 0x000fe20008410000 */
[----:B------:R-:W-:-:S04]  /*15740*/  FMUL.FTZ R35, R163, UR4 ;  /* 0x00000004a3237c20 */ /* 0x000fc80008410000 */
[----:B-----5:R-:W-:Y:S01]  /*15750*/  HMMA.16816.F32 R156, R180, R4, R156 ;  /* 0x00000004b49c723c */ /* 0x020fe2000000189c */
[----:B------:R-:W1:Y:S01]  /*15760*/  MUFU.TANH R34, R34 ;  /* 0x0000002200227308 */ /* 0x000e620000002400 */
[----:B------:R-:W-:Y:S01]  /*15770*/  FMUL.FTZ R4, R161, UR4 ;  /* 0x00000004a1047c20 */ /* 0x000fe20008410000 */
[----:B------:R-:W-:-:S05]  /*15780*/  FMUL.FTZ R5, R162, UR4 ;  /* 0x00000004a2057c20 */ /* 0x000fca0008410000 */
[C---:B------:R-:W-:Y:S01]  /*15790*/  HMMA.16816.F32 R152, R180.reuse, R6, R152 ;  /* 0x00000006b498723c */ /* 0x040fe20000001898 */
[----:B------:R-:W-:Y:S01]  /*157a0*/  IMAD R6, R134, 0x40, R13 ;  /* 0x0000004086067824 */ /* 0x000fe200078e020d */
[----:B------:R-:W-:Y:S03]  /*157b0*/  MUFU.TANH R4, R4 ;  /* 0x0000000400047308 */ /* 0x000fe60000002400 */
[C---:B------:R-:W-:Y:S02]  /*157c0*/  VIADD R21, R6.reuse, 0xffffff80 ;  /* 0xffffff8006157836 */ /* 0x040fe40000000000 */
[C---:B------:R-:W-:Y:S01]  /*157d0*/  VIADD R11, R6.reuse, 0xffffff88 ;  /* 0xffffff88060b7836 */ /* 0x040fe20000000000 */
[----:B----4-:R-:W-:Y:S01]  /*157e0*/  HMMA.16816.F32 R148, R180, R16, R148 ;  /* 0x00000010b494723c */ /* 0x010fe20000001894 */
[----:B------:R-:W-:Y:S01]  /*157f0*/  VIADD R15, R6, 0xffffff90 ;  /* 0xffffff90060f7836 */ /* 0x000fe20000000000 */
[C---:B------:R-:W-:Y:S01]  /*15800*/  ISETP.GE.AND P2, PT, R21.reuse, R0, PT ;  /* 0x000000001500720c */ /* 0x040fe20003f46270 */
[----:B------:R-:W-:Y:S01]  /*15810*/  FMUL.FTZ R7, R158, UR4 ;  /* 0x000000049e077c20 */ /* 0x000fe20008410000 */
[----:B------:R-:W-:Y:S01]  /*15820*/  ISETP.GE.AND P1, PT, R21, R2, PT ;  /* 0x000000021500720c */ /* 0x000fe20003f26270 */
[----:B------:R-:W-:Y:S01]  /*15830*/  VIADD R21, R6, 0xffffff81 ;  /* 0xffffff8106157836 */ /* 0x000fe20000000000 */
[----:B------:R-:W-:Y:S01]  /*15840*/  FSEL R9, R176, -INF , !P2 ;  /* 0xff800000b0097808 */ /* 0x000fe20005000000 */
[----:B------:R-:W3:Y:S01]  /*15850*/  MUFU.TANH R5, R5 ;  /* 0x0000000500057308 */ /* 0x000ee20000002400 */
[C---:B------:R-:W-:Y:S01]  /*15860*/  ISETP.GE.AND P3, PT, R11.reuse, R0, PT ;  /* 0x000000000b00720c */ /* 0x040fe20003f66270 */
[----:B------:R-:W-:Y:S01]  /*15870*/  HMMA.16816.F32 R144, R168, R26, R144 ;  /* 0x0000001aa890723c */ /* 0x000fe20000001890 */
[----:B------:R-:W-:Y:S01]  /*15880*/  ISETP.GE.AND P2, PT, R11, R2, PT ;  /* 0x000000020b00720c */ /* 0x000fe20003f46270 */
[----:B------:R-:W-:Y:S01]  /*15890*/  VIADD R11, R6, 0xffffff89 ;  /* 0xffffff89060b7836 */ /* 0x000fe20000000000 */
[C---:B------:R-:W-:Y:S01]  /*158a0*/  ISETP.GE.AND P4, PT, R21.reuse, R0, PT ;  /* 0x000000001500720c */ /* 0x040fe20003f86270 */
[----:B------:R-:W-:Y:S01]  /*158b0*/  FMUL.FTZ R12, R156, UR4 ;  /* 0x000000049c0c7c20 */ /* 0x000fe20008410000 */
[-C--:B------:R-:W-:Y:S01]  /*158c0*/  ISETP.GE.AND P6, PT, R21, R2.reuse, PT ;  /* 0x000000021500720c */ /* 0x080fe20003fc6270 */
[----:B------:R-:W-:Y:S01]  /*158d0*/  FMUL.FTZ R157, R157, UR4 ;  /* 0x000000049d9d7c20 */ /* 0x000fe20008410000 */
[----:B--2---:R-:W-:Y:S01]  /*158e0*/  FSEL R177, R177, -INF , !P4 ;  /* 0xff800000b1b17808 */ /* 0x004fe20006000000 */
[C---:B------:R-:W-:Y:S01]  /*158f0*/  VIADD R21, R6.reuse, 0xffffff98 ;  /* 0xffffff9806157836 */ /* 0x040fe20000000000 */
[----:B------:R-:W-:Y:S01]  /*15900*/  FSEL R8, R191, -INF , !P6 ;  /* 0xff800000bf087808 */ /* 0x000fe20007000000 */
[----:B------:R-:W-:Y:S01]  /*15910*/  VIADD R17, R6, 0xffffff91 ;  /* 0xffffff9106117836 */ /* 0x000fe20000000000 */
[----:B------:R-:W-:Y:S01]  /*15920*/  FSEL R190, R190, -INF , !P1 ;  /* 0xff800000bebe7808 */ /* 0x000fe20004800000 */
[----:B------:R2:W-:Y:S01]  /*15930*/  MUFU.TANH R179, R157 ;  /* 0x0000009d00b37308 */ /* 0x0005e20000002400 */
[----:B------:R-:W-:Y:S01]  /*15940*/  ISETP.GE.AND P4, PT, R11, R2, PT ;  /* 0x000000020b00720c */ /* 0x000fe20003f86270 */
[----:B------:R-:W-:Y:S01]  /*15950*/  FMUL.FTZ R13, R159, UR4 ;  /* 0x000000049f0d7c20 */ /* 0x000fe20008410000 */
[-C--:B------:R-:W-:Y:S01]  /*15960*/  ISETP.GE.AND P6, PT, R15, R0.reuse, PT ;  /* 0x000000000f00720c */ /* 0x080fe20003fc6270 */
[----:B------:R-:W-:Y:S01]  /*15970*/  FMUL.FTZ R10, R152, UR4 ;  /* 0x00000004980a7c20 */ /* 0x000fe20008410000 */
[----:B------:R-:W-:Y:S01]  /*15980*/  ISETP.GE.AND P1, PT, R11, R0, PT ;  /* 0x000000000b00720c */ /* 0x000fe20003f26270 */
[----:B------:R-:W-:Y:S01]  /*15990*/  FMUL.FTZ R20, R153, UR4 ;  /* 0x0000000499147c20 */ /* 0x000fe20008410000 */
[----:B------:R-:W-:Y:S01]  /*159a0*/  FSEL R11, R192, -INF , !P3 ;  /* 0xff800000c00b7808 */ /* 0x000fe20005800000 */
[----:B------:R-:W4:Y:S01]  /*159b0*/  MUFU.TANH R7, R7 ;  /* 0x0000000700077308 */ /* 0x000f220000002400 */
[----:B------:R-:W-:Y:S01]  /*159c0*/  ISETP.GE.AND P3, PT, R15, R2, PT ;  /* 0x000000020f00720c */ /* 0x000fe20003f66270 */
[----:B------:R-:W-:Y:S01]  /*159d0*/  FMUL.FTZ R154, R154, UR4 ;  /* 0x000000049a9a7c20 */ /* 0x000fe20008410000 */
[----:B------:R-:W-:Y:S01]  /*159e0*/  FSEL R32, R32, -INF , !P4 ;  /* 0xff80000020207808 */ /* 0x000fe20006000000 */
[----:B------:R-:W-:Y:S01]  /*159f0*/  FMUL.FTZ R171, R149, UR4 ;  /* 0x0000000495ab7c20 */ /* 0x000fe20008410000 */
[----:B------:R-:W-:Y:S01]  /*15a00*/  FSEL R14, R29, -INF , !P2 ;  /* 0xff8000001d0e7808 */ /* 0x000fe20005000000 */
[----:B------:R-:W-:Y:S01]  /*15a10*/  FMUL.FTZ R155, R155, UR4 ;  /* 0x000000049b9b7c20 */ /* 0x000fe20008410000 */
[----:B------:R-:W-:Y:S01]  /*15a20*/  FSEL R15, R28, -INF , !P1 ;  /* 0xff8000001c0f7808 */ /* 0x000fe20004800000 */
[----:B------:R-:W-:Y:S01]  /*15a30*/  MUFU.TANH R35, R35 ;  /* 0x0000002300237308 */ /* 0x000fe20000002400 */
[----:B--2---:R-:W-:Y:S01]  /*15a40*/  FSEL R157, R33, -INF , !P6 ;  /* 0xff800000219d7808 */ /* 0x004fe20007000000 */
[----:B------:R-:W-:Y:S01]  /*15a50*/  FMUL.FTZ R148, R148, UR4 ;  /* 0x0000000494947c20 */ /* 0x000fe20008410000 */
[----:B------:R-:W-:Y:S01]  /*15a60*/  ISETP.GE.AND P4, PT, R21, R0, PT ;  /* 0x000000001500720c */ /* 0x000fe20003f86270 */
[----:B------:R-:W-:Y:S01]  /*15a70*/  FMUL.FTZ R151, R151, UR4 ;  /* 0x0000000497977c20 */ /* 0x000fe20008410000 */
[----:B------:R-:W-:Y:S01]  /*15a80*/  ISETP.GE.AND P6, PT, R21, R2, PT ;  /* 0x000000021500720c */ /* 0x000fe20003fc6270 */
[C---:B------:R-:W-:Y:S01]  /*15a90*/  VIADD R21, R6.reuse, 0xffffffa0 ;  /* 0xffffffa006157836 */ /* 0x040fe20000000000 */
[C---:B------:R-:W-:Y:S01]  /*15aa0*/  ISETP.GE.AND P2, PT, R17.reuse, R0, PT ;  /* 0x000000001100720c */ /* 0x040fe20003f46270 */
[----:B------:R-:W2:Y:S01]  /*15ab0*/  MUFU.TANH R12, R12 ;  /* 0x0000000c000c7308 */ /* 0x000ea20000002400 */
[----:B------:R-:W-:Y:S01]  /*15ac0*/  ISETP.GE.AND P1, PT, R17, R2, PT ;  /* 0x000000021100720c */ /* 0x000fe20003f26270 */
[----:B------:R-:W-:Y:S01]  /*15ad0*/  VIADD R17, R6, 0xffffff99 ;  /* 0xffffff9906117836 */ /* 0x000fe20000000000 */
[----:B-1----:R-:W-:-:S02]  /*15ae0*/  FSEL R149, R34, -INF , !P4 ;  /* 0xff80000022957808 */ /* 0x002fc40006000000 */
[----:B------:R-:W-:Y:S01]  /*15af0*/  FSEL R142, R164, -INF , !P1 ;  /* 0xff800000a48e7808 */ /* 0x000fe20004800000 */
[----:B------:R-:W-:Y:S01]  /*15b00*/  FMUL.FTZ R164, R150, UR4 ;  /* 0x0000000496a47c20 */ /* 0x000fe20008410000 */
[----:B------:R-:W-:Y:S01]  /*15b10*/  FSEL R140, R31, -INF , !P3 ;  /* 0xff8000001f8c7808 */ /* 0x000fe20005800000 */
[----:B------:R-:W1:Y:S01]  /*15b20*/  MUFU.TANH R13, R13 ;  /* 0x0000000d000d7308 */ /* 0x000e620000002400 */
[C---:B------:R-:W-:Y:S02]  /*15b30*/  ISETP.GE.AND P1, PT, R21.reuse, R0, PT ;  /* 0x000000001500720c */ /* 0x040fe40003f26270 */
[----:B------:R-:W-:Y:S01]  /*15b40*/  ISETP.GE.AND P4, PT, R21, R2, PT ;  /* 0x000000021500720c */ /* 0x000fe20003f86270 */
[----:B------:R-:W-:Y:S01]  /*15b50*/  VIADD R21, R6, 0xffffffa1 ;  /* 0xffffffa106157836 */ /* 0x000fe20000000000 */
[C---:B------:R-:W-:Y:S02]  /*15b60*/  ISETP.GE.AND P3, PT, R17.reuse, R0, PT ;  /* 0x000000001100720c */ /* 0x040fe40003f66270 */
[----:B------:R-:W-:Y:S01]  /*15b70*/  FSEL R143, R30, -INF , !P2 ;  /* 0xff8000001e8f7808 */ /* 0x000fe20005000000 */
[----:B------:R-:W-:Y:S01]  /*15b80*/  MUFU.TANH R10, R10 ;  /* 0x0000000a000a7308 */ /* 0x000fe20000002400 */
[----:B------:R-:W-:-:S02]  /*15b90*/  ISETP.GE.AND P2, PT, R17, R2, PT ;  /* 0x000000021100720c */ /* 0x000fc40003f46270 */
[----:B------:R-:W-:Y:S01]  /*15ba0*/  HMMA.16816.F32 R16, R180, R18, R144 ;  /* 0x00000012b410723c */ /* 0x000fe20000001890 */
[----:B---3--:R-:W-:Y:S01]  /*15bb0*/  FSEL R150, R5, -INF , !P6 ;  /* 0xff80000005967808 */ /* 0x008fe20007000000 */
[----:B------:R-:W-:Y:S01]  /*15bc0*/  VIADD R5, R6, 0xffffffa9 ;  /* 0xffffffa906057836 */ /* 0x000fe20000000000 */
[----:B------:R-:W-:Y:S02]  /*15bd0*/  FSEL R141, R4, -INF , !P3 ;  /* 0xff800000048d7808 */ /* 0x000fe40005800000 */
[----:B------:R-:W3:Y:S01]  /*15be0*/  MUFU.TANH R20, R20 ;  /* 0x0000001400147308 */ /* 0x000ee20000002400 */
[C---:B------:R-:W-:Y:S02]  /*15bf0*/  ISETP.GE.AND P6, PT, R21.reuse, R0, PT ;  /* 0x000000001500720c */ /* 0x040fe40003fc6270 */
[----:B------:R-:W-:Y:S01]  /*15c00*/  ISETP.GE.AND P3, PT, R21, R2, PT ;  /* 0x000000021500720c */ /* 0x000fe20003f66270 */
[C---:B------:R-:W-:Y:S01]  /*15c10*/  VIADD R21, R6.reuse, 0xffffffa8 ;  /* 0xffffffa806157836 */ /* 0x040fe20000000000 */
[----:B----4-:R-:W-:Y:S01]  /*15c20*/  FSEL R146, R7, -INF , !P4 ;  /* 0xff80000007927808 */ /* 0x010fe20006000000 */
[----:B------:R-:W-:Y:S01]  /*15c30*/  VIADD R7, R6, 0xffffffb0 ;  /* 0xffffffb006077836 */ /* 0x000fe20000000000 */
[----:B------:R-:W-:Y:S01]  /*15c40*/  FSEL R179, R179, -INF , !P6 ;  /* 0xff800000b3b37808 */ /* 0x000fe20007000000 */
[----:B------:R-:W4:Y:S01]  /*15c50*/  MUFU.TANH R178, R154 ;  /* 0x0000009a00b27308 */ /* 0x000f220000002400 */
[----:B--2---:R-:W-:-:S02]  /*15c60*/  FSEL R181, R12, -INF , !P1 ;  /* 0xff8000000cb57808 */ /* 0x004fc40004800000 */
[C---:B------:R-:W-:Y:S02]  /*15c70*/  ISETP.GE.AND P4, PT, R5.reuse, R0, PT ;  /* 0x000000000500720c */ /* 0x040fe40003f86270 */
[-C--:B------:R-:W-:Y:S01]  /*15c80*/  ISETP.GE.AND P6, PT, R5, R2.reuse, PT ;  /* 0x000000020500720c */ /* 0x080fe20003fc6270 */
[----:B------:R-:W-:Y:S01]  /*15c90*/  VIADD R5, R6, 0xffffffb1 ;  /* 0xffffffb106057836 */ /* 0x000fe20000000000 */
[----:B------:R-:W-:Y:S01]  /*15ca0*/  ISETP.GE.AND P1, PT, R21, R2, PT ;  /* 0x000000021500720c */ /* 0x000fe20003f26270 */
[----:B------:R-:W2:Y:S01]  /*15cb0*/  MUFU.TANH R176, R155 ;  /* 0x0000009b00b07308 */ /* 0x000ea20000002400 */
[----:B-1----:R-:W-:Y:S01]  /*15cc0*/  FSEL R144, R13, -INF , !P3 ;  /* 0xff8000000d907808 */ /* 0x002fe20005800000 */
[----:B------:R-:W-:Y:S01]  /*15cd0*/  FMUL.FTZ R16, R16, UR4 ;  /* 0x0000000410107c20 */ /* 0x000fe20008410000 */
[----:B---3--:R-:W-:Y:S01]  /*15ce0*/  FSEL R145, R20, -INF , !P4 ;  /* 0xff80000014917808 */ /* 0x008fe20006000000 */
[----:B------:R-:W-:Y:S01]  /*15cf0*/  FMUL.FTZ R17, R17, UR4 ;  /* 0x0000000411117c20 */ /* 0x000fe20008410000 */
[----:B------:R-:W-:Y:S01]  /*15d00*/  ISETP.GE.AND P3, PT, R7, R0, PT ;  /* 0x000000000700720c */ /* 0x000fe20003f66270 */
[----:B------:R-:W-:Y:S01]  /*15d10*/  FMUL.FTZ R18, R18, UR4 ;  /* 0x0000000412127c20 */ /* 0x000fe20008410000 */
[----:B------:R-:W-:Y:S01]  /*15d20*/  ISETP.GE.AND P4, PT, R5, R2, PT ;  /* 0x000000020500720c */ /* 0x000fe20003f86270 */
[----:B------:R1:W3:Y:S01]  /*15d30*/  MUFU.TANH R169, R148 ;  /* 0x0000009400a97308 */ /* 0x0002e20000002400 */
[----:B----4-:R-:W-:Y:S01]  /*15d40*/  FSEL R178, R178, -INF , !P1 ;  /* 0xff800000b2b27808 */ /* 0x010fe20004800000 */
[----:B------:R-:W-:Y:S01]  /*15d50*/  FMUL.FTZ R19, R19, UR4 ;  /* 0x0000000413137c20 */ /* 0x000fe20008410000 */
[----:B------:R-:W-:Y:S01]  /*15d60*/  ISETP.GE.AND P1, PT, R5, R0, PT ;  /* 0x000000000500720c */ /* 0x000fe20003f26270 */
[----:B------:R-:W-:-:S04]  /*15d70*/  VIADD R5, R6, 0xffffffb9 ;  /* 0xffffffb906057836 */ /* 0x000fc80000000000 */
[----:B------:R-:W4:Y:S01]  /*15d80*/  MUFU.TANH R166, R151 ;  /* 0x0000009700a67308 */ /* 0x000f220000002400 */
[----:B--2---:R-:W-:-:S07]  /*15d90*/  FSEL R176, R176, -INF , !P6 ;  /* 0xff800000b0b07808 */ /* 0x004fce0007000000 */
[----:B------:R-:W2:Y:S01]  /*15da0*/  MUFU.TANH R171, R171 ;  /* 0x000000ab00ab7308 */ /* 0x000ea20000002400 */
[----:B-1----:R-:W-:Y:S02]  /*15db0*/  FSEL R148, R35, -INF , !P2 ;  /* 0xff80000023947808 */ /* 0x002fe40005000000 */
[----:B------:R-:W-:Y:S02]  /*15dc0*/  ISETP.GE.AND P2, PT, R21, R0, PT ;  /* 0x000000001500720c */ /* 0x000fe40003f46270 */
[----:B---3--:R-:W-:Y:S02]  /*15dd0*/  FSEL R169, R169, -INF , !P3 ;  /* 0xff800000a9a97808 */ /* 0x008fe40005800000 */
[----:B------:R-:W-:Y:S01]  /*15de0*/  FSEL R147, R10, -INF , !P2 ;  /* 0xff8000000a937808 */ /* 0x000fe20005000000 */
[----:B------:R-:W1:Y:S01]  /*15df0*/  MUFU.TANH R164, R164 ;  /* 0x000000a400a47308 */ /* 0x000e620000002400 */
[----:B------:R-:W-:Y:S01]  /*15e00*/  ISETP.GE.AND P2, PT, R7, R2, PT ;  /* 0x000000020700720c */ /* 0x000fe20003f46270 */
[----:B------:R-:W-:Y:S01]  /*15e10*/  VIADD R7, R6, 0xffffffb8 ;  /* 0xffffffb806077836 */ /* 0x000fe20000000000 */
[----:B------:R-:W-:-:S02]  /*15e20*/  ISETP.GE.AND P3, PT, R5, R0, PT ;  /* 0x000000000500720c */ /* 0x000fc40003f66270 */
[----:B----4-:R-:W-:Y:S01]  /*15e30*/  FSEL R166, R166, -INF , !P4 ;  /* 0xff800000a6a67808 */ /* 0x010fe20006000000 */
[----:B------:R-:W-:Y:S01]  /*15e40*/  BAR.SYNC.DEFER_BLOCKING 0x0 ;  /* 0x0000000000007b1d */ /* 0x000fe20000010000 */
[----:B------:R-:W-:Y:S01]  /*15e50*/  ISETP.GE.AND P6, PT, R7, R0, PT ;  /* 0x000000000700720c */ /* 0x000fe20003fc6270 */
[----:B------:R-:W-:Y:S01]  /*15e60*/  VIADD R0, R134, 0xfffffffe ;  /* 0xfffffffe86007836 */ /* 0x000fe20000000000 */
[----:B--2---:R-:W-:Y:S02]  /*15e70*/  FSEL R171, R171, -INF , !P1 ;  /* 0xff800000abab7808 */ /* 0x004fe40004800000 */
[----:B------:R-:W-:Y:S01]  /*15e80*/  ISETP.GE.AND P1, PT, R5, R2, PT ;  /* 0x000000020500720c */ /* 0x000fe20003f26270 */
[----:B------:R-:W2:Y:S01]  /*15e90*/  MUFU.TANH R167, R16 ;  /* 0x0000001000a77308 */ /* 0x000ea20000002400 */
[----:B------:R-:W-:Y:S02]  /*15ea0*/  ISETP.GT.AND P4, PT, R0, R195, PT ;  /* 0x000000c30000720c */ /* 0x000fe40003f84270 */
[----:B-1----:R-:W-:-:S02]  /*15eb0*/  FSEL R164, R164, -INF , !P2 ;  /* 0xff800000a4a47808 */ /* 0x002fc40005000000 */
[----:B------:R-:W-:-:S03]  /*15ec0*/  ISETP.GE.AND P2, PT, R7, R2, PT ;  /* 0x000000020700720c */ /* 0x000fc60003f46270 */
[----:B------:R-:W1:Y:S08]  /*15ed0*/  MUFU.TANH R165, R17 ;  /* 0x0000001100a57308 */ /* 0x000e700000002400 */
[----:B------:R-:W3:Y:S01]  /*15ee0*/  MUFU.TANH R162, R18 ;  /* 0x0000001200a27308 */ /* 0x000ee20000002400 */
[----:B--2---:R-:W-:-:S07]  /*15ef0*/  FSEL R167, R167, -INF , !P6 ;  /* 0xff800000a7a77808 */ /* 0x004fce0007000000 */
[----:B------:R-:W2:Y:S01]  /*15f00*/  MUFU.TANH R160, R19 ;  /* 0x0000001300a07308 */ /* 0x000ea20000002400 */
[----:B-1----:R-:W-:Y:S02]  /*15f10*/  FSEL R165, R165, -INF , !P3 ;  /* 0xff800000a5a57808 */ /* 0x002fe40005800000 */
[----:B---3--:R-:W-:Y:S02]  /*15f20*/  FSEL R162, R162, -INF , !P2 ;  /* 0xff800000a2a27808 */ /* 0x008fe40005000000 */
[----:B--2---:R-:W-:Y:S01]  /*15f30*/  FSEL R160, R160, -INF , !P1 ;  /* 0xff800000a0a07808 */ /* 0x004fe20004800000 */
        /* <DEDUP_REMOVED lines=65> */
.L_x_3194:
        /* <DEDUP_REMOVED lines=8> */
.L_x_3195:
        /* <DEDUP_REMOVED lines=25> */
.L_x_3193:
        /* <DEDUP_REMOVED lines=26> */
[----:B------:R-:W-:Y:S01]  /*16700*/  LDSM.16.MT88.4 R28, [R159] ;  /* 0x000000009f1c783b */ /* 0x000fe20000004200 */
[----:B------:R-:W-:-:S03]  /*16710*/  @P4 IADD3 R134, PT, PT, R134, -0x3, RZ ;  /* 0xfffffffd86864810 */ /* 0x000fc60007ffe0ff */
        /* <DEDUP_REMOVED lines=16> */
[----:B------:R-:W-:-:S02]  /*16820*/  FADD.FTZ R3, R3, -R6 ;  /* 0x8000000603037221 */ /* 0x000fc40000010000 */
[----:B------:R-:W-:Y:S01]  /*16830*/  FMUL.FTZ R132, R4, UR4 ;  /* 0x0000000404847c20 */ /* 0x000fe20008410000 */
[--C-:B------:R-:W-:Y:S01]  /*16840*/  FFMA.FTZ R156, R9, UR4, -R168.reuse ;  /* 0x00000004099c7c23 */ /* 0x100fe200080108a8 */
        /* <DEDUP_REMOVED lines=153> */
[--C-:B------:R-:W-:Y:S01]  /*171e0*/  FFMA.FTZ R178, R178, UR4, -R161.reuse ;  /* 0x00000004b2b27c23 */ /* 0x100fe200080108a1 */
[--C-:B------:R-:W-:Y:S01]  /*171f0*/  FFMA.FTZ R189, R176, UR4, -R161.reuse ;  /* 0x00000004b0bd7c23 */ /* 0x100fe200080108a1 */
[----:B------:R-:W-:Y:S01]  /*17200*/  MUFU.EX2 R172, R172 ;  /* 0x000000ac00ac7308 */ /* 0x000fe20000000800 */
[----:B------:R-:W-:Y:S01]  /*17210*/  LDSM.16.MT88.4 R144, [R187+0xd000] ;  /* 0x00d00000bb90783b */ /* 0x000fe20000004200 */
[--C-:B------:R-:W-:Y:S01]  /*17220*/  FFMA.FTZ R169, R169, UR4, -R168.reuse ;  /* 0x00000004a9a97c23 */ /* 0x100fe200080108a8 */
[--C-:B------:R-:W-:Y:S01]  /*17230*/  FFMA.FTZ R176, R171, UR4, -R168.reuse ;  /* 0x00000004abb07c23 */ /* 0x100fe200080108a8 */
[--C-:B------:R-:W-:Y:S01]  /*17240*/  FFMA.FTZ R167, R167, UR4, -R168.reuse ;  /* 0x00000004a7a77c23 */ /* 0x100fe200080108a8 */
[C---:B-1----:R-:W-:Y:S01]  /*17250*/  HMMA.16816.F32 R60, R4.reuse, R108, R60 ;  /* 0x0000006c043c723c */ /* 0x042fe2000000183c */
[----:B------:R-:W-:Y:S01]  /*17260*/  FFMA.FTZ R168, R165, UR4, -R168 ;  /* 0x00000004a5a87c23 */ /* 0x000fe200080108a8 */
[--C-:B------:R-:W-:Y:S01]  /*17270*/  FFMA.FTZ R164, R164, UR4, -R161.reuse ;  /* 0x00000004a4a47c23 */ /* 0x100fe200080108a1 */
[----:B------:R-:W1:Y:S01]  /*17280*/  MUFU.EX2 R175, R175 ;  /* 0x000000af00af7308 */ /* 0x000e620000000800 */
[--C-:B------:R-:W-:Y:S01]  /*17290*/  FFMA.FTZ R165, R166, UR4, -R161.reuse ;  /* 0x00000004a6a57c23 */ /* 0x100fe200080108a1 */
[--C-:B------:R-:W-:Y:S01]  /*172a0*/  FFMA.FTZ R162, R162, UR4, -R161.reuse ;  /* 0x00000004a2a27c23 */ /* 0x100fe200080108a1 */
[----:B------:R-:W-:Y:S01]  /*172b0*/  FFMA.FTZ R161, R160, UR4, -R161 ;  /* 0x00000004a0a17c23 */ /* 0x000fe200080108a1 */
[----:B------:R-:W-:Y:S01]  /*172c0*/  FFMA.FTZ R211, R211, R132, R156 ;  /* 0x00000084d3d37223 */ /* 0x000fe2000001009c */
[C---:B------:R-:W-:Y:S01]  /*172d0*/  HMMA.16816.F32 R64, R4.reuse, R110, R64 ;  /* 0x0000006e0440723c */ /* 0x040fe20000001840 */
[----:B------:R-:W5:Y:S01]  /*172e0*/  LDSM.16.MT88.4 R108, [R159+0x4000] ;  /* 0x004000009f6c783b */ /* 0x000f620000004200 */
[----:B------:R-:W-:Y:S01]  /*172f0*/  FFMA.FTZ R154, R209, R3, R154 ;  /* 0x00000003d19a7223 */ /* 0x000fe2000001009a */
[----:B------:R-:W-:Y:S01]  /*17300*/  MUFU.EX2 R177, R177 ;  /* 0x000000b100b17308 */ /* 0x000fe20000000800 */
[----:B------:R-:W-:Y:S01]  /*17310*/  FADD.FTZ R211, R152, R211 ;  /* 0x000000d398d37221 */ /* 0x000fe20000010000 */
[-C--:B------:R-:W-:Y:S01]  /*17320*/  MOV R3, R2.reuse ;  /* 0x0000000200037202 */ /* 0x080fe20000000f00 */
[----:B------:R-:W-:Y:S01]  /*17330*/  FADD.FTZ R135, R135, R154 ;  /* 0x0000009a87877221 */ /* 0x000fe20000010000 */
[-C--:B------:R-:W-:Y:S01]  /*17340*/  MOV R132, R133.reuse ;  /* 0x0000008500847202 */ /* 0x080fe20000000f00 */
[C---:B------:R-:W-:Y:S01]  /*17350*/  HMMA.16816.F32 R20, R4.reuse, R22, R116 ;  /* 0x000000160414723c */ /* 0x040fe20000001874 */
[----:B------:R-:W4:Y:S01]  /*17360*/  LDSM.16.MT88.4 R116, [R187+0xe000] ;  /* 0x00e00000bb74783b */ /* 0x000f220000004200 */
[----:B------:R-:W-:Y:S01]  /*17370*/  FADD.FTZ R138, R138, R211 ;  /* 0x000000d38a8a7221 */ /* 0x000fe20000010000 */
[----:B------:R-:W1:Y:S01]  /*17380*/  MUFU.EX2 R174, R174 ;  /* 0x000000ae00ae7308 */ /* 0x000e620000000800 */
[----:B------:R-:W-:Y:S01]  /*17390*/  FADD.FTZ R136, R136, R135 ;  /* 0x0000008788887221 */ /* 0x000fe20000010000 */
[----:B------:R-:W-:Y:S01]  /*173a0*/  @P4 MOV R3, R2 ;  /* 0x0000000200034202 */ /* 0x000fe20000000f00 */
[----:B------:R-:W-:Y:S01]  /*173b0*/  FADD.FTZ R138, R137, R138 ;  /* 0x0000008a898a7221 */ /* 0x000fe20000010000 */
[----:B------:R-:W-:Y:S01]  /*173c0*/  @P4 MOV R132, R133 ;  /* 0x0000008500844202 */ /* 0x000fe20000000f00 */
[----:B--2---:R-:W-:Y:S01]  /*173d0*/  HMMA.16816.F32 R68, R4, R104, R68 ;  /* 0x000000680444723c */ /* 0x004fe20000001844 */
[----:B------:R-:W-:-:S02]  /*173e0*/  FADD.FTZ R153, R153, R136 ;  /* 0x0000008899997221 */ /* 0x000fc40000010000 */
        /* <DEDUP_REMOVED lines=157> */
[----:B------:R-:W-:Y:S01]  /*17dc0*/  HMMA.16816.F32 R48, R96, R150, R48 ;  /* 0x000000966030723c */ /* 0x000fe20000001830 */
[----:B------:R-:W-:-:S07]  /*17dd0*/  MOV R150, R0 ;  /* 0x0000000000967202 */ /* 0x000fce0000000f00 */
        /* <DEDUP_REMOVED lines=11> */
[----:B------:R-:W-:Y:S01]  /*17e90*/  HMMA.16816.F32 R96, R96, R10, R4 ;  /* 0x0000000a6060723c */ /* 0x000fe20000001804 */
[----:B------:R-:W-:-:S04]  /*17ea0*/  NOP ;  /* 0x0000000000007918 */ /* 0x000fc80000000000 */
[----:B------:R-:W-:-:S15]  /*17eb0*/  @P4 BRA `(.L_x_3196) ;  /* 0x0000000000044947 */ /* 0x000fde0003800000 */
.L_x_3190:
[----:B------:R-:W-:-:S07]  /*17ec0*/  IADD3 R134, PT, PT, R150, -0x1, RZ ;  /* 0xffffffff96867810 */ /* 0x000fce0007ffe0ff */
.L_x_3196:
        /* <DEDUP_REMOVED lines=21> */
.L_x_3201:
        /* <DEDUP_REMOVED lines=50> */
[C---:B------:R-:W-:Y:S01]  /*18340*/  IMAD R13, R5.reuse, R12, R13 ;  /* 0x0000000c050d7224 */ /* 0x040fe200078e020d */
[----:B------:R-:W1:Y:S02]  /*18350*/  LDC.64 R6, c[0x0][0x3c0] ;  /* 0x0000f000ff067b82 */ /* 0x000e640000000a00 */
        /* <DEDUP_REMOVED lines=20> */
[-C--:B------:R-:W-:Y:S01]  /*184a0*/  LEA.HI.X.SX32 R19, R11, R203.reuse, 0x2, P2 ;  /* 0x000000cb0b137211 */ /* 0x080fe200010f16ff */
[C---:B------:R-:W-:Y:S01]  /*184b0*/  IMAD.IADD R11, R15.reuse, 0x1, -R11 ;  /* 0x000000010f0b7824 */ /* 0x040fe200078e0a0b */
[----:B------:R-:W-:Y:S03]  /*184c0*/  LEA.HI.X.SX32 R17, R15, R203, 0x2, P0 ;  /* 0x000000cb0f117211 */ /* 0x000fe600000f16ff */
[----:B------:R-:W-:Y:S01]  /*184d0*/  IMAD R11, R11, R10, -0x40 ;  /* 0xffffffc00b0b7424 */ /* 0x000fe200078e020a */
[----:B------:R-:W2:Y:S03]  /*184e0*/  LDG.E R12, desc[UR6][R18.64] ;  /* 0x00000006120c7981 */ /* 0x000ea6000c1e1900 */
[-C--:B-1----:R-:W-:Y:S01]  /*184f0*/  IMAD.WIDE.U32 R14, R11, R6.reuse, RZ ;  /* 0x000000060b0e7225 */ /* 0x082fe200078e00ff */
[----:B------:R-:W2:Y:S02]  /*18500*/  LDG.E R5, desc[UR6][R16.64] ;  /* 0x0000000610057981 */ /* 0x000ea4000c1e1900 */
[----:B------:R-:W-:Y:S05]  /*18510*/  SHF.R.S32.HI R13, RZ, 0x1f, R11 ;  /* 0x0000001fff0d7819 */ /* 0x000fea000001140b */
[----:B------:R-:W-:Y:S04]  /*18520*/  IMAD R10, R13, R6, RZ ;  /* 0x000000060d0a7224 */ /* 0x000fe800078e02ff */
        /* <DEDUP_REMOVED lines=10> */
.L_x_3198:
        /* <DEDUP_REMOVED lines=30> */
[----:B------:R-:W-:Y:S01]  /*187b0*/  LDGSTS.E.BYPASS.LTC128B.128 [R213+0x11000], desc[UR6][R14.64+0x100] ;  /* 0x110001000ed57fae */ /* 0x000fe2000b981a06 */
        /* <DEDUP_REMOVED lines=309> */
.L_x_3200:
        /* <DEDUP_REMOVED lines=24> */
.L_x_3199:
        /* <DEDUP_REMOVED lines=222> */
[----:B------:R-:W-:Y:S01]  /*1aa70*/  ISETP.GT.AND P2, PT, R206, R195, PT ;  /* 0x000000c3ce00720c */ /* 0x000fe20003f44270 */
        /* <DEDUP_REMOVED lines=174> */
.L_x_3197:
[----:B------:R-:W1:Y:S01]  /*1b560*/  SHFL.BFLY PT, R2, R211, 0x2, 0x1f ;  /* 0x0c401f00d3027f89 */ /* 0x000e6200000e0000 */
[C---:B------:R-:W-:Y:S01]  /*1b570*/  SHF.L.U32 R10, R139.reuse, 0x4, RZ ;  /* 0x000000048b0a7819 */ /* 0x040fe200000006ff */
[----:B------:R-:W2:Y:S01]  /*1b580*/  S2UR UR10, SR_CTAID.Y ;  /* 0x00000000000a79c3 */ /* 0x000ea20000002600 */
[----:B------:R-:W-:Y:S01]  /*1b590*/  SHF.L.U32 R11, R139, 0x1, RZ ;  /* 0x000000018b0b7819 */ /* 0x000fe200000006ff */
[----:B------:R-:W3:Y:S01]  /*1b5a0*/  SHFL.BFLY PT, R0, R209, 0x2, 0x1f ;  /* 0x0c401f00d1007f89 */ /* 0x000ee200000e0000 */
[----:B------:R-:W-:Y:S01]  /*1b5b0*/  LOP3.LUT R4, R10, 0x1c0, RZ, 0xc0, !PT ;  /* 0x000001c00a047812 */ /* 0x000fe200078ec0ff */
[----:B------:R-:W4:Y:S01]  /*1b5c0*/  LDCU UR4, c[0x0][0x44c] ;  /* 0x00008980ff0477ac */ /* 0x000f220008000800 */
[--C-:B------:R-:W-:Y:S01]  /*1b5d0*/  LOP3.LUT R9, R186, 0x6, R11.reuse, 0xf8, !PT ;  /* 0x00000006ba097812 */ /* 0x100fe200078ef80b */
[----:B------:R-:W-:Y:S01]  /*1b5e0*/  BSSY.RECONVERGENT B0, `(.L_x_3202) ;  /* 0x00000ef000007945 */ /* 0x000fe20003800200 */
[----:B------:R-:W-:Y:S01]  /*1b5f0*/  LOP3.LUT R4, R4, 0x38, R11, 0xf8, !PT ;  /* 0x0000003804047812 */ /* 0x000fe200078ef80b */
[----:B------:R-:W-:Y:S01]  /*1b600*/  S2UR UR9, SR_CTAID.Z ;  /* 0x00000000000979c3 */ /* 0x000fe20000002700 */
[----:B------:R-:W-:-:S02]  /*1b610*/  LOP3.LUT R11, R188, 0x30, RZ, 0xc0, !PT ;  /* 0x00000030bc0b7812 */ /* 0x000fc400078ec0ff */
[----:B------:R-:W-:Y:S02]  /*1b620*/  LOP3.LUT R4, R9, R4, RZ, 0xfc, !PT ;  /* 0x0000000409047212 */ /* 0x000fe400078efcff */
[----:B------:R-:W-:Y:S02]  /*1b630*/  LOP3.LUT R10, R10, 0x10, RZ, 0xc0, !PT ;  /* 0x000000100a0a7812 */ /* 0x000fe400078ec0ff */
[----:B------:R-:W-:Y:S01]  /*1b640*/  SEL R185, R185, 0xffffffe0, !P0 ;  /* 0xffffffe0b9b97807 */ /* 0x000fe20004000000 */
[----:B------:R-:W2:Y:S01]  /*1b650*/  LDC.64 R14, c[0x0][0x430] ;  /* 0x00010c00ff0e7b82 */ /* 0x000ea20000000a00 */
[----:B-1----:R-:W-:-:S07]  /*1b660*/  FADD.FTZ R2, R2, R211 ;  /* 0x000000d302027221 */ /* 0x002fce0000010000 */
[----:B------:R-:W1:Y:S01]  /*1b670*/  LDC R17, c[0x0][0x3e0] ;  /* 0x0000f800ff117b82 */ /* 0x000e620000000800 */
[----:B---3--:R-:W-:Y:S01]  /*1b680*/  FADD.FTZ R13, R0, R209 ;  /* 0x000000d1000d7221 */ /* 0x008fe20000010000 */
[----:B------:R-:W3:Y:S01]  /*1b690*/  SHFL.BFLY PT, R7, R2, 0x1, 0x1f ;  /* 0x0c201f0002077f89 */ /* 0x000ee200000e0000 */
[----:B------:R-:W-:-:S03]  /*1b6a0*/  SHF.L.U32 R0, R139, 0x2, RZ ;  /* 0x000000028b007819 */ /* 0x000fc600000006ff */
[----:B------:R-:W5:Y:S01]  /*1b6b0*/  SHFL.BFLY PT, R6, R13, 0x1, 0x1f ;  /* 0x0c201f000d067f89 */ /* 0x000f6200000e0000 */
[----:B------:R-:W-:Y:S01]  /*1b6c0*/  LOP3.LUT R133, R0, 0x1f8, RZ, 0xc0, !PT ;  /* 0x000001f800857812 */ /* 0x000fe200078ec0ff */
[----:B------:R-:W4:Y:S03]  /*1b6d0*/  S2UR UR8, SR_CTAID.X ;  /* 0x00000000000879c3 */ /* 0x000f260000002500 */
[----:B------:R-:W-:-:S04]  /*1b6e0*/  LOP3.LUT R133, R133, 0x38, R188, 0x78, !PT ;  /* 0x0000003885857812 */ /* 0x000fc800078e78bc */
[----:B------:R-:W-:Y:S01]  /*1b6f0*/  LEA R133, R133, R10, 0x2 ;  /* 0x0000000a85857211 */ /* 0x000fe200078e10ff */
[----:B------:R-:W-:Y:S01]  /*1b700*/  BAR.SYNC.DEFER_BLOCKING 0x0 ;  /* 0x0000000000007b1d */ /* 0x000fe20000010000 */
[----:B--2---:R-:W-:Y:S02]  /*1b710*/  IMAD R14, R14, UR10, R201 ;  /* 0x0000000a0e0e7c24 */ /* 0x004fe4000f8e02c9 */
[----:B---3--:R-:W-:Y:S01]  /*1b720*/  FADD.FTZ R7, R2, R7 ;  /* 0x0000000702077221 */ /* 0x008fe20000010000 */
[----:B------:R-:W-:-:S03]  /*1b730*/  SHF.R.U32.HI R2, RZ, 0x2, R139 ;  /* 0x00000002ff027819 */ /* 0x000fc6000001168b */
[----:B------:R-:W2:Y:S01]  /*1b740*/  MUFU.RCP R8, R7 ;  /* 0x0000000700087308 */ /* 0x000ea20000001000 */
[----:B-----5:R-:W-:Y:S01]  /*1b750*/  FADD.FTZ R6, R13, R6 ;  /* 0x000000060d067221 */ /* 0x020fe20000010000 */
[----:B------:R-:W-:Y:S01]  /*1b760*/  FSETP.NE.FTZ.AND P2, PT, R7, RZ, PT ;  /* 0x000000ff0700720b */ /* 0x000fe20003f55000 */
[----:B----4-:R-:W-:Y:S01]  /*1b770*/  USHF.L.U32 UR8, UR8, 0x6, URZ ;  /* 0x0000000608087899 */ /* 0x010fe200080006ff */
[----:B------:R-:W-:Y:S02]  /*1b780*/  LOP3.LUT R2, R11, 0x7, R2, 0xf8, !PT ;  /* 0x000000070b027812 */ /* 0x000fe400078ef802 */
[----:B------:R-:W-:Y:S02]  /*1b790*/  FSETP.NE.FTZ.AND P1, PT, R6, RZ, PT ;  /* 0x000000ff0600720b */ /* 0x000fe40003f35000 */
[----:B------:R-:W3:Y:S02]  /*1b7a0*/  MUFU.RCP R5, R6 ;  /* 0x0000000600057308 */ /* 0x000ee40000001000 */
[----:B------:R-:W-:-:S02]  /*1b7b0*/  R2P PR, R139, 0x18 ;  /* 0x000000188b007804 */ /* 0x000fc40000000000 */
[----:B------:R-:W-:-:S03]  /*1b7c0*/  LOP3.LUT P0, RZ, R139, 0x3, RZ, 0xc0, !PT ;  /* 0x000000038bff7812 */ /* 0x000fc6000780c0ff */
[----:B------:R-:W-:Y:S01]  /*1b7d0*/  SEL R11, R184, 0xffffffc0, !P3 ;  /* 0xffffffc0b80b7807 */ /* 0x000fe20005800000 */
[----:B------:R-:W4:Y:S01]  /*1b7e0*/  @P2 LDC R19, c[0x0][0x458] ;  /* 0x00011600ff132b82 */ /* 0x000f220000000800 */
[----:B--2---:R-:W-:Y:S01]  /*1b7f0*/  FSEL R8, R8, 1, P2 ;  /* 0x3f80000008087808 */ /* 0x004fe20001000000 */
[----:B------:R-:W2:Y:S04]  /*1b800*/  @P2 MUFU.LG2 R7, R7 ;  /* 0x0000000700072308 */ /* 0x000ea80000000c00 */
        /* <DEDUP_REMOVED lines=49> */
[----:B------:R-:W5:Y:S01]  /*1bb20*/  @P1 LDC R18, c[0x0][0x458] ;  /* 0x00011600ff121b82 */ /* 0x000f620000000800 */
[----:B---3--:R-:W-:Y:S01]  /*1bb30*/  FSEL R5, R5, 1, P1 ;  /* 0x3f80000005057808 */ /* 0x008fe20000800000 */
[----:B------:R-:W3:Y:S01]  /*1bb40*/  @P1 MUFU.LG2 R6, R6 ;  /* 0x0000000600061308 */ /* 0x000ee20000000c00 */
[C---:B------:R-:W-:Y:S01]  /*1bb50*/  IADD3 R12, PT, PT, R8.reuse, 0x80, RZ ;  /* 0x00000080080c7810 */ /* 0x040fe20007ffe0ff */
[----:B------:R-:W-:Y:S01]  /*1bb60*/  STS.64 [R8], R128 ;  /* 0x0000008008007388 */ /* 0x000fe20000000a00 */
[C---:B------:R-:W-:Y:S01]  /*1bb70*/  IADD3 R10, PT, PT, R8.reuse, R11, RZ ;  /* 0x0000000b080a7210 */ /* 0x040fe20007ffe0ff */
[C---:B------:R-:W-:Y:S01]  /*1bb80*/  FMUL.FTZ R130, R5.reuse, R130 ;  /* 0x0000008205827220 */ /* 0x040fe20000410000 */
[C---:B------:R-:W-:Y:S01]  /*1bb90*/  @P4 IADD3 R12, PT, PT, R8.reuse, -0x80, RZ ;  /* 0xffffff80080c4810 */ /* 0x040fe20007ffe0ff */
[C---:B------:R-:W-:Y:S01]  /*1bba0*/  FMUL.FTZ R131, R5.reuse, R131 ;  /* 0x0000008305837220 */ /* 0x040fe20000410000 */
[C---:B------:R-:W-:Y:S01]  /*1bbb0*/  FMUL.FTZ R126, R5.reuse, R126 ;  /* 0x0000007e057e7220 */ /* 0x040fe20000410000 */
[C---:B------:R-:W-:Y:S01]  /*1bbc0*/  FMUL.FTZ R127, R5.reuse, R127 ;  /* 0x0000007f057f7220 */ /* 0x040fe20000410000 */
[----:B------:R-:W-:Y:S01]  /*1bbd0*/  IADD3 R9, PT, PT, R8, R185, RZ ;  /* 0x000000b908097210 */ /* 0x000fe20007ffe0ff */
[C---:B------:R-:W-:Y:S01]  /*1bbe0*/  FMUL.FTZ R122, R5.reuse, R122 ;  /* 0x0000007a057a7220 */ /* 0x040fe20000410000 */
[C---:B------:R-:W-:Y:S01]  /*1bbf0*/  FMUL.FTZ R123, R5.reuse, R123 ;  /* 0x0000007b057b7220 */ /* 0x040fe20000410000 */
[C---:B------:R-:W-:Y:S01]  /*1bc00*/  FMUL.FTZ R118, R5.reuse, R118 ;  /* 0x0000007605767220 */ /* 0x040fe20000410000 */
[----:B------:R-:W-:Y:S01]  /*1bc10*/  FMUL.FTZ R119, R5, R119 ;  /* 0x0000007705777220 */ /* 0x000fe20000410000 */
[----:B------:R-:W-:Y:S01]  /*1bc20*/  IADD3 R13, PT, PT, R185, R10, RZ ;  /* 0x0000000ab90d7210 */ /* 0x000fe20007ffe0ff */
[----:B------:R-:W-:Y:S01]  /*1bc30*/  FMUL.FTZ R114, R5, R114 ;  /* 0x0000007205727220 */ /* 0x000fe20000410000 */
[----:B------:R-:W-:Y:S01]  /*1bc40*/  IADD3 R16, PT, PT, R11, R12, RZ ;  /* 0x0000000c0b107210 */ /* 0x000fe20007ffe0ff */
        /* <DEDUP_REMOVED lines=9> */
[----:B------:R-:W-:Y:S01]  /*1bce0*/  FMUL.FTZ R103, R5, R103 ;  /* 0x0000006705677220 */ /* 0x000fe20000410000 */
[----:B------:R-:W-:Y:S01]  /*1bcf0*/  IADD3 R185, PT, PT, R185, R16, RZ ;  /* 0x00000010b9b97210 */ /* 0x000fe20007ffe0ff */
        /* <DEDUP_REMOVED lines=42> */
[----:B------:R-:W-:Y:S01]  /*1bfa0*/  FMUL.FTZ R5, R5, R99 ;  /* 0x0000006305057220 */ /* 0x000fe20000410000 */
[----:B--2---:R-:W-:Y:S01]  /*1bfb0*/  @P2 FMUL.FTZ R7, R7, 0.69314718246459960938 ;  /* 0x3f31721807072820 */ /* 0x004fe20000410000 */
[----:B------:R2:W-:Y:S01]  /*1bfc0*/  STS.64 [R185], R100 ;  /* 0x00000064b9007388 */ /* 0x0005e20000000a00 */
[----:B---3--:R-:W-:-:S03]  /*1bfd0*/  @P1 FMUL.FTZ R6, R6, 0.69314718246459960938 ;  /* 0x3f31721806061820 */ /* 0x008fc60000410000 */
[----:B------:R-:W-:Y:S04]  /*1bfe0*/  STS.64 [R185+0x800], R102 ;  /* 0x00080066b9007388 */ /* 0x000fe80000000a00 */
[----:B------:R-:W-:Y:S04]  /*1bff0*/  STS.64 [R8+0x4000], R36 ;  /* 0x0040002408007388 */ /* 0x000fe80000000a00 */
[----:B------:R-:W-:Y:S04]  /*1c000*/  STS.64 [R8+0x4800], R38 ;  /* 0x0048002608007388 */ /* 0x000fe80000000a00 */
[----:B------:R-:W-:Y:S04]  /*1c010*/  STS.64 [R9+0x4000], R40 ;  /* 0x0040002809007388 */ /* 0x000fe80000000a00 */
[----:B------:R-:W-:Y:S04]  /*1c020*/  STS.64 [R9+0x4800], R42 ;  /* 0x0048002a09007388 */ /* 0x000fe80000000a00 */
[----:B------:R-:W-:Y:S01]  /*1c030*/  STS.64 [R10+0x4000], R44 ;  /* 0x0040002c0a007388 */ /* 0x000fe20000000a00 */
[----:B--2---:R-:W-:-:S03]  /*1c040*/  MOV R101, 0xff800000 ;  /* 0xff80000000657802 */ /* 0x004fc60000000f00 */
[----:B------:R-:W-:Y:S01]  /*1c050*/  STS.64 [R10+0x4800], R46 ;  /* 0x0048002e0a007388 */ /* 0x000fe20000000a00 */
[----:B------:R-:W-:Y:S01]  /*1c060*/  MOV R100, 0xff800000 ;  /* 0xff80000000647802 */ /* 0x000fe20000000f00 */
[----:B----4-:R-:W-:Y:S01]  /*1c070*/  @P2 FFMA.FTZ R101, R132, R19, R7 ;  /* 0x0000001384652223 */ /* 0x010fe20000010007 */
[----:B-----5:R-:W-:Y:S01]  /*1c080*/  @P1 FFMA.FTZ R100, R3, R18, R6 ;  /* 0x0000001203641223 */ /* 0x020fe20000010006 */
        /* <DEDUP_REMOVED lines=19> */
[----:B------:R3:W-:Y:S04]  /*1c1c0*/  STS.64 [R12+0x8000], R84 ;  /* 0x008000540c007388 */ /* 0x0007e80000000a00 */
        /* <DEDUP_REMOVED lines=38> */
[----:B------:R-:W-:Y:S01]  /*1c430*/  VIADD R105, R200, -UR8 ;  /* 0x80000008c8697c36 */ /* 0x000fe20008000000 */
[----:B------:R-:W-:Y:S01]  /*1c440*/  IADD3 R102, P0, PT, R103, R2, RZ ;  /* 0x0000000267667210 */ /* 0x000fe20007f1e0ff */
[----:B------:R-:W-:-:S03]  /*1c450*/  VIADD R104, R2, 0x8 ;  /* 0x0000000802687836 */ /* 0x000fc60000000000 */
[-C--:B------:R-:W-:Y:S02]  /*1c460*/  ISETP.GE.AND P2, PT, R2, R105.reuse, PT ;  /* 0x000000690200720c */ /* 0x080fe40003f46270 */
[----:B------:R-:W-:Y:S02]  /*1c470*/  ISETP.GE.AND P1, PT, R104, R105, PT ;  /* 0x000000696800720c */ /* 0x000fe40003f26270 */
[----:B------:R-:W-:Y:S02]  /*1c480*/  LEA.HI.X.SX32 R103, R103, RZ, 0x1, P0 ;  /* 0x000000ff67677211 */ /* 0x000fe400000f0eff */
[----:B--2---:R-:W-:-:S04]  /*1c490*/  LEA R104, P0, R102, UR4, 0x2 ;  /* 0x0000000466687c11 */ /* 0x004fc8000f8010ff */
[----:B------:R-:W-:-:S05]  /*1c4a0*/  LEA.HI.X R105, R102, UR5, R103, 0x2, P0 ;  /* 0x0000000566697c11 */ /* 0x000fca00080f1467 */
[----:B------:R2:W-:Y:S04]  /*1c4b0*/  @!P2 STG.E desc[UR6][R104.64], R101 ;  /* 0x000000656800a986 */ /* 0x0005e8000c101906 */
[----:B------:R2:W-:Y:S02]  /*1c4c0*/  @!P1 STG.E desc[UR6][R104.64+0x20], R100 ;  /* 0x0000206468009986 */ /* 0x0005e4000c101906 */
.L_x_3203:
[----:B------:R-:W-:Y:S05]  /*1c4d0*/  BSYNC.RECONVERGENT B0 ;  /* 0x0000000000007941 */ /* 0x000fea0003800200 */
.L_x_3202:
[----:B------:R-:W4:Y:S01]  /*1c4e0*/  LDCU.64 UR4, c[0x0][0x3f8] ;  /* 0x00007f00ff0477ac */ /* 0x000f220008000a00 */
[----:B------:R-:W-:Y:S01]  /*1c4f0*/  SHF.R.U32.HI R139, RZ, 0x4, R139 ;  /* 0x00000004ff8b7819 */ /* 0x000fe2000001168b */
[----:B------:R-:W-:Y:S01]  /*1c500*/  VIADD R200, R200, -UR8 ;  /* 0x80000008c8c87c36 */ /* 0x000fe20008000000 */
[----:B------:R-:W-:-:S03]  /*1c510*/  LOP3.LUT R0, R0, 0x3c, RZ, 0xc0, !PT ;  /* 0x0000003c00007812 */ /* 0x000fc600078ec0ff */
[C---:B--2---:R-:W-:Y:S01]  /*1c520*/  VIADD R101, R139.reuse, 0x8 ;  /* 0x000000088b657836 */ /* 0x044fe20000000000 */
        /* <DEDUP_REMOVED lines=45> */
.L_x_3204:
        /* <DEDUP_REMOVED lines=16> */
.L_x_3766:


//--------------------- .text._ZN5flash24flash_fwd_splitkv_kernelI23Flash_fwd_kernel_traitsILi192ELi64ELi64ELi4ELb0ELb0EN7cutlass6half_tE19Flash_kernel_traitsILi192ELi64ELi64ELi4ES3_EELb1ELb0ELb1ELb0ELb0ELb0ELb1ELb1EEEvNS_16Flash_fwd_paramsE --------------------------
	.section	.text._ZN5flash24flash_fwd_splitkv_kernelI23Flash_fwd_kernel_traitsILi192ELi64ELi64ELi4ELb0ELb0EN7cutlass6half_tE19Flash_kernel_traitsILi192ELi64ELi64ELi4ES3_EELb1ELb0ELb1ELb0ELb0ELb0ELb1ELb1EEEvNS_16Flash_fwd_paramsE,"ax",@progbits
	.align	128
        .global         _ZN5flash24flash_fwd_splitkv_kernelI23Flash_fwd_kernel_traitsILi192ELi64ELi64ELi4ELb0ELb0EN7cutlass6half_tE19Flash_kernel_traitsILi192ELi64ELi64ELi4ES3_EELb1ELb0ELb1ELb0ELb0ELb0ELb1ELb1EEEvNS_16Flash_fwd_paramsE
        .type           _ZN5flash24flash_fwd_splitkv_kernelI23Flash_fwd_kernel_traitsILi192ELi64ELi64ELi4ELb0ELb0EN7cutlass6half_tE19Flash_kernel_traitsILi192ELi64ELi64ELi4ES3_EELb1ELb0ELb1ELb0ELb0ELb0ELb1ELb1EEEvNS_16Flash_fwd_paramsE,@function
        .size           _ZN5flash24flash_fwd_splitkv_kernelI23Flash_fwd_kernel_traitsILi192ELi64ELi64ELi4ELb0ELb0EN7cutlass6half_tE19Flash_kernel_traitsILi192ELi64ELi64ELi4ES3_EELb1ELb0ELb1ELb0ELb0ELb0ELb1ELb1EEEvNS_16Flash_fwd_paramsE,(.L_x_3767 - _ZN5flash24flash_fwd_splitkv_kernelI23Flash_fwd_kernel_traitsILi192ELi64ELi64ELi4ELb0ELb0EN7cutlass6half_tE19Flash_kernel_traitsILi192ELi64ELi64ELi4ES3_EELb1ELb0ELb1ELb0ELb0ELb0ELb1ELb1EEEvNS_16Flash_fwd_paramsE)
        .other          _ZN5flash24flash_fwd_splitkv_kernelI23Flash_fwd_kernel_traitsILi192ELi64ELi64ELi4ELb0ELb0EN7cutlass6half_tE19Flash_kernel_traitsILi192ELi64ELi64ELi4ES3_EELb1ELb0ELb1ELb0ELb0ELb0ELb1ELb1EEEvNS_16Flash_fwd_paramsE,@"STO_CUDA_ENTRY STV_DEFAULT"
_ZN5flash24flash_fwd_splitkv_kernelI23Flash_fwd_kernel_traitsILi192ELi64ELi64ELi4ELb0ELb0EN7cutlass6half_tE19Flash_kernel_traitsILi192ELi64ELi64ELi4ES3_EELb1ELb0ELb1ELb0ELb0ELb0ELb1ELb1EEEvNS_16Flash_fwd_paramsE:
.text._ZN5flash24flash_fwd_splitkv_kernelI23Flash_fwd_kernel_traitsILi192ELi64ELi64ELi4ELb0ELb0EN7cutlass6half_tE19Flash_kernel_traitsILi192ELi64ELi64ELi4ES3_EELb1ELb0ELb1ELb0ELb0ELb0ELb1ELb1EEEvNS_16Flash_fwd_paramsE:
[----:B------:R-:W-:Y:S08]  /*0000*/  LDC R1, c[0x0][0x37c] ;  /* 0x0000df00ff017b82 */ /* 0x000ff00000000800 */
[----:B------:R-:W1:Y:S01]  /*0010*/  LDC R7, c[0x0][0x3e0] ;  /* 0x0000f800ff077b82 */ /* 0x000e620000000800 */
[----:B------:R-:W2:Y:S01]  /*0020*/  S2R R112, SR_CTAID.Z ;  /* 0x0000000000707919 */ /* 0x000ea20000002700 */
[----:B------:R-:W3:Y:S01]  /*0030*/  LDCU.64 UR6, c[0x0][0x358] ;  /* 0x00006b00ff0677ac */ /* 0x000ee20008000a00 */
[----:B------:R-:W-:Y:S01]  /*0040*/  IMAD.MOV.U32 R10, RZ, RZ, -0x1 ;  /* 0xffffffffff0a7424 */ /* 0x000fe200078e00ff */
[----:B------:R-:W4:Y:S04]  /*0050*/  LDCU.64 UR4, c[0x0][0x470] ;  /* 0x00008e00ff0477ac */ /* 0x000f280008000a00 */
[----:B------:R-:W3:Y:S01]  /*0060*/  LDC.64 R8, c[0x0][0x460] ;  /* 0x00011800ff087b82 */ /* 0x000ee20000000a00 */
        /* <DEDUP_REMOVED lines=14> */
[----:B------:R-:W-:-:S13]  /*0150*/  ISETP.GE.U32.AND P1, PT, R0, R7, PT ;  /* 0x000000070000720c */ /* 0x000fda0003f26070 */
[----:B------:R-:W-:Y:S02]  /*0160*/  @P1 IMAD.IADD R0, R0, 0x1, -R7 ;  /* 0x0000000100001824 */ /* 0x000fe400078e0a07 */
[----:B------:R-:W-:Y:S01]  /*0170*/  @P1 VIADD R201, R201, 0x1 ;  /* 0x00000001c9c91836 */ /* 0x000fe20000000000 */
[----:B--2---:R-:W-:Y:S02]  /*0180*/  ISETP.NE.U32.AND P0, PT, R4, RZ, PT ;  /* 0x000000ff0400720c */ /* 0x004fe40003f05070 */
[----:B------:R-:W-:Y:S02]  /*0190*/  ISETP.GE.U32.AND P3, PT, R0, R7, PT ;  /* 0x000000070000720c */ /* 0x000fe40003f66070 */
[----:B------:R-:W-:Y:S02]  /*01a0*/  ISETP.NE.AND.EX P0, PT, R5, RZ, PT, P0 ;  /* 0x000000ff0500720c */ /* 0x000fe40003f05300 */
[----:B------:R-:W-:-:S04]  /*01b0*/  ISETP.NE.U32.AND P1, PT, R4, RZ, PT ;  /* 0x000000ff0400720c */ /* 0x000fc80003f25070 */
[----:B------:R-:W-:-:S05]  /*01c0*/  ISETP.NE.AND.EX P1, PT, R5, RZ, PT, P1 ;  /* 0x000000ff0500720c */ /* 0x000fca0003f25310 */
        /* <DEDUP_REMOVED lines=8> */
[----:B----4-:R-:W-:Y:S01]  /*0250*/  ISETP.NE.U32.AND P4, PT, RZ, UR4, PT ;  /* 0x00000004ff007c0c */ /* 0x010fe2000bf85070 */
[----:B------:R-:W2:Y:S01]  /*0260*/  @P1 LDG.E R11, desc[UR6][R14.64+0x4] ;  /* 0x000004060e0b1981 */ /* 0x000ea2000c1e1900 */
[C---:B------:R-:W-:Y:S01]  /*0270*/  @P3 IADD3 R12, P0, PT, R5.reuse, R2, RZ ;  /* 0x00000002050c3210 */ /* 0x040fe20007f1e0ff */
[----:B------:R-:W-:Y:S01]  /*0280*/  IMAD.MOV.U32 R8, RZ, RZ, RZ ;  /* 0x000000ffff087224 */ /* 0x000fe200078e00ff */
[----:B------:R-:W-:Y:S02]  /*0290*/  IADD3 R116, P2, PT, R5, UR4, RZ ;  /* 0x0000000405747c10 */ /* 0x000fe4000ff5e0ff */
[----:B------:R-:W-:Y:S01]  /*02a0*/  ISETP.NE.AND.EX P4, PT, RZ, UR5, PT, P4 ;  /* 0x00000005ff007c0c */ /* 0x000fe2000bf85340 */
[C---:B------:R-:W-:Y:S01]  /*02b0*/  @P3 IMAD.X R13, R0.reuse, 0x1, R3, P0 ;  /* 0x00000001000d3824 */ /* 0x040fe200000e0603 */
[----:B------:R-:W1:Y:S01]  /*02c0*/  LDCU.U8 UR4, c[0x0][0x532] ;  /* 0x0000a640ff0477ac */ /* 0x000e620008000000 */
[----:B------:R-:W3:Y:S01]  /*02d0*/  LDC.64 R2, c[0x0][0x468] ;  /* 0x00011a00ff027b82 */ /* 0x000ee20000000a00 */
[----:B------:R-:W-:Y:S01]  /*02e0*/  IADD3.X R117, PT, PT, R0, UR5, RZ, P2, !PT ;  /* 0x0000000500757c10 */ /* 0x000fe200097fe4ff */
[----:B------:R-:W-:Y:S01]  /*02f0*/  IMAD.MOV.U32 R9, RZ, RZ, -0x1 ;  /* 0xffffffffff097424 */ /* 0x000fe200078e00ff */
[----:B------:R4:W5:Y:S07]  /*0300*/  @P3 LDG.E R63, desc[UR6][R12.64] ;  /* 0x000000060c3f3981 */ /* 0x00096e000c1e1900 */
[----:B------:R2:W5:Y:S01]  /*0310*/  @P4 LDG.E R8, desc[UR6][R116.64] ;  /* 0x0000000674084981 */ /* 0x000562000c1e1900 */
[----:B-1----:R-:W-:-:S02]  /*0320*/  ISETP.NE.AND P2, PT, RZ, UR4, PT ;  /* 0x00000004ff007c0c */ /* 0x002fc4000bf45270 */
[----:B---3--:R-:W-:Y:S02]  /*0330*/  ISETP.EQ.U32.AND P5, PT, R2, RZ, PT ;  /* 0x000000ff0200720c */ /* 0x008fe40003fa2070 */
[----:B------:R-:W-:Y:S02]  /*0340*/  IADD3 R16, P0, PT, R5, R2, RZ ;  /* 0x0000000205107210 */ /* 0x000fe40007f1e0ff */
[----:B------:R-:W-:-:S03]  /*0350*/  ISETP.EQ.OR.EX P5, PT, R3, RZ, !P2, P5 ;  /* 0x000000ff0300720c */ /* 0x000fc600057a2750 */
[----:B------:R-:W-:-:S10]  /*0360*/  IMAD.X R17, R0, 0x1, R3, P0 ;  /* 0x0000000100117824 */ /* 0x000fd400000e0603 */
[----:B------:R1:W5:Y:S01]  /*0370*/  @!P5 LDG.E R9, desc[UR6][R16.64] ;  /* 0x000000061009d981 */ /* 0x000362000c1e1900 */
[----:B------:R-:W-:Y:S01]  /*0380*/  ISETP.NE.U32.AND P0, PT, R2, RZ, PT ;  /* 0x000000ff0200720c */ /* 0x000fe20003f05070 */
[----:B------:R-:W3:Y:S01]  /*0390*/  @!P1 LDC R200, c[0x0][0x434] ;  /* 0x00010d00ffc89b82 */ /* 0x000ee20000000800 */
[----:B----4-:R-:W4:Y:S02]  /*03a0*/  S2R R13, SR_CTAID.X ;  /* 0x00000000000d7919 */ /* 0x010f240000002500 */
[----:B------:R-:W-:-:S13]  /*03b0*/  ISETP.NE.AND.EX P0, PT, R3, RZ, PT, P0 ;  /* 0x000000ff0300720c */ /* 0x000fda0003f05300 */
[----:B------:R-:W1:Y:S01]  /*03c0*/  @!P0 LDC R15, c[0x0][0x438] ;  /* 0x00010e00ff0f8b82 */ /* 0x000e620000000800 */
[----:B----4-:R-:W-:Y:S02]  /*03d0*/  IMAD.SHL.U32 R67, R13, 0x40, RZ ;  /* 0x000000400d437824 */ /* 0x010fe400078e00ff */
[----:B--2---:R-:W-:-:S05]  /*03e0*/  @P1 IMAD.IADD R200, R11, 0x1, -R10 ;  /* 0x000000010bc81824 */ /* 0x004fca00078e0a0a */
[----:B---3--:R-:W-:Y:S01]  /*03f0*/  ISETP.GT.AND P1, PT, R200, R67, PT ;  /* 0x00000043c800720c */ /* 0x008fe20003f24270 */
[----:B-1----:R-:W-:-:S12]  /*0400*/  @!P0 BRA `(.L_x_3205) ;  /* 0x00000000000c8947 */ /* 0x002fd80003800000 */
[----:B------:R-:W2:Y:S02]  /*0410*/  @P2 LDG.E R2, desc[UR6][R16.64+0x4] ;  /* 0x0000040610022981 */ /* 0x000ea4000c1e1900 */
[----:B--2--5:R-:W-:-:S06]  /*0420*/  @P2 IADD3 R15, PT, PT, R2, -R9, RZ ;  /* 0x80000009020f2210 */ /* 0x024fcc0007ffe0ff */
[----:B------:R1:W5:Y:S02]  /*0430*/  @!P2 LDG.E R15, desc[UR6][R16.64] ;  /* 0x00000006100fa981 */ /* 0x000364000c1e1900 */
.L_x_3205:
[----:B------:R-:W-:Y:S05]  /*0440*/  @!P1 EXIT ;  /* 0x000000000000994d */ /* 0x000fea0003800000 */
[----:B------:R-:W2:Y:S01]  /*0450*/  LDC R4, c[0x0][0x374] ;  /* 0x0000dd00ff047b82 */ /* 0x000ea20000000800 */
[--C-:B-----5:R-:W-:Y:S01]  /*0460*/  IMAD.IADD R70, R15, 0x1, -R8.reuse ;  /* 0x000000010f467824 */ /* 0x120fe200078e0a08 */
[----:B------:R-:W3:Y:S01]  /*0470*/  S2R R135, SR_TID.X ;  /* 0x0000000000877919 */ /* 0x000ee20000002100 */
[----:B------:R-:W-:Y:S02]  /*0480*/  @P3 IMAD.IADD R63, R63, 0x1, -R8 ;  /* 0x000000013f3f3824 */ /* 0x000fe400078e0a08 */
[----:B------:R-:W-:-:S03]  /*0490*/  IMAD.MOV R113, RZ, RZ, -R201 ;  /* 0x000000ffff717224 */ /* 0x000fc600078e0ac9 */
[----:B------:R-:W4:Y:S01]  /*04a0*/  LDC R2, c[0x0][0x438] ;  /* 0x00010e00ff027b82 */ /* 0x000f220000000800 */
[----:B------:R-:W-:Y:S01]  /*04b0*/  IMAD R112, R7, R113, R112 ;  /* 0x0000007107707224 */ /* 0x000fe200078e0270 */
[-C--:B--2---:R-:W-:Y:S02]  /*04c0*/  IABS R11, R4.reuse ;  /* 0x00000004000b7213 */ /* 0x084fe40000000000 */
[----:B------:R-:W-:Y:S02]  /*04d0*/  IABS R19, R4 ;  /* 0x0000000400137213 */ /* 0x000fe40000000000 */
[----:B------:R-:W2:Y:S03]  /*04e0*/  I2F.RP R3, R11 ;  /* 0x0000000b00037306 */ /* 0x000ea60000209400 */
[----:B------:R-:W-:Y:S02]  /*04f0*/  IMAD.MOV R19, RZ, RZ, -R19 ;  /* 0x000000ffff137224 */ /* 0x000fe400078e0a13 */
[----:B----4-:R-:W-:-:S05]  /*0500*/  VIADD R2, R2, 0x3f ;  /* 0x0000003f02027836 */ /* 0x010fca0000000000 */
[----:B-1----:R-:W-:-:S04]  /*0510*/  SHF.R.S32.HI R17, RZ, 0x1f, R2 ;  /* 0x0000001fff117819 */ /* 0x002fc80000011402 */
[----:B------:R-:W-:Y:S01]  /*0520*/  LEA.HI R17, R17, R2, RZ, 0x6 ;  /* 0x0000000211117211 */ /* 0x000fe200078f30ff */
[----:B--2---:R-:W1:Y:S03]  /*0530*/  MUFU.RCP R20, R3 ;  /* 0x0000000300147308 */ /* 0x004e660000001000 */
        /* <DEDUP_REMOVED lines=19> */
[----:B-1----:R-:W-:Y:S02]  /*0670*/  @!P3 ISETP.NE.U32.AND P2, PT, R2, RZ, PT ;  /* 0x000000ff0200b20c */ /* 0x002fe40003f45070 */
[----:B------:R-:W-:Y:S01]  /*0680*/  ISETP.GE.U32.AND P5, PT, R14, R11, PT ;  /* 0x0000000b0e00720c */ /* 0x000fe20003fa6070 */
[----:B------:R-:W1:Y:S01]  /*0690*/  S2R R2, SR_CTAID.Y ;  /* 0x0000000000027919 */ /* 0x000e620000002600 */
[----:B------:R-:W4:Y:S01]  /*06a0*/  LDC R11, c[0x0][0x508] ;  /* 0x00014200ff0b7b82 */ /* 0x000f220000000800 */
[----:B------:R-:W-:-:S04]  /*06b0*/  @!P3 ISETP.NE.AND.EX P2, PT, R3, RZ, PT, P2 ;  /* 0x000000ff0300b20c */ /* 0x000fc80003f45320 */
[----:B--2---:R-:W-:-:S05]  /*06c0*/  @!P3 SEL R3, R12, RZ, P2 ;  /* 0x000000ff0c03b207 */ /* 0x004fca0001000000 */
[----:B------:R-:W-:Y:S02]  /*06d0*/  @!P3 IMAD.IADD R63, R70, 0x1, R3 ;  /* 0x00000001463fb824 */ /* 0x000fe400078e0203 */
[----:B------:R-:W-:Y:S02]  /*06e0*/  VIADD R3, R13, 0x1 ;  /* 0x000000010d037836 */ /* 0x000fe40000000000 */
[----:B------:R-:W-:Y:S02]  /*06f0*/  VIADD R12, R63, 0x3f ;  /* 0x0000003f3f0c7836 */ /* 0x000fe40000000000 */
[----:B------:R-:W-:Y:S02]  /*0700*/  IMAD R3, R3, 0x40, -R200 ;  /* 0x0000004003037824 */ /* 0x000fe400078e0ac8 */
[----:B------:R-:W-:-:S04]  /*0710*/  @P5 VIADD R6, R6, 0x1 ;  /* 0x0000000106065836 */ /* 0x000fc80000000000 */
[----:B------:R-:W-:Y:S01]  /*0720*/  @!P0 IMAD.MOV R6, RZ, RZ, -R6 ;  /* 0x000000ffff068224 */ /* 0x000fe200078e0a06 */
[----:B------:R-:W-:Y:S02]  /*0730*/  @!P1 LOP3.LUT R6, RZ, R4, RZ, 0x33, !PT ;  /* 0x00000004ff069212 */ /* 0x000fe400078e33ff */
[----:B----4-:R-:W-:Y:S02]  /*0740*/  IADD3 R11, PT, PT, R12, R11, R3 ;  /* 0x0000000b0c0b7210 */ /* 0x010fe40007ffe003 */
[----:B------:R-:W-:Y:S02]  /*0750*/  SHF.R.S32.HI R3, RZ, 0x1f, R12 ;  /* 0x0000001fff037819 */ /* 0x000fe4000001140c */
[----:B------:R-:W-:Y:S02]  /*0760*/  SHF.R.S32.HI R4, RZ, 0x1f, R11 ;  /* 0x0000001fff047819 */ /* 0x000fe4000001140b */
[----:B------:R-:W-:Y:S01]  /*0770*/  LEA.HI R12, R3, R12, RZ, 0x6 ;  /* 0x0000000c030c7211 */ /* 0x000fe200078f30ff */
[----:B-1----:R-:W-:Y:S01]  /*0780*/  IMAD R195, R6, R2, RZ ;  /* 0x0000000206c37224 */ /* 0x002fe200078e02ff */
[----:B------:R-:W-:-:S02]  /*0790*/  LEA.HI R4, R4, R11, RZ, 0x6 ;  /* 0x0000000b04047211 */ /* 0x000fc400078f30ff */
[----:B------:R-:W-:Y:S02]  /*07a0*/  SHF.R.S32.HI R12, RZ, 0x6, R12 ;  /* 0x00000006ff0c7819 */ /* 0x000fe4000001140c */
[----:B------:R-:W-:Y:S02]  /*07b0*/  SHF.R.S32.HI R4, RZ, 0x6, R4 ;  /* 0x00000006ff047819 */ /* 0x000fe40000011404 */
[----:B------:R-:W-:-:S04]  /*07c0*/  VIADDMNMX R3, R195, R6, R12, PT ;  /* 0x00000006c3037246 */ /* 0x000fc8000380010c */
[----:B------:R-:W-:-:S04]  /*07d0*/  VIMNMX R136, PT, PT, R3, R4, PT ;  /* 0x0000000403887248 */ /* 0x000fc80003fe0100 */
[----:B------:R-:W-:-:S13]  /*07e0*/  ISETP.GE.AND P0, PT, R195, R136, PT ;  /* 0x00000088c300720c */ /* 0x000fda0003f06270 */
[----:B---3--:R-:W-:Y:S05]  /*07f0*/  @!P0 BRA `(.L_x_3206) ;  /* 0x0000000c00408947 */ /* 0x008fea0003800000 */
[----:B------:R-:W1:Y:S01]  /*0800*/  LDC.64 R4, c[0x0][0x430] ;  /* 0x00010c00ff047b82 */ /* 0x000e620000000a00 */
[----:B------:R-:W2:Y:S01]  /*0810*/  LDCU UR4, c[0x0][0x44c] ;  /* 0x00008980ff0477ac */ /* 0x000ea20008000800 */
[----:B------:R-:W-:Y:S01]  /*0820*/  IMAD.SHL.U32 R12, R135, 0x4, RZ ;  /* 0x00000004870c7824 */ /* 0x000fe200078e00ff */
[----:B------:R-:W-:Y:S01]  /*0830*/  SHF.R.U32.HI R135, RZ, 0x4, R135 ;  /* 0x00000004ff877819 */ /* 0x000fe20000011687 */
[----:B------:R-:W-:Y:S01]  /*0840*/  IMAD.IADD R200, R200, 0x1, -R67 ;  /* 0x00000001c8c87824 */ /* 0x000fe200078e0a43 */
[----:B------:R-:W-:Y:S02]  /*0850*/  BSSY.RECONVERGENT B0, `(.L_x_3207) ;  /* 0x000001e000007945 */ /* 0x000fe40003800200 */
[----:B------:R-:W-:Y:S01]  /*0860*/  LOP3.LUT R12, R12, 0x3c, RZ, 0xc0, !PT ;  /* 0x0000003c0c0c7812 */ /* 0x000fe200078ec0ff */
[C---:B------:R-:W-:Y:S01]  /*0870*/  VIADD R21, R135.reuse, 0x8 ;  /* 0x0000000887157836 */ /* 0x040fe20000000000 */
[CC--:B------:R-:W-:Y:S01]  /*0880*/  ISETP.GE.AND P4, PT, R135.reuse, R200.reuse, PT ;  /* 0x000000c88700720c */ /* 0x0c0fe20003f86270 */
[C---:B------:R-:W-:Y:S01]  /*0890*/  VIADD R17, R135.reuse, 0x18 ;  /* 0x0000001887117836 */ /* 0x040fe20000000000 */
[C---:B------:R-:W-:Y:S01]  /*08a0*/  IADD3 R19, PT, PT, R135.reuse, 0x10, RZ ;  /* 0x0000001087137810 */ /* 0x040fe20007ffe0ff */
[----:B------:R-:W-:Y:S01]  /*08b0*/  IMAD R9, R135, 0xc0, R12 ;  /* 0x000000c087097824 */ /* 0x000fe200078e020c */
[----:B------:R-:W-:-:S02]  /*08c0*/  ISETP.GE.AND P3, PT, R21, R200, PT ;  /* 0x000000c81500720c */ /* 0x000fc40003f66270 */
[-C--:B------:R-:W-:Y:S02]  /*08d0*/  ISETP.GE.AND P2, PT, R19, R200.reuse, PT ;  /* 0x000000c81300720c */ /* 0x080fe40003f46270 */
[----:B------:R-:W-:Y:S02]  /*08e0*/  ISETP.GE.AND P1, PT, R17, R200, PT ;  /* 0x000000c81100720c */ /* 0x000fe40003f26270 */
[----:B------:R-:W-:Y:S02]  /*08f0*/  IADD3 R15, PT, PT, R135, 0x20, RZ ;  /* 0x00000020870f7810 */ /* 0x000fe40007ffe0ff */
[C---:B------:R-:W-:Y:S02]  /*0900*/  LOP3.LUT R10, R12.reuse, 0x40, RZ, 0xfc, !PT ;  /* 0x000000400c0a7812 */ /* 0x040fe400078efcff */
[----:B------:R-:W-:Y:S01]  /*0910*/  LOP3.LUT R8, R12, 0x80, RZ, 0xfc, !PT ;  /* 0x000000800c087812 */ /* 0x000fe200078efcff */
[----:B-1----:R-:W-:-:S04]  /*0920*/  IMAD R4, R2, R4, R201 ;  /* 0x0000000402047224 */ /* 0x002fc800078e02c9 */
[----:B------:R-:W-:-:S04]  /*0930*/  IMAD R14, R4, R7, R112 ;  /* 0x00000007040e7224 */ /* 0x000fc800078e0270 */
        /* <DEDUP_REMOVED lines=15> */
.L_x_3208:
[----:B------:R-:W-:Y:S05]  /*0a30*/  BSYNC.RECONVERGENT B0 ;  /* 0x0000000000007941 */ /* 0x000fea0003800200 */
.L_x_3207:
        /* <DEDUP_REMOVED lines=20> */
.L_x_3210:
[----:B------:R-:W-:Y:S05]  /*0b80*/  BSYNC.RECONVERGENT B0 ;  /* 0x0000000000007941 */ /* 0x000fea0003800200 */
.L_x_3209:
        /* <DEDUP_REMOVED lines=20> */
.L_x_3212:
[----:B------:R-:W-:Y:S05]  /*0cd0*/  BSYNC.RECONVERGENT B0 ;  /* 0x0000000000007941 */ /* 0x000fea0003800200 */
.L_x_3211:
        /* <DEDUP_REMOVED lines=20> */
.L_x_3214:
[----:B------:R-:W-:Y:S05]  /*0e20*/  BSYNC.RECONVERGENT B0 ;  /* 0x0000000000007941 */ /* 0x000fea0003800200 */
.L_x_3213:
        /* <DEDUP_REMOVED lines=19> */
.L_x_3216:
[----:B------:R-:W-:Y:S05]  /*0f60*/  BSYNC.RECONVERGENT B0 ;  /* 0x0000000000007941 */ /* 0x000fea0003800200 */
.L_x_3215:
        /* <DEDUP_REMOVED lines=18> */
.L_x_3218:
[----:B------:R-:W-:Y:S05]  /*1090*/  BSYNC.RECONVERGENT B0 ;  /* 0x0000000000007941 */ /* 0x000fea0003800200 */
.L_x_3217:
        /* <DEDUP_REMOVED lines=18> */
.L_x_3220:
[----:B------:R-:W-:Y:S05]  /*11c0*/  BSYNC.RECONVERGENT B0 ;  /* 0x0000000000007941 */ /* 0x000fea0003800200 */
.L_x_3219:
        /* <DEDUP_REMOVED lines=18> */
.L_x_3222:
[----:B------:R-:W-:Y:S05]  /*12f0*/  BSYNC.RECONVERGENT B0 ;  /* 0x0000000000007941 */ /* 0x000fea0003800200 */
.L_x_3221:
        /* <DEDUP_REMOVED lines=32> */
.L_x_3206:
        /* <DEDUP_REMOVED lines=11> */
.L_x_3223:
        /* <DEDUP_REMOVED lines=35> */
[----:B------:R-:W-:-:S05]  /*17e0*/  IMAD.WIDE R16, R5, 0x4, R202 ;  /* 0x0000000405107825 */ /* 0x000fca00078e02ca */
[----:B------:R-:W3:Y:S01]  /*17f0*/  LDG.E R8, desc[UR6][R16.64] ;  /* 0x0000000610087981 */ /* 0x000ee2000c1e1900 */
[----:B--2---:R-:W-:Y:S01]  /*1800*/  IABS R2, R3 ;  /* 0x0000000300027213 */ /* 0x004fe20000000000 */
[----:B------:R-:W-:-:S03]  /*1810*/  IMAD.MOV R5, RZ, RZ, -R5 ;  /* 0x000000ffff057224 */ /* 0x000fc600078e0a05 */
[----:B------:R-:W2:Y:S01]  /*1820*/  I2F.RP R9, R2 ;  /* 0x0000000200097306 */ /* 0x000ea20000209400 */
[----:B------:R-:W-:Y:S01]  /*1830*/  IMAD R6, R7, R5, R6 ;  /* 0x0000000507067224 */ /* 0x000fe200078e0206 */
[----:B----4-:R-:W-:-:S04]  /*1840*/  MOV R5, UR15 ;  /* 0x0000000f00057c02 */ /* 0x010fc80008000f00 */
[----:B------:R-:W-:Y:S02]  /*1850*/  SHF.R.S32.HI R7, RZ, 0x1f, R6 ;  /* 0x0000001fff077819 */ /* 0x000fe40000011406 */
[----:B--2---:R-:W2:Y:S02]  /*1860*/  MUFU.RCP R14, R9 ;  /* 0x00000009000e7308 */ /* 0x004ea40000001000 */
[----:B--2---:R-:W-:-:S06]  /*1870*/  IADD3 R14, PT, PT, R14, 0xffffffe, RZ ;  /* 0x0ffffffe0e0e7810 */ /* 0x004fcc0007ffe0ff */
        /* <DEDUP_REMOVED lines=9> */
[----:B------:R-:W-:Y:S02]  /*1910*/  IMAD R11, R2, R9, R4 ;  /* 0x00000009020b7224 */ /* 0x000fe400078e0204 */
        /* <DEDUP_REMOVED lines=9> */
[----:B---3--:R-:W-:Y:S01]  /*19b0*/  SHF.R.S32.HI R9, RZ, 0x1f, R8 ;  /* 0x0000001fff097819 */ /* 0x008fe20000011408 */
[----:B------:R-:W-:-:S04]  /*19c0*/  IMAD.WIDE.U32 R16, R8, UR8, RZ ;  /* 0x0000000808107c25 */ /* 0x000fc8000f8e00ff */
        /* <DEDUP_REMOVED lines=8> */
[----:B------:R-:W-:Y:S02]  /*1a50*/  MOV R18, R16 ;  /* 0x0000001000127202 */ /* 0x000fe40000000f00 */
[----:B------:R-:W-:Y:S02]  /*1a60*/  IADD3 R15, PT, PT, R9, R14, RZ ;  /* 0x0000000e090f7210 */ /* 0x000fe40007ffe0ff */
[----:B------:R-:W-:Y:S01]  /*1a70*/  MOV R9, R0 ;  /* 0x0000000000097202 */ /* 0x000fe20000000f00 */
[----:B------:R-:W-:Y:S01]  /*1a80*/  IMAD.WIDE.U32 R18, R6, R4, R18 ;  /* 0x0000000406127225 */ /* 0x000fe200078e0012 */
[----:B------:R-:W-:Y:S02]  /*1a90*/  LOP3.LUT R16, RZ, R3, RZ, 0x33, !PT ;  /* 0x00000003ff107212 */ /* 0x000fe400078e33ff */
[----:B------:R-:W-:Y:S02]  /*1aa0*/  @!P0 IADD3 R9, PT, PT, -R9, RZ, RZ ;  /* 0x000000ff09098210 */ /* 0x000fe40007ffe1ff */
[----:B------:R-:W-:Y:S01]  /*1ab0*/  MOV R14, R8 ;  /* 0x00000008000e7202 */ /* 0x000fe20000000f00 */
[----:B------:R-:W-:Y:S01]  /*1ac0*/  IMAD R8, R7, R4, RZ ;  /* 0x0000000407087224 */ /* 0x000fe200078e02ff */
[----:B------:R-:W-:Y:S01]  /*1ad0*/  SEL R9, R16, R9, !P1 ;  /* 0x0000000910097207 */ /* 0x000fe20004800000 */
[----:B--2---:R-:W-:Y:S01]  /*1ae0*/  IMAD.U32 R2, RZ, RZ, UR4 ;  /* 0x00000004ff027e24 */ /* 0x004fe2000f8e00ff */
[----:B------:R-:W-:Y:S01]  /*1af0*/  MOV R3, UR5 ;  /* 0x0000000500037c02 */ /* 0x000fe20008000f00 */
[----:B------:R-:W-:-:S02]  /*1b00*/  IMAD R8, R6, R5, R8 ;  /* 0x0000000506087224 */ /* 0x000fc400078e0208 */
[-C--:B------:R-:W-:Y:S02]  /*1b10*/  IMAD R7, R7, R2.reuse, RZ ;  /* 0x0000000207077224 */ /* 0x080fe400078e02ff */
[----:B------:R-:W-:-:S04]  /*1b20*/  IMAD.WIDE.U32 R14, R6, R2, R14 ;  /* 0x00000002060e7225 */ /* 0x000fc800078e000e */
[----:B------:R-:W-:Y:S01]  /*1b30*/  IMAD R7, R6, R3, R7 ;  /* 0x0000000306077224 */ /* 0x000fe200078e0207 */
[----:B------:R-:W-:Y:S01]  /*1b40*/  SHF.R.S32.HI R6, RZ, 0x1f, R9 ;  /* 0x0000001fff067819 */ /* 0x000fe20000011409 */
[----:B------:R-:W-:-:S03]  /*1b50*/  IMAD.IADD R19, R19, 0x1, R8 ;  /* 0x0000000113137824 */ /* 0x000fc600078e0208 */
[----:B------:R-:W-:Y:S01]  /*1b60*/  IADD3 R15, PT, PT, R15, R7, RZ ;  /* 0x000000070f0f7210 */ /* 0x000fe20007ffe0ff */
[C---:B-1----:R-:W-:Y:S02]  /*1b70*/  IMAD R8, R6.reuse, UR8, RZ ;  /* 0x0000000806087c24 */ /* 0x042fe4000f8e02ff */
[----:B------:R-:W-:Y:S02]  /*1b80*/  IMAD R6, R6, UR10, RZ ;  /* 0x0000000a06067c24 */ /* 0x000fe4000f8e02ff */
[C---:B------:R-:W-:Y:S02]  /*1b90*/  IMAD R8, R9.reuse, UR9, R8 ;  /* 0x0000000909087c24 */ /* 0x040fe4000f8e0208 */
[----:B------:R-:W-:-:S04]  /*1ba0*/  IMAD.WIDE.U32 R18, R9, UR8, R18 ;  /* 0x0000000809127c25 */ /* 0x000fc8000f8e0012 */
[----:B------:R-:W-:Y:S01]  /*1bb0*/  IMAD R6, R9, UR11, R6 ;  /* 0x0000000b09067c24 */ /* 0x000fe2000f8e0206 */
[----:B------:R-:W-:Y:S01]  /*1bc0*/  IADD3 R11, PT, PT, R19, R8, RZ ;  /* 0x00000008130b7210 */ /* 0x000fe20007ffe0ff */
[----:B------:R-:W-:-:S04]  /*1bd0*/  IMAD.WIDE.U32 R14, R9, UR10, R14 ;  /* 0x0000000a090e7c25 */ /* 0x000fc8000f8e000e */
[----:B------:R-:W-:Y:S01]  /*1be0*/  IMAD.MOV.U32 R12, RZ, RZ, R18 ;  /* 0x000000ffff0c7224 */ /* 0x000fe200078e0012 */
[----:B------:R-:W-:Y:S02]  /*1bf0*/  IADD3 R6, PT, PT, R15, R6, RZ ;  /* 0x000000060f067210 */ /* 0x000fe40007ffe0ff */
[----:B------:R-:W-:Y:S01]  /*1c00*/  MOV R18, R14 ;  /* 0x0000000e00127202 */ /* 0x000fe20000000f00 */
[----:B------:R-:W-:Y:S06]  /*1c10*/  BRA `(.L_x_3225) ;  /* 0x0000000400707947 */ /* 0x000fec0003800000 */
.L_x_3224:
        /* <DEDUP_REMOVED lines=15> */
.L_x_3226:
[----:B------:R-:W2:Y:S01]  /*1d10*/  LDC.64 R4, c[0x0][0x3b8] ;  /* 0x0000ee00ff047b82 */ /* 0x000ea20000000a00 */
[----:B------:R-:W-:-:S05]  /*1d20*/  IADD3 R0, PT, PT, R8, R9, RZ ;  /* 0x0000000908007210 */ /* 0x000fca0007ffe0ff */
[C---:B--2---:R-:W-:Y:S02]  /*1d30*/  IMAD R23, R0.reuse, R5, RZ ;  /* 0x0000000500177224 */ /* 0x044fe400078e02ff */
[----:B-1----:R-:W-:-:S05]  /*1d40*/  IMAD.WIDE.U32 R2, R0, R4, RZ ;  /* 0x0000000400027225 */ /* 0x002fca00078e00ff */
[----:B------:R-:W-:Y:S02]  /*1d50*/  IADD3 R23, PT, PT, R3, R23, RZ ;  /* 0x0000001703177210 */ /* 0x000fe40007ffe0ff */
[----:B------:R-:W-:Y:S02]  /*1d60*/  MOV R22, R2 ;  /* 0x0000000200167202 */ /* 0x000fe40000000f00 */
.L_x_3227:
[----:B------:R-:W-:Y:S05]  /*1d70*/  @P0 BRA `(.L_x_3228) ;  /* 0x0000000000340947 */ /* 0x000fea0003800000 */
[----:B------:R-:W1:Y:S01]  /*1d80*/  LDC.64 R2, c[0x0][0x3c0] ;  /* 0x0000f000ff027b82 */ /* 0x000e620000000a00 */
[----:B------:R-:W2:Y:S01]  /*1d90*/  LDCU.64 UR4, c[0x0][0x3a8] ;  /* 0x00007500ff0477ac */ /* 0x000ea20008000a00 */
[----:B------:R-:W-:Y:S02]  /*1da0*/  SHF.R.S32.HI R9, RZ, 0x1f, R8 ;  /* 0x0000001fff097819 */ /* 0x000fe40000011408 */
[----:B-----5:R-:W-:-:S05]  /*1db0*/  SHF.R.S32.HI R0, RZ, 0x1f, R7 ;  /* 0x0000001fff007819 */ /* 0x020fca0000011407 */
[----:B--2---:R-:W-:-:S04]  /*1dc0*/  IMAD R0, R0, UR4, RZ ;  /* 0x0000000400007c24 */ /* 0x004fc8000f8e02ff */
[----:B------:R-:W-:Y:S02]  /*1dd0*/  IMAD R0, R7, UR5, R0 ;  /* 0x0000000507007c24 */ /* 0x000fe4000f8e0200 */
[----:B-1----:R-:W-:-:S04]  /*1de0*/  IMAD R6, R9, R2, RZ ;  /* 0x0000000209067224 */ /* 0x002fc800078e02ff */
[C---:B------:R-:W-:Y:S02]  /*1df0*/  IMAD R6, R8.reuse, R3, R6 ;  /* 0x0000000308067224 */ /* 0x040fe400078e0206 */
[----:B------:R-:W-:-:S05]  /*1e00*/  IMAD.WIDE.U32 R8, R8, R2, RZ ;  /* 0x0000000208087225 */ /* 0x000fca00078e00ff */
[----:B------:R-:W-:-:S03]  /*1e10*/  IADD3 R9, PT, PT, R9, R6, RZ ;  /* 0x0000000609097210 */ /* 0x000fc60007ffe0ff */
[----:B------:R-:W-:-:S05]  /*1e20*/  IMAD.WIDE.U32 R20, R7, UR4, R8 ;  /* 0x0000000407147c25 */ /* 0x000fca000f8e0008 */
[----:B------:R-:W-:Y:S01]  /*1e30*/  IADD3 R21, PT, PT, R21, R0, RZ ;  /* 0x0000000015157210 */ /* 0x000fe20007ffe0ff */
[----:B------:R-:W-:Y:S06]  /*1e40*/  BRA `(.L_x_3229) ;  /* 0x0000000000187947 */ /* 0x000fec0003800000 */
.L_x_3228:
[----:B------:R-:W1:Y:S01]  /*1e50*/  LDC.64 R2, c[0x0][0x3c0] ;  /* 0x0000f000ff027b82 */ /* 0x000e620000000a00 */
[----:B------:R-:W-:-:S05]  /*1e60*/  IADD3 R8, PT, PT, R8, R9, RZ ;  /* 0x0000000908087210 */ /* 0x000fca0007ffe0ff */
[C---:B-1----:R-:W-:Y:S02]  /*1e70*/  IMAD R21, R8.reuse, R3, RZ ;  /* 0x0000000308157224 */ /* 0x042fe400078e02ff */
[----:B------:R-:W-:-:S05]  /*1e80*/  IMAD.WIDE.U32 R8, R8, R2, RZ ;  /* 0x0000000208087225 */ /* 0x000fca00078e00ff */
[----:B------:R-:W-:Y:S02]  /*1e90*/  IADD3 R21, PT, PT, R9, R21, RZ ;  /* 0x0000001509157210 */ /* 0x000fe40007ffe0ff */
[----:B------:R-:W-:-:S07]  /*1ea0*/  MOV R20, R8 ;  /* 0x0000000800147202 */ /* 0x000fce0000000f00 */
.L_x_3229:
[----:B------:R-:W1:Y:S01]  /*1eb0*/  LDC R19, c[0x0][0x3e8] ;  /* 0x0000fa00ff137b82 */ /* 0x000e620000000800 */
[----:B------:R-:W-:Y:S02]  /*1ec0*/  MOV R8, RZ ;  /* 0x000000ff00087202 */ /* 0x000fe40000000f00 */
[----:B------:R-:W-:Y:S02]  /*1ed0*/  CS2R R202, SRZ ;  /* 0x0000000000ca7805 */ /* 0x000fe4000001ff00 */
[-C--:B-1----:R-:W-:Y:S02]  /*1ee0*/  IABS R6, R19.reuse ;  /* 0x0000001300067213 */ /* 0x082fe40000000000 */
[----:B------:R-:W-:Y:S02]  /*1ef0*/  LOP3.LUT R16, RZ, R19, RZ, 0x33, !PT ;  /* 0x00000013ff107212 */ /* 0x000fe400078e33ff */
        /* <DEDUP_REMOVED lines=9> */
[C---:B------:R-:W-:Y:S02]  /*1f90*/  IMAD R14, R11.reuse, R3, R14 ;  /* 0x000000030b0e7224 */ /* 0x040fe400078e020e */
[----:B------:R-:W-:Y:S02]  /*1fa0*/  IMAD R12, R11, R5, R12 ;  /* 0x000000050b0c7224 */ /* 0x000fe400078e020c */
[----:B------:R-:W-:Y:S02]  /*1fb0*/  IMAD.IADD R21, R21, 0x1, R14 ;  /* 0x0000000115157824 */ /* 0x000fe400078e020e */
[----:B-1----:R-:W-:-:S04]  /*1fc0*/  IMAD.MOV R0, RZ, RZ, -R9 ;  /* 0x000000ffff007224 */ /* 0x002fc800078e0a09 */
[----:B-----5:R-:W-:Y:S01]  /*1fd0*/  IMAD R7, R0, R6, RZ ;  /* 0x0000000600077224 */ /* 0x020fe200078e02ff */
        /* <DEDUP_REMOVED lines=15> */
[----:B------:R-:W-:Y:S01]  /*20d0*/  ISETP.NE.AND P1, PT, R19, RZ, PT ;  /* 0x000000ff1300720c */ /* 0x000fe20003f25270 */
[----:B------:R-:W-:-:S03]  /*20e0*/  IMAD.WIDE.U32 R18, R11, R4, R22 ;  /* 0x000000040b127225 */ /* 0x000fc600078e0016 */
[----:B------:R-:W-:Y:S02]  /*20f0*/  MOV R15, R0 ;  /* 0x00000000000f7202 */ /* 0x000fe40000000f00 */
[----:B------:R-:W-:Y:S02]  /*2100*/  IADD3 R19, PT, PT, R19, R12, RZ ;  /* 0x0000000c13137210 */ /* 0x000fe40007ffe0ff */
[----:B------:R-:W-:-:S04]  /*2110*/  @!P0 IADD3 R15, PT, PT, -R15, RZ, RZ ;  /* 0x000000ff0f0f8210 */ /* 0x000fc80007ffe1ff */
[----:B------:R-:W-:-:S04]  /*2120*/  SEL R11, R16, R15, !P1 ;  /* 0x0000000f100b7207 */ /* 0x000fc80004800000 */
[----:B------:R-:W-:Y:S01]  /*2130*/  SHF.R.S32.HI R15, RZ, 0x1f, R11 ;  /* 0x0000001fff0f7819 */ /* 0x000fe2000001140b */
[----:B-1----:R-:W-:-:S04]  /*2140*/  IMAD.WIDE.U32 R20, R11, R8, R20 ;  /* 0x000000080b147225 */ /* 0x002fc800078e0014 */
[C---:B--2---:R-:W-:Y:S02]  /*2150*/  IMAD R14, R15.reuse, R6, RZ ;  /* 0x000000060f0e7224 */ /* 0x044fe400078e02ff */
[----:B------:R-:W-:Y:S02]  /*2160*/  IMAD R12, R15, R8, RZ ;  /* 0x000000080f0c7224 */ /* 0x000fe400078e02ff */
[----:B------:R-:W-:Y:S01]  /*2170*/  IMAD.WIDE.U32 R22, R11, R6, R18 ;  /* 0x000000060b167225 */ /* 0x000fe200078e0012 */
[----:B------:R-:W-:-:S03]  /*2180*/  MOV R18, R20 ;  /* 0x0000001400127202 */ /* 0x000fc60000000f00 */
[C---:B------:R-:W-:Y:S02]  /*2190*/  IMAD R7, R11.reuse, R7, R14 ;  /* 0x000000070b077224 */ /* 0x040fe400078e020e */
[----:B------:R-:W-:Y:S01]  /*21a0*/  IMAD R9, R11, R9, R12 ;  /* 0x000000090b097224 */ /* 0x000fe200078e020c */
[----:B------:R-:W-:Y:S02]  /*21b0*/  MOV R12, R22 ;  /* 0x00000016000c7202 */ /* 0x000fe40000000f00 */
[----:B------:R-:W-:Y:S01]  /*21c0*/  IADD3 R11, PT, PT, R23, R7, RZ ;  /* 0x00000007170b7210 */ /* 0x000fe20007ffe0ff */
[----:B------:R-:W-:-:S07]  /*21d0*/  IMAD.IADD R6, R21, 0x1, R9 ;  /* 0x0000000115067824 */ /* 0x000fce00078e0209 */
.L_x_3225:
[----:B------:R-:W-:Y:S01]  /*21e0*/  IMAD.MOV.U32 R7, RZ, RZ, RZ ;  /* 0x000000ffff077224 */ /* 0x000fe200078e00ff */
[----:B------:R-:W-:Y:S01]  /*21f0*/  ISETP.NE.AND P2, PT, R10, -0x1, PT ;  /* 0xffffffff0a00780c */ /* 0x000fe20003f45270 */
[----:B------:R-:W1:Y:S01]  /*2200*/  LDC.64 R110, c[0x0][0x3b0] ;  /* 0x0000ec00ff6e7b82 */ /* 0x000e620000000a00 */
[C---:B------:R-:W-:Y:S01]  /*2210*/  IMAD.SHL.U32 R106, R135.reuse, 0x8, RZ ;  /* 0x00000008876a7824 */ /* 0x040fe200078e00ff */
[----:B------:R-:W2:Y:S02]  /*2220*/  LDCU.64 UR4, c[0x0][0x3c8] ;  /* 0x00007900ff0477ac */ /* 0x000ea40008000a00 */
[----:B------:R3:W5:Y:S01]  /*2230*/  @P4 LDG.E R7, desc[UR6][R116.64] ;  /* 0x0000000674074981 */ /* 0x000762000c1e1900 */
[----:B------:R-:W-:Y:S01]  /*2240*/  SHF.R.S32.HI R113, RZ, 0x1f, R112 ;  /* 0x0000001fff717819 */ /* 0x000fe20000011470 */
[----:B------:R-:W4:Y:S01]  /*2250*/  LDCU.64 UR8, c[0x0][0x388] ;  /* 0x00007100ff0877ac */ /* 0x000f220008000a00 */
[----:B------:R-:W-:Y:S01]  /*2260*/  SHF.R.U32.HI R114, RZ, 0x3, R135 ;  /* 0x00000003ff727819 */ /* 0x000fe20000011687 */
[----:B------:R-:W-:Y:S01]  /*2270*/  IMAD.SHL.U32 R61, R4, 0x10, RZ ;  /* 0x00000010043d7824 */ /* 0x000fe200078e00ff */
[----:B------:R-:W-:Y:S01]  /*2280*/  SHF.L.U64.HI R64, R2, 0x4, R3 ;  /* 0x0000000402407819 */ /* 0x000fe20000010203 */
[----:B------:R-:W-:Y:S01]  /*2290*/  IMAD.MOV.U32 R115, RZ, RZ, RZ ;  /* 0x000000ffff737224 */ /* 0x000fe200078e00ff */
[----:B------:R-:W-:Y:S01]  /*22a0*/  SHF.L.U64.HI R62, R4, 0x4, R5 ;  /* 0x00000004043e7819 */ /* 0x000fe20000010205 */
[----:B------:R-:W2:Y:S01]  /*22b0*/  @!P2 LDC.64 R8, c[0x0][0x398] ;  /* 0x0000e600ff08ab82 */ /* 0x000ea20000000a00 */
[----:B------:R-:W-:Y:S01]  /*22c0*/  SHF.L.U32 R65, R2, 0x4, RZ ;  /* 0x0000000402417819 */ /* 0x000fe200000006ff */
[----:B------:R-:W-:Y:S01]  /*22d0*/  IMAD.SHL.U32 R66, R135, 0x40, RZ ;  /* 0x0000004087427824 */ /* 0x000fe200078e00ff */
[----:B------:R-:W-:-:S04]  /*22e0*/  IADD3 R60, PT, PT, R136, -0x1, RZ ;  /* 0xffffffff883c7810 */ /* 0x000fc80007ffe0ff */
[----:B------:R-:W-:Y:S01]  /*22f0*/  LOP3.LUT R66, R66, 0x1c0, RZ, 0xc0, !PT ;  /* 0x000001c042427812 */ /* 0x000fe200078ec0ff */
[----:B------:R-:W-:Y:S02]  /*2300*/  IMAD.SHL.U32 R134, R60, 0x40, RZ ;  /* 0x000000403c867824 */ /* 0x000fe400078e00ff */
[----:B-1----:R-:W-:-:S04]  /*2310*/  @P2 IMAD.WIDE.U32 R20, R10, R110, RZ ;  /* 0x0000006e0a142225 */ /* 0x002fc800078e00ff */
[----:B--2---:R-:W-:-:S04]  /*2320*/  @!P2 IMAD.WIDE.U32 R14, R201, R8, RZ ;  /* 0x00000008c90ea225 */ /* 0x004fc800078e00ff */
[----:B------:R-:W-:Y:S01]  /*2330*/  @!P2 IMAD.MOV.U32 R17, RZ, RZ, R14 ;  /* 0x000000ffff11a224 */ /* 0x000fe200078e000e */
[----:B------:R-:W-:Y:S01]  /*2340*/  LOP3.LUT R14, R106, 0x38, RZ, 0xc0, !PT ;  /* 0x000000386a0e7812 */ /* 0x000fe200078ec0ff */
[----:B------:R-:W-:Y:S01]  /*2350*/  @!P2 IMAD R8, R201, R9, R15 ;  /* 0x00000009c908a224 */ /* 0x000fe200078e020f */
[----:B------:R-:W-:Y:S01]  /*2360*/  @P2 MOV R17, R20 ;  /* 0x0000001400112202 */ /* 0x000fe20000000f00 */
[----:B------:R-:W-:Y:S01]  /*2370*/  @P2 IMAD R8, R10, R111, R21 ;  /* 0x0000006f0a082224 */ /* 0x000fe200078e0215 */
[C---:B------:R-:W-:Y:S01]  /*2380*/  IADD3 R20, P3, PT, R14.reuse, R12, RZ ;  /* 0x0000000c0e147210 */ /* 0x040fe20007f7e0ff */
[----:B------:R-:W-:Y:S01]  /*2390*/  IMAD R9, R113, UR4, RZ ;  /* 0x0000000471097c24 */ /* 0x000fe2000f8e02ff */
[----:B------:R-:W-:Y:S01]  /*23a0*/  IADD3 R22, P2, PT, R14, R17, RZ ;  /* 0x000000110e167210 */ /* 0x000fe20007f5e0ff */
[----:B------:R-:W-:-:S04]  /*23b0*/  IMAD.WIDE.U32 R12, R13, 0x40, R114 ;  /* 0x000000400d0c7825 */ /* 0x000fc800078e0072 */
[----:B------:R-:W-:Y:S01]  /*23c0*/  IMAD.X R23, RZ, RZ, R8, P2 ;  /* 0x000000ffff177224 */ /* 0x000fe200010e0608 */
[----:B------:R-:W-:Y:S01]  /*23d0*/  IADD3 R18, P2, PT, R14, R18, RZ ;  /* 0x000000120e127210 */ /* 0x000fe20007f5e0ff */
[----:B------:R-:W-:Y:S02]  /*23e0*/  IMAD.X R21, RZ, RZ, R11, P3 ;  /* 0x000000ffff157224 */ /* 0x000fe400018e060b */
[C---:B------:R-:W-:Y:S01]  /*23f0*/  IMAD R9, R112.reuse, UR5, R9 ;  /* 0x0000000570097c24 */ /* 0x040fe2000f8e0209 */
[----:B------:R-:W-:Y:S01]  /*2400*/  IADD3.X R19, PT, PT, RZ, R6, RZ, P2, !PT ;  /* 0x00000006ff137210 */ /* 0x000fe200017fe4ff */
[----:B------:R-:W-:Y:S01]  /*2410*/  IMAD.WIDE.U32 R10, R112, UR4, R22 ;  /* 0x00000004700a7c25 */ /* 0x000fe2000f8e0016 */
[----:B------:R-:W1:Y:S01]  /*2420*/  LDC R6, c[0x0][0x450] ;  /* 0x00011400ff067b82 */ /* 0x000e620000000800 */
[----:B------:R-:W2:Y:S02]  /*2430*/  LDCU.64 UR4, c[0x0][0x390] ;  /* 0x00007200ff0477ac */ /* 0x000ea40008000a00 */
[----:B------:R-:W-:-:S04]  /*2440*/  IMAD.WIDE.U32 R18, R114, R2, R18 ;  /* 0x0000000272127225 */ /* 0x000fc800078e0012 */
[----:B------:R-:W-:Y:S01]  /*2450*/  IMAD.WIDE.U32 R20, R114, R4, R20 ;  /* 0x0000000472147225 */ /* 0x000fe200078e0014 */
[----:B------:R-:W-:-:S03]  /*2460*/  SHF.L.U32 R72, R18, 0x1, RZ ;  /* 0x0000000112487819 */ /* 0x000fc600000006ff */
[C---:B------:R-:W-:Y:S01]  /*2470*/  IMAD R71, R114.reuse, R3, R19 ;  /* 0x0000000372477224 */ /* 0x040fe200078e0213 */
[----:B------:R-:W-:Y:S01]  /*2480*/  SHF.R.S32.HI R3, RZ, 0x1f, R70 ;  /* 0x0000001fff037819 */ /* 0x000fe20000011446 */
[----:B------:R-:W-:Y:S02]  /*2490*/  IMAD R75, R114, R5, R21 ;  /* 0x00000005724b7224 */ /* 0x000fe400078e0215 */
[C---:B------:R-:W-:Y:S01]  /*24a0*/  IMAD.SHL.U32 R74, R20.reuse, 0x2, RZ ;  /* 0x00000002144a7824 */ /* 0x040fe200078e00ff */
[----:B------:R-:W-:Y:S01]  /*24b0*/  LEA.HI R4, R3, R70, RZ, 0x6 ;  /* 0x0000004603047211 */ /* 0x000fe200078f30ff */
[----:B------:R-:W-:Y:S01]  /*24c0*/  IMAD.SHL.U32 R2, R135, 0x4, RZ ;  /* 0x0000000487027824 */ /* 0x000fe200078e00ff */
[----:B------:R-:W-:Y:S01]  /*24d0*/  SHF.L.U64.HI R75, R20, 0x1, R75 ;  /* 0x00000001144b7819 */ /* 0x000fe2000001024b */
[----:B------:R-:W-:Y:S01]  /*24e0*/  IMAD R8, R13, R110, RZ ;  /* 0x0000006e0d087224 */ /* 0x000fe200078e02ff */
[----:B----4-:R-:W-:Y:S01]  /*24f0*/  IADD3 R74, P2, PT, R74, UR8, RZ ;  /* 0x000000084a4a7c10 */ /* 0x010fe2000ff5e0ff */
[----:B------:R-:W-:Y:S01]  /*2500*/  IMAD.IADD R9, R11, 0x1, R9 ;  /* 0x000000010b097824 */ /* 0x000fe200078e0209 */
[----:B------:R-:W-:Y:S01]  /*2510*/  SHF.R.S32.HI R4, RZ, 0x6, R4 ;  /* 0x00000006ff047819 */ /* 0x000fe20000011404 */
[----:B------:R-:W-:Y:S01]  /*2520*/  IMAD R11, R12, R111, R8 ;  /* 0x0000006f0c0b7224 */ /* 0x000fe200078e0208 */
[----:B------:R-:W-:Y:S01]  /*2530*/  IADD3.X R75, PT, PT, R75, UR9, RZ, P2, !PT ;  /* 0x000000094b4b7c10 */ /* 0x000fe200097fe4ff */
[----:B------:R-:W-:Y:S01]  /*2540*/  IMAD.MOV.U32 R8, RZ, RZ, R10 ;  /* 0x000000ffff087224 */ /* 0x000fe200078e000a */
[----:B------:R-:W-:-:S02]  /*2550*/  SHF.L.U64.HI R71, R18, 0x1, R71 ;  /* 0x0000000112477819 */ /* 0x000fc40000010247 */
[----:B--2---:R-:W-:Y:S01]  /*2560*/  IADD3 R72, P2, PT, R72, UR4, RZ ;  /* 0x0000000448487c10 */ /* 0x004fe2000ff5e0ff */
[----:B------:R-:W-:Y:S01]  /*2570*/  IMAD.WIDE.U32 R110, R12, R110, R8 ;  /* 0x0000006e0c6e7225 */ /* 0x000fe200078e0008 */
[----:B------:R-:W-:Y:S02]  /*2580*/  VIMNMX R69, PT, PT, R195, R4, !PT ;  /* 0x00000004c3457248 */ /* 0x000fe40007fe0100 */
[----:B-1----:R-:W-:Y:S01]  /*2590*/  LEA.HI R105, R6, R6, RZ, 0x1 ;  /* 0x0000000606697211 */ /* 0x002fe200078f08ff */
[----:B------:R-:W-:Y:S01]  /*25a0*/  IMAD.MOV.U32 R198, RZ, RZ, R72 ;  /* 0x000000ffffc67224 */ /* 0x000fe200078e0048 */
[----:B------:R-:W-:Y:S01]  /*25b0*/  IADD3.X R71, PT, PT, R71, UR5, RZ, P2, !PT ;  /* 0x0000000547477c10 */ /* 0x000fe200097fe4ff */
[----:B------:R-:W-:Y:S01]  /*25c0*/  IMAD.MOV.U32 R197, RZ, RZ, R75 ;  /* 0x000000ffffc57224 */ /* 0x000fe200078e004b */
[----:B------:R-:W-:Y:S01]  /*25d0*/  ISETP.GT.AND P2, PT, R136, R69, PT ;  /* 0x000000458800720c */ /* 0x000fe20003f44270 */
[----:B------:R-:W-:Y:S01]  /*25e0*/  IMAD.IADD R68, R111, 0x1, R11 ;  /* 0x000000016f447824 */ /* 0x000fe200078e020b */
[----:B------:R-:W-:-:S02]  /*25f0*/  LOP3.LUT R2, R2, 0x1c, RZ, 0xc0, !PT ;  /* 0x0000001c02027812 */ /* 0x000fc400078ec0ff */
[----:B------:R-:W-:Y:S02]  /*2600*/  SHF.R.S32.HI R105, RZ, 0x1, R105 ;  /* 0x00000001ff697819 */ /* 0x000fe40000011469 */
[C---:B------:R-:W-:Y:S02]  /*2610*/  LOP3.LUT R10, R14.reuse, 0x40, RZ, 0xfc, !PT ;  /* 0x000000400e0a7812 */ /* 0x040fe400078efcff */
[----:B------:R-:W-:Y:S01]  /*2620*/  LOP3.LUT R9, R14, 0x80, RZ, 0xfc, !PT ;  /* 0x000000800e097812 */ /* 0x000fe200078efcff */
[----:B------:R-:W-:Y:S01]  /*2630*/  IMAD R103, R114, R105, R2 ;  /* 0x0000006972677224 */ /* 0x000fe200078e0202 */
[----:B------:R-:W-:Y:S02]  /*2640*/  MOV R196, R74 ;  /* 0x0000004a00c47202 */ /* 0x000fe40000000f00 */
[----:B------:R-:W-:Y:S01]  /*2650*/  MOV R199, R71 ;  /* 0x0000004700c77202 */ /* 0x000fe20000000f00 */
        /* <DEDUP_REMOVED lines=10> */
[----:B-----5:R-:W-:Y:S01]  /*2700*/  IADD3 R50, PT, PT, R134, R7, RZ ;  /* 0x0000000786327210 */ /* 0x020fe20007ffe0ff */
[C---:B------:R-:W-:Y:S01]  /*2710*/  IMAD R97, R105.reuse, 0x30, RZ ;  /* 0x0000003069617824 */ /* 0x040fe200078e02ff */
[----:B------:R-:W4:Y:S01]  /*2720*/  LDC.64 R88, c[0x0][0x4a8] ;  /* 0x00012a00ff587b82 */ /* 0x000f220000000a00 */
[----:B------:R-:W-:Y:S01]  /*2730*/  SHF.R.S32.HI R5, RZ, 0x1f, R104 ;  /* 0x0000001fff057819 */ /* 0x000fe20000011468 */
[----:B------:R-:W3:Y:S01]  /*2740*/  LDCU.128 UR8, c[0x0][0x490] ;  /* 0x00009200ff0877ac */ /* 0x000ee20008000c00 */
[----:B------:R-:W-:Y:S01]  /*2750*/  SEL R16, R16, R0, !P1 ;  /* 0x0000000010107207 */ /* 0x000fe20004800000 */
[----:B------:R-:W-:Y:S01]  /*2760*/  IMAD R50, R50, R105, RZ ;  /* 0x0000006932327224 */ /* 0x000fe200078e02ff */
[C---:B------:R-:W-:Y:S01]  /*2770*/  SHF.L.U32 R99, R105.reuse, 0x4, RZ ;  /* 0x0000000469637819 */ /* 0x040fe200000006ff */
[----:B------:R-:W3:Y:S01]  /*2780*/  LDCU.64 UR4, c[0x0][0x488] ;  /* 0x00009100ff0477ac */ /* 0x000ee20008000a00 */
[----:B------:R-:W-:Y:S01]  /*2790*/  SHF.L.U32 R96, R105, 0x5, RZ ;  /* 0x0000000569607819 */ /* 0x000fe200000006ff */
[C---:B------:R-:W-:Y:S01]  /*27a0*/  VIADD R102, R114.reuse, 0x10 ;  /* 0x0000001072667836 */ /* 0x040fe20000000000 */
[C---:B------:R-:W-:Y:S01]  /*27b0*/  IADD3 R100, PT, PT, R114.reuse, 0x20, RZ ;  /* 0x0000002072647810 */ /* 0x040fe20007ffe0ff */
[----:B------:R-:W3:Y:S01]  /*27c0*/  LDCU.U8 UR20, c[0x0][0x533] ;  /* 0x0000a660ff1477ac */ /* 0x000ee20008000000 */
[----:B------:R-:W-:Y:S01]  /*27d0*/  VIADD R98, R114, 0x30 ;  /* 0x0000003072627836 */ /* 0x000fe20000000000 */
[----:B------:R-:W-:Y:S01]  /*27e0*/  SHF.R.S32.HI R86, RZ, 0x1f, R96 ;  /* 0x0000001fff567819 */ /* 0x000fe20000011460 */
[C---:B------:R-:W-:Y:S01]  /*27f0*/  IMAD R95, R136.reuse, -0x40, R70 ;  /* 0xffffffc0885f7824 */ /* 0x040fe200078e0246 */
[----:B------:R-:W-:Y:S01]  /*2800*/  SHF.R.S32.HI R84, RZ, 0x1f, R97 ;  /* 0x0000001fff547819 */ /* 0x000fe20000011461 */
[----:B------:R-:W-:-:S02]  /*2810*/  IMAD R93, R136, -0x40, R63 ;  /* 0xffffffc0885d7824 */ /* 0x000fc400078e023f */
[----:B-1----:R-:W-:Y:S01]  /*2820*/  IMAD.WIDE.U32 R12, R201, R2, R14 ;  /* 0x00000002c90c7225 */ /* 0x002fe200078e000e */
[----:B------:R-:W-:-:S03]  /*2830*/  IADD3 R2, P0, PT, -R70, R114, RZ ;  /* 0x0000007246027210 */ /* 0x000fc60007f1e1ff */
[----:B------:R-:W-:Y:S02]  /*2840*/  IMAD R13, R201, R3, R13 ;  /* 0x00000003c90d7224 */ /* 0x000fe400078e020d */
[----:B--2---:R-:W-:Y:S01]  /*2850*/  IMAD R3, R5, UR16, RZ ;  /* 0x0000001005037c24 */ /* 0x004fe2000f8e02ff */
[----:B----4-:R-:W-:Y:S01]  /*2860*/  SHF.L.U32 R91, R88, 0x4, RZ ;  /* 0x00000004585b7819 */ /* 0x010fe200000006ff */
[----:B------:R-:W-:Y:S01]  /*2870*/  IMAD.WIDE.U32 R12, R104, UR16, R12 ;  /* 0x00000010680c7c25 */ /* 0x000fe2000f8e000c */
[----:B---3--:R-:W-:-:S03]  /*2880*/  UISETP.NE.AND UP0, UPT, UR20, URZ, UPT ;  /* 0x000000ff1400728c */ /* 0x008fc6000bf05270 */
[----:B------:R-:W-:Y:S01]  /*2890*/  IMAD R0, R104, UR17, R3 ;  /* 0x0000001168007c24 */ /* 0x000fe2000f8e0203 */
[----:B------:R-:W-:Y:S01]  /*28a0*/  SHF.R.S32.HI R3, RZ, 0x1f, R16 ;  /* 0x0000001fff037819 */ /* 0x000fe20000011410 */
[----:B------:R-:W-:-:S04]  /*28b0*/  IMAD.WIDE.U32 R18, R201, UR10, R14 ;  /* 0x0000000ac9127c25 */ /* 0x000fc8000f8e000e */
[----:B------:R-:W-:Y:S02]  /*28c0*/  IMAD.IADD R13, R13, 0x1, R0 ;  /* 0x000000010d0d7824 */ /* 0x000fe400078e0200 */
[----:B------:R-:W-:Y:S02]  /*28d0*/  IMAD R11, R3, UR12, RZ ;  /* 0x0000000c030b7c24 */ /* 0x000fe4000f8e02ff */
[----:B------:R-:W-:-:S04]  /*28e0*/  IMAD.WIDE.U32 R12, R16, UR12, R12 ;  /* 0x0000000c100c7c25 */ /* 0x000fc8000f8e000c */
[----:B------:R-:W-:Y:S01]  /*28f0*/  IMAD R4, R16, UR13, R11 ;  /* 0x0000000d10047c24 */ /* 0x000fe2000f8e020b */
[----:B------:R-:W1:Y:S01]  /*2900*/  LDCU.64 UR12, c[0x0][0x4e0] ;  /* 0x00009c00ff0c77ac */ /* 0x000e620008000a00 */
[----:B------:R-:W-:Y:S02]  /*2910*/  IMAD R0, R5, R88, RZ ;  /* 0x0000005805007224 */ /* 0x000fe400078e02ff */
[----:B------:R-:W-:Y:S01]  /*2920*/  IMAD.IADD R5, R13, 0x1, R4 ;  /* 0x000000010d057824 */ /* 0x000fe200078e0204 */
[----:B------:R-:W-:Y:S01]  /*2930*/  SHF.R.S32.HI R13, RZ, 0x1f, R70 ;  /* 0x0000001fff0d7819 */ /* 0x000fe20000011446 */
[----:B------:R-:W-:Y:S01]  /*2940*/  IMAD R3, R3, UR18, RZ ;  /* 0x0000001203037c24 */ /* 0x000fe2000f8e02ff */
[----:B------:R-:W-:Y:S01]  /*2950*/  MOV R4, R12 ;  /* 0x0000000c00047202 */ /* 0x000fe20000000f00 */
[----:B------:R-:W-:Y:S01]  /*2960*/  IMAD R19, R201, UR11, R19 ;  /* 0x0000000bc9137c24 */ /* 0x000fe2000f8e0213 */
[----:B------:R-:W2:Y:S01]  /*2970*/  LDCU.64 UR10, c[0x0][0x4d0] ;  /* 0x00009a00ff0a77ac */ /* 0x000ea20008000a00 */
[----:B------:R-:W-:Y:S01]  /*2980*/  IMAD.X R13, RZ, RZ, ~R13, P0 ;  /* 0x000000ffff0d7224 */ /* 0x000fe200000e0e0d */
[----:B------:R-:W-:Y:S01]  /*2990*/  IADD3 R78, P0, PT, R50, R101, RZ ;  /* 0x00000065324e7210 */ /* 0x000fe20007f1e0ff */
[----:B------:R-:W-:Y:S01]  /*29a0*/  IMAD R6, R16, UR19, R3 ;  /* 0x0000001310067c24 */ /* 0x000fe2000f8e0203 */
[----:B------:R-:W-:Y:S01]  /*29b0*/  SHF.R.S32.HI R3, RZ, 0x1f, R50 ;  /* 0x0000001fff037819 */ /* 0x000fe20000011432 */
[----:B------:R-:W-:Y:S01]  /*29c0*/  IMAD R0, R104, R89, R0 ;  /* 0x0000005968007224 */ /* 0x000fe200078e0200 */
[----:B------:R-:W-:Y:S01]  /*29d0*/  IADD3 R50, P1, PT, R50, R103, RZ ;  /* 0x0000006732327210 */ /* 0x000fe20007f3e0ff */
[----:B------:R-:W-:Y:S01]  /*29e0*/  IMAD.WIDE.U32 R18, R104, R88, R18 ;  /* 0x0000005868127225 */ /* 0x000fe200078e0012 */
[----:B------:R-:W-:Y:S01]  /*29f0*/  IADD3.X R79, PT, PT, R3, R90, RZ, P0, !PT ;  /* 0x0000005a034f7210 */ /* 0x000fe200007fe4ff */
[----:B------:R-:W-:-:S02]  /*2a00*/  UMOV UR19, URZ ;  /* 0x000000ff00137c82 */ /* 0x000fc40008000000 */
[----:B------:R-:W-:Y:S01]  /*2a10*/  IMAD.IADD R19, R19, 0x1, R0 ;  /* 0x0000000113137824 */ /* 0x000fe200078e0200 */
[----:B------:R-:W-:Y:S01]  /*2a20*/  SHF.L.U64.HI R79, R78, 0x1, R79 ;  /* 0x000000014e4f7819 */ /* 0x000fe2000001024f */
[----:B------:R-:W-:Y:S02]  /*2a30*/  IMAD.X R3, R3, 0x1, R92, P1 ;  /* 0x0000000103037824 */ /* 0x000fe400008e065c */
[----:B------:R-:W-:Y:S01]  /*2a40*/  IMAD.WIDE.U32 R16, R16, UR18, R18 ;  /* 0x0000001210107c25 */ /* 0x000fe2000f8e0012 */
[----:B------:R-:W-:Y:S02]  /*2a50*/  USHF.L.U32 UR18, UR16, 0x6, URZ ;  /* 0x0000000610127899 */ /* 0x000fe400080006ff */
[C---:B------:R-:W-:Y:S01]  /*2a60*/  SHF.L.U64.HI R0, R50.reuse, 0x1, R3 ;  /* 0x0000000132007819 */ /* 0x040fe20000010203 */
[----:B------:R-:W-:Y:S01]  /*2a70*/  IMAD R77, R13, UR16, RZ ;  /* 0x000000100d4d7c24 */ /* 0x000fe2000f8e02ff */
[----:B------:R-:W-:Y:S01]  /*2a80*/  SHF.L.U32 R50, R50, 0x1, RZ ;  /* 0x0000000132327819 */ /* 0x000fe200000006ff */
[----:B------:R-:W-:Y:S01]  /*2a90*/  IMAD.WIDE.U32 R4, R2, UR16, R4 ;  /* 0x0000001002047c25 */ /* 0x000fe2000f8e0004 */
[----:B------:R-:W-:Y:S01]  /*2aa0*/  IADD3 R7, PT, PT, R17, R6, RZ ;  /* 0x0000000611077210 */ /* 0x000fe20007ffe0ff */
[----:B------:R-:W3:Y:S02]  /*2ab0*/  LDCU UR16, c[0x0][0x450] ;  /* 0x00008a00ff1077ac */ /* 0x000ee40008000800 */
[----:B------:R-:W-:Y:S01]  /*2ac0*/  IMAD.MOV.U32 R6, RZ, RZ, R16 ;  /* 0x000000ffff067224 */ /* 0x000fe200078e0010 */
[----:B------:R-:W-:Y:S01]  /*2ad0*/  IADD3 R16, P0, PT, R50, UR14, RZ ;  /* 0x0000000e32107c10 */ /* 0x000fe2000ff1e0ff */
[-C--:B------:R-:W-:Y:S01]  /*2ae0*/  IMAD R13, R13, R88.reuse, RZ ;  /* 0x000000580d0d7224 */ /* 0x080fe200078e02ff */
[----:B------:R-:W-:Y:S01]  /*2af0*/  LEA R76, P2, R4, UR8, 0x1 ;  /* 0x00000008044c7c11 */ /* 0x000fe2000f8408ff */
[----:B------:R-:W-:Y:S01]  /*2b00*/  IMAD R77, R2, UR17, R77 ;  /* 0x00000011024d7c24 */ /* 0x000fe2000f8e024d */
[----:B------:R-:W-:Y:S01]  /*2b10*/  IADD3.X R17, PT, PT, R0, UR15, RZ, P0, !PT ;  /* 0x0000000f00117c10 */ /* 0x000fe200087fe4ff */
[----:B------:R-:W-:Y:S01]  /*2b20*/  IMAD.SHL.U32 R78, R78, 0x2, RZ ;  /* 0x000000024e4e7824 */ /* 0x000fe200078e00ff */
[----:B--2---:R-:W-:Y:S01]  /*2b30*/  IADD3 R50, P0, PT, R50, UR10, RZ ;  /* 0x0000000a32327c10 */ /* 0x004fe2000ff1e0ff */
[----:B------:R-:W-:Y:S01]  /*2b40*/  IMAD R13, R2, R89, R13 ;  /* 0x00000059020d7224 */ /* 0x000fe200078e020d */
[----:B------:R-:W-:Y:S01]  /*2b50*/  IADD3 R77, PT, PT, R5, R77, RZ ;  /* 0x0000004d054d7210 */ /* 0x000fe20007ffe0ff */
[----:B------:R-:W-:Y:S01]  /*2b60*/  IMAD.SHL.U32 R85, R88, 0x40, RZ ;  /* 0x0000004058557824 */ /* 0x000fe200078e00ff */
[----:B------:R-:W-:Y:S01]  /*2b70*/  IADD3.X R51, PT, PT, R0, UR11, RZ, P0, !PT ;  /* 0x0000000b00337c10 */ /* 0x000fe200087fe4ff */
[----:B------:R-:W-:Y:S01]  /*2b80*/  IMAD.WIDE.U32 R2, R2, R88, R6 ;  /* 0x0000005802027225 */ /* 0x000fe200078e0006 */
[----:B------:R-:W-:Y:S01]  /*2b90*/  IADD3 R0, P0, PT, RZ, -UR19, RZ ;  /* 0x80000013ff007c10 */ /* 0x000fe2000ff1e0ff */
[----:B------:R-:W2:Y:S01]  /*2ba0*/  LDCU UR17, c[0x0][0x440] ;  /* 0x00008800ff1177ac */ /* 0x000ea20008000800 */
[----:B------:R-:W-:Y:S01]  /*2bb0*/  IADD3 R80, P1, PT, R78, UR14, RZ ;  /* 0x0000000e4e507c10 */ /* 0x000fe2000ff3e0ff */
[----:B------:R-:W-:Y:S01]  /*2bc0*/  IMAD.IADD R13, R3, 0x1, R13 ;  /* 0x00000001030d7824 */ /* 0x000fe200078e020d */
[----:B------:R-:W-:Y:S01]  /*2bd0*/  IADD3.X R3, PT, PT, RZ, ~UR18, RZ, P0, !PT ;  /* 0x80000012ff037c10 */ /* 0x000fe200087fe4ff */
[----:B------:R-:W-:Y:S01]  /*2be0*/  IMAD.X R85, RZ, RZ, ~R85, P0 ;  /* 0x000000ffff557224 */ /* 0x000fe200000e0e55 */
[----:B------:R-:W-:Y:S01]  /*2bf0*/  IADD3.X R81, PT, PT, R79, UR15, RZ, P1, !PT ;  /* 0x0000000f4f517c10 */ /* 0x000fe20008ffe4ff */
[----:B------:R-:W-:Y:S01]  /*2c00*/  IMAD.MOV.U32 R94, RZ, RZ, R136 ;  /* 0x000000ffff5e7224 */ /* 0x000fe200078e0088 */
[----:B------:R-:W-:Y:S01]  /*2c10*/  LEA.HI.X R77, R4, UR9, R77, 0x1, P2 ;  /* 0x00000009044d7c11 */ /* 0x000fe200090f0c4d */
[----:B------:R-:W4:Y:S01]  /*2c20*/  LDCU.64 UR14, c[0x0][0x3c0] ;  /* 0x00007800ff0e77ac */ /* 0x000f220008000a00 */
[----:B------:R-:W-:-:S02]  /*2c30*/  LEA R12, P2, R2, UR4, 0x1 ;  /* 0x00000004020c7c11 */ /* 0x000fc4000f8408ff */
[----:B------:R-:W-:Y:S02]  /*2c40*/  IADD3 R78, P1, PT, R78, UR10, RZ ;  /* 0x0000000a4e4e7c10 */ /* 0x000fe4000ff3e0ff */
[----:B------:R-:W-:Y:S02]  /*2c50*/  SHF.L.U64.HI R89, R88, 0x4, R89 ;  /* 0x0000000458597819 */ /* 0x000fe40000010259 */
[C---:B------:R-:W-:Y:S02]  /*2c60*/  SHF.R.S64 R87, R0.reuse, 0x1f, R85 ;  /* 0x0000001f00577819 */ /* 0x040fe40000001055 */
[----:B------:R-:W-:Y:S02]  /*2c70*/  SHF.R.S32.HI R88, RZ, 0x1f, R99 ;  /* 0x0000001fff587819 */ /* 0x000fe40000011463 */
[----:B---3--:R-:W-:Y:S02]  /*2c80*/  MOV R11, UR16 ;  /* 0x00000010000b7c02 */ /* 0x008fe40008000f00 */
[----:B------:R-:W-:-:S02]  /*2c90*/  SHF.R.S64 R83, R0, 0x1f, R3 ;  /* 0x0000001f00537819 */ /* 0x000fc40000001003 */
[----:B------:R-:W-:Y:S02]  /*2ca0*/  SHF.R.S32.HI R82, RZ, 0x1f, R3 ;  /* 0x0000001fff527819 */ /* 0x000fe40000011403 */
[----:B------:R-:W-:Y:S02]  /*2cb0*/  SHF.R.S32.HI R85, RZ, 0x1f, R85 ;  /* 0x0000001fff557819 */ /* 0x000fe40000011455 */
[----:B------:R-:W-:Y:S01]  /*2cc0*/  LEA.HI.X R13, R2, UR5, R13, 0x1, P2 ;  /* 0x00000005020d7c11 */ /* 0x000fe200090f0c0d */
[----:B------:R-:W3:Y:S01]  /*2cd0*/  LDCU.64 UR4, c[0x0][0x3b8] ;  /* 0x00007700ff0477ac */ /* 0x000ee20008000a00 */
[----:B------:R-:W-:Y:S01]  /*2ce0*/  IADD3.X R79, PT, PT, R79, UR11, RZ, P1, !PT ;  /* 0x0000000b4f4f7c10 */ /* 0x000fe20008ffe4ff */
[----:B--2-4-:R-:W1:Y:S06]  /*2cf0*/  LDCU.128 UR8, c[0x0][0x3a0] ;  /* 0x00007400ff0877ac */ /* 0x014e6c0008000c00 */
.L_x_3298:
        /* <DEDUP_REMOVED lines=15> */
[----:B------:R-:W4:Y:S01]  /*2df0*/  @!P2 LDG.E.128 R20, desc[UR6][R76.64+0x80] ;  /* 0x000080064c14a981 */ /* 0x000f22000c1e1d00 */
[--C-:B--2---:R-:W-:Y:S05]  /*2e00*/  @!P2 IMAD.MOV.U32 R73, RZ, RZ, R71.reuse ;  /* 0x000000ffff49a224 */ /* 0x104fea00078e0047 */
[----:B----4-:R2:W-:Y:S04]  /*2e10*/  @!P2 STG.E.128 desc[UR6][R72.64+0x80], R20 ;  /* 0x000080144800a986 */ /* 0x0105e8000c101d06 */
[----:B------:R-:W4:Y:S01]  /*2e20*/  @!P1 LDG.E.128 R4, desc[UR6][R76.64+0x100] ;  /* 0x000100064c049981 */ /* 0x000f22000c1e1d00 */
[----:B--2---:R-:W-:Y:S05]  /*2e30*/  @!P1 IMAD.MOV.U32 R73, RZ, RZ, R71 ;  /* 0x000000ffff499224 */ /* 0x004fea00078e0047 */
[----:B----4-:R2:W-:Y:S02]  /*2e40*/  @!P1 STG.E.128 desc[UR6][R72.64+0x100], R4 ;  /* 0x0001000448009986 */ /* 0x0105e4000c101d06 */
.L_x_3232:
[----:B-1-3--:R-:W-:Y:S05]  /*2e50*/  BSYNC.RECONVERGENT B0 ;  /* 0x0000000000007941 */ /* 0x00afea0003800200 */
.L_x_3231:
        /* <DEDUP_REMOVED lines=16> */
.L_x_3234:
[----:B------:R-:W-:Y:S05]  /*2f60*/  BSYNC.RECONVERGENT B0 ;  /* 0x0000000000007941 */ /* 0x000fea0003800200 */
.L_x_3233:
        /* <DEDUP_REMOVED lines=20> */
.L_x_3236:
[----:B------:R-:W-:Y:S05]  /*30b0*/  BSYNC.RECONVERGENT B0 ;  /* 0x0000000000007941 */ /* 0x000fea0003800200 */
.L_x_3235:
        /* <DEDUP_REMOVED lines=22> */
.L_x_3238:
[----:B------:R-:W-:Y:S05]  /*3220*/  BSYNC.RECONVERGENT B0 ;  /* 0x0000000000007941 */ /* 0x000fea0003800200 */
.L_x_3237:
        /* <DEDUP_REMOVED lines=16> */
.L_x_3242:
[----:B------:R-:W-:Y:S05]  /*3330*/  BSYNC.RECONVERGENT B0 ;  /* 0x0000000000007941 */ /* 0x000fea0003800200 */
.L_x_3241:
        /* <DEDUP_REMOVED lines=15> */
.L_x_3244:
[----:B------:R-:W-:Y:S05]  /*3430*/  BSYNC.RECONVERGENT B0 ;  /* 0x0000000000007941 */ /* 0x000fea0003800200 */
.L_x_3243:
        /* <DEDUP_REMOVED lines=17> */
.L_x_3246:
[----:B------:R-:W-:Y:S05]  /*3550*/  BSYNC.RECONVERGENT B0 ;  /* 0x0000000000007941 */ /* 0x000fea0003800200 */
.L_x_3245:
        /* <DEDUP_REMOVED lines=22> */
.L_x_3240:
        /* <DEDUP_REMOVED lines=59> */
.L_x_3252:
[----:B------:R-:W-:Y:S05]  /*3a70*/  BSYNC.RECONVERGENT B0 ;  /* 0x0000000000007941 */ /* 0x000fea0003800200 */
.L_x_3251:
        /* <DEDUP_REMOVED lines=52> */
.L_x_3254:
[----:B------:R-:W-:Y:S05]  /*3dc0*/  BSYNC.RECONVERGENT B0 ;  /* 0x0000000000007941 */ /* 0x000fea0003800200 */
.L_x_3253:
        /* <DEDUP_REMOVED lines=51> */
.L_x_3250:
[----:B------:R-:W-:Y:S05]  /*4100*/  BSYNC.RECONVERGENT B1 ;  /* 0x0000000000017941 */ /* 0x000fea0003800200 */
.L_x_3249:
        /* <DEDUP_REMOVED lines=68> */
.L_x_3258:
[----:B------:R-:W-:Y:S05]  /*4550*/  BSYNC.RECONVERGENT B0 ;  /* 0x0000000000007941 */ /* 0x000fea0003800200 */
.L_x_3257:
        /* <DEDUP_REMOVED lines=52> */
.L_x_3260:
[----:B------:R-:W-:Y:S05]  /*48a0*/  BSYNC.RECONVERGENT B0 ;  /* 0x0000000000007941 */ /* 0x000fea0003800200 */
.L_x_3259:
        /* <DEDUP_REMOVED lines=51> */
.L_x_3256:
[----:B------:R-:W-:Y:S05]  /*4be0*/  BSYNC.RECONVERGENT B1 ;  /* 0x0000000000017941 */ /* 0x000fea0003800200 */
.L_x_3255:
        /* <DEDUP_REMOVED lines=68> */
.L_x_3264:
[----:B------:R-:W-:Y:S05]  /*5030*/  BSYNC.RECONVERGENT B0 ;  /* 0x0000000000007941 */ /* 0x000fea0003800200 */
.L_x_3263:
        /* <DEDUP_REMOVED lines=52> */
.L_x_3266:
[----:B------:R-:W-:Y:S05]  /*5380*/  BSYNC.RECONVERGENT B0 ;  /* 0x0000000000007941 */ /* 0x000fea0003800200 */
.L_x_3265:
        /* <DEDUP_REMOVED lines=51> */
.L_x_3262:
[----:B------:R-:W-:Y:S05]  /*56c0*/  BSYNC.RECONVERGENT B1 ;  /* 0x0000000000017941 */ /* 0x000fea0003800200 */
.L_x_3261:
        /* <DEDUP_REMOVED lines=70> */
.L_x_3270:
[----:B------:R-:W-:Y:S05]  /*5b30*/  BSYNC.RECONVERGENT B0 ;  /* 0x0000000000007941 */ /* 0x000fea0003800200 */
.L_x_3269:
        /* <DEDUP_REMOVED lines=52> */
.L_x_3272:
[----:B------:R-:W-:Y:S05]  /*5e80*/  BSYNC.RECONVERGENT B0 ;  /* 0x0000000000007941 */ /* 0x000fea0003800200 */
.L_x_3271:
        /* <DEDUP_REMOVED lines=51> */
.L_x_3268:
[----:B------:R-:W-:Y:S05]  /*61c0*/  BSYNC.RECONVERGENT B1 ;  /* 0x0000000000017941 */ /* 0x000fea0003800200 */
.L_x_3267:
        /* <DEDUP_REMOVED lines=8> */
.L_x_3248:
        /* <DEDUP_REMOVED lines=99> */
.L_x_3276:
[----:B------:R-:W-:Y:S05]  /*6880*/  BSYNC.RECONVERGENT B0 ;  /* 0x0000000000007941 */ /* 0x000fea0003800200 */
.L_x_3275:
        /* <DEDUP_REMOVED lines=93> */
.L_x_3278:
[----:B------:R-:W-:Y:S05]  /*6e60*/  BSYNC.RECONVERGENT B0 ;  /* 0x0000000000007941 */ /* 0x000fea0003800200 */
.L_x_3277:
        /* <DEDUP_REMOVED lines=92> */
.L_x_3274:
[----:B------:R-:W-:Y:S05]  /*7430*/  BSYNC.RECONVERGENT B1 ;  /* 0x0000000000017941 */ /* 0x000fea0003800200 */
.L_x_3273:
        /* <DEDUP_REMOVED lines=100> */
.L_x_3282:
[----:B------:R-:W-:Y:S05]  /*7a80*/  BSYNC.RECONVERGENT B0 ;  /* 0x0000000000007941 */ /* 0x000fea0003800200 */
.L_x_3281:
        /* <DEDUP_REMOVED lines=93> */
.L_x_3284:
[----:B------:R-:W-:Y:S05]  /*8060*/  BSYNC.RECONVERGENT B0 ;  /* 0x0000000000007941 */ /* 0x000fea0003800200 */
.L_x_3283:
        /* <DEDUP_REMOVED lines=92> */
.L_x_3280:
[----:B------:R-:W-:Y:S05]  /*8630*/  BSYNC.RECONVERGENT B1 ;  /* 0x0000000000017941 */ /* 0x000fea0003800200 */
.L_x_3279:
        /* <DEDUP_REMOVED lines=101> */
.L_x_3288:
[----:B------:R-:W-:Y:S05]  /*8c90*/  BSYNC.RECONVERGENT B0 ;  /* 0x0000000000007941 */ /* 0x000fea0003800200 */
.L_x_3287:
        /* <DEDUP_REMOVED lines=93> */
.L_x_3290:
[----:B------:R-:W-:Y:S05]  /*9270*/  BSYNC.RECONVERGENT B0 ;  /* 0x0000000000007941 */ /* 0x000fea0003800200 */
.L_x_3289:
        /* <DEDUP_REMOVED lines=92> */
.L_x_3286:
[----:B------:R-:W-:Y:S05]  /*9840*/  BSYNC.RECONVERGENT B1 ;  /* 0x0000000000017941 */ /* 0x000fea0003800200 */
.L_x_3285:
        /* <DEDUP_REMOVED lines=104> */
.L_x_3294:
[----:B------:R-:W-:Y:S05]  /*9ed0*/  BSYNC.RECONVERGENT B0 ;  /* 0x0000000000007941 */ /* 0x000fea0003800200 */
.L_x_3293:
        /* <DEDUP_REMOVED lines=92> */
.L_x_3296:
[----:B------:R-:W-:Y:S05]  /*a4a0*/  BSYNC.RECONVERGENT B0 ;  /* 0x0000000000007941 */ /* 0x000fea0003800200 */
.L_x_3295:
        /* <DEDUP_REMOVED lines=90> */
.L_x_3292:
[----:B------:R-:W-:Y:S05]  /*aa50*/  BSYNC.RECONVERGENT B1 ;  /* 0x0000000000017941 */ /* 0x000fea0003800200 */
.L_x_3291:
[----:B------:R-:W5:Y:S08]  /*aa60*/  LDC R3, c[0x0][0x450] ;  /* 0x00011400ff037b82 */ /* 0x000f700000000800 */
[----:B------:R-:W1:Y:S01]  /*aa70*/  LDC R11, c[0x0][0x450] ;  /* 0x00011400ff0b7b82 */ /* 0x000e620000000800 */
[----:B-----5:R-:W-:Y:S05]  /*aa80*/  IMAD.U32 R3, R3, -0x20, RZ ;  /* 0xffffffe003037824 */ /* 0x020fea00078e00ff */
[C---:B------:R-:W-:Y:S02]  /*aa90*/  LEA R80, P1, R3.reuse, R80, 0x1 ;  /* 0x0000005003507211 */ /* 0x040fe400078208ff */
[C---:B------:R-:W-:Y:S02]  /*aaa0*/  LEA R78, P0, R3.reuse, R78, 0x1 ;  /* 0x0000004e034e7211 */ /* 0x040fe400078008ff */
[C---:B------:R-:W-:Y:S02]  /*aab0*/  LEA.HI.X.SX32 R81, R3.reuse, R81, 0x1, P1 ;  /* 0x0000005103517211 */ /* 0x040fe400008f0eff */
[----:B-1----:R-:W-:Y:S09]  /*aac0*/  LEA.HI.X.SX32 R79, R3, R79, 0x1, P0 ;  /* 0x0000004f034f7211 */ /* 0x002ff200000f0eff */
.L_x_3247:
[----:B------:R-:W-:Y:S05]  /*aad0*/  BSYNC.RECONVERGENT B2 ;  /* 0x0000000000027941 */ /* 0x000fea0003800200 */
.L_x_3239:
        /* <DEDUP_REMOVED lines=91> */
.L_x_3297:
[----:B------:R-:W-:Y:S02]  /*b090*/  IADD3 R76, P1, PT, R76, R83, RZ ;  /* 0x000000534c4c7210 */ /* 0x000fe40007f3e0ff */
[----:B------:R-:W-:Y:S03]  /*b0a0*/  IADD3 R12, P0, PT, R12, R87, RZ ;  /* 0x000000570c0c7210 */ /* 0x000fe60007f1e0ff */
[----:B------:R-:W-:Y:S02]  /*b0b0*/  IMAD.X R77, R77, 0x1, R82, P1 ;  /* 0x000000014d4d7824 */ /* 0x000fe400008e0652 */
[----:B------:R-:W-:Y:S01]  /*b0c0*/  IMAD.X R13, R13, 0x1, R85, P0 ;  /* 0x000000010d0d7824 */ /* 0x000fe200000e0655 */
[----:B------:R-:W-:Y:S07]  /*b0d0*/  @P2 BRA `(.L_x_3298) ;  /* 0xffffff7c00082947 */ /* 0x000fee000383ffff */
.L_x_3230:
        /* <DEDUP_REMOVED lines=42> */
.L_x_3303:
[----:B------:R2:W-:Y:S02]  /*b380*/  STS.128 [R2+0x4000], RZ ;  /* 0x004000ff02007388 */ /* 0x0005e40000000c00 */
.L_x_3302:
[----:B------:R-:W-:Y:S05]  /*b390*/  BSYNC.RECONVERGENT B0 ;  /* 0x0000000000007941 */ /* 0x000fea0003800200 */
.L_x_3301:
[----:B------:R-:W-:Y:S01]  /*b3a0*/  IADD3 R25, PT, PT, R114, 0x10, RZ ;  /* 0x0000001072197810 */ /* 0x000fe20007ffe0ff */
[----:B------:R-:W-:Y:S03]  /*b3b0*/  BSSY.RECONVERGENT B0, `(.L_x_3304) ;  /* 0x000001a000007945 */ /* 0x000fe60003800200 */
[----:B------:R-:W-:-:S13]  /*b3c0*/  ISETP.GE.AND P0, PT, R25, R0, PT ;  /* 0x000000001900720c */ /* 0x000fda0003f06270 */
[----:B------:R-:W-:Y:S05]  /*b3d0*/  @P0 BRA `(.L_x_3305) ;  /* 0x00000000005c0947 */ /* 0x000fea0003800000 */
[----:B------:R-:W4:Y:S01]  /*b3e0*/  LDCU UR4, c[0x0][0x440] ;  /* 0x00008800ff0477ac */ /* 0x000f220008000800 */
[----:B------:R-:W-:-:S04]  /*b3f0*/  LEA R6, P2, R39, R4, 0x1 ;  /* 0x0000000427067211 */ /* 0x000fc800078408ff */
[----:B-----5:R-:W-:Y:S02]  /*b400*/  LEA.HI.X R7, R39, R5, R37, 0x1, P2 ;  /* 0x0000000527077211 */ /* 0x020fe400010f0c25 */
        /* <DEDUP_REMOVED lines=19> */
.L_x_3306:
[----:B------:R1:W-:Y:S02]  /*b540*/  STS.128 [R2+0x4800], RZ ;  /* 0x004800ff02007388 */ /* 0x0003e40000000c00 */
.L_x_3305:
[----:B------:R-:W-:Y:S05]  /*b550*/  BSYNC.RECONVERGENT B0 ;  /* 0x0000000000007941 */ /* 0x000fea0003800200 */
.L_x_3304:
[----:B------:R-:W-:Y:S01]  /*b560*/  IADD3 R31, PT, PT, R114, 0x20, RZ ;  /* 0x00000020721f7810 */ /* 0x000fe20007ffe0ff */
[----:B------:R-:W-:Y:S03]  /*b570*/  BSSY.RECONVERGENT B0, `(.L_x_3307) ;  /* 0x000001a000007945 */ /* 0x000fe60003800200 */
[----:B------:R-:W-:-:S13]  /*b580*/  ISETP.GE.AND P0, PT, R31, R0, PT ;  /* 0x000000001f00720c */ /* 0x000fda0003f06270 */
[----:B------:R-:W-:Y:S05]  /*b590*/  @P0 BRA `(.L_x_3308) ;  /* 0x00000000005c0947 */ /* 0x000fea0003800000 */
[----:B------:R-:W2:Y:S01]  /*b5a0*/  LDCU UR4, c[0x0][0x440] ;  /* 0x00008800ff0477ac */ /* 0x000ea20008000800 */
[----:B-1--4-:R-:W-:-:S04]  /*b5b0*/  LEA R6, P2, R12, R4, 0x6 ;  /* 0x000000040c067211 */ /* 0x012fc800078430ff */
[----:B-----5:R-:W-:Y:S02]  /*b5c0*/  LEA.HI.X R7, R12, R5, R13, 0x6, P2 ;  /* 0x000000050c077211 */ /* 0x020fe400010f340d */
        /* <DEDUP_REMOVED lines=19> */
.L_x_3309:
[----:B------:R2:W-:Y:S02]  /*b700*/  STS.128 [R2+0x5000], RZ ;  /* 0x005000ff02007388 */ /* 0x0005e40000000c00 */
.L_x_3308:
[----:B------:R-:W-:Y:S05]  /*b710*/  BSYNC.RECONVERGENT B0 ;  /* 0x0000000000007941 */ /* 0x000fea0003800200 */
.L_x_3307:
[----:B------:R-:W-:-:S04]  /*b720*/  IADD3 R37, PT, PT, R114, 0x30, RZ ;  /* 0x0000003072257810 */ /* 0x000fc80007ffe0ff */
[----:B------:R-:W-:-:S13]  /*b730*/  ISETP.GE.AND P0, PT, R37, R0, PT ;  /* 0x000000002500720c */ /* 0x000fda0003f06270 */
        /* <DEDUP_REMOVED lines=24> */
.L_x_3311:
[----:B------:R2:W-:Y:S01]  /*b8c0*/  STS.128 [R2+0x5800], RZ ;  /* 0x005800ff02007388 */ /* 0x0005e20000000c00 */
[----:B------:R-:W-:Y:S05]  /*b8d0*/  BRA `(.L_x_3310) ;  /* 0x0000007400387947 */ /* 0x000fea0003800000 */
.L_x_3300:
        /* <DEDUP_REMOVED lines=29> */
[----:B-----5:R-:W-:Y:S02]  /*bab0*/  CS2R R6, SRZ ;  /* 0x0000000000067805 */ /* 0x020fe4000001ff00 */
[C---:B--2---:R-:W-:Y:S02]  /*bac0*/  IADD3 R24, P2, PT, R26.reuse, UR10, RZ ;  /* 0x0000000a1a187c10 */ /* 0x044fe4000ff5e0ff */
[----:B---3--:R-:W-:-:S02]  /*bad0*/  IADD3 R26, P1, PT, R26, UR8, RZ ;  /* 0x000000081a1a7c10 */ /* 0x008fc4000ff3e0ff */
[----:B-1----:R-:W-:Y:S02]  /*bae0*/  ISETP.GE.AND P0, PT, R14, R11, PT ;  /* 0x0000000b0e00720c */ /* 0x002fe40003f06270 */
[C---:B------:R-:W-:Y:S02]  /*baf0*/  IADD3.X R25, PT, PT, R4.reuse, UR11, RZ, P2, !PT ;  /* 0x0000000b04197c10 */ /* 0x040fe400097fe4ff */
[----:B------:R-:W-:Y:S02]  /*bb00*/  IADD3.X R27, PT, PT, R4, UR9, RZ, P1, !PT ;  /* 0x00000009041b7c10 */ /* 0x000fe40008ffe4ff */
[----:B------:R-:W-:-:S07]  /*bb10*/  CS2R R4, SRZ ;  /* 0x0000000000047805 */ /* 0x000fce000001ff00 */
[----:B------:R-:W-:Y:S05]  /*bb20*/  @P0 BRA `(.L_x_3316) ;  /* 0x0000000000c40947 */ /* 0x000fea0003800000 */
[----:B------:R1:W5:Y:S01]  /*bb30*/  LDG.E.128 R20, desc[UR6][R28.64] ;  /* 0x000000061c147981 */ /* 0x000362000c1e1d00 */
[----:B------:R-:W-:Y:S01]  /*bb40*/  ISETP.GE.AND P0, PT, R14, R3, PT ;  /* 0x000000030e00720c */ /* 0x000fe20003f06270 */
[----:B------:R-:W-:-:S12]  /*bb50*/  BSSY.RECONVERGENT B0, `(.L_x_3317) ;  /* 0x000002a000007945 */ /* 0x000fd80003800200 */
[----:B------:R-:W-:Y:S05]  /*bb60*/  @P0 BRA `(.L_x_3318) ;  /* 0x0000000000a00947 */ /* 0x000fea0003800000 */
[----:B------:R-:W2:Y:S04]  /*bb70*/  LDG.E.64 R4, desc[UR6][R26.64] ;  /* 0x000000061a047981 */ /* 0x000ea8000c1e1b00 */
[----:B------:R-:W3:Y:S01]  /*bb80*/  LDG.E.64 R6, desc[UR6][R24.64] ;  /* 0x0000000618067981 */ /* 0x000ee2000c1e1b00 */
[--C-:B-----5:R-:W-:Y:S01]  /*bb90*/  HADD2.F32 R32, -RZ, R21.reuse.H0_H0 ;  /* 0x20000015ff207230 */ /* 0x120fe20000004100 */
[----:B------:R-:W-:Y:S01]  /*bba0*/  MOV R30, R22 ;  /* 0x00000016001e7202 */ /* 0x000fe20000000f00 */
        /* <DEDUP_REMOVED lines=12> */
[----:B------:R-:W-:Y:S01]  /*bc70*/  FMUL.FTZ R35, R22, R19 ;  /* 0x0000001316237220 */ /* 0x000fe20000410000 */
[----:B------:R-:W-:Y:S02]  /*bc80*/  HADD2.F32 R5, -RZ, R5.H0_H0 ;  /* 0x20000005ff057230 */ /* 0x000fe40000004100 */
[----:B------:R-:W-:Y:S01]  /*bc90*/  FFMA.FTZ R36, R32, R17, R36 ;  /* 0x0000001120247223 */ /* 0x000fe20000010024 */
[----:B------:R-:W-:Y:S02]  /*bca0*/  HADD2.F32 R17, -RZ, R20.H1_H1 ;  /* 0x30000014ff117230 */ /* 0x000fe40000004100 */
[----:B------:R-:W-:Y:S01]  /*bcb0*/  FFMA.FTZ R35, R33, R8, R35 ;  /* 0x0000000821237223 */ /* 0x000fe20000010023 */
[----:B------:R-:W-:-:S02]  /*bcc0*/  HADD2.F32 R8, -RZ, R30.H1_H1 ;  /* 0x3000001eff087230 */ /* 0x000fc40000004100 */
[----:B------:R-:W-:Y:S01]  /*bcd0*/  FFMA.FTZ R34, R33, R19, -R34 ;  /* 0x0000001321227223 */ /* 0x000fe20000010822 */
[----:B------:R-:W-:Y:S02]  /*bce0*/  HADD2.F32 R7, -RZ, R7.H0_H0 ;  /* 0x20000007ff077230 */ /* 0x000fe40000004100 */
[----:B------:R-:W-:Y:S01]  /*bcf0*/  FFMA.FTZ R23, R32, R21, -R23 ;  /* 0x0000001520177223 */ /* 0x000fe20000010817 */
        /* <DEDUP_REMOVED lines=15> */
.L_x_3318:
[----:B------:R-:W-:Y:S05]  /*bdf0*/  BSYNC.RECONVERGENT B0 ;  /* 0x0000000000007941 */ /* 0x000fea0003800200 */
.L_x_3317:
[----:B-----5:R-:W-:Y:S01]  /*be00*/  IMAD.MOV.U32 R6, RZ, RZ, R22 ;  /* 0x000000ffff067224 */ /* 0x020fe200078e0016 */
[----:B------:R-:W-:Y:S01]  /*be10*/  MOV R4, R20 ;  /* 0x0000001400047202 */ /* 0x000fe20000000f00 */
[----:B------:R-:W-:Y:S01]  /*be20*/  IMAD.MOV.U32 R7, RZ, RZ, R23 ;  /* 0x000000ffff077224 */ /* 0x000fe200078e0017 */
[----:B------:R-:W-:Y:S02]  /*be30*/  MOV R5, R21 ;  /* 0x0000001500057202 */ /* 0x000fe40000000f00 */
.L_x_3316:
[----:B------:R-:W-:Y:S05]  /*be40*/  BSYNC.RECONVERGENT B1 ;  /* 0x0000000000017941 */ /* 0x000fea0003800200 */
.L_x_3315:
        /* <DEDUP_REMOVED lines=11> */
[--C-:B-----5:R-:W-:Y:S01]  /*bf00*/  HADD2.F32 R32, -RZ, R21.reuse.H0_H0 ;  /* 0x20000015ff207230 */ /* 0x120fe20000004100 */
[----:B------:R-:W-:Y:S01]  /*bf10*/  MOV R30, R22 ;  /* 0x00000016001e7202 */ /* 0x000fe20000000f00 */
[----:B------:R-:W-:Y:S02]  /*bf20*/  HADD2.F32 R36, -RZ, R21.H1_H1 ;  /* 0x30000015ff247230 */ /* 0x000fe40000004100 */
[--C-:B------:R-:W-:Y:S02]  /*bf30*/  HADD2.F32 R22, -RZ, R23.reuse.H1_H1 ;  /* 0x30000017ff167230 */ /* 0x100fe40000004100 */
[----:B------:R-:W-:-:S02]  /*bf40*/  HADD2.F32 R33, -RZ, R23.H0_H0 ;  /* 0x20000017ff217230 */ /* 0x000fc40000004100 */
        /* <DEDUP_REMOVED lines=33> */
.L_x_3322:
[----:B------:R-:W-:Y:S05]  /*c160*/  BSYNC.RECONVERGENT B0 ;  /* 0x0000000000007941 */ /* 0x000fea0003800200 */
.L_x_3321:
[----:B-----5:R4:W-:Y:S02]  /*c170*/  STS.128 [R2+0x2000], R20 ;  /* 0x0020001402007388 */ /* 0x0209e40000000c00 */
.L_x_3320:
[----:B------:R-:W-:Y:S05]  /*c180*/  BSYNC.RECONVERGENT B1 ;  /* 0x0000000000017941 */ /* 0x000fea0003800200 */
.L_x_3319:
        /* <DEDUP_REMOVED lines=9> */
[--C-:B-----5:R-:W-:Y:S02]  /*c220*/  HADD2.F32 R30, -RZ, R21.reuse.H0_H0 ;  /* 0x20000015ff1e7230 */ /* 0x120fe40000004100 */
[----:B------:R-:W-:Y:S02]  /*c230*/  HADD2.F32 R32, -RZ, R21.H1_H1 ;  /* 0x30000015ff207230 */ /* 0x000fe40000004100 */
[--C-:B------:R-:W-:Y:S02]  /*c240*/  HADD2.F32 R21, -RZ, R23.reuse.H1_H1 ;  /* 0x30000017ff157230 */ /* 0x100fe40000004100 */
[----:B-1----:R-:W-:-:S02]  /*c250*/  HADD2.F32 R25, -RZ, R23.H0_H0 ;  /* 0x20000017ff197230 */ /* 0x002fc40000004100 */
        /* <DEDUP_REMOVED lines=33> */
.L_x_3324:
[----:B------:R-:W-:Y:S05]  /*c470*/  BSYNC.RECONVERGENT B0 ;  /* 0x0000000000007941 */ /* 0x000fea0003800200 */
.L_x_3323:
[----:B-----5:R1:W-:Y:S02]  /*c480*/  STS.128 [R2+0x4000], R20 ;  /* 0x0040001402007388 */ /* 0x0203e40000000c00 */
.L_x_3314:
[----:B------:R-:W-:Y:S05]  /*c490*/  BSYNC.RECONVERGENT B2 ;  /* 0x0000000000027941 */ /* 0x000fea0003800200 */
.L_x_3313:
        /* <DEDUP_REMOVED lines=24> */
[----:B------:R-:W-:-:S03]  /*c620*/  IADD3.X R33, PT, PT, R4, UR11, RZ, P1, !PT ;  /* 0x0000000b04217c10 */ /* 0x000fc60008ffe4ff */
[----:B------:R-:W2:Y:S04]  /*c630*/  LDG.E.64 R4, desc[UR6][R36.64] ;  /* 0x0000000624047981 */ /* 0x000ea8000c1e1b00 */
[----:B-----5:R4:W3:Y:S01]  /*c640*/  LDG.E.64 R6, desc[UR6][R32.64] ;  /* 0x0000000620067981 */ /* 0x0208e2000c1e1b00 */
[--C-:B------:R-:W-:Y:S01]  /*c650*/  HADD2.F32 R30, -RZ, R21.reuse.H0_H0 ;  /* 0x20000015ff1e7230 */ /* 0x100fe20000004100 */
[----:B------:R-:W-:Y:S01]  /*c660*/  MOV R24, R22 ;  /* 0x0000001600187202 */ /* 0x000fe20000000f00 */
[----:B------:R-:W-:Y:S02]  /*c670*/  HADD2.F32 R34, -RZ, R21.H1_H1 ;  /* 0x30000015ff227230 */ /* 0x000fe40000004100 */
[--C-:B------:R-:W-:Y:S02]  /*c680*/  HADD2.F32 R22, -RZ, R23.reuse.H1_H1 ;  /* 0x30000017ff167230 */ /* 0x100fe40000004100 */
[----:B----4-:R-:W-:-:S02]  /*c690*/  HADD2.F32 R33, -RZ, R23.H0_H0 ;  /* 0x20000017ff217230 */ /* 0x010fc40000004100 */
        /* <DEDUP_REMOVED lines=33> */
.L_x_3330:
[----:B------:R-:W-:Y:S05]  /*c8b0*/  BSYNC.RECONVERGENT B0 ;  /* 0x0000000000007941 */ /* 0x000fea0003800200 */
.L_x_3329:
[----:B-----5:R4:W-:Y:S02]  /*c8c0*/  STS.128 [R2+0x800], R20 ;  /* 0x0008001402007388 */ /* 0x0209e40000000c00 */
.L_x_3328:
[----:B------:R-:W-:Y:S05]  /*c8d0*/  BSYNC.RECONVERGENT B1 ;  /* 0x0000000000017941 */ /* 0x000fea0003800200 */
.L_x_3327:
        /* <DEDUP_REMOVED lines=19> */
[----:B------:R-:W4:Y:S01]  /*ca10*/  LDG.E.64 R4, desc[UR6][R4.64+0x40] ;  /* 0x0000400604047981 */ /* 0x000f22000c1e1b00 */
[--C-:B------:R-:W-:Y:S01]  /*ca20*/  HADD2.F32 R30, -RZ, R21.reuse.H0_H0 ;  /* 0x20000015ff1e7230 */ /* 0x100fe20000004100 */
[----:B------:R-:W-:Y:S01]  /*ca30*/  MOV R24, R22 ;  /* 0x0000001600187202 */ /* 0x000fe20000000f00 */
[----:B------:R-:W-:Y:S02]  /*ca40*/  HADD2.F32 R34, -RZ, R21.H1_H1 ;  /* 0x30000015ff227230 */ /* 0x000fe40000004100 */
[--C-:B------:R-:W-:Y:S02]  /*ca50*/  HADD2.F32 R22, -RZ, R23.reuse.H1_H1 ;  /* 0x30000017ff167230 */ /* 0x100fe40000004100 */
[----:B------:R-:W-:-:S02]  /*ca60*/  HADD2.F32 R33, -RZ, R23.H0_H0 ;  /* 0x20000017ff217230 */ /* 0x000fc40000004100 */
[----:B--2---:R-:W-:Y:S02]  /*ca70*/  HADD2.F32 R21, -RZ, R6.H1_H1 ;  /* 0x30000006ff157230 */ /* 0x004fe40000004100 */
[----:B------:R-:W-:Y:S02]  /*ca80*/  HADD2.F32 R19, -RZ, R7.H1_H1 ;  /* 0x30000007ff137230 */ /* 0x000fe40000004100 */
[----:B----4-:R-:W-:Y:S02]  /*ca90*/  HADD2.F32 R17, -RZ, R4.H1_H1 ;  /* 0x30000004ff117230 */ /* 0x010fe40000004100 */
[----:B------:R-:W-:Y:S02]  /*caa0*/  HADD2.F32 R8, -RZ, R5.H1_H1 ;  /* 0x30000005ff087230 */ /* 0x000fe40000004100 */
[----:B------:R-:W-:Y:S01]  /*cab0*/  FMUL.FTZ R35, R22, R19 ;  /* 0x0000001316237220 */ /* 0x000fe20000410000 */
[C---:B------:R-:W-:Y:S01]  /*cac0*/  FMUL.FTZ R23, R34.reuse, R17 ;  /* 0x0000001122177220 */ /* 0x040fe20000410000 */
[----:B------:R-:W-:Y:S01]  /*cad0*/  FMUL.FTZ R34, R34, R21 ;  /* 0x0000001522227220 */ /* 0x000fe20000410000 */
[-C--:B------:R-:W-:Y:S01]  /*cae0*/  FMUL.FTZ R32, R22, R8.reuse ;  /* 0x0000000816207220 */ /* 0x080fe20000410000 */
[----:B------:R-:W-:Y:S01]  /*caf0*/  FFMA.FTZ R35, R33, R8, R35 ;  /* 0x0000000821237223 */ /* 0x000fe20000010023 */
[----:B------:R-:W-:-:S02]  /*cb00*/  HADD2.F32 R6, -RZ, R6.H0_H0 ;  /* 0x20000006ff067230 */ /* 0x000fc40000004100 */
[----:B------:R-:W-:Y:S01]  /*cb10*/  FFMA.FTZ R34, R30, R17, R34 ;  /* 0x000000111e227223 */ /* 0x000fe20000010022 */
[----:B------:R-:W-:Y:S02]  /*cb20*/  HADD2.F32 R17, -RZ, R20.H1_H1 ;  /* 0x30000014ff117230 */ /* 0x000fe40000004100 */
[----:B------:R-:W-:Y:S02]  /*cb30*/  HADD2.F32 R4, -RZ, R4.H0_H0 ;  /* 0x20000004ff047230 */ /* 0x000fe40000004100 */
[----:B------:R-:W-:Y:S02]  /*cb40*/  HADD2.F32 R5, -RZ, R5.H0_H0 ;  /* 0x20000005ff057230 */ /* 0x000fe40000004100 */
[----:B------:R-:W-:Y:S02]  /*cb50*/  HADD2.F32 R8, -RZ, R24.H1_H1 ;  /* 0x30000018ff087230 */ /* 0x000fe40000004100 */
[----:B------:R-:W-:Y:S01]  /*cb60*/  FFMA.FTZ R32, R33, R19, -R32 ;  /* 0x0000001321207223 */ /* 0x000fe20000010820 */
[----:B------:R-:W-:-:S02]  /*cb70*/  HADD2.F32 R7, -RZ, R7.H0_H0 ;  /* 0x20000007ff077230 */ /* 0x000fc40000004100 */
        /* <DEDUP_REMOVED lines=16> */
.L_x_3334:
[----:B------:R-:W-:Y:S05]  /*cc80*/  BSYNC.RECONVERGENT B0 ;  /* 0x0000000000007941 */ /* 0x000fea0003800200 */
.L_x_3333:
[----:B-----5:R4:W-:Y:S02]  /*cc90*/  STS.128 [R2+0x2800], R20 ;  /* 0x0028001402007388 */ /* 0x0209e40000000c00 */
.L_x_3332:
[----:B------:R-:W-:Y:S05]  /*cca0*/  BSYNC.RECONVERGENT B1 ;  /* 0x0000000000017941 */ /* 0x000fea0003800200 */
.L_x_3331:
        /* <DEDUP_REMOVED lines=16> */
[----:B-----5:R-:W-:-:S04]  /*cdb0*/  IADD3.X R7, PT, PT, R31, UR11, RZ, P1, !PT ;  /* 0x0000000b1f077c10 */ /* 0x020fc80008ffe4ff */
[----:B------:R-:W2:Y:S04]  /*cdc0*/  LDG.E.64 R4, desc[UR6][R4.64+0x80] ;  /* 0x0000800604047981 */ /* 0x000ea8000c1e1b00 */
[----:B------:R-:W4:Y:S01]  /*cdd0*/  LDG.E.64 R6, desc[UR6][R6.64+0x80] ;  /* 0x0000800606067981 */ /* 0x000f22000c1e1b00 */
[--C-:B------:R-:W-:Y:S02]  /*cde0*/  HADD2.F32 R24, -RZ, R21.reuse.H0_H0 ;  /* 0x20000015ff187230 */ /* 0x100fe40000004100 */
[----:B------:R-:W-:Y:S02]  /*cdf0*/  HADD2.F32 R30, -RZ, R21.H1_H1 ;  /* 0x30000015ff1e7230 */ /* 0x000fe40000004100 */
[--C-:B------:R-:W-:Y:S02]  /*ce00*/  HADD2.F32 R21, -RZ, R23.reuse.H1_H1 ;  /* 0x30000017ff157230 */ /* 0x100fe40000004100 */
[----:B-1----:R-:W-:-:S02]  /*ce10*/  HADD2.F32 R27, -RZ, R23.H0_H0 ;  /* 0x20000017ff1b7230 */ /* 0x002fc40000004100 */
        /* <DEDUP_REMOVED lines=33> */
.L_x_3336:
[----:B------:R-:W-:Y:S05]  /*d030*/  BSYNC.RECONVERGENT B0 ;  /* 0x0000000000007941 */ /* 0x000fea0003800200 */
.L_x_3335:
[----:B-----5:R4:W-:Y:S02]  /*d040*/  STS.128 [R2+0x4800], R20 ;  /* 0x0048001402007388 */ /* 0x0209e40000000c00 */
.L_x_3326:
[----:B------:R-:W-:Y:S05]  /*d050*/  BSYNC.RECONVERGENT B2 ;  /* 0x0000000000027941 */ /* 0x000fea0003800200 */
.L_x_3325:
[----:B------:R-:W-:Y:S01]  /*d060*/  IADD3 R31, PT, PT, R114, 0x20, RZ ;  /* 0x00000020721f7810 */ /* 0x000fe20007ffe0ff */
[----:B------:R-:W-:Y:S03]  /*d070*/  BSSY.RECONVERGENT B2, `(.L_x_3337) ;  /* 0x00000b9000027945 */ /* 0x000fe60003800200 */
[----:B------:R-:W-:-:S13]  /*d080*/  ISETP.GE.AND P0, PT, R31, R0, PT ;  /* 0x000000001f00720c */ /* 0x000fda0003f06270 */
[----:B------:R-:W-:Y:S05]  /*d090*/  @P0 BRA `(.L_x_3338) ;  /* 0x0000000800d80947 */ /* 0x000fea0003800000 */
[----:B------:R-:W2:Y:S01]  /*d0a0*/  LDC R17, c[0x0][0x440] ;  /* 0x00011000ff117b82 */ /* 0x000ea20000000800 */
[C---:B-1----:R-:W-:Y:S01]  /*d0b0*/  LEA R26, P1, R12.reuse, R28, 0x6 ;  /* 0x0000001c0c1a7211 */ /* 0x042fe200078230ff */
[----:B------:R-:W-:Y:S01]  /*d0c0*/  BSSY.RECONVERGENT B1, `(.L_x_3339) ;  /* 0x000003d000017945 */ /* 0x000fe20003800200 */
[----:B------:R-:W-:Y:S02]  /*d0d0*/  IMAD.SHL.U32 R11, R105, 0x20, RZ ;  /* 0x00000020690b7824 */ /* 0x000fe400078e00ff */
[----:B------:R-:W-:Y:S02]  /*d0e0*/  LEA.HI.X R27, R12, R29, R13, 0x6, P1 ;  /* 0x0000001d0c1b7211 */ /* 0x000fe400008f340d */
        /* <DEDUP_REMOVED lines=16> */
[----:B------:R-:W-:-:S03]  /*d1f0*/  IADD3.X R35, PT, PT, R4, UR11, RZ, P1, !PT ;  /* 0x0000000b04237c10 */ /* 0x000fc60008ffe4ff */
[----:B------:R-:W4:Y:S04]  /*d200*/  LDG.E.64 R4, desc[UR6][R38.64] ;  /* 0x0000000626047981 */ /* 0x000f28000c1e1b00 */
[----:B-----5:R-:W3:Y:S01]  /*d210*/  LDG.E.64 R6, desc[UR6][R34.64] ;  /* 0x0000000622067981 */ /* 0x020ee2000c1e1b00 */
[----:B------:R-:W-:Y:S01]  /*d220*/  MOV R30, R22 ;  /* 0x00000016001e7202 */ /* 0x000fe20000000f00 */
[--C-:B------:R-:W-:Y:S02]  /*d230*/  HADD2.F32 R36, -RZ, R21.reuse.H1_H1 ;  /* 0x30000015ff247230 */ /* 0x100fe40000004100 */
[----:B------:R-:W-:Y:S02]  /*d240*/  HADD2.F32 R32, -RZ, R21.H0_H0 ;  /* 0x20000015ff207230 */ /* 0x000fe40000004100 */
[----:B------:R-:W-:-:S02]  /*d250*/  HADD2.F32 R24, -RZ, R23.H1_H1 ;  /* 0x30000017ff187230 */ /* 0x000fc40000004100 */
[----:B------:R-:W-:Y:S02]  /*d260*/  HADD2.F32 R33, -RZ, R23.H0_H0 ;  /* 0x20000017ff217230 */ /* 0x000fe40000004100 */
[----:B----4-:R-:W-:Y:S02]  /*d270*/  HADD2.F32 R19, -RZ, R4.H1_H1 ;  /* 0x30000004ff137230 */ /* 0x010fe40000004100 */
        /* <DEDUP_REMOVED lines=16> */
[C---:B------:R-:W-:Y:S01]  /*d380*/  FMUL.FTZ R33, R19.reuse, R6 ;  /* 0x0000000613217220 */ /* 0x040fe20000410000 */
[----:B------:R-:W-:Y:S02]  /*d390*/  HADD2.F32 R21, -RZ, R20.H0_H0 ;  /* 0x20000014ff157230 */ /* 0x000fe40000004100 */
[----:B------:R-:W-:Y:S01]  /*d3a0*/  FMUL.FTZ R20, R19, R4 ;  /* 0x0000000413147220 */ /* 0x000fe20000410000 */
[----:B------:R-:W-:Y:S02]  /*d3b0*/  HADD2.F32 R30, -RZ, R30.H0_H0 ;  /* 0x2000001eff1e7230 */ /* 0x000fe40000004100 */
[C---:B------:R-:W-:Y:S01]  /*d3c0*/  FMUL.FTZ R19, R8.reuse, R5 ;  /* 0x0000000508137220 */ /* 0x040fe20000410000 */
[-C--:B------:R-:W-:Y:S01]  /*d3d0*/  FMUL.FTZ R8, R8, R7.reuse ;  /* 0x0000000708087220 */ /* 0x080fe20000410000 */
[----:B------:R-:W-:Y:S01]  /*d3e0*/  FFMA.FTZ R23, R32, R22, -R23 ;  /* 0x0000001620177223 */ /* 0x000fe20000010817 */
        /* <DEDUP_REMOVED lines=8> */
.L_x_3342:
[----:B------:R-:W-:Y:S05]  /*d470*/  BSYNC.RECONVERGENT B0 ;  /* 0x0000000000007941 */ /* 0x000fea0003800200 */
.L_x_3341:
[----:B-----5:R4:W-:Y:S02]  /*d480*/  STS.128 [R2+0x1000], R20 ;  /* 0x0010001402007388 */ /* 0x0209e40000000c00 */
.L_x_3340:
[----:B------:R-:W-:Y:S05]  /*d490*/  BSYNC.RECONVERGENT B1 ;  /* 0x0000000000017941 */ /* 0x000fea0003800200 */
.L_x_3339:
        /* <DEDUP_REMOVED lines=16> */
[C---:B-----5:R-:W-:Y:S02]  /*d5a0*/  IADD3.X R7, PT, PT, R5.reuse, UR11, RZ, P1, !PT ;  /* 0x0000000b05077c10 */ /* 0x060fe40008ffe4ff */
[----:B------:R-:W-:-:S04]  /*d5b0*/  IADD3.X R5, PT, PT, R5, UR9, RZ, P0, !PT ;  /* 0x0000000905057c10 */ /* 0x000fc800087fe4ff */
[----:B------:R-:W2:Y:S04]  /*d5c0*/  LDG.E.64 R6, desc[UR6][R6.64+0x40] ;  /* 0x0000400606067981 */ /* 0x000ea8000c1e1b00 */
[----:B------:R-:W3:Y:S01]  /*d5d0*/  LDG.E.64 R4, desc[UR6][R4.64+0x40] ;  /* 0x0000400604047981 */ /* 0x000ee2000c1e1b00 */
[----:B------:R-:W-:Y:S01]  /*d5e0*/  MOV R30, R22 ;  /* 0x00000016001e7202 */ /* 0x000fe20000000f00 */
[--C-:B------:R-:W-:Y:S02]  /*d5f0*/  HADD2.F32 R36, -RZ, R21.reuse.H1_H1 ;  /* 0x30000015ff247230 */ /* 0x100fe40000004100 */
[----:B------:R-:W-:Y:S02]  /*d600*/  HADD2.F32 R32, -RZ, R21.H0_H0 ;  /* 0x20000015ff207230 */ /* 0x000fe40000004100 */
[----:B------:R-:W-:-:S02]  /*d610*/  HADD2.F32 R24, -RZ, R23.H1_H1 ;  /* 0x30000017ff187230 */ /* 0x000fc40000004100 */
[----:B------:R-:W-:Y:S02]  /*d620*/  HADD2.F32 R33, -RZ, R23.H0_H0 ;  /* 0x20000017ff217230 */ /* 0x000fe40000004100 */
[----:B--2---:R-:W-:Y:S02]  /*d630*/  HADD2.F32 R22, -RZ, R6.H1_H1 ;  /* 0x30000006ff167230 */ /* 0x004fe40000004100 */
[----:B------:R-:W-:Y:S02]  /*d640*/  HADD2.F32 R21, -RZ, R7.H1_H1 ;  /* 0x30000007ff157230 */ /* 0x000fe40000004100 */
[----:B---3--:R-:W-:Y:S02]  /*d650*/  HADD2.F32 R19, -RZ, R4.H1_H1 ;  /* 0x30000004ff137230 */ /* 0x008fe40000004100 */
        /* <DEDUP_REMOVED lines=29> */
.L_x_3346:
[----:B------:R-:W-:Y:S05]  /*d830*/  BSYNC.RECONVERGENT B0 ;  /* 0x0000000000007941 */ /* 0x000fea0003800200 */
.L_x_3345:
[----:B-----5:R1:W-:Y:S02]  /*d840*/  STS.128 [R2+0x3000], R20 ;  /* 0x0030001402007388 */ /* 0x0203e40000000c00 */
.L_x_3344:
[----:B------:R-:W-:Y:S05]  /*d850*/  BSYNC.RECONVERGENT B1 ;  /* 0x0000000000017941 */ /* 0x000fea0003800200 */
.L_x_3343:
        /* <DEDUP_REMOVED lines=56> */
.L_x_3348:
[----:B------:R-:W-:Y:S05]  /*dbe0*/  BSYNC.RECONVERGENT B0 ;  /* 0x0000000000007941 */ /* 0x000fea0003800200 */
.L_x_3347:
[----:B-----5:R4:W-:Y:S02]  /*dbf0*/  STS.128 [R2+0x5000], R20 ;  /* 0x0050001402007388 */ /* 0x0209e40000000c00 */
.L_x_3338:
[----:B------:R-:W-:Y:S05]  /*dc00*/  BSYNC.RECONVERGENT B2 ;  /* 0x0000000000027941 */ /* 0x000fea0003800200 */
.L_x_3337:
[----:B------:R-:W-:-:S04]  /*dc10*/  IADD3 R37, PT, PT, R114, 0x30, RZ ;  /* 0x0000003072257810 */ /* 0x000fc80007ffe0ff */
[----:B------:R-:W-:-:S13]  /*dc20*/  ISETP.GE.AND P0, PT, R37, R0, PT ;  /* 0x000000002500720c */ /* 0x000fda0003f06270 */
        /* <DEDUP_REMOVED lines=16> */
[----:B------:R-:W-:Y:S01]  /*dd30*/  IADD3 R5, P0, PT, R105, R16, RZ ;  /* 0x0000001069057210 */ /* 0x000fe20007f1e0ff */
[----:B------:R-:W4:Y:S03]  /*dd40*/  LDCU.64 UR8, c[0x0][0x4d0] ;  /* 0x00009a00ff0877ac */ /* 0x000f260008000a00 */
[----:B------:R-:W-:Y:S02]  /*dd50*/  SHF.L.U32 R4, R5, 0x1, RZ ;  /* 0x0000000105047819 */ /* 0x000fe400000006ff */
[----:B------:R-:W-:-:S04]  /*dd60*/  LEA.HI.X.SX32 R0, R105, R18, 0x1, P0 ;  /* 0x0000001269007211 */ /* 0x000fc800000f0eff */
[----:B------:R-:W-:Y:S02]  /*dd70*/  SHF.L.U64.HI R0, R5, 0x1, R0 ;  /* 0x0000000105007819 */ /* 0x000fe40000010200 */
[C---:B---3--:R-:W-:Y:S02]  /*dd80*/  IADD3 R6, P1, PT, R4.reuse, UR10, RZ ;  /* 0x0000000a04067c10 */ /* 0x048fe4000ff3e0ff */
[----:B----4-:R-:W-:Y:S02]  /*dd90*/  IADD3 R4, P0, PT, R4, UR8, RZ ;  /* 0x0000000804047c10 */ /* 0x010fe4000ff1e0ff */
[C---:B-----5:R-:W-:Y:S02]  /*dda0*/  IADD3.X R7, PT, PT, R0.reuse, UR11, RZ, P1, !PT ;  /* 0x0000000b00077c10 */ /* 0x060fe40008ffe4ff */
[----:B------:R-:W-:-:S04]  /*ddb0*/  IADD3.X R5, PT, PT, R0, UR9, RZ, P0, !PT ;  /* 0x0000000900057c10 */ /* 0x000fc800087fe4ff */
[----:B------:R-:W3:Y:S04]  /*ddc0*/  LDG.E.64 R6, desc[UR6][R6.64] ;  /* 0x0000000606067981 */ /* 0x000ee8000c1e1b00 */
[----:B------:R-:W4:Y:S01]  /*ddd0*/  LDG.E.64 R4, desc[UR6][R4.64] ;  /* 0x0000000604047981 */ /* 0x000f22000c1e1b00 */
[--C-:B------:R-:W-:Y:S02]  /*dde0*/  HADD2.F32 R24, -RZ, R21.reuse.H0_H0 ;  /* 0x20000015ff187230 */ /* 0x100fe40000004100 */
[----:B------:R-:W-:Y:S02]  /*ddf0*/  HADD2.F32 R26, -RZ, R21.H1_H1 ;  /* 0x30000015ff1a7230 */ /* 0x000fe40000004100 */
[--C-:B------:R-:W-:Y:S02]  /*de00*/  HADD2.F32 R21, -RZ, R23.reuse.H1_H1 ;  /* 0x30000017ff157230 */ /* 0x100fe40000004100 */
[----:B------:R-:W-:-:S02]  /*de10*/  HADD2.F32 R29, -RZ, R23.H0_H0 ;  /* 0x20000017ff1d7230 */ /* 0x000fc40000004100 */
[----:B---3--:R-:W-:Y:S02]  /*de20*/  HADD2.F32 R19, -RZ, R6.H1_H1 ;  /* 0x30000006ff137230 */ /* 0x008fe40000004100 */
[----:B------:R-:W-:Y:S02]  /*de30*/  HADD2.F32 R17, -RZ, R7.H1_H1 ;  /* 0x30000007ff117230 */ /* 0x000fe40000004100 */
[----:B----4-:R-:W-:Y:S02]  /*de40*/  HADD2.F32 R8, -RZ, R4.H1_H1 ;  /* 0x30000004ff087230 */ /* 0x010fe40000004100 */
        /* <DEDUP_REMOVED lines=31> */
.L_x_3352:
[----:B------:R-:W-:Y:S05]  /*e040*/  BSYNC.RECONVERGENT B0 ;  /* 0x0000000000007941 */ /* 0x000fea0003800200 */
.L_x_3351:
[----:B-----5:R3:W-:Y:S02]  /*e050*/  STS.128 [R2+0x1800], R20 ;  /* 0x0018001402007388 */ /* 0x0207e40000000c00 */
.L_x_3350:
[----:B------:R-:W-:Y:S05]  /*e060*/  BSYNC.RECONVERGENT B1 ;  /* 0x0000000000017941 */ /* 0x000fea0003800200 */
.L_x_3349:
        /* <DEDUP_REMOVED lines=19> */
[----:B------:R1:W4:Y:S01]  /*e1a0*/  LDG.E.64 R4, desc[UR6][R28.64+0x40] ;  /* 0x000040061c047981 */ /* 0x000322000c1e1b00 */
[--C-:B------:R-:W-:Y:S02]  /*e1b0*/  HADD2.F32 R24, -RZ, R21.reuse.H0_H0 ;  /* 0x20000015ff187230 */ /* 0x100fe40000004100 */
[----:B------:R-:W-:Y:S02]  /*e1c0*/  HADD2.F32 R26, -RZ, R21.H1_H1 ;  /* 0x30000015ff1a7230 */ /* 0x000fe40000004100 */
[--C-:B------:R-:W-:Y:S02]  /*e1d0*/  HADD2.F32 R21, -RZ, R23.reuse.H1_H1 ;  /* 0x30000017ff157230 */ /* 0x100fe40000004100 */
[----:B-1----:R-:W-:-:S02]  /*e1e0*/  HADD2.F32 R29, -RZ, R23.H0_H0 ;  /* 0x20000017ff1d7230 */ /* 0x002fc40000004100 */
[----:B--2---:R-:W-:Y:S02]  /*e1f0*/  HADD2.F32 R19, -RZ, R6.H1_H1 ;  /* 0x30000006ff137230 */ /* 0x004fe40000004100 */
        /* <DEDUP_REMOVED lines=33> */
.L_x_3356:
[----:B------:R-:W-:Y:S05]  /*e410*/  BSYNC.RECONVERGENT B0 ;  /* 0x0000000000007941 */ /* 0x000fea0003800200 */
.L_x_3355:
[----:B-----5:R1:W-:Y:S02]  /*e420*/  STS.128 [R2+0x3800], R20 ;  /* 0x0038001402007388 */ /* 0x0203e40000000c00 */
.L_x_3354:
[----:B------:R-:W-:Y:S05]  /*e430*/  BSYNC.RECONVERGENT B1 ;  /* 0x0000000000017941 */ /* 0x000fea0003800200 */
.L_x_3353:
        /* <DEDUP_REMOVED lines=16> */
[----:B-----5:R-:W-:-:S04]  /*e540*/  IADD3.X R7, PT, PT, R105, UR11, RZ, P1, !PT ;  /* 0x0000000b69077c10 */ /* 0x020fc80008ffe4ff */
[----:B------:R-:W2:Y:S04]  /*e550*/  LDG.E.64 R4, desc[UR6][R4.64+0x80] ;  /* 0x0000800604047981 */ /* 0x000ea8000c1e1b00 */
[----:B------:R-:W3:Y:S01]  /*e560*/  LDG.E.64 R6, desc[UR6][R6.64+0x80] ;  /* 0x0000800606067981 */ /* 0x000ee2000c1e1b00 */
[----:B------:R-:W-:Y:S02]  /*e570*/  HADD2.F32 R16, -RZ, R21.H1_H1 ;  /* 0x30000015ff107230 */ /* 0x000fe40000004100 */
[----:B-1----:R-:W-:Y:S02]  /*e580*/  HADD2.F32 R13, -RZ, R23.H1_H1 ;  /* 0x30000017ff0d7230 */ /* 0x002fe40000004100 */
        /* <DEDUP_REMOVED lines=13> */
[C---:B------:R-:W-:Y:S01]  /*e660*/  FFMA.FTZ R16, R12.reuse, R3, R16 ;  /* 0x000000030c107223 */ /* 0x040fe20000010010 */
[----:B------:R-:W-:Y:S02]  /*e670*/  HADD2.F32 R3, -RZ, R20.H1_H1 ;  /* 0x30000014ff037230 */ /* 0x000fe40000004100 */
[----:B------:R-:W-:Y:S01]  /*e680*/  FFMA.FTZ R19, R12, R11, -R19 ;  /* 0x0000000b0c137223 */ /* 0x000fe20000010813 */
[----:B------:R-:W-:Y:S02]  /*e690*/  HADD2.F32 R5, -RZ, R5.H0_H0 ;  /* 0x20000005ff057230 */ /* 0x000fe40000004100 */
[----:B------:R-:W-:Y:S01]  /*e6a0*/  FFMA.FTZ R0, R18, R0, R13 ;  /* 0x0000000012007223 */ /* 0x000fe2000001000d */
[----:B------:R-:W-:-:S02]  /*e6b0*/  HADD2.F32 R8, -RZ, R22.H1_H1 ;  /* 0x30000016ff087230 */ /* 0x000fc40000004100 */
[C---:B------:R-:W-:Y:S01]  /*e6c0*/  FMUL.FTZ R12, R3.reuse, R4 ;  /* 0x00000004030c7220 */ /* 0x040fe20000410000 */
[----:B------:R-:W-:Y:S02]  /*e6d0*/  HADD2.F32 R7, -RZ, R7.H0_H0 ;  /* 0x20000007ff077230 */ /* 0x000fe40000004100 */
[-C--:B------:R-:W-:Y:S01]  /*e6e0*/  FMUL.FTZ R13, R3, R6.reuse ;  /* 0x00000006030d7220 */ /* 0x080fe20000410000 */
        /* <DEDUP_REMOVED lines=12> */
.L_x_3358:
[----:B------:R-:W-:Y:S05]  /*e7b0*/  BSYNC.RECONVERGENT B0 ;  /* 0x0000000000007941 */ /* 0x000fea0003800200 */
.L_x_3357:
[----:B-----5:R3:W-:Y:S01]  /*e7c0*/  STS.128 [R2+0x5800], R20 ;  /* 0x0058001402007388 */ /* 0x0207e20000000c00 */
[----:B------:R-:W-:Y:S05]  /*e7d0*/  BRA `(.L_x_3310) ;  /* 0x0000004400787947 */ /* 0x000fea0003800000 */
.L_x_3312:
        /* <DEDUP_REMOVED lines=53> */
[----:B------:R-:W-:Y:S01]  /*eb30*/  FMUL.FTZ R34, R34, R23 ;  /* 0x0000001722227220 */ /* 0x000fe20000410000 */
[----:B------:R-:W-:Y:S02]  /*eb40*/  HADD2.F32 R47, -RZ, R7.H0_H0 ;  /* 0x20000007ff2f7230 */ /* 0x000fe40000004100 */
[----:B------:R-:W-:Y:S01]  /*eb50*/  @!P1 FADD.FTZ R4, -R4, -RZ ;  /* 0x800000ff04049221 */ /* 0x000fe20000010100 */
[----:B------:R-:W-:-:S02]  /*eb60*/  HADD2.F32 R6, -RZ, R6.H1_H1 ;  /* 0x30000006ff067230 */ /* 0x000fc40000004100 */
[----:B------:R-:W-:Y:S01]  /*eb70*/  @!P1 FADD.FTZ R5, -R5, -RZ ;  /* 0x800000ff05059221 */ /* 0x000fe20000010100 */
[----:B------:R-:W-:Y:S02]  /*eb80*/  HADD2.F32 R7, -RZ, R7.H1_H1 ;  /* 0x30000007ff077230 */ /* 0x000fe40000004100 */
[----:B------:R-:W-:Y:S01]  /*eb90*/  FMUL.FTZ R21, R21, R4 ;  /* 0x0000000415157220 */ /* 0x000fe20000410000 */
[----:B---3--:R-:W-:Y:S02]  /*eba0*/  HADD2.F32 R4, -RZ, R16.H0_H0 ;  /* 0x20000010ff047230 */ /* 0x008fe40000004100 */
[----:B------:R-:W-:Y:S01]  /*ebb0*/  FMUL.FTZ R40, R40, R5 ;  /* 0x0000000528287220 */ /* 0x000fe20000410000 */
[--C-:B------:R-:W-:Y:S02]  /*ebc0*/  HADD2.F32 R5, -RZ, R32.reuse.H0_H0 ;  /* 0x20000020ff057230 */ /* 0x100fe40000004100 */
[----:B------:R-:W-:Y:S01]  /*ebd0*/  @!P1 FADD.FTZ R43, -R43, -RZ ;  /* 0x800000ff2b2b9221 */ /* 0x000fe20000010100 */
[----:B------:R-:W-:-:S02]  /*ebe0*/  HADD2.F32 R23, -RZ, R32.H1_H1 ;  /* 0x30000020ff177230 */ /* 0x000fc40000004100 */
[----:B------:R-:W-:Y:S01]  /*ebf0*/  FMUL.FTZ R38, R38, R45 ;  /* 0x0000002d26267220 */ /* 0x000fe20000410000 */
[----:B------:R-:W-:Y:S02]  /*ec00*/  HADD2.F32 R16, -RZ, R16.H1_H1 ;  /* 0x30000010ff107230 */ /* 0x000fe40000004100 */
        /* <DEDUP_REMOVED lines=20> */
[----:B------:R-:W-:Y:S01]  /*ed50*/  HADD2.F32 R19, -RZ, R19.H1_H1 ;  /* 0x30000013ff137230 */ /* 0x000fe20000004100 */
[----:B------:R-:W-:Y:S01]  /*ed60*/  F2FP.F16.F32.PACK_AB R32, R23, R4 ;  /* 0x000000041720723e */ /* 0x000fe200000000ff */
        /* <DEDUP_REMOVED lines=9> */
.L_x_3364:
[----:B------:R-:W-:Y:S05]  /*ee00*/  BSYNC.RECONVERGENT B0 ;  /* 0x0000000000007941 */ /* 0x000fea0003800200 */
.L_x_3363:
[----:B-----5:R-:W-:Y:S01]  /*ee10*/  IMAD.MOV.U32 R6, RZ, RZ, R34 ;  /* 0x000000ffff067224 */ /* 0x020fe200078e0022 */
[----:B------:R-:W-:Y:S01]  /*ee20*/  MOV R4, R32 ;  /* 0x0000002000047202 */ /* 0x000fe20000000f00 */
[----:B------:R-:W-:Y:S01]  /*ee30*/  IMAD.MOV.U32 R7, RZ, RZ, R35 ;  /* 0x000000ffff077224 */ /* 0x000fe200078e0023 */
[----:B------:R-:W-:Y:S02]  /*ee40*/  MOV R5, R33 ;  /* 0x0000002100057202 */ /* 0x000fe40000000f00 */
.L_x_3362:
[----:B------:R-:W-:Y:S05]  /*ee50*/  BSYNC.RECONVERGENT B1 ;  /* 0x0000000000017941 */ /* 0x000fea0003800200 */
.L_x_3361:
        /* <DEDUP_REMOVED lines=50> */
[----:B----4-:R-:W-:Y:S02]  /*f180*/  HADD2.F32 R4, -RZ, R16.H0_H0 ;  /* 0x20000010ff047230 */ /* 0x010fe40000004100 */
        /* <DEDUP_REMOVED lines=37> */
.L_x_3368:
[----:B------:R-:W-:Y:S05]  /*f3e0*/  BSYNC.RECONVERGENT B0 ;  /* 0x0000000000007941 */ /* 0x000fea0003800200 */
.L_x_3367:
[----:B-----5:R4:W-:Y:S02]  /*f3f0*/  STS.128 [R2+0x2000], R32 ;  /* 0x0020002002007388 */ /* 0x0209e40000000c00 */
.L_x_3366:
[----:B------:R-:W-:Y:S05]  /*f400*/  BSYNC.RECONVERGENT B1 ;  /* 0x0000000000017941 */ /* 0x000fea0003800200 */
.L_x_3365:
        /* <DEDUP_REMOVED lines=39> */
[----:B------:R-:W-:-:S02]  /*f680*/  HADD2.F32 R6, -RZ, R7.H1_H1 ;  /* 0x30000007ff067230 */ /* 0x000fc40000004100 */
[----:B------:R-:W-:Y:S01]  /*f690*/  @!P1 FADD.FTZ R4, -R4, -RZ ;  /* 0x800000ff04049221 */ /* 0x000fe20000010100 */
[--C-:B------:R-:W-:Y:S02]  /*f6a0*/  HADD2.F32 R21, -RZ, R22.reuse.H0_H0 ;  /* 0x20000016ff157230 */ /* 0x100fe40000004100 */
[----:B------:R-:W-:Y:S01]  /*f6b0*/  FMUL.FTZ R38, R38, R5 ;  /* 0x0000000526267220 */ /* 0x000fe20000410000 */
[----:B------:R-:W-:Y:S02]  /*f6c0*/  HADD2.F32 R40, -RZ, R22.H1_H1 ;  /* 0x30000016ff287230 */ /* 0x000fe40000004100 */
[----:B------:R-:W-:Y:S01]  /*f6d0*/  @!P1 FADD.FTZ R6, -R6, -RZ ;  /* 0x800000ff06069221 */ /* 0x000fe20000010100 */
[--C-:B------:R-:W-:Y:S02]  /*f6e0*/  HADD2.F32 R22, -RZ, R23.reuse.H0_H0 ;  /* 0x20000017ff167230 */ /* 0x100fe40000004100 */
[----:B------:R-:W-:Y:S01]  /*f6f0*/  FMUL.FTZ R20, R20, R41 ;  /* 0x0000002914147220 */ /* 0x000fe20000410000 */
[----:B------:R-:W-:-:S02]  /*f700*/  HADD2.F32 R23, -RZ, R23.H1_H1 ;  /* 0x30000017ff177230 */ /* 0x000fc40000004100 */
[----:B------:R-:W-:Y:S01]  /*f710*/  FMUL.FTZ R21, R21, R4 ;  /* 0x0000000415157220 */ /* 0x000fe20000410000 */
[----:B------:R-:W-:Y:S02]  /*f720*/  HADD2.F32 R45, -RZ, R7.H0_H0 ;  /* 0x20000007ff2d7230 */ /* 0x000fe40000004100 */
[----:B------:R-:W-:Y:S01]  /*f730*/  FMUL.FTZ R25, R25, R42 ;  /* 0x0000002a19197220 */ /* 0x000fe20000410000 */
[----:B----4-:R-:W-:Y:S02]  /*f740*/  HADD2.F32 R5, -RZ, R16.H0_H0 ;  /* 0x20000010ff057230 */ /* 0x010fe40000004100 */
[----:B------:R-:W-:Y:S01]  /*f750*/  FMUL.FTZ R23, R23, R6 ;  /* 0x0000000617177220 */ /* 0x000fe20000410000 */
[--C-:B-----5:R-:W-:Y:S02]  /*f760*/  HADD2.F32 R4, -RZ, R32.reuse.H0_H0 ;  /* 0x20000020ff047230 */ /* 0x120fe40000004100 */
[----:B------:R-:W-:Y:S01]  /*f770*/  @!P1 FADD.FTZ R45, -R45, -RZ ;  /* 0x800000ff2d2d9221 */ /* 0x000fe20000010100 */
[----:B------:R-:W-:-:S02]  /*f780*/  HADD2.F32 R41, -RZ, R32.H1_H1 ;  /* 0x30000020ff297230 */ /* 0x000fc40000004100 */
[----:B------:R-:W-:Y:S01]  /*f790*/  FMUL.FTZ R36, R36, R43 ;  /* 0x0000002b24247220 */ /* 0x000fe20000410000 */
[----:B------:R-:W-:Y:S02]  /*f7a0*/  HADD2.F32 R7, -RZ, R33.H0_H0 ;  /* 0x20000021ff077230 */ /* 0x000fe40000004100 */
[----:B------:R-:W-:Y:S01]  /*f7b0*/  @!P1 FADD.FTZ R47, -R47, -RZ ;  /* 0x800000ff2f2f9221 */ /* 0x000fe20000010100 */
[----:B------:R-:W-:Y:S02]  /*f7c0*/  HADD2.F32 R16, -RZ, R16.H1_H1 ;  /* 0x30000010ff107230 */ /* 0x000fe40000004100 */
[----:B------:R-:W-:Y:S01]  /*f7d0*/  FMUL.FTZ R22, R22, R45 ;  /* 0x0000002d16167220 */ /* 0x000fe20000410000 */
[----:B------:R-:W-:Y:S02]  /*f7e0*/  HADD2.F32 R6, -RZ, R17.H0_H0 ;  /* 0x20000011ff067230 */ /* 0x000fe40000004100 */
[----:B------:R-:W-:Y:S01]  /*f7f0*/  FFMA.FTZ R4, R4, R5, R25 ;  /* 0x0000000504047223 */ /* 0x000fe20000010019 */
[----:B------:R-:W-:-:S02]  /*f800*/  HADD2.F32 R32, -RZ, R18.H0_H0 ;  /* 0x20000012ff207230 */ /* 0x000fc40000004100 */
[----:B------:R-:W-:Y:S01]  /*f810*/  FFMA.FTZ R41, R41, R16, R36 ;  /* 0x0000001029297223 */ /* 0x000fe20000010024 */
[----:B------:R-:W-:Y:S02]  /*f820*/  HADD2.F32 R45, -RZ, R18.H1_H1 ;  /* 0x30000012ff2d7230 */ /* 0x000fe40000004100 */
        /* <DEDUP_REMOVED lines=19> */
.L_x_3370:
[----:B------:R-:W-:Y:S05]  /*f960*/  BSYNC.RECONVERGENT B0 ;  /* 0x0000000000007941 */ /* 0x000fea0003800200 */
.L_x_3369:
[----:B-----5:R1:W-:Y:S02]  /*f970*/  STS.128 [R2+0x4000], R32 ;  /* 0x0040002002007388 */ /* 0x0203e40000000c00 */
.L_x_3360:
[----:B------:R-:W-:Y:S05]  /*f980*/  BSYNC.RECONVERGENT B2 ;  /* 0x0000000000027941 */ /* 0x000fea0003800200 */
.L_x_3359:
        /* <DEDUP_REMOVED lines=34> */
[----:B------:R-:W-:Y:S01]  /*fbb0*/  MOV R38, R34 ;  /* 0x0000002200267202 */ /* 0x000fe20000000f00 */
        /* <DEDUP_REMOVED lines=19> */
[----:B------:R-:W-:Y:S01]  /*fcf0*/  FMUL.FTZ R39, R39, R4 ;  /* 0x0000000427277220 */ /* 0x000fe20000410000 */
[----:B------:R-:W-:Y:S02]  /*fd00*/  HADD2.F32 R47, -RZ, R7.H0_H0 ;  /* 0x20000007ff2f7230 */ /* 0x000fe40000004100 */
[----:B------:R-:W-:Y:S01]  /*fd10*/  FMUL.FTZ R40, R40, R5 ;  /* 0x0000000528287220 */ /* 0x000fe20000410000 */
[----:B------:R-:W-:Y:S02]  /*fd20*/  HADD2.F32 R5, -RZ, R32.H0_H0 ;  /* 0x20000020ff057230 */ /* 0x000fe40000004100 */
[----:B------:R-:W-:Y:S01]  /*fd30*/  @!P0 FADD.FTZ R6, -R6, -RZ ;  /* 0x800000ff06068221 */ /* 0x000fe20000010100 */
[----:B--2---:R-:W-:Y:S02]  /*fd40*/  HADD2.F32 R4, -RZ, R16.H0_H0 ;  /* 0x20000010ff047230 */ /* 0x004fe40000004100 */
[----:B------:R-:W-:Y:S01]  /*fd50*/  @!P0 FADD.FTZ R44, -R44, -RZ ;  /* 0x800000ff2c2c8221 */ /* 0x000fe20000010100 */
[----:B------:R-:W-:-:S02]  /*fd60*/  HADD2.F32 R32, -RZ, R32.H1_H1 ;  /* 0x30000020ff207230 */ /* 0x000fc40000004100 */
[----:B------:R-:W-:Y:S01]  /*fd70*/  FMUL.FTZ R43, R43, R6 ;  /* 0x000000062b2b7220 */ /* 0x000fe20000410000 */
[----:B------:R-:W-:Y:S02]  /*fd80*/  HADD2.F32 R7, -RZ, R33.H0_H0 ;  /* 0x20000021ff077230 */ /* 0x000fe40000004100 */
[----:B------:R-:W-:Y:S01]  /*fd90*/  FMUL.FTZ R34, R34, R23 ;  /* 0x0000001722227220 */ /* 0x000fe20000410000 */
[----:B------:R-:W-:Y:S02]  /*fda0*/  HADD2.F32 R16, -RZ, R16.H1_H1 ;  /* 0x30000010ff107230 */ /* 0x000fe40000004100 */
[----:B------:R-:W-:Y:S01]  /*fdb0*/  FMUL.FTZ R20, R20, R45 ;  /* 0x0000002d14147220 */ /* 0x000fe20000410000 */
[----:B------:R-:W-:Y:S02]  /*fdc0*/  HADD2.F32 R6, -RZ, R17.H0_H0 ;  /* 0x20000011ff067230 */ /* 0x000fe40000004100 */
[----:B------:R-:W-:Y:S01]  /*fdd0*/  @!P0 FADD.FTZ R49, -R49, -RZ ;  /* 0x800000ff31318221 */ /* 0x000fe20000010100 */
[----:B------:R-:W-:Y:S01]  /*fde0*/  @!P0 FADD.FTZ R47, -R47, -RZ ;  /* 0x800000ff2f2f8221 */ /* 0x000fe20000010100 */
[----:B------:R-:W-:Y:S01]  /*fdf0*/  FMUL.FTZ R21, R21, R44 ;  /* 0x0000002c15157220 */ /* 0x000fe20000410000 */
        /* <DEDUP_REMOVED lines=9> */
[----:B------:R-:W-:Y:S01]  /*fe90*/  HADD2.F32 R18, -RZ, R19.H1_H1 ;  /* 0x30000013ff127230 */ /* 0x000fe20000004100 */
[----:B------:R-:W-:Y:S01]  /*fea0*/  F2FP.F16.F32.PACK_AB R32, R39, R4 ;  /* 0x000000042720723e */ /* 0x000fe200000000ff */
        /* <DEDUP_REMOVED lines=10> */
[----:B------:R-:W-:-:S02]  /*ff50*/  FFMA.FTZ R18, R20, R18, R43 ;  /* 0x0000001214127223 */ /* 0x000fc4000001002b */
[----:B------:R-:W-:-:S03]  /*ff60*/  F2FP.F16.F32.PACK_AB R34, R7, R16 ;  /* 0x000000100722723e */ /* 0x000fc600000000ff */
[----:B------:R-:W-:-:S03]  /*ff70*/  F2FP.F16.F32.PACK_AB R35, R18, R5 ;  /* 0x000000051223723e */ /* 0x000fc600000000ff */
.L_x_3376:
[----:B------:R-:W-:Y:S05]  /*ff80*/  BSYNC.RECONVERGENT B0 ;  /* 0x0000000000007941 */ /* 0x000fea0003800200 */
.L_x_3375:
[----:B-----5:R4:W-:Y:S02]  /*ff90*/  STS.128 [R2+0x800], R32 ;  /* 0x0008002002007388 */ /* 0x0209e40000000c00 */
.L_x_3374:
[----:B------:R-:W-:Y:S05]  /*ffa0*/  BSYNC.RECONVERGENT B1 ;  /* 0x0000000000017941 */ /* 0x000fea0003800200 */
.L_x_3373:
        /* <DEDUP_REMOVED lines=88> */
.L_x_3380:
[----:B------:R-:W-:Y:S05]  /*10530*/  BSYNC.RECONVERGENT B0 ;  /* 0x0000000000007941 */ /* 0x000fea0003800200 */
.L_x_3379:
[----:B-----5:R4:W-:Y:S02]  /*10540*/  STS.128 [R2+0x2800], R32 ;  /* 0x0028002002007388 */ /* 0x0209e40000000c00 */
.L_x_3378:
[----:B------:R-:W-:Y:S05]  /*10550*/  BSYNC.RECONVERGENT B1 ;  /* 0x0000000000017941 */ /* 0x000fea0003800200 */
.L_x_3377:
        /* <DEDUP_REMOVED lines=27> */
[----:B-1----:R-:W-:Y:S02]  /*10710*/  HADD2.F32 R36, -RZ, R20.H1_H1 ;  /* 0x30000014ff247230 */ /* 0x002fe40000004100 */
        /* <DEDUP_REMOVED lines=58> */
.L_x_3382:
[----:B------:R-:W-:Y:S05]  /*10ac0*/  BSYNC.RECONVERGENT B0 ;  /* 0x0000000000007941 */ /* 0x000fea0003800200 */
.L_x_3381:
[----:B-----5:R4:W-:Y:S02]  /*10ad0*/  STS.128 [R2+0x4800], R32 ;  /* 0x0048002002007388 */ /* 0x0209e40000000c00 */
.L_x_3372:
[----:B------:R-:W-:Y:S05]  /*10ae0*/  BSYNC.RECONVERGENT B2 ;  /* 0x0000000000027941 */ /* 0x000fea0003800200 */
.L_x_3371:
[----:B------:R-:W-:Y:S01]  /*10af0*/  IADD3 R31, PT, PT, R114, 0x20, RZ ;  /* 0x00000020721f7810 */ /* 0x000fe20007ffe0ff */
[----:B------:R-:W-:Y:S03]  /*10b00*/  BSSY.RECONVERGENT B2, `(.L_x_3383) ;  /* 0x0000116000027945 */ /* 0x000fe60003800200 */
[----:B------:R-:W-:-:S13]  /*10b10*/  ISETP.GE.AND P0, PT, R31, R30, PT ;  /* 0x0000001e1f00720c */ /* 0x000fda0003f06270 */
[----:B------:R-:W-:Y:S05]  /*10b20*/  @P0 BRA `(.L_x_3384) ;  /* 0x00000010004c0947 */ /* 0x000fea0003800000 */
[----:B------:R-:W2:Y:S01]  /*10b30*/  LDC R39, c[0x0][0x440] ;  /* 0x00011000ff277b82 */ /* 0x000ea20000000800 */
[C---:B------:R-:W-:Y:S01]  /*10b40*/  LEA R40, P0, R12.reuse, R28, 0x6 ;  /* 0x0000001c0c287211 */ /* 0x040fe200078030ff */
[----:B------:R-:W-:Y:S01]  /*10b50*/  BSSY.RECONVERGENT B1, `(.L_x_3385) ;  /* 0x000005c000017945 */ /* 0x000fe20003800200 */
[----:B-1----:R-:W-:Y:S02]  /*10b60*/  IMAD.SHL.U32 R37, R27, 0x20, RZ ;  /* 0x000000201b257824 */ /* 0x002fe400078e00ff */
        /* <DEDUP_REMOVED lines=22> */
[----:B------:R-:W1:Y:S05]  /*10cd0*/  LDCU.64 UR8, c[0x0][0x4c8] ;  /* 0x00009900ff0877ac */ /* 0x000e6a0008000a00 */
[----:B------:R-:W3:Y:S01]  /*10ce0*/  LDG.E.128 R4, desc[UR6][R4.64] ;  /* 0x0000000604047981 */ /* 0x000ee2000c1e1d00 */
[----:B-1----:R-:W-:-:S04]  /*10cf0*/  IADD3 R18, P1, PT, R17, UR8, RZ ;  /* 0x0000000811127c10 */ /* 0x002fc8000ff3e0ff */
        /* <DEDUP_REMOVED lines=25> */
[----:B--2---:R-:W-:Y:S02]  /*10e90*/  HADD2.F32 R4, -RZ, R16.H0_H0 ;  /* 0x20000010ff047230 */ /* 0x004fe40000004100 */
        /* <DEDUP_REMOVED lines=37> */
.L_x_3388:
[----:B------:R-:W-:Y:S05]  /*110f0*/  BSYNC.RECONVERGENT B0 ;  /* 0x0000000000007941 */ /* 0x000fea0003800200 */
.L_x_3387:
[----:B-----5:R4:W-:Y:S02]  /*11100*/  STS.128 [R2+0x1000], R32 ;  /* 0x0010002002007388 */ /* 0x0209e40000000c00 */
.L_x_3386:
[----:B------:R-:W-:Y:S05]  /*11110*/  BSYNC.RECONVERGENT B1 ;  /* 0x0000000000017941 */ /* 0x000fea0003800200 */
.L_x_3385:
        /* <DEDUP_REMOVED lines=88> */
.L_x_3392:
[----:B------:R-:W-:Y:S05]  /*116a0*/  BSYNC.RECONVERGENT B0 ;  /* 0x0000000000007941 */ /* 0x000fea0003800200 */
.L_x_3391:
[----:B-----5:R1:W-:Y:S02]  /*116b0*/  STS.128 [R2+0x3000], R32 ;  /* 0x0030002002007388 */ /* 0x0203e40000000c00 */
.L_x_3390:
[----:B------:R-:W-:Y:S05]  /*116c0*/  BSYNC.RECONVERGENT B1 ;  /* 0x0000000000017941 */ /* 0x000fea0003800200 */
.L_x_3389:
        /* <DEDUP_REMOVED lines=34> */
[----:B-1----:R-:W-:Y:S02]  /*118f0*/  HADD2.F32 R40, -RZ, R23.H1_H1 ;  /* 0x30000017ff287230 */ /* 0x002fe40000004100 */
        /* <DEDUP_REMOVED lines=16> */
[----:B--2---:R-:W-:Y:S02]  /*11a00*/  HADD2.F32 R4, -RZ, R16.H0_H0 ;  /* 0x20000010ff047230 */ /* 0x004fe40000004100 */
        /* <DEDUP_REMOVED lines=35> */
.L_x_3394:
[----:B------:R-:W-:Y:S05]  /*11c40*/  BSYNC.RECONVERGENT B0 ;  /* 0x0000000000007941 */ /* 0x000fea0003800200 */
.L_x_3393:
[----:B-----5:R4:W-:Y:S02]  /*11c50*/  STS.128 [R2+0x5000], R32 ;  /* 0x0050002002007388 */ /* 0x0209e40000000c00 */
.L_x_3384:
[----:B------:R-:W-:Y:S05]  /*11c60*/  BSYNC.RECONVERGENT B2 ;  /* 0x0000000000027941 */ /* 0x000fea0003800200 */
.L_x_3383:
[----:B-1----:R-:W-:-:S04]  /*11c70*/  IADD3 R37, PT, PT, R114, 0x30, RZ ;  /* 0x0000003072257810 */ /* 0x002fc80007ffe0ff */
[----:B------:R-:W-:-:S13]  /*11c80*/  ISETP.GE.AND P0, PT, R37, R30, PT ;  /* 0x0000001e2500720c */ /* 0x000fda0003f06270 */
[----:B------:R-:W-:Y:S05]  /*11c90*/  @P0 BRA `(.L_x_3310) ;  /* 0x0000001000480947 */ /* 0x000fea0003800000 */
[----:B------:R-:W1:Y:S01]  /*11ca0*/  LDC R39, c[0x0][0x440] ;  /* 0x00011000ff277b82 */ /* 0x000e620000000800 */
[----:B---34-:R-:W-:Y:S01]  /*11cb0*/  IMAD.WIDE.U32 R28, R12, 0x60, R28 ;  /* 0x000000600c1c7825 */ /* 0x018fe200078e001c */
[----:B------:R-:W-:Y:S03]  /*11cc0*/  BSSY.RECONVERGENT B1, `(.L_x_3395) ;  /* 0x000005d000017945 */ /* 0x000fe60003800200 */
[----:B------:R-:W-:Y:S01]  /*11cd0*/  IMAD R13, R13, 0x60, RZ ;  /* 0x000000600d0d7824 */ /* 0x000fe200078e02ff */
[----:B------:R-:W-:Y:S01]  /*11ce0*/  MOV R12, R28 ;  /* 0x0000001c000c7202 */ /* 0x000fe20000000f00 */
[----:B------:R-:W-:-:S03]  /*11cf0*/  IMAD R27, R27, 0x30, RZ ;  /* 0x000000301b1b7824 */ /* 0x000fc600078e02ff */
[----:B------:R-:W-:Y:S02]  /*11d00*/  IADD3 R13, PT, PT, R13, R29, RZ ;  /* 0x0000001d0d0d7210 */ /* 0x000fe40007ffe0ff */
        /* <DEDUP_REMOVED lines=49> */
[----:B------:R-:W-:Y:S02]  /*12020*/  HADD2.F32 R5, -RZ, R32.H0_H0 ;  /* 0x20000020ff057230 */ /* 0x000fe40000004100 */
        /* <DEDUP_REMOVED lines=36> */
.L_x_3398:
[----:B------:R-:W-:Y:S05]  /*12270*/  BSYNC.RECONVERGENT B0 ;  /* 0x0000000000007941 */ /* 0x000fea0003800200 */
.L_x_3397:
[----:B-----5:R4:W-:Y:S02]  /*12280*/  STS.128 [R2+0x1800], R32 ;  /* 0x0018002002007388 */ /* 0x0209e40000000c00 */
.L_x_3396:
[----:B------:R-:W-:Y:S05]  /*12290*/  BSYNC.RECONVERGENT B1 ;  /* 0x0000000000017941 */ /* 0x000fea0003800200 */
.L_x_3395:
        /* <DEDUP_REMOVED lines=87> */
.L_x_3402:
[----:B------:R-:W-:Y:S05]  /*12810*/  BSYNC.RECONVERGENT B0 ;  /* 0x0000000000007941 */ /* 0x000fea0003800200 */
.L_x_3401:
[----:B-----5:R1:W-:Y:S02]  /*12820*/  STS.128 [R2+0x3800], R32 ;  /* 0x0038002002007388 */ /* 0x0203e40000000c00 */
.L_x_3400:
[----:B------:R-:W-:Y:S05]  /*12830*/  BSYNC.RECONVERGENT B1 ;  /* 0x0000000000017941 */ /* 0x000fea0003800200 */
.L_x_3399:
        /* <DEDUP_REMOVED lines=10> */
[----:B--2---:R-:W-:Y:S02]  /*128e0*/  SEL R4, R11, RZ, P0 ;  /* 0x000000ff0b047207 */ /* 0x004fe40000000000 */
        /* <DEDUP_REMOVED lines=11> */
[----:B-----5:R-:W1:Y:S01]  /*129a0*/  LDG.E.128 R4, desc[UR6][R4.64+0x100] ;  /* 0x0001000604047981 */ /* 0x020e62000c1e1d00 */
[----:B----4-:R-:W-:-:S04]  /*129b0*/  IADD3 R16, P1, PT, R0, UR8, RZ ;  /* 0x0000000800107c10 */ /* 0x010fc8000ff3e0ff */
[----:B------:R-:W-:-:S06]  /*129c0*/  IADD3.X R17, PT, PT, R3, UR9, RZ, P1, !PT ;  /* 0x0000000903117c10 */ /* 0x000fcc0008ffe4ff */
[----:B------:R-:W4:Y:S01]  /*129d0*/  LDG.E.128 R16, desc[UR6][R16.64+0x100] ;  /* 0x0001000610107981 */ /* 0x000f22000c1e1d00 */
[--C-:B--2---:R-:W-:Y:S02]  /*129e0*/  HADD2.F32 R3, -RZ, R21.reuse.H0_H0 ;  /* 0x20000015ff037230 */ /* 0x104fe40000004100 */
[----:B------:R-:W-:Y:S02]  /*129f0*/  HADD2.F32 R21, -RZ, R21.H1_H1 ;  /* 0x30000015ff157230 */ /* 0x000fe40000004100 */
[----:B------:R-:W-:Y:S02]  /*12a00*/  HADD2.F32 R8, -RZ, R22.H0_H0 ;  /* 0x20000016ff087230 */ /* 0x000fe40000004100 */
[----:B------:R-:W-:Y:S02]  /*12a10*/  HADD2.F32 R11, -RZ, R23.H0_H0 ;  /* 0x20000017ff0b7230 */ /* 0x000fe40000004100 */
[--C-:B-1-3--:R-:W-:Y:S02]  /*12a20*/  HADD2.F32 R13, -RZ, R4.reuse.H0_H0 ;  /* 0x20000004ff0d7230 */ /* 0x10afe40000004100 */
        /* <DEDUP_REMOVED lines=12> */
[----:B------:R-:W-:Y:S01]  /*12af0*/  FMUL.FTZ R3, R3, R4 ;  /* 0x0000000403037220 */ /* 0x000fe20000410000 */
[----:B------:R-:W-:Y:S02]  /*12b00*/  HADD2.F32 R0, -RZ, R20.H0_H0 ;  /* 0x20000014ff007230 */ /* 0x000fe40000004100 */
[----:B------:R-:W-:Y:S01]  /*12b10*/  @!P0 FADD.FTZ R6, -R6, -RZ ;  /* 0x800000ff06068221 */ /* 0x000fe20000010100 */
[----:B------:R-:W-:Y:S02]  /*12b20*/  HADD2.F32 R23, -RZ, R23.H1_H1 ;  /* 0x30000017ff177230 */ /* 0x000fe40000004100 */
[----:B------:R-:W-:Y:S01]  /*12b30*/  @!P0 FADD.FTZ R24, -R24, -RZ ;  /* 0x800000ff18188221 */ /* 0x000fe20000010100 */
[----:B------:R-:W-:Y:S01]  /*12b40*/  FMUL.FTZ R21, R21, R12 ;  /* 0x0000000c15157220 */ /* 0x000fe20000410000 */
[----:B------:R-:W-:Y:S01]  /*12b50*/  FMUL.FTZ R8, R8, R5 ;  /* 0x0000000508087220 */ /* 0x000fe20000410000 */
[----:B------:R-:W-:Y:S01]  /*12b60*/  FMUL.FTZ R11, R11, R6 ;  /* 0x000000060b0b7220 */ /* 0x000fe20000410000 */
[----:B------:R-:W-:-:S02]  /*12b70*/  HADD2.F32 R5, -RZ, R32.H0_H0 ;  /* 0x20000020ff057230 */ /* 0x000fc40000004100 */
[----:B------:R-:W-:Y:S01]  /*12b80*/  FMUL.FTZ R0, R0, R13 ;  /* 0x0000000d00007220 */ /* 0x000fe20000410000 */
[----:B------:R-:W-:Y:S02]  /*12b90*/  HADD2.F32 R6, -RZ, R33.H0_H0 ;  /* 0x20000021ff067230 */ /* 0x000fe40000004100 */
[----:B------:R-:W-:Y:S01]  /*12ba0*/  FMUL.FTZ R23, R23, R24 ;  /* 0x0000001817177220 */ /* 0x000fe20000410000 */
[----:B----4-:R-:W-:Y:S02]  /*12bb0*/  HADD2.F32 R4, -RZ, R16.H0_H0 ;  /* 0x20000010ff047230 */ /* 0x010fe40000004100 */
[----:B------:R-:W-:Y:S01]  /*12bc0*/  @!P0 FADD.FTZ R29, -R29, -RZ ;  /* 0x800000ff1d1d8221 */ /* 0x000fe20000010100 */
[----:B------:R-:W-:Y:S02]  /*12bd0*/  HADD2.F32 R12, -RZ, R17.H0_H0 ;  /* 0x20000011ff0c7230 */ /* 0x000fe40000004100 */
[----:B------:R-:W-:Y:S02]  /*12be0*/  HADD2.F32 R20, -RZ, R20.H1_H1 ;  /* 0x30000014ff147230 */ /* 0x000fe40000004100 */
[----:B------:R-:W-:Y:S01]  /*12bf0*/  FFMA.FTZ R0, R5, R4, R0 ;  /* 0x0000000405007223 */ /* 0x000fe20000010000 */
[----:B------:R-:W-:-:S02]  /*12c00*/  HADD2.F32 R22, -RZ, R22.H1_H1 ;  /* 0x30000016ff167230 */ /* 0x000fc40000004100 */
[----:B------:R-:W-:Y:S01]  /*12c10*/  FFMA.FTZ R3, R6, R12, R3 ;  /* 0x0000000c06037223 */ /* 0x000fe20000010003 */
[----:B------:R-:W-:Y:S02]  /*12c20*/  HADD2.F32 R24, -RZ, R17.H1_H1 ;  /* 0x30000011ff187230 */ /* 0x000fe40000004100 */
[----:B------:R-:W-:Y:S01]  /*12c30*/  FMUL.FTZ R20, R20, R27 ;  /* 0x0000001b14147220 */ /* 0x000fe20000410000 */
[--C-:B------:R-:W-:Y:S02]  /*12c40*/  HADD2.F32 R13, -RZ, R18.reuse.H0_H0 ;  /* 0x20000012ff0d7230 */ /* 0x100fe40000004100 */
[----:B------:R-:W-:Y:S01]  /*12c50*/  FMUL.FTZ R22, R22, R29 ;  /* 0x0000001d16167220 */ /* 0x000fe20000410000 */
[----:B------:R-:W-:Y:S02]  /*12c60*/  HADD2.F32 R17, -RZ, R18.H1_H1 ;  /* 0x30000012ff117230 */ /* 0x000fe40000004100 */
[--C-:B------:R-:W-:Y:S02]  /*12c70*/  HADD2.F32 R18, -RZ, R19.reuse.H0_H0 ;  /* 0x20000013ff127230 */ /* 0x100fe40000004100 */
[----:B------:R-:W-:-:S02]  /*12c80*/  HADD2.F32 R26, -RZ, R19.H1_H1 ;  /* 0x30000013ff1a7230 */ /* 0x000fc40000004100 */
[----:B------:R-:W-:Y:S02]  /*12c90*/  HADD2.F32 R7, -RZ, R32.H1_H1 ;  /* 0x30000020ff077230 */ /* 0x000fe40000004100 */
[----:B------:R-:W-:Y:S02]  /*12ca0*/  HADD2.F32 R16, -RZ, R16.H1_H1 ;  /* 0x30000010ff107230 */ /* 0x000fe40000004100 */
[----:B------:R-:W-:Y:S02]  /*12cb0*/  HADD2.F32 R4, -RZ, R33.H1_H1 ;  /* 0x30000021ff047230 */ /* 0x000fe40000004100 */
[--C-:B------:R-:W-:Y:S02]  /*12cc0*/  HADD2.F32 R5, -RZ, R34.reuse.H0_H0 ;  /* 0x20000022ff057230 */ /* 0x100fe40000004100 */
[----:B------:R-:W-:Y:S01]  /*12cd0*/  FFMA.FTZ R7, R7, R16, R20 ;  /* 0x0000001007077223 */ /* 0x000fe20000010014 */
[----:B------:R-:W-:Y:S02]  /*12ce0*/  HADD2.F32 R19, -RZ, R34.H1_H1 ;  /* 0x30000022ff137230 */ /* 0x000fe40000004100 */
[----:B------:R-:W-:Y:S01]  /*12cf0*/  FFMA.FTZ R4, R4, R24, R21 ;  /* 0x0000001804047223 */ /* 0x000fe20000010015 */
[----:B------:R-:W-:-:S02]  /*12d00*/  HADD2.F32 R6, -RZ, R35.H0_H0 ;  /* 0x20000023ff067230 */ /* 0x000fc40000004100 */
        /* <DEDUP_REMOVED lines=9> */
.L_x_3404:
[----:B------:R-:W-:Y:S05]  /*12da0*/  BSYNC.RECONVERGENT B0 ;  /* 0x0000000000007941 */ /* 0x000fea0003800200 */
.L_x_3403:
[----:B-----5:R4:W-:Y:S02]  /*12db0*/  STS.128 [R2+0x5800], R32 ;  /* 0x0058002002007388 */ /* 0x0209e40000000c00 */
.L_x_3310:
[----:B------:R-:W-:Y:S05]  /*12dc0*/  BSYNC.RECONVERGENT B3 ;  /* 0x0000000000037941 */ /* 0x000fea0003800200 */
.L_x_3299:
[----:B-1234-:R-:W-:Y:S01]  /*12dd0*/  IADD3 R12, PT, PT, -R134, R63, RZ ;  /* 0x0000003f860c7210 */ /* 0x01efe20007ffe1ff */
        /* <DEDUP_REMOVED lines=25> */
.L_x_3407:
[----:B------:R3:W-:Y:S02]  /*12f70*/  STS.128 [R2+0xa000], RZ ;  /* 0x00a000ff02007388 */ /* 0x0007e40000000c00 */
.L_x_3406:
[----:B------:R-:W-:Y:S05]  /*12f80*/  BSYNC.RECONVERGENT B0 ;  /* 0x0000000000007941 */ /* 0x000fea0003800200 */
.L_x_3405:
[----:B------:R-:W-:Y:S01]  /*12f90*/  ISETP.GE.AND P0, PT, R25, R12, PT ;  /* 0x0000000c1900720c */ /* 0x000fe20003f06270 */
[----:B------:R-:W-:-:S12]  /*12fa0*/  BSSY.RECONVERGENT B0, `(.L_x_3408) ;  /* 0x0000019000007945 */ /* 0x000fd80003800200 */
[----:B------:R-:W-:Y:S05]  /*12fb0*/  @P0 BRA `(.L_x_3409) ;  /* 0x00000000005c0947 */ /* 0x000fea0003800000 */
[----:B------:R-:W4:Y:S01]  /*12fc0*/  LDCU UR4, c[0x0][0x440] ;  /* 0x00008800ff0477ac */ /* 0x000f220008000800 */
[----:B-1----:R-:W-:-:S04]  /*12fd0*/  LEA R4, P2, R61, R196, 0x1 ;  /* 0x000000c43d047211 */ /* 0x002fc800078408ff */
        /* <DEDUP_REMOVED lines=20> */
.L_x_3410:
[----:B------:R4:W-:Y:S02]  /*13120*/  STS.128 [R2+0xa800], RZ ;  /* 0x00a800ff02007388 */ /* 0x0009e40000000c00 */
.L_x_3409:
[----:B------:R-:W-:Y:S05]  /*13130*/  BSYNC.RECONVERGENT B0 ;  /* 0x0000000000007941 */ /* 0x000fea0003800200 */
.L_x_3408:
[----:B------:R-:W-:Y:S01]  /*13140*/  ISETP.GE.AND P0, PT, R31, R12, PT ;  /* 0x0000000c1f00720c */ /* 0x000fe20003f06270 */
[----:B------:R-:W-:-:S12]  /*13150*/  BSSY.RECONVERGENT B0, `(.L_x_3411) ;  /* 0x000001a000007945 */ /* 0x000fd80003800200 */
[----:B------:R-:W-:Y:S05]  /*13160*/  @P0 BRA `(.L_x_3412) ;  /* 0x0000000000600947 */ /* 0x000fea0003800000 */
[----:B-1--4-:R-:W1:Y:S01]  /*13170*/  LDC.64 R4, c[0x0][0x3b8] ;  /* 0x0000ee00ff047b82 */ /* 0x012e620000000a00 */
[----:B------:R-:W4:Y:S02]  /*13180*/  LDCU UR4, c[0x0][0x440] ;  /* 0x00008800ff0477ac */ /* 0x000f240008000800 */
[----:B----4-:R-:W-:Y:S02]  /*13190*/  ISETP.GE.AND P1, PT, R14, UR4, PT ;  /* 0x000000040e007c0c */ /* 0x010fe4000bf26270 */
[----:B------:R-:W-:Y:S02]  /*131a0*/  ISETP.GE.AND P0, PT, R10, UR4, PT ;  /* 0x000000040a007c0c */ /* 0x000fe4000bf06270 */
[----:B-1----:R-:W-:-:S04]  /*131b0*/  LEA R6, P2, R4, R196, 0x6 ;  /* 0x000000c404067211 */ /* 0x002fc800078430ff */
[----:B-----5:R-:W-:-:S05]  /*131c0*/  LEA.HI.X R7, R4, R197, R5, 0x6, P2 ;  /* 0x000000c504077211 */ /* 0x020fca00010f3405 */
        /* <DEDUP_REMOVED lines=17> */
.L_x_3413:
[----:B------:R4:W-:Y:S02]  /*132e0*/  STS.128 [R2+0xb000], RZ ;  /* 0x00b000ff02007388 */ /* 0x0009e40000000c00 */
.L_x_3412:
[----:B------:R-:W-:Y:S05]  /*132f0*/  BSYNC.RECONVERGENT B0 ;  /* 0x0000000000007941 */ /* 0x000fea0003800200 */
.L_x_3411:
[----:B-1--45:R-:W1:Y:S01]  /*13300*/  LDC.64 R6, c[0x0][0x538] ;  /* 0x00014e00ff067b82 */ /* 0x032e620000000a00 */
[----:B------:R-:W-:Y:S01]  /*13310*/  ISETP.GE.AND P0, PT, R37, R12, PT ;  /* 0x0000000c2500720c */ /* 0x000fe20003f06270 */
[----:B------:R-:W-:Y:S01]  /*13320*/  IMAD.SHL.U32 R153, R135, 0x8, RZ ;  /* 0x0000000887997824 */ /* 0x000fe200078e00ff */
[----:B------:R-:W-:Y:S04]  /*13330*/  BSSY.RECONVERGENT B0, `(.L_x_3414) ;  /* 0x000001a000007945 */ /* 0x000fe80003800200 */
[----:B------:R-:W-:-:S07]  /*13340*/  LOP3.LUT R153, R153, 0x38, RZ, 0xc0, !PT ;  /* 0x0000003899997812 */ /* 0x000fce00078ec0ff */
[----:B------:R-:W-:Y:S05]  /*13350*/  @P0 BRA `(.L_x_3415) ;  /* 0x00000000005c0947 */ /* 0x000fea0003800000 */
[----:B------:R-:W4:Y:S01]  /*13360*/  LDC.64 R4, c[0x0][0x3b8] ;  /* 0x0000ee00ff047b82 */ /* 0x000f220000000a00 */
[----:B------:R-:W5:Y:S02]  /*13370*/  LDCU UR4, c[0x0][0x440] ;  /* 0x00008800ff0477ac */ /* 0x000f640008000800 */
[----:B-----5:R-:W-:Y:S02]  /*13380*/  ISETP.GE.AND P2, PT, R153, UR4, PT ;  /* 0x0000000499007c0c */ /* 0x020fe4000bf46270 */
[----:B------:R-:W-:Y:S02]  /*13390*/  ISETP.GE.AND P1, PT, R10, UR4, PT ;  /* 0x000000040a007c0c */ /* 0x000fe4000bf26270 */
[----:B------:R-:W-:Y:S01]  /*133a0*/  ISETP.GE.AND P0, PT, R9, UR4, PT ;  /* 0x0000000409007c0c */ /* 0x000fe2000bf06270 */
[----:B----4-:R-:W-:-:S04]  /*133b0*/  IMAD.WIDE.U32 R14, R4, 0x60, R196 ;  /* 0x00000060040e7825 */ /* 0x010fc800078e00c4 */
        /* <DEDUP_REMOVED lines=17> */
.L_x_3415:
[----:B------:R-:W-:Y:S05]  /*134d0*/  BSYNC.RECONVERGENT B0 ;  /* 0x0000000000007941 */ /* 0x000fea0003800200 */
.L_x_3414:
[----:B------:R-:W5:Y:S01]  /*134e0*/  LDCU.64 UR8, c[0x0][0x540] ;  /* 0x0000a800ff0877ac */ /* 0x000f620008000a00 */
[----:B------:R-:W0:Y:S01]  /*134f0*/  LDGDEPBAR ;  /* 0x00000000000079af */ /* 0x000e220000000000 */
[----:B------:R-:W-:Y:S01]  /*13500*/  SHF.R.U32.HI R183, RZ, 0x1, R135 ;  /* 0x00000001ffb77819 */ /* 0x000fe20000011687 */
[----:B------:R-:W2:Y:S01]  /*13510*/  LDCU UR4, c[0x0][0x508] ;  /* 0x0000a100ff0477ac */ /* 0x000ea20008000800 */
[C---:B-----5:R-:W-:Y:S01]  /*13520*/  IMAD.WIDE.U32 R112, R201.reuse, UR8, R112 ;  /* 0x00000008c9707c25 */ /* 0x060fe2000f8e0070 */
[----:B------:R-:W5:Y:S03]  /*13530*/  LDCU UR8, c[0x0][0x458] ;  /* 0x00008b00ff0877ac */ /* 0x000f660008000800 */
[----:B------:R-:W-:Y:S01]  /*13540*/  IMAD R0, R201, UR9, R113 ;  /* 0x00000009c9007c24 */ /* 0x000fe2000f8e0271 */
[C---:B-1----:R-:W-:Y:S01]  /*13550*/  LEA R6, P0, R112.reuse, R6, 0x2 ;  /* 0x0000000670067211 */ /* 0x042fe200078010ff */
[C---:B------:R-:W-:Y:S01]  /*13560*/  IMAD.SHL.U32 R152, R135.reuse, 0x20, RZ ;  /* 0x0000002087987824 */ /* 0x040fe200078e00ff */
[----:B------:R-:W-:Y:S01]  /*13570*/  SHF.R.U32.HI R84, RZ, 0x2, R135 ;  /* 0x00000002ff547819 */ /* 0x000fe20000011687 */
[C---:B------:R-:W-:Y:S01]  /*13580*/  IMAD.SHL.U32 R155, R135.reuse, 0x40, RZ ;  /* 0x00000040879b7824 */ /* 0x040fe200078e00ff */
[----:B------:R-:W-:Y:S01]  /*13590*/  LEA.HI.X R7, R112, R7, R0, 0x2, P0 ;  /* 0x0000000770077211 */ /* 0x000fe200000f1400 */
[----:B------:R-:W-:Y:S01]  /*135a0*/  IMAD.SHL.U32 R139, R135, 0x2, RZ ;  /* 0x00000002878b7824 */ /* 0x000fe200078e00ff */
[----:B------:R-:W-:-:S04]  /*135b0*/  DEPBAR.LE SB0, 0x0 ;  /* 0x000080000000791a */ /* 0x000fc80000000000 */
[----:B------:R-:W3:Y:S01]  /*135c0*/  LDG.E R3, desc[UR6][R6.64] ;  /* 0x0000000606037981 */ /* 0x000ee2000c1e1900 */
[C---:B------:R-:W-:Y:S01]  /*135d0*/  LOP3.LUT R4, R183.reuse, 0x1f0, RZ, 0xc0, !PT ;  /* 0x000001f0b7047812 */ /* 0x040fe200078ec0ff */
[----:B------:R-:W-:Y:S01]  /*135e0*/  BSSY.RECONVERGENT B0, `(.L_x_3416) ;  /* 0x000002a000007945 */ /* 0x000fe20003800200 */
[----:B------:R-:W-:Y:S01]  /*135f0*/  LOP3.LUT R84, R84, 0x7, RZ, 0xc0, !PT ;  /* 0x0000000754547812 */ /* 0x000fe200078ec0ff */
[----:B-----5:R-:W3:Y:S01]  /*13600*/  MUFU.RCP R0, UR8 ;  /* 0x0000000800007d08 */ /* 0x020ee20008001000 */
[----:B------:R-:W-:Y:S02]  /*13610*/  IADD3 R67, PT, PT, R4, 0x1, R67 ;  /* 0x0000000104437810 */ /* 0x000fe40007ffe043 */
[----:B------:R-:W-:Y:S02]  /*13620*/  LOP3.LUT R8, R183, 0x8, RZ, 0xc0, !PT ;  /* 0x00000008b7087812 */ /* 0x000fe400078ec0ff */
[----:B------:R-:W-:Y:S02]  /*13630*/  LOP3.LUT R182, R152, 0x7c00, RZ, 0xc0, !PT ;  /* 0x00007c0098b67812 */ /* 0x000fe400078ec0ff */
[----:B------:R-:W-:-:S02]  /*13640*/  IADD3 R84, PT, PT, -R200, R67, R84 ;  /* 0x00000043c8547210 */ /* 0x000fc40007ffe154 */
[----:B------:R-:W-:Y:S02]  /*13650*/  LOP3.LUT R8, R153, R66, R8, 0x1e, !PT ;  /* 0x0000004299087212 */ /* 0x000fe400078e1e08 */
[----:B------:R-:W-:Y:S02]  /*13660*/  LOP3.LUT R91, R182, 0x200, R155, 0xf8, !PT ;  /* 0x00000200b65b7812 */ /* 0x000fe400078ef89b */
[----:B--2---:R-:W-:Y:S02]  /*13670*/  IADD3 R84, PT, PT, R84, UR4, R63 ;  /* 0x0000000454547c10 */ /* 0x004fe4000fffe03f */
[----:B------:R-:W-:Y:S01]  /*13680*/  LOP3.LUT R139, R139, 0x6, RZ, 0xc0, !PT ;  /* 0x000000068b8b7812 */ /* 0x000fe200078ec0ff */
[----:B------:R-:W-:Y:S01]  /*13690*/  IMAD.IADD R91, R8, 0x1, R91 ;  /* 0x00000001085b7824 */ /* 0x000fe200078e025b */
[----:B------:R-:W-:Y:S01]  /*136a0*/  BAR.SYNC.DEFER_BLOCKING 0x0 ;  /* 0x0000000000007b1d */ /* 0x000fe20000010000 */
[----:B---3--:R-:W-:-:S05]  /*136b0*/  FMUL.FTZ R0, R3, R0 ;  /* 0x0000000003007220 */ /* 0x008fca0000410000 */
        /* <DEDUP_REMOVED lines=23> */
.L_x_3418:
[----:B------:R3:W-:Y:S01]  /*13830*/  STS.128 [R2+0x10000], RZ ;  /* 0x010000ff02007388 */ /* 0x0007e20000000c00 */
[----:B------:R-:W-:Y:S05]  /*13840*/  BRA `(.L_x_3419) ;  /* 0x00000000000c7947 */ /* 0x000fea0003800000 */
.L_x_3417:
[----:B------:R1:W-:Y:S04]  /*13850*/  STS.128 [R2+0xc000], RZ ;  /* 0x00c000ff02007388 */ /* 0x0003e80000000c00 */
[----:B------:R1:W-:Y:S04]  /*13860*/  STS.128 [R2+0xe000], RZ ;  /* 0x00e000ff02007388 */ /* 0x0003e80000000c00 */
[----:B------:R1:W-:Y:S02]  /*13870*/  STS.128 [R2+0x10000], RZ ;  /* 0x010000ff02007388 */ /* 0x0003e40000000c00 */
.L_x_3419:
[----:B------:R-:W-:Y:S05]  /*13880*/  BSYNC.RECONVERGENT B0 ;  /* 0x0000000000007941 */ /* 0x000fea0003800200 */
.L_x_3416:
        /* <DEDUP_REMOVED lines=28> */
.L_x_3422:
[----:B------:R1:W-:Y:S02]  /*13a50*/  STS.128 [R2+0x10800], RZ ;  /* 0x010800ff02007388 */ /* 0x0003e40000000c00 */
.L_x_3421:
[----:B------:R-:W-:Y:S05]  /*13a60*/  BSYNC.RECONVERGENT B0 ;  /* 0x0000000000007941 */ /* 0x000fea0003800200 */
.L_x_3420:
        /* <DEDUP_REMOVED lines=29> */
.L_x_3425:
[----:B------:R1:W-:Y:S02]  /*13c40*/  STS.128 [R2+0x11000], RZ ;  /* 0x011000ff02007388 */ /* 0x0003e40000000c00 */
.L_x_3424:
[----:B------:R-:W-:Y:S05]  /*13c50*/  BSYNC.RECONVERGENT B0 ;  /* 0x0000000000007941 */ /* 0x000fea0003800200 */
.L_x_3423:
[----:B------:R-:W-:Y:S01]  /*13c60*/  ISETP.GE.AND P0, PT, R37, R12, PT ;  /* 0x0000000c2500720c */ /* 0x000fe20003f06270 */
[----:B------:R-:W-:Y:S01]  /*13c70*/  BSSY.RECONVERGENT B0, `(.L_x_3426) ;  /* 0x000001f000007945 */ /* 0x000fe20003800200 */
[----:B------:R-:W-:-:S11]  /*13c80*/  SHF.R.U32.HI R3, RZ, 0x4, R135 ;  /* 0x00000004ff037819 */ /* 0x000fd60000011687 */
        /* <DEDUP_REMOVED lines=28> */
.L_x_3428:
[----:B------:R1:W-:Y:S02]  /*13e50*/  STS.128 [R2+0x11800], RZ ;  /* 0x011800ff02007388 */ /* 0x0003e40000000c00 */
.L_x_3427:
[----:B------:R-:W-:Y:S05]  /*13e60*/  BSYNC.RECONVERGENT B0 ;  /* 0x0000000000007941 */ /* 0x000fea0003800200 */
.L_x_3426:
[----:B------:R-:W-:Y:S01]  /*13e70*/  IMAD.SHL.U32 R3, R3, 0x400, RZ ;  /* 0x0000040003037824 */ /* 0x000fe200078e00ff */
[----:B-1----:R-:W-:Y:S01]  /*13e80*/  LOP3.LUT R4, R66, 0x8, R135, 0x78, !PT ;  /* 0x0000000842047812 */ /* 0x002fe200078e7887 */
[----:B------:R-:W-:Y:S01]  /*13e90*/  IMAD.MOV.U32 R181, RZ, RZ, 0x20 ;  /* 0x00000020ffb57424 */ /* 0x000fe200078e00ff */
[----:B------:R-:W-:Y:S01]  /*13ea0*/  LEA R91, R91, UR5, 0x1 ;  /* 0x000000055b5b7c11 */ /* 0x000fe2000f8e08ff */
[----:B------:R-:W-:Y:S01]  /*13eb0*/  IMAD.MOV.U32 R180, RZ, RZ, 0x40 ;  /* 0x00000040ffb47424 */ /* 0x000fe200078e00ff */
[----:B------:R-:W-:Y:S01]  /*13ec0*/  LOP3.LUT R4, R4, R153, RZ, 0x3c, !PT ;  /* 0x0000009904047212 */ /* 0x000fe200078e3cff */
[----:B------:R-:W0:Y:S01]  /*13ed0*/  LDGDEPBAR ;  /* 0x00000000000079af */ /* 0x000e220000000000 */
[----:B------:R-:W-:Y:S02]  /*13ee0*/  LOP3.LUT R89, R3, 0x400, RZ, 0xc0, !PT ;  /* 0x0000040003597812 */ /* 0x000fe400078ec0ff */
[C---:B------:R-:W-:Y:S01]  /*13ef0*/  LOP3.LUT P1, RZ, R135.reuse, 0x2, RZ, 0xc0, !PT ;  /* 0x0000000287ff7812 */ /* 0x040fe2000782c0ff */
[----:B------:R-:W-:Y:S01]  /*13f00*/  LDSM.16.M88.4 R28, [R91] ;  /* 0x000000005b1c783b */ /* 0x000fe20000000200 */
[----:B------:R-:W-:Y:S01]  /*13f10*/  LOP3.LUT P0, RZ, R135, 0x4, RZ, 0xc0, !PT ;  /* 0x0000000487ff7812 */ /* 0x000fe2000780c0ff */
[----:B------:R-:W-:Y:S01]  /*13f20*/  IMAD R89, R4, 0x2, R89 ;  /* 0x0000000204597824 */ /* 0x000fe200078e0259 */
[----:B------:R-:W-:-:S02]  /*13f30*/  SEL R172, R181, 0xffffffe0, !P1 ;  /* 0xffffffe0b5ac7807 */ /* 0x000fc40004800000 */
[----:B------:R-:W-:Y:S01]  /*13f40*/  SEL R160, R180, 0xffffffc0, !P0 ;  /* 0xffffffc0b4a07807 */ /* 0x000fe20004000000 */
[----:B------:R-:W-:Y:S01]  /*13f50*/  VIADD R3, R89, UR5 ;  /* 0x0000000559037c36 */ /* 0x000fe20008000000 */
[----:B------:R-:W1:Y:S01]  /*13f60*/  LDSM.16.M88.4 R52, [R89+UR5+0x6000] ;  /* 0x006000055934783b */ /* 0x000e620008000200 */
[--C-:B------:R-:W-:Y:S01]  /*13f70*/  IMAD.IADD R88, R91, 0x1, R172.reuse ;  /* 0x000000015b587824 */ /* 0x100fe200078e02ac */
[----:B------:R-:W-:Y:S01]  /*13f80*/  VIADDMNMX R137, R84, 0x8, R63, PT ;  /* 0x0000000854897846 */ /* 0x000fe2000380013f */
[----:B------:R-:W-:Y:S01]  /*13f90*/  IMAD.IADD R85, R3, 0x1, R172 ;  /* 0x0000000103557824 */ /* 0x000fe200078e02ac */
[----:B------:R-:W5:Y:S01]  /*13fa0*/  LDSM.16.M88.4 R44, [R89+UR5+0x6800] ;  /* 0x00680005592c783b */ /* 0x000f620008000200 */
[--C-:B------:R-:W-:Y:S01]  /*13fb0*/  IMAD.IADD R87, R91, 0x1, R160.reuse ;  /* 0x000000015b577824 */ /* 0x100fe200078e02a0 */
[----:B------:R-:W-:Y:S01]  /*13fc0*/  ISETP.GT.AND P2, PT, R60, R195, PT ;  /* 0x000000c33c00720c */ /* 0x000fe20003f44270 */
[----:B------:R-:W-:Y:S01]  /*13fd0*/  IMAD.IADD R3, R3, 0x1, R160 ;  /* 0x0000000103037824 */ /* 0x000fe200078e02a0 */
[----:B------:R-:W2:Y:S01]  /*13fe0*/  LDSM.16.M88.4 R36, [R89+UR5+0x7000] ;  /* 0x007000055924783b */ /* 0x000ea20008000200 */
[----:B------:R-:W-:-:S02]  /*13ff0*/  IMAD.IADD R86, R172, 0x1, R87 ;  /* 0x00000001ac567824 */ /* 0x000fc400078e0257 */
[----:B------:R-:W-:Y:S01]  /*14000*/  IMAD.IADD R11, R172, 0x1, R3 ;  /* 0x00000001ac0b7824 */ /* 0x000fe200078e0203 */
[----:B----4-:R-:W4:Y:S04]  /*14010*/  LDSM.16.M88.4 R12, [R89+UR5+0x7800] ;  /* 0x00780005590c783b */ /* 0x010f280008000200 */
[----:B------:R-:W-:Y:S04]  /*14020*/  LDSM.16.M88.4 R4, [R88] ;  /* 0x000000005804783b */ /* 0x000fe80000000200 */
[----:B------:R-:W3:Y:S04]  /*14030*/  LDSM.16.M88.4 R20, [R85+0x6800] ;  /* 0x006800005514783b */ /* 0x000ee80000000200 */
[----:B------:R-:W3:Y:S04]  /*14040*/  LDSM.16.M88.4 R24, [R85+0x6000] ;  /* 0x006000005518783b */ /* 0x000ee80000000200 */
[----:B------:R-:W3:Y:S04]  /*14050*/  LDSM.16.M88.4 R16, [R85+0x7000] ;  /* 0x007000005510783b */ /* 0x000ee80000000200 */
[----:B------:R-:W-:Y:S04]  /*14060*/  LDSM.16.M88.4 R80, [R87] ;  /* 0x000000005750783b */ /* 0x000fe80000000200 */
[----:B------:R-:W-:Y:S01]  /*14070*/  LDSM.16.M88.4 R72, [R3+0x6800] ;  /* 0x006800000348783b */ /* 0x000fe20000000200 */
[C---:B-1----:R-:W-:Y:S03]  /*14080*/  HMMA.16816.F32 R56, R28.reuse, R52, RZ ;  /* 0x000000341c38723c */ /* 0x042fe600000018ff */
[----:B------:R-:W-:Y:S04]  /*14090*/  LDSM.16.M88.4 R64, [R3+0x7800] ;  /* 0x007800000340783b */ /* 0x000fe80000000200 */
[----:B------:R-:W-:Y:S01]  /*140a0*/  LDSM.16.M88.4 R68, [R3+0x7000] ;  /* 0x007000000344783b */ /* 0x000fe20000000200 */
[C---:B-----5:R-:W-:Y:S03]  /*140b0*/  HMMA.16816.F32 R48, R28.reuse, R44, RZ ;  /* 0x0000002c1c30723c */ /* 0x060fe600000018ff */
[----:B------:R-:W-:Y:S05]  /*140c0*/  LDSM.16.M88.4 R76, [R3+0x6000] ;  /* 0x00600000034c783b */ /* 0x000fea0000000200 */
[C---:B--2---:R-:W-:Y:S08]  /*140d0*/  HMMA.16816.F32 R40, R28.reuse, R36, RZ ;  /* 0x000000241c28723c */ /* 0x044ff000000018ff */
[C---:B------:R-:W-:Y:S08]  /*140e0*/  HMMA.16816.F32 R52, R28.reuse, R54, RZ ;  /* 0x000000361c34723c */ /* 0x040ff000000018ff */
[C---:B------:R-:W-:Y:S08]  /*140f0*/  HMMA.16816.F32 R44, R28.reuse, R46, RZ ;  /* 0x0000002e1c2c723c */ /* 0x040ff000000018ff */
[C---:B------:R-:W-:Y:S08]  /*14100*/  HMMA.16816.F32 R36, R28.reuse, R38, RZ ;  /* 0x000000261c24723c */ /* 0x040ff000000018ff */
[C---:B----4-:R-:W-:Y:S08]  /*14110*/  HMMA.16816.F32 R32, R28.reuse, R12, RZ ;  /* 0x0000000c1c20723c */ /* 0x050ff000000018ff */
[----:B------:R-:W-:Y:S01]  /*14120*/  HMMA.16816.F32 R28, R28, R14, RZ ;  /* 0x0000000e1c1c723c */ /* 0x000fe200000018ff */
[----:B------:R-:W1:Y:S07]  /*14130*/  LDSM.16.M88.4 R12, [R85+0x7800] ;  /* 0x00780000550c783b */ /* 0x000e6e0000000200 */
[C---:B---3--:R-:W-:Y:S08]  /*14140*/  HMMA.16816.F32 R48, R4.reuse, R20, R48 ;  /* 0x000000140430723c */ /* 0x048ff00000001830 */
[C---:B------:R-:W-:Y:S01]  /*14150*/  HMMA.16816.F32 R44, R4.reuse, R22, R44 ;  /* 0x00000016042c723c */ /* 0x040fe2000000182c */
[----:B------:R-:W-:Y:S07]  /*14160*/  LDSM.16.M88.4 R20, [R11+0x6000] ;  /* 0x006000000b14783b */ /* 0x000fee0000000200 */
[C---:B------:R-:W-:Y:S08]  /*14170*/  HMMA.16816.F32 R56, R4.reuse, R24, R56 ;  /* 0x000000180438723c */ /* 0x040ff00000001838 */
[C---:B------:R-:W-:Y:S01]  /*14180*/  HMMA.16816.F32 R52, R4.reuse, R26, R52 ;  /* 0x0000001a0434723c */ /* 0x040fe20000001834 */
[----:B------:R-:W-:Y:S07]  /*14190*/  LDSM.16.M88.4 R24, [R86] ;  /* 0x000000005618783b */ /* 0x000fee0000000200 */
[C---:B------:R-:W-:Y:S08]  /*141a0*/  HMMA.16816.F32 R40, R4.reuse, R16, R40 ;  /* 0x000000100428723c */ /* 0x040ff00000001828 */
[C---:B-1----:R-:W-:Y:S08]  /*141b0*/  HMMA.16816.F32 R32, R4.reuse, R12, R32 ;  /* 0x0000000c0420723c */ /* 0x042ff00000001820 */
[C---:B------:R-:W-:Y:S01]  /*141c0*/  HMMA.16816.F32 R36, R4.reuse, R18, R36 ;  /* 0x000000120424723c */ /* 0x040fe20000001824 */
[----:B------:R-:W1:Y:S07]  /*141d0*/  LDSM.16.M88.4 R16, [R11+0x6800] ;  /* 0x006800000b10783b */ /* 0x000e6e0000000200 */
[----:B------:R-:W-:Y:S01]  /*141e0*/  HMMA.16816.F32 R28, R4, R14, R28 ;  /* 0x0000000e041c723c */ /* 0x000fe2000000181c */
[----:B------:R-:W2:Y:S04]  /*141f0*/  LDSM.16.M88.4 R12, [R11+0x7000] ;  /* 0x007000000b0c783b */ /* 0x000ea80000000200 */
[----:B------:R-:W3:Y:S03]  /*14200*/  LDSM.16.M88.4 R4, [R11+0x7800] ;  /* 0x007800000b04783b */ /* 0x000ee60000000200 */
[C---:B------:R-:W-:Y:S08]  /*14210*/  HMMA.16816.F32 R48, R80.reuse, R72, R48 ;  /* 0x000000485030723c */ /* 0x040ff00000001830 */
[C---:B------:R-:W-:Y:S08]  /*14220*/  HMMA.16816.F32 R44, R80.reuse, R74, R44 ;  /* 0x0000004a502c723c */ /* 0x040ff0000000182c */
[C---:B------:R-:W-:Y:S08]  /*14230*/  HMMA.16816.F32 R32, R80.reuse, R64, R32 ;  /* 0x000000405020723c */ /* 0x040ff00000001820 */
[C---:B------:R-:W-:Y:S08]  /*14240*/  HMMA.16816.F32 R40, R80.reuse, R68, R40 ;  /* 0x000000445028723c */ /* 0x040ff00000001828 */
[C---:B------:R-:W-:Y:S01]  /*14250*/  HMMA.16816.F32 R72, R80.reuse, R70, R36 ;  /* 0x000000465048723c */ /* 0x040fe20000001824 */
[----:B------:R-:W-:Y:S04]  /*14260*/  LDSM.16.M88.4 R68, [R91+0x2000] ;  /* 0x002000005b44783b */ /* 0x000fe80000000200 */
[----:B------:R-:W-:Y:S03]  /*14270*/  LDSM.16.M88.4 R36, [R89+UR5+0x8000] ;  /* 0x008000055924783b */ /* 0x000fe60008000200 */
[C---:B------:R-:W-:Y:S01]  /*14280*/  HMMA.16816.F32 R64, R80.reuse, R66, R28 ;  /* 0x000000425040723c */ /* 0x040fe2000000181c */
[----:B------:R-:W4:Y:S07]  /*14290*/  LDSM.16.M88.4 R28, [R89+UR5+0x8800] ;  /* 0x00880005591c783b */ /* 0x000f2e0008000200 */
[C---:B------:R-:W-:Y:S08]  /*142a0*/  HMMA.16816.F32 R56, R80.reuse, R76, R56 ;  /* 0x0000004c5038723c */ /* 0x040ff00000001838 */
[----:B------:R-:W-:Y:S01]  /*142b0*/  HMMA.16816.F32 R52, R80, R78, R52 ;  /* 0x0000004e5034723c */ /* 0x000fe20000001834 */
[----:B------:R-:W5:Y:S07]  /*142c0*/  LDSM.16.M88.4 R76, [R89+UR5+0x9000] ;  /* 0x00900005594c783b */ /* 0x000f6e0008000200 */
[C---:B-1----:R-:W-:Y:S08]  /*142d0*/  HMMA.16816.F32 R48, R24.reuse, R16, R48 ;  /* 0x000000101830723c */ /* 0x042ff00000001830 */
[C---:B------:R-:W-:Y:S08]  /*142e0*/  HMMA.16816.F32 R56, R24.reuse, R20, R56 ;  /* 0x000000141838723c */ /* 0x040ff00000001838 */
[C---:B------:R-:W-:Y:S01]  /*142f0*/  HMMA.16816.F32 R52, R24.reuse, R22, R52 ;  /* 0x000000161834723c */ /* 0x040fe20000001834 */
[----:B------:R-:W-:Y:S07]  /*14300*/  LDSM.16.M88.4 R20, [R88+0x2000] ;  /* 0x002000005814783b */ /* 0x000fee0000000200 */
[C---:B------:R-:W-:Y:S01]  /*14310*/  HMMA.16816.F32 R44, R24.reuse, R18, R44 ;  /* 0x00000012182c723c */ /* 0x040fe2000000182c */
[----:B------:R-:W-:Y:S07]  /*14320*/  LDSM.16.M88.4 R16, [R85+0x8000] ;  /* 0x008000005510783b */ /* 0x000fee0000000200 */
[C---:B--2---:R-:W-:Y:S08]  /*14330*/  HMMA.16816.F32 R40, R24.reuse, R12, R40 ;  /* 0x0000000c1828723c */ /* 0x044ff00000001828 */
[C---:B------:R-:W-:Y:S01]  /*14340*/  HMMA.16816.F32 R72, R24.reuse, R14, R72 ;  /* 0x0000000e1848723c */ /* 0x040fe20000001848 */
[----:B------:R-:W1:Y:S07]  /*14350*/  LDSM.16.M88.4 R12, [R89+UR5+0x9800] ;  /* 0x00980005590c783b */ /* 0x000e6e0008000200 */
[C---:B---3--:R-:W-:Y:S08]  /*14360*/  HMMA.16816.F32 R32, R24.reuse, R4, R32 ;  /* 0x000000041820723c */ /* 0x048ff00000001820 */
[----:B------:R-:W-:Y:S01]  /*14370*/  HMMA.16816.F32 R64, R24, R6, R64 ;  /* 0x000000061840723c */ /* 0x000fe20000001840 */
[----:B------:R-:W2:Y:S04]  /*14380*/  LDSM.16.M88.4 R4, [R85+0x8800] ;  /* 0x008800005504783b */ /* 0x000ea80000000200 */
[----:B------:R-:W3:Y:S03]  /*14390*/  LDSM.16.M88.4 R24, [R85+0x9000] ;  /* 0x009000005518783b */ /* 0x000ee60000000200 */
[C---:B----4-:R-:W-:Y:S08]  /*143a0*/  HMMA.16816.F32 R48, R68.reuse, R28, R48 ;  /* 0x0000001c4430723c */ /* 0x050ff00000001830 */
[C---:B------:R-:W-:Y:S01]  /*143b0*/  HMMA.16816.F32 R44, R68.reuse, R30, R44 ;  /* 0x0000001e442c723c */ /* 0x040fe2000000182c */
[----:B------:R-:W4:Y:S07]  /*143c0*/  LDSM.16.M88.4 R28, [R85+0x9800] ;  /* 0x00980000551c783b */ /* 0x000f2e0000000200 */
[C---:B-----5:R-:W-:Y:S08]  /*143d0*/  HMMA.16816.F32 R40, R68.reuse, R76, R40 ;  /* 0x0000004c4428723c */ /* 0x060ff00000001828 */
[C---:B------:R-:W-:Y:S08]  /*143e0*/  HMMA.16816.F32 R56, R68.reuse, R36, R56 ;  /* 0x000000244438723c */ /* 0x040ff00000001838 */
[C---:B------:R-:W-:Y:S01]  /*143f0*/  HMMA.16816.F32 R52, R68.reuse, R38, R52 ;  /* 0x000000264434723c */ /* 0x040fe20000001834 */
[----:B------:R-:W-:Y:S07]  /*14400*/  LDSM.16.M88.4 R36, [R3+0x8000] ;  /* 0x008000000324783b */ /* 0x000fee0000000200 */
[C---:B------:R-:W-:Y:S01]  /*14410*/  HMMA.16816.F32 R76, R68.reuse, R78, R72 ;  /* 0x0000004e444c723c */ /* 0x040fe20000001848 */
[----:B------:R-:W5:Y:S07]  /*14420*/  LDSM.16.M88.4 R72, [R87+0x2000] ;  /* 0x002000005748783b */ /* 0x000f6e0000000200 */
[C---:B-1----:R-:W-:Y:S01]  /*14430*/  HMMA.16816.F32 R80, R68.reuse, R12, R32 ;  /* 0x0000000c4450723c */ /* 0x042fe20000001820 */
[----:B------:R-:W1:Y:S07]  /*14440*/  LDSM.16.M88.4 R32, [R3+0x8800] ;  /* 0x008800000320783b */ /* 0x000e6e0000000200 */
        /* <DEDUP_REMOVED lines=8> */
[----:B------:R-:W2:Y:S07]  /*144d0*/  LDSM.16.M88.4 R16, [R86+0x2000] ;  /* 0x002000005610783b */ /* 0x000eae0000000200 */
[C---:B---3--:R-:W-:Y:S08]  /*144e0*/  HMMA.16816.F32 R40, R20.reuse, R24, R40 ;  /* 0x000000181428723c */ /* 0x048ff00000001828 */
[C---:B------:R-:W-:Y:S01]  /*144f0*/  HMMA.16816.F32 R76, R20.reuse, R26, R76 ;  /* 0x0000001a144c723c */ /* 0x040fe2000000184c */
[----:B------:R-:W-:Y:S07]  /*14500*/  LDSM.16.M88.4 R24, [R11+0x9000] ;  /* 0x009000000b18783b */ /* 0x000fee0000000200 */
[C---:B----4-:R-:W-:Y:S08]  /*14510*/  HMMA.16816.F32 R80, R20.reuse, R28, R80 ;  /* 0x0000001c1450723c */ /* 0x050ff00000001850 */
[----:B------:R-:W-:Y:S01]  /*14520*/  HMMA.16816.F32 R64, R20, R30, R64 ;  /* 0x0000001e1440723c */ /* 0x000fe20000001840 */
[----:B------:R-:W3:Y:S04]  /*14530*/  LDSM.16.M88.4 R20, [R11+0x8800] ;  /* 0x008800000b14783b */ /* 0x000ee80000000200 */
[----:B------:R-:W4:Y:S03]  /*14540*/  LDSM.16.M88.4 R28, [R11+0x9800] ;  /* 0x009800000b1c783b */ /* 0x000f260000000200 */
[C---:B-----5:R-:W-:Y:S08]  /*14550*/  HMMA.16816.F32 R56, R72.reuse, R36, R56 ;  /* 0x000000244838723c */ /* 0x060ff00000001838 */
[C---:B------:R-:W-:Y:S01]  /*14560*/  HMMA.16816.F32 R52, R72.reuse, R38, R52 ;  /* 0x000000264834723c */ /* 0x040fe20000001834 */
[----:B------:R-:W-:Y:S07]  /*14570*/  LDSM.16.M88.4 R36, [R85+0xb800] ;  /* 0x00b800005524783b */ /* 0x000fee0000000200 */
[C---:B-1----:R-:W-:Y:S08]  /*14580*/  HMMA.16816.F32 R48, R72.reuse, R32, R48 ;  /* 0x000000204830723c */ /* 0x042ff00000001830 */
[C---:B------:R-:W-:Y:S01]  /*14590*/  HMMA.16816.F32 R44, R72.reuse, R34, R44 ;  /* 0x00000022482c723c */ /* 0x040fe2000000182c */
[----:B------:R-:W-:Y:S07]  /*145a0*/  LDSM.16.M88.4 R32, [R89+UR5+0xb800] ;  /* 0x00b800055920783b */ /* 0x000fee0008000200 */
[C---:B--2---:R-:W-:Y:S08]  /*145b0*/  HMMA.16816.F32 R40, R72.reuse, R4, R40 ;  /* 0x000000044828723c */ /* 0x044ff00000001828 */
[----:B------:R-:W-:Y:S01]  /*145c0*/  HMMA.16816.F32 R76, R72, R6, R76 ;  /* 0x00000006484c723c */ /* 0x000fe2000000184c */
[----:B------:R-:W-:Y:S07]  /*145d0*/  LDSM.16.M88.4 R4, [R89+UR5+0xa000] ;  /* 0x00a000055904783b */ /* 0x000fee0008000200 */
[C---:B------:R-:W-:Y:S08]  /*145e0*/  HMMA.16816.F32 R56, R16.reuse, R12, R56 ;  /* 0x0000000c1038723c */ /* 0x040ff00000001838 */
[----:B------:R-:W-:Y:S01]  /*145f0*/  HMMA.16816.F32 R52, R16, R14, R52 ;  /* 0x0000000e1034723c */ /* 0x000fe20000001834 */
[----:B------:R-:W1:Y:S07]  /*14600*/  LDSM.16.M88.4 R12, [R91+0x4000] ;  /* 0x004000005b0c783b */ /* 0x000e6e0000000200 */
[C---:B------:R-:W-:Y:S08]  /*14610*/  HMMA.16816.F32 R80, R72.reuse, R68, R80 ;  /* 0x000000444850723c */ /* 0x040ff00000001850 */
[----:B------:R-:W-:Y:S01]  /*14620*/  HMMA.16816.F32 R64, R72, R70, R64 ;  /* 0x000000464840723c */ /* 0x000fe20000001840 */
[----:B------:R-:W-:Y:S04]  /*14630*/  LDSM.16.M88.4 R72, [R11+0xb800] ;  /* 0x00b800000b48783b */ /* 0x000fe80000000200 */
[----:B------:R-:W-:Y:S03]  /*14640*/  LDSM.16.M88.4 R68, [R3+0xb000] ;  /* 0x00b000000344783b */ /* 0x000fe60000000200 */
[C---:B---3--:R-:W-:Y:S08]  /*14650*/  HMMA.16816.F32 R48, R16.reuse, R20, R48 ;  /* 0x000000141030723c */ /* 0x048ff00000001830 */
[C---:B------:R-:W-:Y:S01]  /*14660*/  HMMA.16816.F32 R44, R16.reuse, R22, R44 ;  /* 0x00000016102c723c */ /* 0x040fe2000000182c */
[----:B------:R-:W2:Y:S07]  /*14670*/  LDSM.16.M88.4 R20, [R89+UR5+0xa800] ;  /* 0x00a800055914783b */ /* 0x000eae0008000200 */
[C---:B------:R-:W-:Y:S08]  /*14680*/  HMMA.16816.F32 R40, R16.reuse, R24, R40 ;  /* 0x000000181028723c */ /* 0x040ff00000001828 */
[C---:B------:R-:W-:Y:S01]  /*14690*/  HMMA.16816.F32 R76, R16.reuse, R26, R76 ;  /* 0x0000001a104c723c */ /* 0x040fe2000000184c */
[----:B------:R-:W3:Y:S07]  /*146a0*/  LDSM.16.M88.4 R24, [R89+UR5+0xb000] ;  /* 0x00b000055918783b */ /* 0x000eee0008000200 */
[C---:B----4-:R-:W-:Y:S08]  /*146b0*/  HMMA.16816.F32 R80, R16.reuse, R28, R80 ;  /* 0x0000001c1050723c */ /* 0x050ff00000001850 */
[----:B------:R-:W-:Y:S01]  /*146c0*/  HMMA.16816.F32 R64, R16, R30, R64 ;  /* 0x0000001e1040723c */ /* 0x000fe20000001840 */
[----:B------:R-:W-:Y:S04]  /*146d0*/  LDSM.16.M88.4 R28, [R88+0x4000] ;  /* 0x00400000581c783b */ /* 0x000fe80000000200 */
[----:B------:R-:W4:Y:S03]  /*146e0*/  LDSM.16.M88.4 R16, [R85+0xa000] ;  /* 0x00a000005510783b */ /* 0x000f260000000200 */
[C---:B-1----:R-:W-:Y:S08]  /*146f0*/  HMMA.16816.F32 R56, R12.reuse, R4, R56 ;  /* 0x000000040c38723c */ /* 0x042ff00000001838 */
[C---:B------:R-:W-:Y:S01]  /*14700*/  HMMA.16816.F32 R52, R12.reuse, R6, R52 ;  /* 0x000000060c34723c */ /* 0x040fe20000001834 */
[----:B------:R-:W1:Y:S07]  /*14710*/  LDSM.16.M88.4 R4, [R85+0xa800] ;  /* 0x00a800005504783b */ /* 0x000e6e0000000200 */
[C---:B--2---:R-:W-:Y:S08]  /*14720*/  HMMA.16816.F32 R48, R12.reuse, R20, R48 ;  /* 0x000000140c30723c */ /* 0x044ff00000001830 */
[C---:B------:R-:W-:Y:S01]  /*14730*/  HMMA.16816.F32 R44, R12.reuse, R22, R44 ;  /* 0x000000160c2c723c */ /* 0x040fe2000000182c */
[----:B------:R-:W-:Y:S07]  /*14740*/  LDSM.16.M88.4 R20, [R85+0xb000] ;  /* 0x00b000005514783b */ /* 0x000fee0000000200 */
[C---:B---3--:R-:W-:Y:S08]  /*14750*/  HMMA.16816.F32 R40, R12.reuse, R24, R40 ;  /* 0x000000180c28723c */ /* 0x048ff00000001828 */
[C---:B------:R-:W-:Y:S01]  /*14760*/  HMMA.16816.F32 R76, R12.reuse, R26, R76 ;  /* 0x0000001a0c4c723c */ /* 0x040fe2000000184c */
[----:B------:R-:W-:Y:S07]  /*14770*/  LDSM.16.M88.4 R24, [R3+0xa000] ;  /* 0x00a000000318783b */ /* 0x000fee0000000200 */
[C---:B------:R-:W-:Y:S08]  /*14780*/  HMMA.16816.F32 R80, R12.reuse, R32, R80 ;  /* 0x000000200c50723c */ /* 0x040ff00000001850 */
[----:B------:R-:W-:Y:S01]  /*14790*/  HMMA.16816.F32 R64, R12, R34, R64 ;  /* 0x000000220c40723c */ /* 0x000fe20000001840 */
[----:B------:R-:W-:Y:S04]  /*147a0*/  LDSM.16.M88.4 R12, [R87+0x4000] ;  /* 0x00400000570c783b */ /* 0x000fe80000000200 */
[----:B------:R-:W2:Y:S03]  /*147b0*/  LDSM.16.M88.4 R32, [R3+0xb800] ;  /* 0x00b800000320783b */ /* 0x000ea60000000200 */
[C---:B----4-:R-:W-:Y:S08]  /*147c0*/  HMMA.16816.F32 R56, R28.reuse, R16, R56 ;  /* 0x000000101c38723c */ /* 0x050ff00000001838 */
[C---:B------:R-:W-:Y:S01]  /*147d0*/  HMMA.16816.F32 R52, R28.reuse, R18, R52 ;  /* 0x000000121c34723c */ /* 0x040fe20000001834 */
[----:B------:R3:W-:Y:S07]  /*147e0*/  LDSM.16.M88.4 R16, [R3+0xa800] ;  /* 0x00a800000310783b */ /* 0x0007ee0000000200 */
[C---:B------:R-:W-:Y:S01]  /*147f0*/  HMMA.16816.F32 R88, R28.reuse, R38, R64 ;  /* 0x000000261c58723c */ /* 0x040fe20000001840 */
[----:B------:R-:W4:Y:S07]  /*14800*/  LDSM.16.M88.4 R64, [R86+0x4000] ;  /* 0x004000005640783b */ /* 0x000f2e0000000200 */
[C---:B-1----:R-:W-:Y:S08]  /*14810*/  HMMA.16816.F32 R48, R28.reuse, R4, R48 ;  /* 0x000000041c30723c */ /* 0x042ff00000001830 */
[----:B------:R-:W-:Y:S01]  /*14820*/  HMMA.16816.F32 R44, R28, R6, R44 ;  /* 0x000000061c2c723c */ /* 0x000fe2000000182c */
[----:B------:R-:W1:Y:S01]  /*14830*/  LDSM.16.M88.4 R4, [R11+0xa000] ;  /* 0x00a000000b04783b */ /* 0x000e620000000200 */
[----:B---3--:R-:W-:-:S06]  /*14840*/  VIMNMX R3, PT, PT, R84, R63, PT ;  /* 0x0000003f54037248 */ /* 0x008fcc0003fe0100 */
[C---:B--2---:R-:W-:Y:S08]  /*14850*/  HMMA.16816.F32 R88, R12.reuse, R34, R88 ;  /* 0x000000220c58723c */ /* 0x044ff00000001858 */
[C---:B------:R-:W-:Y:S08]  /*14860*/  HMMA.16816.F32 R56, R12.reuse, R24, R56 ;  /* 0x000000180c38723c */ /* 0x040ff00000001838 */
[----:B------:R-:W-:Y:S08]  /*14870*/  HMMA.16816.F32 R52, R12, R26, R52 ;  /* 0x0000001a0c34723c */ /* 0x000ff00000001834 */
[----:B----4-:R-:W-:Y:S08]  /*14880*/  HMMA.16816.F32 R88, R64, R74, R88 ;  /* 0x0000004a4058723c */ /* 0x010ff00000001858 */
[C---:B------:R-:W-:Y:S08]  /*14890*/  HMMA.16816.F32 R48, R12.reuse, R16, R48 ;  /* 0x000000100c30723c */ /* 0x040ff00000001830 */
[----:B------:R-:W-:Y:S01]  /*148a0*/  HMMA.16816.F32 R44, R12, R18, R44 ;  /* 0x000000120c2c723c */ /* 0x000fe2000000182c */
[----:B------:R-:W2:Y:S07]  /*148b0*/  LDSM.16.M88.4 R16, [R11+0xa800] ;  /* 0x00a800000b10783b */ /* 0x000eae0000000200 */
[----:B------:R-:W-:Y:S01]  /*148c0*/  HMMA.16816.F32 R40, R28, R20, R40 ;  /* 0x000000141c28723c */ /* 0x000fe20000001828 */
[----:B------:R-:W-:-:S07]  /*148d0*/  IMAD.IADD R20, R134, 0x1, R139 ;  /* 0x0000000186147824 */ /* 0x000fce00078e028b */
[----:B-1----:R-:W-:Y:S01]  /*148e0*/  HMMA.16816.F32 R56, R64, R4, R56 ;  /* 0x000000044038723c */ /* 0x002fe20000001838 */
[----:B------:R-:W-:-:S05]  /*148f0*/  VIADD R4, R20, 0x38 ;  /* 0x0000003814047836 */ /* 0x000fca0000000000 */
[----:B------:R-:W-:Y:S02]  /*14900*/  I2FP.F32.S32 R5, R4 ;  /* 0x0000000400057245 */ /* 0x000fe40000201400 */
[----:B------:R-:W-:Y:S01]  /*14910*/  HMMA.16816.F32 R76, R28, R22, R76 ;  /* 0x000000161c4c723c */ /* 0x000fe2000000184c */
[C---:B------:R-:W-:Y:S02]  /*14920*/  ISETP.GE.AND P6, PT, R4.reuse, R3, PT ;  /* 0x000000030400720c */ /* 0x040fe40003fc6270 */
[----:B------:R-:W-:Y:S01]  /*14930*/  ISETP.GE.AND P4, PT, R4, R137, PT ;  /* 0x000000890400720c */ /* 0x000fe20003f86270 */
[CC--:B------:R-:W-:Y:S01]  /*14940*/  FFMA.FTZ R88, R0.reuse, R5.reuse, R88 ;  /* 0x0000000500587223 */ /* 0x0c0fe20000010058 */
[----:B------:R-:W-:-:S03]  /*14950*/  FFMA.FTZ R90, R0, R5, R90 ;  /* 0x00000005005a7223 */ /* 0x000fc6000001005a */
[----:B------:R-:W-:Y:S01]  /*14960*/  HMMA.16816.F32 R80, R28, R36, R80 ;  /* 0x000000241c50723c */ /* 0x000fe20000001850 */
[----:B------:R-:W-:Y:S02]  /*14970*/  FSEL R151, R88, -INF , !P6 ;  /* 0xff80000058977808 */ /* 0x000fe40007000000 */
[----:B------:R-:W-:-:S05]  /*14980*/  FSEL R185, R90, -INF , !P4 ;  /* 0xff8000005ab97808 */ /* 0x000fca0006000000 */
[----:B------:R-:W-:Y:S01]  /*14990*/  HMMA.16816.F32 R52, R64, R6, R52 ;  /* 0x000000064034723c */ /* 0x000fe20000001834 */
[----:B------:R1:W3:Y:S01]  /*149a0*/  LDSM.16.M88.4 R4, [R11+0xb000] ;  /* 0x00b000000b04783b */ /* 0x0002e20000000200 */
[----:B------:R-:W-:-:S06]  /*149b0*/  DEPBAR.LE SB0, 0x0 ;  /* 0x000080000000791a */ /* 0x000fcc0000000000 */
[C---:B------:R-:W-:Y:S08]  /*149c0*/  HMMA.16816.F32 R40, R12.reuse, R68, R40 ;  /* 0x000000440c28723c */ /* 0x040ff00000001828 */
[C---:B------:R-:W-:Y:S08]  /*149d0*/  HMMA.16816.F32 R76, R12.reuse, R70, R76 ;  /* 0x000000460c4c723c */ /* 0x040ff0000000184c */
[----:B------:R-:W-:Y:S01]  /*149e0*/  HMMA.16816.F32 R80, R12, R32, R80 ;  /* 0x000000200c50723c */ /* 0x000fe20000001850 */
[----:B------:R-:W-:-:S02]  /*149f0*/  VIADD R12, R20, 0x1 ;  /* 0x00000001140c7836 */ /* 0x000fc40000000000 */
[----:B------:R-:W-:-:S03]  /*14a00*/  VIADD R14, R20, 0x8 ;  /* 0x00000008140e7836 */ /* 0x000fc60000000000 */
[C---:B------:R-:W-:Y:S02]  /*14a10*/  ISETP.GE.AND P5, PT, R12.reuse, R3, PT ;  /* 0x000000030c00720c */ /* 0x040fe40003fa6270 */
[----:B------:R-:W-:Y:S01]  /*14a20*/  ISETP.GE.AND P3, PT, R12, R137, PT ;  /* 0x000000890c00720c */ /* 0x000fe20003f66270 */
[----:B--2---:R-:W-:Y:S01]  /*14a30*/  HMMA.16816.F32 R48, R64, R16, R48 ;  /* 0x000000104030723c */ /* 0x004fe20000001830 */
[----:B------:R-:W-:Y:S02]  /*14a40*/  I2FP.F32.S32 R12, R12 ;  /* 0x0000000c000c7245 */ /* 0x000fe40000201400 */
[C---:B------:R-:W-:Y:S02]  /*14a50*/  ISETP.GE.AND P6, PT, R14.reuse, R3, PT ;  /* 0x000000030e00720c */ /* 0x040fe40003fc6270 */
[----:B------:R-:W-:Y:S01]  /*14a60*/  ISETP.GE.AND P4, PT, R14, R137, PT ;  /* 0x000000890e00720c */ /* 0x000fe20003f86270 */
[----:B------:R-:W-:Y:S01]  /*14a70*/  FFMA.FTZ R21, R0, R12, R57 ;  /* 0x0000000c00157223 */ /* 0x000fe20000010039 */
[----:B------:R-:W-:Y:S01]  /*14a80*/  I2FP.F32.S32 R13, R14 ;  /* 0x0000000e000d7245 */ /* 0x000fe20000201400 */
[----:B------:R-:W-:-:S02]  /*14a90*/  VIADD R14, R20, 0x9 ;  /* 0x00000009140e7836 */ /* 0x000fc40000000000 */
[----:B------:R-:W-:Y:S01]  /*14aa0*/  FFMA.FTZ R26, R0, R12, R59 ;  /* 0x0000000c001a7223 */ /* 0x000fe2000001003b */
[----:B------:R-:W-:Y:S01]  /*14ab0*/  VIADD R12, R20, 0x10 ;  /* 0x00000010140c7836 */ /* 0x000fe20000000000 */
[C---:B------:R-:W-:Y:S01]  /*14ac0*/  HMMA.16816.F32 R44, R64.reuse, R18, R44 ;  /* 0x00000012402c723c */ /* 0x040fe2000000182c */
[CC--:B------:R-:W-:Y:S01]  /*14ad0*/  FFMA.FTZ R17, R0.reuse, R13.reuse, R52 ;  /* 0x0000000d00117223 */ /* 0x0c0fe20000010034 */
[C---:B------:R-:W-:Y:S01]  /*14ae0*/  FFMA.FTZ R24, R0.reuse, R13, R54 ;  /* 0x0000000d00187223 */ /* 0x040fe20000010036 */
[----:B-1----:R-:W-:Y:S02]  /*14af0*/  I2FP.F32.S32 R11, R14 ;  /* 0x0000000e000b7245 */ /* 0x002fe40000201400 */
[----:B------:R-:W-:Y:S02]  /*14b00*/  FSEL R21, R21, -INF , !P5 ;  /* 0xff80000015157808 */ /* 0x000fe40006800000 */
[----:B------:R-:W-:Y:S01]  /*14b10*/  FSEL R17, R17, -INF , !P6 ;  /* 0xff80000011117808 */ /* 0x000fe20007000000 */
[-C--:B------:R-:W-:Y:S01]  /*14b20*/  FFMA.FTZ R19, R0, R11.reuse, R53 ;  /* 0x0000000b00137223 */ /* 0x080fe20000010035 */
[----:B------:R-:W-:Y:S01]  /*14b30*/  FSEL R24, R24, -INF , !P4 ;  /* 0xff80000018187808 */ /* 0x000fe20006000000 */
[----:B------:R-:W-:Y:S01]  /*14b40*/  FFMA.FTZ R22, R0, R11, R55 ;  /* 0x0000000b00167223 */ /* 0x000fe20000010037 */
[----:B------:R-:W-:Y:S01]  /*14b50*/  FSEL R26, R26, -INF , !P3 ;  /* 0xff8000001a1a7808 */ /* 0x000fe20005800000 */
[----:B---3--:R-:W-:Y:S01]  /*14b60*/  HMMA.16816.F32 R40, R64, R4, R40 ;  /* 0x000000044028723c */ /* 0x008fe20000001828 */
[----:B------:R-:W-:Y:S01]  /*14b70*/  ISETP.GE.AND P6, PT, R12, R3, PT ;  /* 0x000000030c00720c */ /* 0x000fe20003fc6270 */
[----:B------:R-:W-:Y:S01]  /*14b80*/  VIADD R4, R20, 0x19 ;  /* 0x0000001914047836 */ /* 0x000fe20000000000 */
[----:B------:R-:W-:Y:S01]  /*14b90*/  BAR.SYNC.DEFER_BLOCKING 0x0 ;  /* 0x0000000000007b1d */ /* 0x000fe20000010000 */
[----:B------:R-:W-:-:S02]  /*14ba0*/  ISETP.GE.AND P4, PT, R12, R137, PT ;  /* 0x000000890c00720c */ /* 0x000fc40003f86270 */
[----:B------:R-:W-:Y:S01]  /*14bb0*/  I2FP.F32.S32 R13, R12 ;  /* 0x0000000c000d7245 */ /* 0x000fe20000201400 */
[----:B------:R-:W-:Y:S01]  /*14bc0*/  VIADD R12, R20, 0x11 ;  /* 0x00000011140c7836 */ /* 0x000fe20000000000 */
[C---:B------:R-:W-:Y:S01]  /*14bd0*/  ISETP.GE.AND P5, PT, R14.reuse, R3, PT ;  /* 0x000000030e00720c */ /* 0x040fe20003fa6270 */
[C---:B------:R-:W-:Y:S01]  /*14be0*/  HMMA.16816.F32 R76, R64.reuse, R6, R76 ;  /* 0x00000006404c723c */ /* 0x040fe2000000184c */
[----:B------:R-:W-:Y:S01]  /*14bf0*/  ISETP.GE.AND P3, PT, R14, R137, PT ;  /* 0x000000890e00720c */ /* 0x000fe20003f66270 */
[----:B------:R-:W-:Y:S01]  /*14c00*/  VIADD R14, R20, 0x18 ;  /* 0x00000018140e7836 */ /* 0x000fe20000000000 */
[----:B------:R-:W-:Y:S01]  /*14c10*/  FSEL R19, R19, -INF , !P5 ;  /* 0xff80000013137808 */ /* 0x000fe20006800000 */
[-C--:B------:R-:W-:Y:S01]  /*14c20*/  FFMA.FTZ R11, R0, R13.reuse, R48 ;  /* 0x0000000d000b7223 */ /* 0x080fe20000010030 */
[----:B------:R-:W-:Y:S01]  /*14c30*/  FSEL R22, R22, -INF , !P3 ;  /* 0xff80000016167808 */ /* 0x000fe20005800000 */
[----:B------:R-:W-:Y:S01]  /*14c40*/  FFMA.FTZ R16, R0, R13, R50 ;  /* 0x0000000d00107223 */ /* 0x000fe20000010032 */
[----:B------:R-:W-:Y:S01]  /*14c50*/  ISETP.GE.AND P5, PT, R12, R3, PT ;  /* 0x000000030c00720c */ /* 0x000fe20003fa6270 */
[----:B------:R-:W-:Y:S01]  /*14c60*/  VIADD R6, R20, 0x28 ;  /* 0x0000002814067836 */ /* 0x000fe20000000000 */
[----:B------:R-:W-:Y:S01]  /*14c70*/  ISETP.GE.AND P3, PT, R12, R137, PT ;  /* 0x000000890c00720c */ /* 0x000fe20003f66270 */
[----:B------:R-:W-:Y:S01]  /*14c80*/  HMMA.16816.F32 R80, R64, R72, R80 ;  /* 0x000000484050723c */ /* 0x000fe20000001850 */
[----:B------:R-:W-:-:S02]  /*14c90*/  I2FP.F32.S32 R12, R12 ;  /* 0x0000000c000c7245 */ /* 0x000fc40000201400 */
[----:B------:R-:W-:Y:S02]  /*14ca0*/  I2FP.F32.S32 R13, R14 ;  /* 0x0000000e000d7245 */ /* 0x000fe40000201400 */
[----:B------:R-:W-:Y:S01]  /*14cb0*/  FSEL R11, R11, -INF , !P6 ;  /* 0xff8000000b0b7808 */ /* 0x000fe20007000000 */
[CC--:B------:R-:W-:Y:S01]  /*14cc0*/  FFMA.FTZ R15, R0.reuse, R12.reuse, R49 ;  /* 0x0000000c000f7223 */ /* 0x0c0fe20000010031 */
[----:B------:R-:W-:Y:S01]  /*14cd0*/  FFMA.FTZ R18, R0, R12, R51 ;  /* 0x0000000c00127223 */ /* 0x000fe20000010033 */
[----:B------:R-:W-:Y:S01]  /*14ce0*/  FSEL R16, R16, -INF , !P4 ;  /* 0xff80000010107808 */ /* 0x000fe20006000000 */
[----:B------:R-:W-:Y:S01]  /*14cf0*/  FFMA.FTZ R5, R0, R13, R44 ;  /* 0x0000000d00057223 */ /* 0x000fe2000001002c */
[----:B------:R-:W-:Y:S01]  /*14d00*/  ISETP.GE.AND P6, PT, R14, R3, PT ;  /* 0x000000030e00720c */ /* 0x000fe20003fc6270 */
[----:B------:R-:W-:Y:S01]  /*14d10*/  FFMA.FTZ R12, R0, R13, R46 ;  /* 0x0000000d000c7223 */ /* 0x000fe2000001002e */
[----:B------:R-:W-:Y:S01]  /*14d20*/  ISETP.GE.AND P4, PT, R14, R137, PT ;  /* 0x000000890e00720c */ /* 0x000fe20003f86270 */
[----:B------:R-:W-:Y:S01]  /*14d30*/  VIADD R14, R20, 0x20 ;  /* 0x00000020140e7836 */ /* 0x000fe20000000000 */
[----:B------:R-:W-:-:S02]  /*14d40*/  FSEL R15, R15, -INF , !P5 ;  /* 0xff8000000f0f7808 */ /* 0x000fc40006800000 */
[----:B------:R-:W-:Y:S02]  /*14d50*/  FSEL R18, R18, -INF , !P3 ;  /* 0xff80000012127808 */ /* 0x000fe40005800000 */
[C---:B------:R-:W-:Y:S02]  /*14d60*/  ISETP.GE.AND P5, PT, R4.reuse, R3, PT ;  /* 0x000000030400720c */ /* 0x040fe40003fa6270 */
[----:B------:R-:W-:Y:S02]  /*14d70*/  ISETP.GE.AND P3, PT, R4, R137, PT ;  /* 0x000000890400720c */ /* 0x000fe40003f66270 */
[----:B------:R-:W-:Y:S02]  /*14d80*/  I2FP.F32.S32 R4, R4 ;  /* 0x0000000400047245 */ /* 0x000fe40000201400 */
[----:B------:R-:W-:Y:S02]  /*14d90*/  FSEL R5, R5, -INF , !P6 ;  /* 0xff80000005057808 */ /* 0x000fe40007000000 */
[----:B------:R-:W-:Y:S01]  /*14da0*/  FSEL R12, R12, -INF , !P4 ;  /* 0xff8000000c0c7808 */ /* 0x000fe20006000000 */
[----:B------:R-:W-:Y:S01]  /*14db0*/  FFMA.FTZ R45, R0, R4, R45 ;  /* 0x00000004002d7223 */ /* 0x000fe2000001002d */
[----:B------:R-:W-:-:S02]  /*14dc0*/  ISETP.GE.AND P6, PT, R14, R3, PT ;  /* 0x000000030e00720c */ /* 0x000fc40003fc6270 */
[----:B------:R-:W-:Y:S02]  /*14dd0*/  ISETP.GE.AND P4, PT, R14, R137, PT ;  /* 0x000000890e00720c */ /* 0x000fe40003f86270 */
[----:B------:R-:W-:Y:S01]  /*14de0*/  I2FP.F32.S32 R13, R14 ;  /* 0x0000000e000d7245 */ /* 0x000fe20000201400 */
[----:B------:R-:W-:Y:S01]  /*14df0*/  FFMA.FTZ R14, R0, R4, R47 ;  /* 0x00000004000e7223 */ /* 0x000fe2000001002f */
[----:B------:R-:W-:Y:S01]  /*14e00*/  VIADD R4, R20, 0x21 ;  /* 0x0000002114047836 */ /* 0x000fe20000000000 */
[----:B------:R-:W-:Y:S02]  /*14e10*/  I2FP.F32.S32 R7, R6 ;  /* 0x0000000600077245 */ /* 0x000fe40000201400 */
[CC--:B------:R-:W-:Y:S01]  /*14e20*/  FFMA.FTZ R40, R0.reuse, R13.reuse, R40 ;  /* 0x0000000d00287223 */ /* 0x0c0fe20000010028 */
[C---:B------:R-:W-:Y:S01]  /*14e30*/  FFMA.FTZ R42, R0.reuse, R13, R42 ;  /* 0x0000000d002a7223 */ /* 0x040fe2000001002a */
[----:B------:R-:W-:Y:S01]  /*14e40*/  FSEL R13, R45, -INF , !P5 ;  /* 0xff8000002d0d7808 */ /* 0x000fe20006800000 */
[-C--:B------:R-:W-:Y:S01]  /*14e50*/  FFMA.FTZ R76, R0, R7.reuse, R76 ;  /* 0x00000007004c7223 */ /* 0x080fe2000001004c */
[----:B------:R-:W-:Y:S01]  /*14e60*/  FSEL R14, R14, -INF , !P3 ;  /* 0xff8000000e0e7808 */ /* 0x000fe20005800000 */
[----:B------:R-:W-:Y:S01]  /*14e70*/  FFMA.FTZ R78, R0, R7, R78 ;  /* 0x00000007004e7223 */ /* 0x000fe2000001004e */
[----:B------:R-:W-:-:S02]  /*14e80*/  ISETP.GE.AND P5, PT, R4, R3, PT ;  /* 0x000000030400720c */ /* 0x000fc40003fa6270 */
[----:B------:R-:W-:Y:S02]  /*14e90*/  ISETP.GE.AND P3, PT, R4, R137, PT ;  /* 0x000000890400720c */ /* 0x000fe40003f66270 */
[----:B------:R-:W-:Y:S02]  /*14ea0*/  I2FP.F32.S32 R4, R4 ;  /* 0x0000000400047245 */ /* 0x000fe40000201400 */
[----:B------:R-:W-:Y:S02]  /*14eb0*/  FSEL R177, R40, -INF , !P6 ;  /* 0xff80000028b17808 */ /* 0x000fe40007000000 */
[----:B------:R-:W-:Y:S01]  /*14ec0*/  FSEL R144, R42, -INF , !P4 ;  /* 0xff8000002a907808 */ /* 0x000fe20006000000 */
[CC--:B------:R-:W-:Y:S01]  /*14ed0*/  FFMA.FTZ R41, R0.reuse, R4.reuse, R41 ;  /* 0x0000000400297223 */ /* 0x0c0fe20000010029 */
[----:B------:R-:W-:Y:S01]  /*14ee0*/  FFMA.FTZ R43, R0, R4, R43 ;  /* 0x00000004002b7223 */ /* 0x000fe2000001002b */
[----:B------:R-:W-:Y:S01]  /*14ef0*/  VIADD R4, R20, 0x29 ;  /* 0x0000002914047836 */ /* 0x000fe20000000000 */
[----:B------:R-:W-:-:S02]  /*14f00*/  ISETP.GE.AND P6, PT, R6, R3, PT ;  /* 0x000000030600720c */ /* 0x000fc40003fc6270 */
[----:B------:R-:W-:Y:S01]  /*14f10*/  ISETP.GE.AND P4, PT, R6, R137, PT ;  /* 0x000000890600720c */ /* 0x000fe20003f86270 */
[----:B------:R-:W-:Y:S01]  /*14f20*/  VIADD R6, R20, 0x30 ;  /* 0x0000003014067836 */ /* 0x000fe20000000000 */
[----:B------:R-:W-:Y:S02]  /*14f30*/  I2FP.F32.S32 R7, R4 ;  /* 0x0000000400077245 */ /* 0x000fe40000201400 */
[----:B------:R-:W-:Y:S02]  /*14f40*/  FSEL R179, R41, -INF , !P5 ;  /* 0xff80000029b37808 */ /* 0x000fe40006800000 */
        /* <DEDUP_REMOVED lines=12> */
[----:B------:R-:W-:Y:S01]  /*15010*/  I2FP.F32.S32 R6, R4 ;  /* 0x0000000400067245 */ /* 0x000fe20000201400 */
[CC--:B------:R-:W-:Y:S01]  /*15020*/  FFMA.FTZ R80, R0.reuse, R23.reuse, R80 ;  /* 0x0000001700507223 */ /* 0x0c0fe20000010050 */
[----:B------:R-:W-:Y:S01]  /*15030*/  FSEL R194, R79, -INF , !P3 ;  /* 0xff8000004fc27808 */ /* 0x000fe20005800000 */
[----:B------:R-:W-:Y:S01]  /*15040*/  FFMA.FTZ R82, R0, R23, R82 ;  /* 0x0000001700527223 */ /* 0x000fe20000010052 */
[----:B------:R-:W-:Y:S01]  /*15050*/  ISETP.GE.AND P5, PT, R4, R3, PT ;  /* 0x000000030400720c */ /* 0x000fe20003fa6270 */
[----:B------:R-:W-:Y:S01]  /*15060*/  FFMA.FTZ R81, R0, R6, R81 ;  /* 0x0000000600517223 */ /* 0x000fe20000010051 */
[----:B------:R-:W-:Y:S01]  /*15070*/  ISETP.GE.AND P3, PT, R4, R137, PT ;  /* 0x000000890400720c */ /* 0x000fe20003f66270 */
[----:B------:R-:W-:-:S02]  /*15080*/  VIADD R4, R20, 0x39 ;  /* 0x0000003914047836 */ /* 0x000fc40000000000 */
[C---:B------:R-:W-:Y:S01]  /*15090*/  FFMA.FTZ R83, R0.reuse, R6, R83 ;  /* 0x0000000600537223 */ /* 0x040fe20000010053 */
[----:B------:R-:W-:Y:S02]  /*150a0*/  I2FP.F32.S32 R7, R20 ;  /* 0x0000001400077245 */ /* 0x000fe40000201400 */
[----:B------:R-:W-:Y:S02]  /*150b0*/  FSEL R193, R81, -INF , !P5 ;  /* 0xff80000051c17808 */ /* 0x000fe40006800000 */
[----:B------:R-:W-:Y:S01]  /*150c0*/  I2FP.F32.S32 R6, R4 ;  /* 0x0000000400067245 */ /* 0x000fe20000201400 */
[----:B------:R-:W-:Y:S01]  /*150d0*/  FFMA.FTZ R56, R0, R7, R56 ;  /* 0x0000000700387223 */ /* 0x000fe20000010038 */
[----:B------:R-:W-:Y:S02]  /*150e0*/  FSEL R148, R83, -INF , !P3 ;  /* 0xff80000053947808 */ /* 0x000fe40005800000 */
[----:B------:R-:W-:Y:S01]  /*150f0*/  ISETP.GE.AND P5, PT, R4, R3, PT ;  /* 0x000000030400720c */ /* 0x000fe20003fa6270 */
[-C--:B------:R-:W-:Y:S01]  /*15100*/  FFMA.FTZ R89, R0, R6.reuse, R89 ;  /* 0x0000000600597223 */ /* 0x080fe20000010059 */
[----:B------:R-:W-:Y:S01]  /*15110*/  ISETP.GE.AND P3, PT, R4, R137, PT ;  /* 0x000000890400720c */ /* 0x000fe20003f66270 */
[----:B------:R-:W-:Y:S01]  /*15120*/  FFMA.FTZ R4, R0, R7, R58 ;  /* 0x0000000700047223 */ /* 0x000fe2000001003a */
[----:B------:R-:W-:Y:S01]  /*15130*/  FSEL R205, R80, -INF , !P6 ;  /* 0xff80000050cd7808 */ /* 0x000fe20007000000 */
[----:B------:R-:W-:Y:S01]  /*15140*/  FFMA.FTZ R91, R0, R6, R91 ;  /* 0x00000006005b7223 */ /* 0x000fe2000001005b */
[----:B------:R-:W-:-:S02]  /*15150*/  FSEL R150, R82, -INF , !P4 ;  /* 0xff80000052967808 */ /* 0x000fc40006000000 */
[C---:B------:R-:W-:Y:S02]  /*15160*/  ISETP.GE.AND P6, PT, R20.reuse, R3, PT ;  /* 0x000000031400720c */ /* 0x040fe40003fc6270 */
[----:B------:R-:W-:Y:S02]  /*15170*/  ISETP.GE.AND P4, PT, R20, R137, PT ;  /* 0x000000891400720c */ /* 0x000fe40003f86270 */
        /* <DEDUP_REMOVED lines=17> */
.L_x_3430:
        /* <DEDUP_REMOVED lines=60> */
.L_x_3431:
        /* <DEDUP_REMOVED lines=74> */
.L_x_3429:
        /* <DEDUP_REMOVED lines=18> */
[----:B------:R-:W3:Y:S03]  /*15c10*/  SHFL.BFLY PT, R6, R23, 0x2, 0x1f ;  /* 0x0c401f0017067f89 */ /* 0x000ee600000e0000 */
[----:B------:R-:W-:Y:S01]  /*15c20*/  LEA R186, R138, UR5, 0x1 ;  /* 0x000000058aba7c11 */ /* 0x000fe2000f8e08ff */
[----:B------:R-:W4:Y:S03]  /*15c30*/  SHFL.BFLY PT, R9, R10, 0x2, 0x1f ;  /* 0x0c401f000a097f89 */ /* 0x000f2600000e0000 */
[----:B------:R-:W-:Y:S01]  /*15c40*/  IADD3 R175, PT, PT, R186, 0xc040, RZ ;  /* 0x0000c040baaf7810 */ /* 0x000fe20007ffe0ff */
[----:B------:R-:W-:Y:S01]  /*15c50*/  LDSM.16.MT88.4 R64, [R186+0xe000] ;  /* 0x00e00000ba40783b */ /* 0x000fe20000004200 */
[----:B------:R-:W-:-:S03]  /*15c60*/  IADD3 R188, PT, PT, R172, R186, RZ ;  /* 0x000000baacbc7210 */ /* 0x000fc60007ffe0ff */
[----:B------:R-:W-:Y:S04]  /*15c70*/  LDSM.16.MT88.4 R124, [R186+0xc000] ;  /* 0x00c00000ba7c783b */ /* 0x000fe80000004200 */
[----:B------:R-:W-:Y:S04]  /*15c80*/  LDSM.16.MT88.4 R40, [R188+0xc000] ;  /* 0x00c00000bc28783b */ /* 0x000fe80000004200 */
[----:B------:R-:W-:Y:S01]  /*15c90*/  LDSM.16.MT88.4 R72, [R188+0xe000] ;  /* 0x00e00000bc48783b */ /* 0x000fe20000004200 */
[----:B---3--:R-:W-:-:S03]  /*15ca0*/  FMNMX.FTZ R6, R23, R6, !PT ;  /* 0x0000000617067209 */ /* 0x008fc60007810000 */
[----:B------:R-:W-:Y:S01]  /*15cb0*/  LDSM.16.MT88.4 R104, [R188+0x10000] ;  /* 0x01000000bc68783b */ /* 0x000fe20000004200 */
[----:B----4-:R-:W-:-:S03]  /*15cc0*/  FMNMX.FTZ R9, R10, R9, !PT ;  /* 0x000000090a097209 */ /* 0x010fc60007810000 */
[----:B------:R-:W3:Y:S04]  /*15cd0*/  SHFL.BFLY PT, R133, R6, 0x1, 0x1f ;  /* 0x0c201f0006857f89 */ /* 0x000ee800000e0000 */
[----:B------:R-:W4:Y:S04]  /*15ce0*/  SHFL.BFLY PT, R132, R9, 0x1, 0x1f ;  /* 0x0c201f0009847f89 */ /* 0x000f2800000e0000 */
[----:B------:R-:W-:Y:S04]  /*15cf0*/  LDSM.16.MT88.4 R96, [R186+0x10000] ;  /* 0x01000000ba60783b */ /* 0x000fe80000004200 */
[----:B------:R-:W-:Y:S04]  /*15d00*/  LDSM.16.MT88.4 R140, [R188+0xc800] ;  /* 0x00c80000bc8c783b */ /* 0x000fe80000004200 */
[----:B-1----:R-:W-:Y:S04]  /*15d10*/  LDSM.16.MT88.4 R32, [R188+0x10800] ;  /* 0x01080000bc20783b */ /* 0x002fe80000004200 */
[----:B------:R-:W-:Y:S01]  /*15d20*/  LDSM.16.MT88.4 R28, [R186+0xc800] ;  /* 0x00c80000ba1c783b */ /* 0x000fe20000004200 */
[----:B---3--:R-:W-:-:S02]  /*15d30*/  FMNMX.FTZ R133, R6, R133, !PT ;  /* 0x0000008506857209 */ /* 0x008fc40007810000 */
[----:B----4-:R-:W-:-:S03]  /*15d40*/  FMNMX.FTZ R132, R9, R132, !PT ;  /* 0x0000008409847209 */ /* 0x010fc60007810000 */
[C---:B--2---:R-:W-:Y:S01]  /*15d50*/  FMUL.FTZ R192, R133.reuse, UR4 ;  /* 0x0000000485c07c20 */ /* 0x044fe20008410000 */
        /* <DEDUP_REMOVED lines=17> */
[--C-:B------:R-:W-:Y:S01]  /*15e70*/  FFMA.FTZ R163, R11, UR4, -R192.reuse ;  /* 0x000000040ba37c23 */ /* 0x100fe200080108c0 */
        /* <DEDUP_REMOVED lines=40> */
[C---:B-1----:R-:W-:Y:S01]  /*16100*/  F2FP.F16.F32.PACK_AB R118, R166.reuse, R167 ;  /* 0x000000a7a676723e */ /* 0x042fe200000000ff */
[----:B------:R-:W-:Y:S01]  /*16110*/  FADD.FTZ R167, R167, R170 ;  /* 0x000000aaa7a77221 */ /* 0x000fe20000010000 */
[----:B------:R-:W-:Y:S03]  /*16120*/  LDSM.16.MT88.4 R24, [R173+0x800] ;  /* 0x00080000ad18783b */ /* 0x000fe60000004200 */
[----:B------:R-:W-:Y:S01]  /*16130*/  FADD.FTZ R166, R166, R167 ;  /* 0x000000a7a6a67221 */ /* 0x000fe20000010000 */
[----:B------:R-:W-:Y:S01]  /*16140*/  LDSM.16.MT88.4 R144, [R188+0xd000] ;  /* 0x00d00000bc90783b */ /* 0x000fe20000004200 */
[----:B------:R-:W-:Y:S03]  /*16150*/  MUFU.EX2 R165, R165 ;  /* 0x000000a500a57308 */ /* 0x000fe60000000800 */
[----:B------:R-:W-:Y:S01]  /*16160*/  LDSM.16.MT88.4 R148, [R188+0xd800] ;  /* 0x00d80000bc94783b */ /* 0x000fe20000004200 */
[----:B------:R-:W1:Y:S04]  /*16170*/  S2R R185, SR_TID.X ;  /* 0x0000000000b97919 */ /* 0x000e680000002100 */
[----:B------:R-:W4:Y:S01]  /*16180*/  MUFU.EX2 R164, R164 ;  /* 0x000000a400a47308 */ /* 0x000f220000000800 */
[----:B--2---:R-:W-:Y:S01]  /*16190*/  F2FP.F16.F32.PACK_AB R117, R168, R169 ;  /* 0x000000a9a875723e */ /* 0x004fe200000000ff */
[----:B------:R-:W-:-:S06]  /*161a0*/  FADD.FTZ R168, R169, R168 ;  /* 0x000000a8a9a87221 */ /* 0x000fcc0000010000 */
[----:B------:R-:W-:Y:S08]  /*161b0*/  MUFU.EX2 R163, R163 ;  /* 0x000000a300a37308 */ /* 0x000ff00000000800 */
[----:B------:R-:W2:Y:S01]  /*161c0*/  MUFU.EX2 R162, R162 ;  /* 0x000000a200a27308 */ /* 0x000ea20000000800 */
[----:B----4-:R-:W-:Y:S01]  /*161d0*/  F2FP.F16.F32.PACK_AB R119, R164, R165 ;  /* 0x000000a5a477723e */ /* 0x010fe200000000ff */
[----:B------:R-:W-:Y:S01]  /*161e0*/  FADD.FTZ R165, R165, R168 ;  /* 0x000000a8a5a57221 */ /* 0x000fe20000010000 */
[----:B------:R-:W-:-:S03]  /*161f0*/  IADD3 R168, PT, PT, R136, -0x1, RZ ;  /* 0xffffffff88a87810 */ /* 0x000fc60007ffe0ff */
[----:B------:R-:W-:Y:S01]  /*16200*/  FADD.FTZ R164, R164, R165 ;  /* 0x000000a5a4a47221 */ /* 0x000fe20000010000 */
[----:B------:R-:W-:Y:S01]  /*16210*/  ISETP.GT.AND P2, PT, R168, R195, PT ;  /* 0x000000c3a800720c */ /* 0x000fe20003f44270 */
        /* <DEDUP_REMOVED lines=85> */
[C---:B------:R-:W-:Y:S01]  /*16770*/  HMMA.16816.F32 R96, R4.reuse, R18, R96 ;  /* 0x000000120460723c */ /* 0x040fe20000001860 */
[----:B------:R-:W3:Y:S07]  /*16780*/  LDSM.16.MT88.4 R16, [R175+0x1000] ;  /* 0x00100000af10783b */ /* 0x000eee0000004200 */
[C---:B-1----:R-:W-:Y:S08]  /*16790*/  HMMA.16816.F32 R112, R4.reuse, R12, R112 ;  /* 0x0000000c0470723c */ /* 0x042ff00000001870 */
[----:B------:R-:W-:Y:S01]  /*167a0*/  HMMA.16816.F32 R116, R4, R14, R116 ;  /* 0x0000000e0474723c */ /* 0x000fe20000001874 */
[----:B------:R-:W1:Y:S01]  /*167b0*/  LDSM.16.MT88.4 R12, [R173+0x3000] ;  /* 0x00300000ad0c783b */ /* 0x000e620000004200 */
[----:B------:R-:W-:-:S02]  /*167c0*/  F2FP.F16.F32.PACK_AB R4, R177, R174 ;  /* 0x000000aeb104723e */ /* 0x000fc400000000ff */
[----:B-----5:R-:W-:Y:S02]  /*167d0*/  F2FP.F16.F32.PACK_AB R5, R187, R178 ;  /* 0x000000b2bb05723e */ /* 0x020fe400000000ff */
        /* <DEDUP_REMOVED lines=34> */
[----:B------:R-:W3:Y:S07]  /*16a00*/  LDSM.16.MT88.4 R16, [R186+0xf800] ;  /* 0x00f80000ba10783b */ /* 0x000eee0000004200 */
        /* <DEDUP_REMOVED lines=64> */
[----:B------:R-:W-:-:S03]  /*16e10*/  IABS R10, R134 ;  /* 0x00000086000a7213 */ /* 0x000fc60000000000 */
[----:B------:R-:W-:Y:S01]  /*16e20*/  IMAD.SHL.U32 R8, R8, 0x40, RZ ;  /* 0x0000004008087824 */ /* 0x000fe200078e00ff */
[----:B------:R-:W3:Y:S04]  /*16e30*/  LDCU.64 UR10, c[0x0][0x3a8] ;  /* 0x00007500ff0a77ac */ /* 0x000ee80008000a00 */
        /* <DEDUP_REMOVED lines=27> */
[----:B------:R-:W-:-:S02]  /*16ff0*/  LOP3.LUT R4, R134, R5, RZ, 0x3c, !PT ;  /* 0x0000000586047212 */ /* 0x000fc400078e3cff */
[----:B------:R-:W-:Y:S02]  /*17000*/  ISETP.NE.AND P3, PT, R5, RZ, PT ;  /* 0x000000ff0500720c */ /* 0x000fe40003f65270 */
[----:B------:R-:W-:-:S03]  /*17010*/  ISETP.GE.AND P4, PT, R4, RZ, PT ;  /* 0x000000ff0400720c */ /* 0x000fc60003f86270 */
[----:B------:R-:W-:-:S04]  /*17020*/  @P5 IADD3 R12, PT, PT, R12, 0x1, RZ ;  /* 0x000000010c0c5810 */ /* 0x000fc80007ffe0ff */
[----:B------:R-:W-:Y:S01]  /*17030*/  @P6 VIADD R13, R13, 0x1 ;  /* 0x000000010d0d6836 */ /* 0x000fe20000000000 */
[----:B------:R-:W-:-:S04]  /*17040*/  @!P2 IADD3 R12, PT, PT, -R12, RZ, RZ ;  /* 0x000000ff0c0ca210 */ /* 0x000fc80007ffe1ff */
[----:B------:R-:W-:Y:S01]  /*17050*/  SEL R8, R9, R12, !P3 ;  /* 0x0000000c09087207 */ /* 0x000fe20005800000 */
[----:B------:R-:W-:-:S04]  /*17060*/  @!P4 IMAD.MOV R13, RZ, RZ, -R13 ;  /* 0x000000ffff0dc224 */ /* 0x000fc800078e0a0d */
[----:B------:R-:W-:Y:S01]  /*17070*/  IMAD.WIDE R10, R8, 0x4, R202 ;  /* 0x00000004080a7825 */ /* 0x000fe200078e02ca */
[----:B------:R-:W-:-:S04]  /*17080*/  SEL R9, R9, R13, !P3 ;  /* 0x0000000d09097207 */ /* 0x000fc80005800000 */
[----:B------:R1:W4:Y:S01]  /*17090*/  LDG.E R7, desc[UR6][R10.64] ;  /* 0x000000060a077981 */ /* 0x000322000c1e1900 */
[----:B------:R-:W-:-:S05]  /*170a0*/  IMAD.WIDE R12, R9, 0x4, R202 ;  /* 0x00000004090c7825 */ /* 0x000fca00078e02ca */
[----:B------:R-:W4:Y:S01]  /*170b0*/  LDG.E R4, desc[UR6][R12.64] ;  /* 0x000000060c047981 */ /* 0x000f22000c1e1900 */
[----:B------:R-:W-:-:S05]  /*170c0*/  IADD3 R8, PT, PT, R9, -R8, RZ ;  /* 0x8000000809087210 */ /* 0x000fca0007ffe0ff */
[----:B------:R-:W-:Y:S02]  /*170d0*/  IMAD R9, R8, R5, -0x40 ;  /* 0xffffffc008097424 */ /* 0x000fe400078e0205 */
[----:B--2---:R-:W-:-:S03]  /*170e0*/  IMAD.U32 R5, RZ, RZ, UR8 ;  /* 0x00000008ff057e24 */ /* 0x004fc6000f8e00ff */
[----:B------:R-:W-:-:S05]  /*170f0*/  SHF.R.S32.HI R8, RZ, 0x1f, R9 ;  /* 0x0000001fff087819 */ /* 0x000fca0000011409 */
[-C--:B------:R-:W-:Y:S02]  /*17100*/  IMAD R8, R8, R5.reuse, RZ ;  /* 0x0000000508087224 */ /* 0x080fe400078e02ff */
[----:B-1----:R-:W-:-:S04]  /*17110*/  IMAD.WIDE.U32 R10, R9, R5, RZ ;  /* 0x00000005090a7225 */ /* 0x002fc800078e00ff */
[----:B------:R-:W-:-:S04]  /*17120*/  IMAD R8, R9, UR9, R8 ;  /* 0x0000000909087c24 */ /* 0x000fc8000f8e0208 */
[----:B------:R-:W-:Y:S01]  /*17130*/  IMAD.IADD R11, R11, 0x1, R8 ;  /* 0x000000010b0b7824 */ /* 0x000fe200078e0208 */
[----:B----4-:R-:W-:-:S04]  /*17140*/  IADD3 R4, PT, PT, R7, -R4, RZ ;  /* 0x8000000407047210 */ /* 0x010fc80007ffe0ff */
[----:B------:R-:W-:Y:S01]  /*17150*/  SHF.R.S32.HI R7, RZ, 0x1f, R4 ;  /* 0x0000001fff077819 */ /* 0x000fe20000011404 */
[----:B---3--:R-:W-:-:S04]  /*17160*/  IMAD.WIDE.U32 R10, R4, UR10, R10 ;  /* 0x0000000a040a7c25 */ /* 0x008fc8000f8e000a */
[----:B------:R-:W-:-:S04]  /*17170*/  IMAD R7, R7, UR10, RZ ;  /* 0x0000000a07077c24 */ /* 0x000fc8000f8e02ff */
[----:B------:R-:W-:Y:S01]  /*17180*/  IMAD R7, R4, UR11, R7 ;  /* 0x0000000b04077c24 */ /* 0x000fe2000f8e0207 */
[----:B------:R-:W-:-:S04]  /*17190*/  LEA R198, P2, R10, R198, 0x1 ;  /* 0x000000c60ac67211 */ /* 0x000fc800078408ff */
[----:B------:R-:W-:-:S04]  /*171a0*/  IADD3 R7, PT, PT, R11, R7, RZ ;  /* 0x000000070b077210 */ /* 0x000fc80007ffe0ff */
[----:B------:R-:W-:Y:S01]  /*171b0*/  LEA.HI.X R199, R10, R199, R7, 0x1, P2 ;  /* 0x000000c70ac77211 */ /* 0x000fe200010f0c07 */
[----:B------:R-:W-:Y:S06]  /*171c0*/  BRA `(.L_x_3434) ;  /* 0x0000000000207947 */ /* 0x000fec0003800000 */
.L_x_3433:
        /* <DEDUP_REMOVED lines=8> */
.L_x_3434:
[----:B------:R-:W1:Y:S01]  /*17250*/  LDCU UR4, c[0x0][0x440] ;  /* 0x00008800ff0477ac */ /* 0x000e620008000800 */
[----:B------:R-:W2:Y:S01]  /*17260*/  LDC R4, c[0x0][0x3c4] ;  /* 0x0000f100ff047b82 */ /* 0x000ea20000000800 */
[----:B------:R-:W-:Y:S02]  /*17270*/  LOP3.LUT R7, R153, 0x40, RZ, 0xfc, !PT ;  /* 0x0000004099077812 */ /* 0x000fe400078efcff */
[----:B------:R-:W-:Y:S02]  /*17280*/  LOP3.LUT R6, R6, 0x8, R135, 0xf8, !PT ;  /* 0x0000000806067812 */ /* 0x000fe400078ef887 */
[----:B------:R-:W-:Y:S02]  /*17290*/  LOP3.LUT R189, R155, 0x400, RZ, 0xc0, !PT ;  /* 0x000004009bbd7812 */ /* 0x000fe400078ec0ff */
[----:B------:R-:W-:Y:S02]  /*172a0*/  LOP3.LUT R6, R6, R153, RZ, 0x3c, !PT ;  /* 0x0000009906067212 */ /* 0x000fe400078e3cff */
[----:B------:R-:W-:-:S02]  /*172b0*/  LEA R10, P5, R5, R198, 0x5 ;  /* 0x000000c6050a7211 */ /* 0x000fc400078a28ff */
[----:B------:R-:W-:Y:S01]  /*172c0*/  SHF.R.U32.HI R183, RZ, 0x1, R185 ;  /* 0x00000001ffb77819 */ /* 0x000fe200000116b9 */
[----:B------:R-:W-:Y:S01]  /*172d0*/  IMAD R189, R6, 0x2, R189 ;  /* 0x0000000206bd7824 */ /* 0x000fe200078e02bd */
[----:B------:R-:W-:Y:S02]  /*172e0*/  LOP3.LUT R182, R152, 0x7c00, RZ, 0xc0, !PT ;  /* 0x00007c0098b67812 */ /* 0x000fe400078ec0ff */
[----:B------:R-:W-:Y:S01]  /*172f0*/  LOP3.LUT R8, R183, 0x8, RZ, 0xc0, !PT ;  /* 0x00000008b7087812 */ /* 0x000fe200078ec0ff */
[----:B------:R-:W-:Y:S01]  /*17300*/  VIADD R135, R189, UR5 ;  /* 0x00000005bd877c36 */ /* 0x000fe20008000000 */
[----:B-1----:R-:W-:Y:S02]  /*17310*/  ISETP.GE.AND P3, PT, R7, UR4, PT ;  /* 0x0000000407007c0c */ /* 0x002fe4000bf66270 */
[C---:B------:R-:W-:Y:S01]  /*17320*/  ISETP.GE.AND P4, PT, R153.reuse, UR4, PT ;  /* 0x0000000499007c0c */ /* 0x040fe2000bf86270 */
[--C-:B------:R-:W-:Y:S01]  /*17330*/  IMAD.IADD R186, R172, 0x1, R135.reuse ;  /* 0x00000001acba7824 */ /* 0x100fe200078e0287 */
[----:B------:R-:W-:Y:S01]  /*17340*/  LOP3.LUT R7, R153, 0x80, RZ, 0xfc, !PT ;  /* 0x0000008099077812 */ /* 0x000fe200078efcff */
[----:B------:R-:W-:Y:S01]  /*17350*/  IMAD.IADD R135, R160, 0x1, R135 ;  /* 0x00000001a0877824 */ /* 0x000fe200078e0287 */
[----:B------:R-:W-:-:S02]  /*17360*/  LOP3.LUT R8, R8, 0x1c0, R155, 0xf8, !PT ;  /* 0x000001c008087812 */ /* 0x000fc400078ef89b */
[----:B------:R-:W-:Y:S01]  /*17370*/  ISETP.GE.AND P2, PT, R7, UR4, PT ;  /* 0x0000000407007c0c */ /* 0x000fe2000bf46270 */
[C---:B------:R-:W-:Y:S01]  /*17380*/  IMAD.SHL.U32 R7, R5.reuse, 0x20, RZ ;  /* 0x0000002005077824 */ /* 0x040fe200078e00ff */
[C-C-:B--2---:R-:W-:Y:S01]  /*17390*/  SHF.L.U64.HI R6, R5.reuse, 0x5, R4.reuse ;  /* 0x0000000505067819 */ /* 0x144fe20000010204 */
[----:B------:R-:W-:Y:S01]  /*173a0*/  IMAD.IADD R184, R172, 0x1, R135 ;  /* 0x00000001acb87824 */ /* 0x000fe200078e0287 */
[----:B------:R-:W-:Y:S02]  /*173b0*/  LEA.HI.X R11, R5, R199, R4, 0x5, P5 ;  /* 0x000000c7050b7211 */ /* 0x000fe400028f2c04 */
[C---:B------:R-:W-:Y:S01]  /*173c0*/  IADD3 R4, P6, PT, R7.reuse, R10, RZ ;  /* 0x0000000a07047210 */ /* 0x040fe20007fde0ff */
[----:B------:R-:W-:Y:S01]  /*173d0*/  @!PT LDS RZ, [RZ] ;  /* 0x00000000fffff984 */ /* 0x000fe20000000800 */
[----:B------:R-:W-:Y:S01]  /*173e0*/  @!PT LDS RZ, [RZ] ;  /* 0x00000000fffff984 */ /* 0x000fe20000000800 */
[----:B------:R-:W-:Y:S01]  /*173f0*/  @!PT LDS RZ, [RZ] ;  /* 0x00000000fffff984 */ /* 0x000fe20000000800 */
[----:B------:R-:W-:Y:S01]  /*17400*/  @!P4 LDGSTS.E.BYPASS.LTC128B.128 [R2+0xc000], desc[UR6][R198.64] ;  /* 0x0c000000c602cfae */ /* 0x000fe2000b981a06 */
[----:B------:R-:W-:Y:S02]  /*17410*/  LOP3.LUT R155, R182, 0x200, R155, 0xf8, !PT ;  /* 0x00000200b69b7812 */ /* 0x000fe400078ef89b */
[----:B------:R-:W-:Y:S01]  /*17420*/  IADD3 R12, P5, PT, R7, R4, RZ ;  /* 0x00000004070c7210 */ /* 0x000fe20007fbe0ff */
[----:B------:R-:W-:Y:S01]  /*17430*/  @P4 STS.128 [R2+0xc000], RZ ;  /* 0x00c000ff02004388 */ /* 0x000fe20000000c00 */
[----:B------:R-:W-:Y:S01]  /*17440*/  IMAD.X R5, R6, 0x1, R11, P6 ;  /* 0x0000000106057824 */ /* 0x000fe200030e060b */
[----:B------:R-:W-:-:S02]  /*17450*/  LOP3.LUT R8, R155, R8, R153, 0xf6, !PT ;  /* 0x000000089b087212 */ /* 0x000fc400078ef699 */
[----:B------:R-:W-:Y:S01]  /*17460*/  @!PT LDS RZ, [RZ] ;  /* 0x00000000fffff984 */ /* 0x000fe20000000800 */
[----:B------:R-:W-:Y:S01]  /*17470*/  @!PT LDS RZ, [RZ] ;  /* 0x00000000fffff984 */ /* 0x000fe20000000800 */
[----:B------:R-:W-:Y:S01]  /*17480*/  @!PT LDS RZ, [RZ] ;  /* 0x00000000fffff984 */ /* 0x000fe20000000800 */
[----:B------:R-:W-:Y:S01]  /*17490*/  @!P3 LDGSTS.E.BYPASS.LTC128B.128 [R2+0xe000], desc[UR6][R198.64+0x80] ;  /* 0x0e000080c602bfae */ /* 0x000fe2000b981a06 */
[----:B------:R-:W-:Y:S01]  /*174a0*/  IMAD.X R13, R6, 0x1, R5, P5 ;  /* 0x00000001060d7824 */ /* 0x000fe200028e0605 */
[----:B------:R-:W-:Y:S02]  /*174b0*/  LEA R191, R8, UR5, 0x1 ;  /* 0x0000000508bf7c11 */ /* 0x000fe4000f8e08ff */
[----:B------:R-:W-:Y:S03]  /*174c0*/  @P3 STS.128 [R2+0xe000], RZ ;  /* 0x00e000ff02003388 */ /* 0x000fe60000000c00 */
[--C-:B------:R-:W-:Y:S01]  /*174d0*/  IMAD.IADD R188, R172, 0x1, R191.reuse ;  /* 0x00000001acbc7824 */ /* 0x100fe200078e02bf */
        /* <DEDUP_REMOVED lines=62> */
[----:B------:R-:W-:Y:S01]  /*178c0*/  LDSM.16.M88.4 R8, [R139] ;  /* 0x000000008b08783b */ /* 0x000fe20000000200 */
[C---:B---3--:R-:W-:Y:S03]  /*178d0*/  HMMA.16816.F32 R144, R16.reuse, R140, RZ ;  /* 0x0000008c1090723c */ /* 0x048fe600000018ff */
[----:B--2---:R-:W2:Y:S04]  /*178e0*/  LDSM.16.M88.4 R12, [R135+0x6000] ;  /* 0x00600000870c783b */ /* 0x004ea80000000200 */
        /* <DEDUP_REMOVED lines=65> */
[----:B------:R1:W4:Y:S07]  /*17d00*/  LDSM.16.M88.4 R12, [R139+0x2000] ;  /* 0x002000008b0c783b */ /* 0x00032e0000000200 */
[C---:B------:R-:W-:Y:S08]  /*17d10*/  HMMA.16816.F32 R32, R4.reuse, R148, R32 ;  /* 0x000000940420723c */ /* 0x040ff00000001820 */
[C---:B------:R-:W-:Y:S01]  /*17d20*/  HMMA.16816.F32 R28, R4.reuse, R150, R28 ;  /* 0x00000096041c723c */ /* 0x040fe2000000181c */
[----:B------:R-:W5:Y:S07]  /*17d30*/  LDSM.16.M88.4 R148, [R135+0x9000] ;  /* 0x009000008794783b */ /* 0x000f6e0000000200 */
[----:B--2---:R-:W-:Y:S01]  /*17d40*/  HMMA.16816.F32 R24, R4, R160, R24 ;  /* 0x000000a00418723c */ /* 0x004fe20000001818 */
[----:B-1----:R-:W-:-:S05]  /*17d50*/  IMAD.SHL.U32 R139, R185, 0x2, RZ ;  /* 0x00000002b98b7824 */ /* 0x002fca00078e00ff */
[----:B------:R-:W-:Y:S02]  /*17d60*/  LOP3.LUT R139, R139, 0x6, RZ, 0xc0, !PT ;  /* 0x000000068b8b7812 */ /* 0x000fe400078ec0ff */
[C---:B------:R-:W-:Y:S01]  /*17d70*/  HMMA.16816.F32 R20, R4.reuse, R162, R20 ;  /* 0x000000a20414723c */ /* 0x040fe20000001814 */
[----:B------:R-:W1:Y:S07]  /*17d80*/  LDSM.16.M88.4 R160, [R135+0x9800] ;  /* 0x0098000087a0783b */ /* 0x000e6e0000000200 */
[C---:B---3--:R-:W-:Y:S08]  /*17d90*/  HMMA.16816.F32 R168, R4.reuse, R8, R168 ;  /* 0x0000000804a8723c */ /* 0x048ff000000018a8 */
[----:B------:R-:W-:Y:S01]  /*17da0*/  HMMA.16816.F32 R16, R4, R10, R16 ;  /* 0x0000000a0410723c */ /* 0x000fe20000001810 */
[----:B------:R-:W-:Y:S04]  /*17db0*/  LDSM.16.M88.4 R8, [R187+0x2000] ;  /* 0x00200000bb08783b */ /* 0x000fe80000000200 */
[----:B------:R-:W2:Y:S03]  /*17dc0*/  LDSM.16.M88.4 R4, [R184+0x8000] ;  /* 0x00800000b804783b */ /* 0x000ea60000000200 */
[C---:B----4-:R-:W-:Y:S08]  /*17dd0*/  HMMA.16816.F32 R144, R12.reuse, R152, R144 ;  /* 0x000000980c90723c */ /* 0x050ff00000001890 */
[C---:B------:R-:W-:Y:S01]  /*17de0*/  HMMA.16816.F32 R140, R12.reuse, R154, R140 ;  /* 0x0000009a0c8c723c */ /* 0x040fe2000000188c */
[----:B------:R-:W3:Y:S07]  /*17df0*/  LDSM.16.M88.4 R152, [R184+0x8800] ;  /* 0x00880000b898783b */ /* 0x000eee0000000200 */
[C---:B-----5:R-:W-:Y:S08]  /*17e00*/  HMMA.16816.F32 R24, R12.reuse, R148, R24 ;  /* 0x000000940c18723c */ /* 0x060ff00000001818 */
[C---:B------:R-:W-:Y:S01]  /*17e10*/  HMMA.16816.F32 R20, R12.reuse, R150, R20 ;  /* 0x000000960c14723c */ /* 0x040fe20000001814 */
[----:B------:R-:W4:Y:S07]  /*17e20*/  LDSM.16.M88.4 R148, [R184+0x9800] ;  /* 0x00980000b894783b */ /* 0x000f2e0000000200 */
[C---:B------:R-:W-:Y:S08]  /*17e30*/  HMMA.16816.F32 R32, R12.reuse, R156, R32 ;  /* 0x0000009c0c20723c */ /* 0x040ff00000001820 */
[C---:B------:R-:W-:Y:S01]  /*17e40*/  HMMA.16816.F32 R28, R12.reuse, R158, R28 ;  /* 0x0000009e0c1c723c */ /* 0x040fe2000000181c */
[----:B------:R-:W5:Y:S07]  /*17e50*/  LDSM.16.M88.4 R156, [R184+0x9000] ;  /* 0x00900000b89c783b */ /* 0x000f6e0000000200 */
[C---:B-1----:R-:W-:Y:S08]  /*17e60*/  HMMA.16816.F32 R168, R12.reuse, R160, R168 ;  /* 0x000000a00ca8723c */ /* 0x042ff000000018a8 */
[----:B------:R-:W-:Y:S01]  /*17e70*/  HMMA.16816.F32 R16, R12, R162, R16 ;  /* 0x000000a20c10723c */ /* 0x000fe20000001810 */
[----:B------:R-:W-:Y:S04]  /*17e80*/  LDSM.16.M88.4 R12, [R191+0x4000] ;  /* 0x00400000bf0c783b */ /* 0x000fe80000000200 */
[----:B------:R-:W-:Y:S03]  /*17e90*/  LDSM.16.M88.4 R160, [R135+0xa000] ;  /* 0x00a0000087a0783b */ /* 0x000fe60000000200 */
[C---:B--2---:R-:W-:Y:S08]  /*17ea0*/  HMMA.16816.F32 R144, R8.reuse, R4, R144 ;  /* 0x000000040890723c */ /* 0x044ff00000001890 */
[C---:B------:R-:W-:Y:S01]  /*17eb0*/  HMMA.16816.F32 R140, R8.reuse, R6, R140 ;  /* 0x00000006088c723c */ /* 0x040fe2000000188c */
[----:B------:R-:W1:Y:S07]  /*17ec0*/  LDSM.16.M88.4 R4, [R189+UR5+0xa000] ;  /* 0x00a00005bd04783b */ /* 0x000e6e0008000200 */
[C---:B---3--:R-:W-:Y:S08]  /*17ed0*/  HMMA.16816.F32 R32, R8.reuse, R152, R32 ;  /* 0x000000980820723c */ /* 0x048ff00000001820 */
[C---:B------:R-:W-:Y:S01]  /*17ee0*/  HMMA.16816.F32 R28, R8.reuse, R154, R28 ;  /* 0x0000009a081c723c */ /* 0x040fe2000000181c */
[----:B------:R-:W2:Y:S07]  /*17ef0*/  LDSM.16.M88.4 R152, [R189+UR5+0xa800] ;  /* 0x00a80005bd98783b */ /* 0x000eae0008000200 */
[C---:B----4-:R-:W-:Y:S08]  /*17f00*/  HMMA.16816.F32 R168, R8.reuse, R148, R168 ;  /* 0x0000009408a8723c */ /* 0x050ff000000018a8 */
[C---:B------:R-:W-:Y:S01]  /*17f10*/  HMMA.16816.F32 R16, R8.reuse, R150, R16 ;  /* 0x000000960810723c */ /* 0x040fe20000001810 */
[----:B------:R-:W3:Y:S07]  /*17f20*/  LDSM.16.M88.4 R148, [R189+UR5+0xb800] ;  /* 0x00b80005bd94783b */ /* 0x000eee0008000200 */
[C---:B-----5:R-:W-:Y:S08]  /*17f30*/  HMMA.16816.F32 R24, R8.reuse, R156, R24 ;  /* 0x0000009c0818723c */ /* 0x060ff00000001818 */
[----:B------:R-:W-:Y:S01]  /*17f40*/  HMMA.16816.F32 R20, R8, R158, R20 ;  /* 0x0000009e0814723c */ /* 0x000fe20000001814 */
[----:B------:R-:W4:Y:S04]  /*17f50*/  LDSM.16.M88.4 R156, [R189+UR5+0xb000] ;  /* 0x00b00005bd9c783b */ /* 0x000f280008000200 */
        /* <DEDUP_REMOVED lines=17> */
[C---:B-1----:R-:W-:Y:S08]  /*18070*/  HMMA.16816.F32 R32, R172.reuse, R4, R32 ;  /* 0x00000004ac20723c */ /* 0x042ff00000001820 */
[C---:B------:R-:W-:Y:S01]  /*18080*/  HMMA.16816.F32 R28, R172.reuse, R6, R28 ;  /* 0x00000006ac1c723c */ /* 0x040fe2000000181c */
[----:B------:R-:W1:Y:S07]  /*18090*/  LDSM.16.M88.4 R4, [R184+0xb800] ;  /* 0x00b80000b804783b */ /* 0x000e6e0000000200 */
[----:B------:R-:W-:Y:S08]  /*180a0*/  HMMA.16816.F32 R16, R172, R178, R16 ;  /* 0x000000b2ac10723c */ /* 0x000ff00000001810 */
[----:B------:R-:W-:Y:S08]  /*180b0*/  HMMA.16816.F32 R144, R164, R160, R144 ;  /* 0x000000a0a490723c */ /* 0x000ff00000001890 */
[----:B--2---:R-:W-:Y:S08]  /*180c0*/  HMMA.16816.F32 R24, R172, R152, R24 ;  /* 0x00000098ac18723c */ /* 0x004ff00000001818 */
[----:B---3--:R-:W-:Y:S08]  /*180d0*/  HMMA.16816.F32 R16, R164, R150, R16 ;  /* 0x00000096a410723c */ /* 0x008ff00000001810 */
[----:B------:R-:W-:Y:S01]  /*180e0*/  HMMA.16816.F32 R20, R172, R154, R20 ;  /* 0x0000009aac14723c */ /* 0x000fe20000001814 */
[----:B------:R2:W3:Y:S07]  /*180f0*/  LDSM.16.M88.4 R152, [R135+0xb000] ;  /* 0x00b000008798783b */ /* 0x0004ee0000000200 */
[C---:B------:R-:W-:Y:S08]  /*18100*/  HMMA.16816.F32 R140, R164.reuse, R162, R140 ;  /* 0x000000a2a48c723c */ /* 0x040ff0000000188c */
[C---:B----4-:R-:W-:Y:S08]  /*18110*/  HMMA.16816.F32 R32, R164.reuse, R156, R32 ;  /* 0x0000009ca420723c */ /* 0x050ff00000001820 */
[----:B------:R-:W-:Y:S01]  /*18120*/  HMMA.16816.F32 R28, R164, R158, R28 ;  /* 0x0000009ea41c723c */ /* 0x000fe2000000181c */
[----:B------:R-:W4:Y:S07]  /*18130*/  LDSM.16.M88.4 R156, [R184+0xa800] ;  /* 0x00a80000b89c783b */ /* 0x000f2e0000000200 */
[C---:B-----5:R-:W-:Y:S08]  /*18140*/  HMMA.16816.F32 R144, R12.reuse, R8, R144 ;  /* 0x000000080c90723c */ /* 0x060ff00000001890 */
[----:B-1----:R-:W-:Y:S01]  /*18150*/  HMMA.16816.F32 R16, R12, R6, R16 ;  /* 0x000000060c10723c */ /* 0x002fe20000001810 */
[----:B------:R-:W-:-:S04]  /*18160*/  IMAD R6, R136, 0x40, R139 ;  /* 0x0000004088067824 */ /* 0x000fc800078e028b */
[C---:B------:R-:W-:Y:S02]  /*18170*/  VIADD R8, R6.reuse, 0xffffff80 ;  /* 0xffffff8006087836 */ /* 0x040fe40000000000 */
[----:B------:R-:W-:Y:S01]  /*18180*/  VIADD R150, R6, 0xffffffb8 ;  /* 0xffffffb806967836 */ /* 0x000fe20000000000 */
[----:B------:R-:W-:Y:S02]  /*18190*/  HMMA.16816.F32 R140, R12, R10, R140 ;  /* 0x0000000a0c8c723c */ /* 0x000fe4000000188c */
[----:B------:R-:W-:Y:S02]  /*181a0*/  I2FP.F32.S32 R7, R8 ;  /* 0x0000000800077245 */ /* 0x000fe40000201400 */
[C---:B------:R-:W-:Y:S02]  /*181b0*/  ISETP.GE.AND P5, PT, R8.reuse, R3, PT ;  /* 0x000000030800720c */ /* 0x040fe40003fa6270 */
[----:B------:R-:W-:Y:S01]  /*181c0*/  ISETP.GE.AND P6, PT, R8, R137, PT ;  /* 0x000000890800720c */ /* 0x000fe20003fc6270 */
[CC--:B------:R-:W-:Y:S01]  /*181d0*/  FFMA.FTZ R144, R0.reuse, R7.reuse, R144 ;  /* 0x0000000700907223 */ /* 0x0c0fe20000010090 */
[----:B------:R-:W1:Y:S01]  /*181e0*/  LDSM.16.M88.4 R8, [R184+0xb000] ;  /* 0x00b00000b808783b */ /* 0x000e620000000200 */
[----:B--2---:R-:W-:Y:S01]  /*181f0*/  I2FP.F32.S32 R135, R150 ;  /* 0x0000009600877245 */ /* 0x004fe20000201400 */
[----:B------:R-:W-:Y:S01]  /*18200*/  HMMA.16816.F32 R168, R172, R176, R168 ;  /* 0x000000b0aca8723c */ /* 0x000fe200000018a8 */
[----:B------:R-:W-:Y:S01]  /*18210*/  FFMA.FTZ R7, R0, R7, R146 ;  /* 0x0000000700077223 */ /* 0x000fe20000010092 */
[----:B------:R-:W-:Y:S01]  /*18220*/  FSEL R173, R144, -INF , !P5 ;  /* 0xff80000090ad7808 */ /* 0x000fe20006800000 */
[----:B------:R-:W-:-:S02]  /*18230*/  VIADD R144, R6, 0xffffff81 ;  /* 0xffffff8106907836 */ /* 0x000fc40000000000 */
[----:B------:R-:W-:Y:S01]  /*18240*/  FFMA.FTZ R16, R0, R135, R16 ;  /* 0x0000008700107223 */ /* 0x000fe20000010010 */
[----:B------:R-:W-:Y:S01]  /*18250*/  ISETP.GE.AND P5, PT, R150, R3, PT ;  /* 0x000000039600720c */ /* 0x000fe20003fa6270 */
[----:B------:R-:W-:-:S04]  /*18260*/  DEPBAR.LE SB0, 0x0 ;  /* 0x000080000000791a */ /* 0x000fc80000000000 */
[----:B---3--:R-:W-:Y:S01]  /*18270*/  HMMA.16816.F32 R24, R164, R152, R24 ;  /* 0x00000098a418723c */ /* 0x008fe20000001818 */
[----:B------:R-:W-:Y:S01]  /*18280*/  FFMA.FTZ R152, R0, R135, R18 ;  /* 0x0000008700987223 */ /* 0x000fe20000010012 */
[----:B------:R-:W-:Y:S01]  /*18290*/  FSEL R153, R16, -INF , !P5 ;  /* 0xff80000010997808 */ /* 0x000fe20006800000 */
[----:B------:R-:W-:Y:S01]  /*182a0*/  VIADD R18, R6, 0xffffff88 ;  /* 0xffffff8806127836 */ /* 0x000fe20000000000 */
[----:B------:R-:W-:Y:S02]  /*182b0*/  FSEL R7, R7, -INF , !P6 ;  /* 0xff80000007077808 */ /* 0x000fe40007000000 */
[----:B------:R-:W-:Y:S02]  /*182c0*/  I2FP.F32.S32 R16, R144 ;  /* 0x0000009000107245 */ /* 0x000fe40000201400 */
[----:B------:R-:W-:Y:S01]  /*182d0*/  ISETP.GE.AND P6, PT, R150, R137, PT ;  /* 0x000000899600720c */ /* 0x000fe20003fc6270 */
[C---:B----4-:R-:W-:Y:S01]  /*182e0*/  HMMA.16816.F32 R32, R12.reuse, R156, R32 ;  /* 0x0000009c0c20723c */ /* 0x050fe20000001820 */
[----:B------:R-:W-:Y:S01]  /*182f0*/  I2FP.F32.S32 R135, R18 ;  /* 0x0000001200877245 */ /* 0x000fe20000201400 */
[-C--:B------:R-:W-:Y:S01]  /*18300*/  FFMA.FTZ R145, R0, R16.reuse, R145 ;  /* 0x0000001000917223 */ /* 0x080fe20000010091 */
[----:B------:R-:W-:Y:S01]  /*18310*/  FSEL R152, R152, -INF , !P6 ;  /* 0xff80000098987808 */ /* 0x000fe20007000000 */
[----:B------:R-:W-:Y:S01]  /*18320*/  FFMA.FTZ R147, R0, R16, R147 ;  /* 0x0000001000937223 */ /* 0x000fe20000010093 */
[----:B------:R-:W-:Y:S01]  /*18330*/  ISETP.GE.AND P5, PT, R144, R3, PT ;  /* 0x000000039000720c */ /* 0x000fe20003fa6270 */
[----:B------:R-:W-:Y:S01]  /*18340*/  FFMA.FTZ R215, R0, R135, R140 ;  /* 0x0000008700d77223 */ /* 0x000fe2000001008c */
        /* <DEDUP_REMOVED lines=19> */
[----:B-1----:R-:W-:Y:S01]  /*18480*/  HMMA.16816.F32 R24, R12, R8, R24 ;  /* 0x000000080c18723c */ /* 0x002fe20000001818 */
[----:B------:R-:W-:Y:S01]  /*18490*/  I2FP.F32.S32 R135, R140 ;  /* 0x0000008c00877245 */ /* 0x000fe20000201400 */
[----:B------:R-:W-:Y:S01]  /*184a0*/  VIADD R8, R6, 0xffffff98 ;  /* 0xffffff9806087836 */ /* 0x000fe20000000000 */
[----:B------:R-:W-:Y:S02]  /*184b0*/  FSEL R219, R141, -INF , !P5 ;  /* 0xff8000008ddb7808 */ /* 0x000fe40006800000 */
[----:B------:R-:W-:Y:S01]  /*184c0*/  I2FP.F32.S32 R18, R16 ;  /* 0x0000001000127245 */ /* 0x000fe20000201400 */
[CC--:B------:R-:W-:Y:S01]  /*184d0*/  FFMA.FTZ R32, R0.reuse, R135.reuse, R32 ;  /* 0x0000008700207223 */ /* 0x0c0fe20000010020 */
[----:B------:R-:W-:Y:S01]  /*184e0*/  FSEL R213, R143, -INF , !P6 ;  /* 0xff8000008fd57808 */ /* 0x000fe20007000000 */
        /* <DEDUP_REMOVED lines=9> */
[----:B------:R-:W-:-:S02]  /*18580*/  ISETP.GE.AND P5, PT, R16, R3, PT ;  /* 0x000000031000720c */ /* 0x000fc40003fa6270 */
[----:B------:R-:W-:Y:S02]  /*18590*/  ISETP.GE.AND P6, PT, R16, R137, PT ;  /* 0x000000891000720c */ /* 0x000fe40003fc6270 */
[----:B------:R-:W-:Y:S02]  /*185a0*/  I2FP.F32.S32 R9, R8 ;  /* 0x0000000800097245 */ /* 0x000fe40000201400 */
[----:B------:R-:W-:Y:S01]  /*185b0*/  FSEL R187, R33, -INF , !P5 ;  /* 0xff80000021bb7808 */ /* 0x000fe20006800000 */
[----:B------:R-:W-:Y:S01]  /*185c0*/  HMMA.16816.F32 R20, R12, R10, R20 ;  /* 0x0000000a0c14723c */ /* 0x000fe20000001814 */
[----:B------:R-:W-:Y:S01]  /*185d0*/  FSEL R135, R35, -INF , !P6 ;  /* 0xff80000023877808 */ /* 0x000fe20007000000 */
[----:B------:R-:W-:Y:S01]  /*185e0*/  FFMA.FTZ R28, R0, R9, R28 ;  /* 0x00000009001c7223 */ /* 0x000fe2000001001c */
[----:B------:R-:W-:Y:S01]  /*185f0*/  ISETP.GE.AND P5, PT, R8, R3, PT ;  /* 0x000000030800720c */ /* 0x000fe20003fa6270 */
[----:B------:R-:W-:Y:S01]  /*18600*/  FFMA.FTZ R30, R0, R9, R30 ;  /* 0x00000009001e7223 */ /* 0x000fe2000001001e */
[----:B------:R-:W-:Y:S01]  /*18610*/  ISETP.GE.AND P6, PT, R8, R137, PT ;  /* 0x000000890800720c */ /* 0x000fe20003fc6270 */
[C---:B------:R-:W-:Y:S01]  /*18620*/  VIADD R8, R6.reuse, 0xffffffa0 ;  /* 0xffffffa006087836 */ /* 0x040fe20000000000 */
[----:B------:R-:W-:Y:S01]  /*18630*/  I2FP.F32.S32 R16, R18 ;  /* 0x0000001200107245 */ /* 0x000fe20000201400 */
[----:B------:R-:W-:Y:S01]  /*18640*/  VIADD R10, R6, 0xffffffa1 ;  /* 0xffffffa1060a7836 */ /* 0x000fe20000000000 */
[----:B------:R-:W-:-:S02]  /*18650*/  FSEL R189, R28, -INF , !P5 ;  /* 0xff8000001cbd7808 */ /* 0x000fc40006800000 */
[----:B------:R-:W-:Y:S01]  /*18660*/  FSEL R193, R30, -INF , !P6 ;  /* 0xff8000001ec17808 */ /* 0x000fe20007000000 */
[CC--:B------:R-:W-:Y:S01]  /*18670*/  FFMA.FTZ R29, R0.reuse, R16.reuse, R29 ;  /* 0x00000010001d7223 */ /* 0x0c0fe2000001001d */
[----:B------:R-:W-:Y:S01]  /*18680*/  FFMA.FTZ R31, R0, R16, R31 ;  /* 0x00000010001f7223 */ /* 0x000fe2000001001f */
[----:B------:R-:W-:Y:S01]  /*18690*/  ISETP.GE.AND P5, PT, R18, R3, PT ;  /* 0x000000031200720c */ /* 0x000fe20003fa6270 */
[----:B------:R-:W-:Y:S01]  /*186a0*/  HMMA.16816.F32 R168, R12, R4, R168 ;  /* 0x000000040ca8723c */ /* 0x000fe200000018a8 */
[----:B------:R-:W-:Y:S01]  /*186b0*/  I2FP.F32.S32 R9, R8 ;  /* 0x0000000800097245 */ /* 0x000fe20000201400 */
[----:B------:R-:W-:Y:S01]  /*186c0*/  VIADD R4, R6, 0xffffffa9 ;  /* 0xffffffa906047836 */ /* 0x000fe20000000000 */
[----:B------:R-:W-:Y:S02]  /*186d0*/  ISETP.GE.AND P6, PT, R18, R137, PT ;  /* 0x000000891200720c */ /* 0x000fe40003fc6270 */
[----:B------:R-:W-:Y:S01]  /*186e0*/  FSEL R143, R29, -INF , !P5 ;  /* 0xff8000001d8f7808 */ /* 0x000fe20006800000 */
[CC--:B------:R-:W-:Y:S01]  /*186f0*/  FFMA.FTZ R24, R0.reuse, R9.reuse, R24 ;  /* 0x0000000900187223 */ /* 0x0c0fe20000010018 */
[----:B------:R-:W-:Y:S01]  /*18700*/  FSEL R211, R31, -INF , !P6 ;  /* 0xff8000001fd37808 */ /* 0x000fe20007000000 */
[----:B------:R-:W-:Y:S01]  /*18710*/  FFMA.FTZ R26, R0, R9, R26 ;  /* 0x00000009001a7223 */ /* 0x000fe2000001001a */
[----:B------:R-:W-:-:S02]  /*18720*/  ISETP.GE.AND P5, PT, R8, R3, PT ;  /* 0x000000030800720c */ /* 0x000fc40003fa6270 */
[----:B------:R-:W-:Y:S01]  /*18730*/  ISETP.GE.AND P6, PT, R8, R137, PT ;  /* 0x000000890800720c */ /* 0x000fe20003fc6270 */
[----:B------:R-:W-:Y:S01]  /*18740*/  VIADD R8, R6, 0xffffffa8 ;  /* 0xffffffa806087836 */ /* 0x000fe20000000000 */
[----:B------:R-:W-:Y:S02]  /*18750*/  I2FP.F32.S32 R9, R10 ;  /* 0x0000000a00097245 */ /* 0x000fe40000201400 */
[----:B------:R-:W-:Y:S02]  /*18760*/  FSEL R167, R24, -INF , !P5 ;  /* 0xff80000018a77808 */ /* 0x000fe40006800000 */
[----:B------:R-:W-:Y:S01]  /*18770*/  FSEL R149, R26, -INF , !P6 ;  /* 0xff8000001a957808 */ /* 0x000fe20007000000 */
[CC--:B------:R-:W-:Y:S01]  /*18780*/  FFMA.FTZ R25, R0.reuse, R9.reuse, R25 ;  /* 0x0000000900197223 */ /* 0x0c0fe20000010019 */
[----:B------:R-:W-:Y:S01]  /*18790*/  FFMA.FTZ R27, R0, R9, R27 ;  /* 0x00000009001b7223 */ /* 0x000fe2000001001b */
[----:B------:R-:W-:Y:S02]  /*187a0*/  I2FP.F32.S32 R5, R8 ;  /* 0x0000000800057245 */ /* 0x000fe40000201400 */
[----:B------:R-:W-:-:S02]  /*187b0*/  ISETP.GE.AND P5, PT, R10, R3, PT ;  /* 0x000000030a00720c */ /* 0x000fc40003fa6270 */
[----:B------:R-:W-:Y:S01]  /*187c0*/  ISETP.GE.AND P6, PT, R10, R137, PT ;  /* 0x000000890a00720c */ /* 0x000fe20003fc6270 */
[CC--:B------:R-:W-:Y:S01]  /*187d0*/  FFMA.FTZ R20, R0.reuse, R5.reuse, R20 ;  /* 0x0000000500147223 */ /* 0x0c0fe20000010014 */
[----:B------:R-:W-:Y:S01]  /*187e0*/  FSEL R207, R25, -INF , !P5 ;  /* 0xff80000019cf7808 */ /* 0x000fe20006800000 */
[----:B------:R-:W-:Y:S01]  /*187f0*/  FFMA.FTZ R22, R0, R5, R22 ;  /* 0x0000000500167223 */ /* 0x000fe20000010016 */
[----:B------:R-:W-:Y:S02]  /*18800*/  FSEL R151, R27, -INF , !P6 ;  /* 0xff8000001b977808 */ /* 0x000fe40007000000 */
[----:B------:R-:W-:Y:S02]  /*18810*/  I2FP.F32.S32 R10, R4 ;  /* 0x00000004000a7245 */ /* 0x000fe40000201400 */
[C---:B------:R-:W-:Y:S02]  /*18820*/  ISETP.GE.AND P5, PT, R8.reuse, R3, PT ;  /* 0x000000030800720c */ /* 0x040fe40003fa6270 */
[----:B------:R-:W-:Y:S01]  /*18830*/  ISETP.GE.AND P6, PT, R8, R137, PT ;  /* 0x000000890800720c */ /* 0x000fe20003fc6270 */
[CC--:B------:R-:W-:Y:S01]  /*18840*/  FFMA.FTZ R21, R0.reuse, R10.reuse, R21 ;  /* 0x0000000a00157223 */ /* 0x0c0fe20000010015 */
[----:B------:R-:W-:Y:S01]  /*18850*/  FFMA.FTZ R23, R0, R10, R23 ;  /* 0x0000000a00177223 */ /* 0x000fe20000010017 */
[----:B------:R-:W-:Y:S01]  /*18860*/  FSEL R205, R20, -INF , !P5 ;  /* 0xff80000014cd7808 */ /* 0x000fe20006800000 */
[----:B------:R-:W-:Y:S01]  /*18870*/  VIADD R8, R6, 0xffffffb0 ;  /* 0xffffffb006087836 */ /* 0x000fe20000000000 */
[----:B------:R-:W-:-:S02]  /*18880*/  FSEL R147, R22, -INF , !P6 ;  /* 0xff80000016937808 */ /* 0x000fc40007000000 */
[C---:B------:R-:W-:Y:S02]  /*18890*/  ISETP.GE.AND P5, PT, R4.reuse, R3, PT ;  /* 0x000000030400720c */ /* 0x040fe40003fa6270 */
[----:B------:R-:W-:Y:S02]  /*188a0*/  ISETP.GE.AND P6, PT, R4, R137, PT ;  /* 0x000000890400720c */ /* 0x000fe40003fc6270 */
[----:B------:R-:W-:Y:S02]  /*188b0*/  FSEL R165, R21, -INF , !P5 ;  /* 0xff80000015a57808 */ /* 0x000fe40006800000 */
[----:B------:R-:W-:Y:S02]  /*188c0*/  FSEL R145, R23, -INF , !P6 ;  /* 0xff80000017917808 */ /* 0x000fe40007000000 */
[----:B------:R-:W-:Y:S02]  /*188d0*/  I2FP.F32.S32 R5, R8 ;  /* 0x0000000800057245 */ /* 0x000fe40000201400 */
[----:B------:R-:W-:-:S02]  /*188e0*/  ISETP.GE.AND P5, PT, R8, R3, PT ;  /* 0x000000030800720c */ /* 0x000fc40003fa6270 */
[----:B------:R-:W-:Y:S01]  /*188f0*/  ISETP.GE.AND P6, PT, R8, R137, PT ;  /* 0x000000890800720c */ /* 0x000fe20003fc6270 */
[----:B------:R-:W-:Y:S02]  /*18900*/  VIADD R8, R6, 0xffffffb1 ;  /* 0xffffffb106087836 */ /* 0x000fe40000000000 */
[CC--:B------:R-:W-:Y:S01]  /*18910*/  FFMA.FTZ R161, R0.reuse, R5.reuse, R168 ;  /* 0x0000000500a17223 */ /* 0x0c0fe200000100a8 */
[----:B------:R-:W-:Y:S01]  /*18920*/  FFMA.FTZ R157, R0, R5, R170 ;  /* 0x00000005009d7223 */ /* 0x000fe200000100aa */
[----:B------:R-:W-:Y:S01]  /*18930*/  VIADD R6, R6, 0xffffffb9 ;  /* 0xffffffb906067836 */ /* 0x000fe20000000000 */
[----:B------:R-:W-:Y:S01]  /*18940*/  I2FP.F32.S32 R5, R8 ;  /* 0x0000000800057245 */ /* 0x000fe20000201400 */
[----:B------:R-:W-:Y:S01]  /*18950*/  VIADD R168, R136, 0xfffffffe ;  /* 0xfffffffe88a87836 */ /* 0x000fe20000000000 */
[----:B------:R-:W-:Y:S02]  /*18960*/  FSEL R161, R161, -INF , !P5 ;  /* 0xff800000a1a17808 */ /* 0x000fe40006800000 */
[----:B------:R-:W-:Y:S01]  /*18970*/  I2FP.F32.S32 R4, R6 ;  /* 0x0000000600047245 */ /* 0x000fe20000201400 */
[----:B------:R-:W-:Y:S01]  /*18980*/  FFMA.FTZ R163, R0, R5, R169 ;  /* 0x0000000500a37223 */ /* 0x000fe200000100a9 */
[----:B------:R-:W-:Y:S01]  /*18990*/  ISETP.GE.AND P5, PT, R8, R3, PT ;  /* 0x000000030800720c */ /* 0x000fe20003fa6270 */
[C---:B------:R-:W-:Y:S01]  /*189a0*/  FFMA.FTZ R159, R0.reuse, R5, R171 ;  /* 0x00000005009f7223 */ /* 0x040fe200000100ab */
[----:B------:R-:W-:Y:S01]  /*189b0*/  FSEL R157, R157, -INF , !P6 ;  /* 0xff8000009d9d7808 */ /* 0x000fe20007000000 */
[CC--:B------:R-:W-:Y:S01]  /*189c0*/  FFMA.FTZ R17, R0.reuse, R4.reuse, R17 ;  /* 0x0000000400117223 */ /* 0x0c0fe20000010011 */
[----:B------:R-:W-:Y:S01]  /*189d0*/  FSEL R163, R163, -INF , !P5 ;  /* 0xff800000a3a37808 */ /* 0x000fe20006800000 */
[----:B------:R-:W-:Y:S01]  /*189e0*/  FFMA.FTZ R19, R0, R4, R19 ;  /* 0x0000000400137223 */ /* 0x000fe20000010013 */
[----:B------:R-:W-:-:S02]  /*189f0*/  ISETP.GE.AND P5, PT, R6, R3, PT ;  /* 0x000000030600720c */ /* 0x000fc40003fa6270 */
[----:B------:R-:W-:Y:S02]  /*18a00*/  ISETP.GE.AND P6, PT, R8, R137, PT ;  /* 0x000000890800720c */ /* 0x000fe40003fc6270 */
[----:B------:R-:W-:Y:S02]  /*18a10*/  FSEL R156, R17, -INF , !P5 ;  /* 0xff800000119c7808 */ /* 0x000fe40006800000 */
[----:B------:R-:W-:Y:S02]  /*18a20*/  ISETP.GT.AND P5, PT, R168, R195, PT ;  /* 0x000000c3a800720c */ /* 0x000fe40003fa4270 */
[----:B------:R-:W-:Y:S02]  /*18a30*/  FSEL R159, R159, -INF , !P6 ;  /* 0xff8000009f9f7808 */ /* 0x000fe40007000000 */
[----:B------:R-:W-:-:S04]  /*18a40*/  ISETP.GE.AND P6, PT, R6, R137, PT ;  /* 0x000000890600720c */ /* 0x000fc80003fc6270 */
[----:B------:R-:W-:-:S05]  /*18a50*/  FSEL R155, R19, -INF , !P6 ;  /* 0xff800000139b7808 */ /* 0x000fca0007000000 */
[----:B------:R-:W-:Y:S05]  /*18a60*/  @!P5 BRA `(.L_x_3435) ;  /* 0x000000080038d947 */ /* 0x000fea0003800000 */
[----:B------:R-:W-:Y:S05]  /*18a70*/  BRA.U !UP0, `(.L_x_3436) ;  /* 0x0000000108fc7547 */ /* 0x000fea000b800000 */
[----:B------:R-:W1:Y:S01]  /*18a80*/  LDC R5, c[0x0][0x4f0] ;  /* 0x00013c00ff057b82 */ /* 0x000e620000000800 */
[----:B------:R-:W-:Y:S01]  /*18a90*/  IMAD.MOV.U32 R10, RZ, RZ, RZ ;  /* 0x000000ffff0a7224 */ /* 0x000fe200078e00ff */
[----:B------:R-:W-:Y:S01]  /*18aa0*/  SHF.L.U32 R8, R168, 0x6, RZ ;  /* 0x00000006a8087819 */ /* 0x000fe200000006ff */
[----:B------:R-:W-:Y:S01]  /*18ab0*/  VIADD R134, R134, 0xffffff80 ;  /* 0xffffff8086867836 */ /* 0x000fe20000000000 */
[----:B------:R-:W2:Y:S02]  /*18ac0*/  LDCU.64 UR8, c[0x0][0x3b8] ;  /* 0x00007700ff0877ac */ /* 0x000ea40008000a00 */
[----:B------:R-:W-:Y:S01]  /*18ad0*/  IABS R6, R8 ;  /* 0x0000000800067213 */ /* 0x000fe20000000000 */
[----:B------:R-:W3:Y:S01]  /*18ae0*/  LDCU.64 UR10, c[0x0][0x3a0] ;  /* 0x00007400ff0a77ac */ /* 0x000ee20008000a00 */
[-C--:B-1----:R-:W-:Y:S02]  /*18af0*/  IABS R4, R5.reuse ;  /* 0x0000000500047213 */ /* 0x082fe40000000000 */
[----:B------:R-:W-:-:S02]  /*18b00*/  LOP3.LUT R8, R8, R5, RZ, 0x3c, !PT ;  /* 0x0000000508087212 */ /* 0x000fc400078e3cff */
[----:B------:R-:W1:Y:S08]  /*18b10*/  I2F.RP R9, R4 ;  /* 0x0000000400097306 */ /* 0x000e700000209400 */
[----:B-1----:R-:W1:Y:S02]  /*18b20*/  MUFU.RCP R11, R9 ;  /* 0x00000009000b7308 */ /* 0x002e640000001000 */
[----:B-1----:R-:W-:Y:S01]  /*18b30*/  VIADD R11, R11, 0xffffffe ;  /* 0x0ffffffe0b0b7836 */ /* 0x002fe20000000000 */
[----:B------:R-:W-:-:S02]  /*18b40*/  IABS R9, R134 ;  /* 0x0000008600097213 */ /* 0x000fc40000000000 */
[----:B------:R-:W-:-:S03]  /*18b50*/  LOP3.LUT R134, R134, R5, RZ, 0x3c, !PT ;  /* 0x0000000586867212 */ /* 0x000fc600078e3cff */
[----:B------:R-:W1:Y:S02]  /*18b60*/  F2I.FTZ.U32.TRUNC.NTZ R11, R11 ;  /* 0x0000000b000b7305 */ /* 0x000e64000021f000 */
[----:B-1----:R-:W-:-:S04]  /*18b70*/  IMAD.MOV R3, RZ, RZ, -R11 ;  /* 0x000000ffff037224 */ /* 0x002fc800078e0a0b */
[----:B------:R-:W-:-:S04]  /*18b80*/  IMAD R3, R3, R4, RZ ;  /* 0x0000000403037224 */ /* 0x000fc800078e02ff */
[----:B------:R-:W-:-:S06]  /*18b90*/  IMAD.HI.U32 R3, R11, R3, R10 ;  /* 0x000000030b037227 */ /* 0x000fcc00078e000a */
[----:B------:R-:W-:-:S05]  /*18ba0*/  IMAD.HI.U32 R10, R3, R6, RZ ;  /* 0x00000006030a7227 */ /* 0x000fca00078e00ff */
[----:B------:R-:W-:-:S05]  /*18bb0*/  IADD3 R11, PT, PT, -R10, RZ, RZ ;  /* 0x000000ff0a0b7210 */ /* 0x000fca0007ffe1ff */
[----:B------:R-:W-:Y:S02]  /*18bc0*/  IMAD R11, R4, R11, R6 ;  /* 0x0000000b040b7224 */ /* 0x000fe400078e0206 */
[----:B------:R-:W-:-:S03]  /*18bd0*/  IMAD.HI.U32 R6, R3, R9, RZ ;  /* 0x0000000903067227 */ /* 0x000fc600078e00ff */
[----:B------:R-:W-:Y:S01]  /*18be0*/  ISETP.GT.U32.AND P5, PT, R4, R11, PT ;  /* 0x0000000b0400720c */ /* 0x000fe20003fa4070 */
[----:B------:R-:W-:-:S04]  /*18bf0*/  IMAD.MOV R3, RZ, RZ, -R6 ;  /* 0x000000ffff037224 */ /* 0x000fc800078e0a06 */
[----:B------:R-:W-:Y:S01]  /*18c00*/  IMAD R3, R4, R3, R9 ;  /* 0x0000000304037224 */ /* 0x000fe200078e0209 */
[----:B------:R-:W-:-:S07]  /*18c10*/  LOP3.LUT R9, RZ, R5, RZ, 0x33, !PT ;  /* 0x00000005ff097212 */ /* 0x000fce00078e33ff */
        /* <DEDUP_REMOVED lines=37> */
.L_x_3436:
        /* <DEDUP_REMOVED lines=8> */
.L_x_3437:
        /* <DEDUP_REMOVED lines=70> */
.L_x_3435:
        /* <DEDUP_REMOVED lines=36> */
[----:B------:R-:W-:Y:S01]  /*19590*/  FSETP.NEU.FTZ.AND P3, PT, R3, -INF , PT ;  /* 0xff8000000300780b */ /* 0x000fe20003f7d000 */
[----:B------:R-:W-:Y:S01]  /*195a0*/  FADD.FTZ R5, R132, -R5 ;  /* 0x8000000584057221 */ /* 0x000fe20000010000 */
[----:B------:R-:W-:Y:S01]  /*195b0*/  ISETP.GT.AND P2, PT, R168, R195, PT ;  /* 0x000000c3a800720c */ /* 0x000fe20003f44270 */
        /* <DEDUP_REMOVED lines=9> */
[----:B------:R-:W-:Y:S01]  /*19650*/  MUFU.EX2 R137, R137 ;  /* 0x0000008900897308 */ /* 0x000fe20000000800 */
[----:B------:R-:W1:Y:S01]  /*19660*/  LDSM.16.MT88.4 R20, [R179+0xc000] ;  /* 0x00c00000b314783b */ /* 0x000e620000004200 */
[----:B------:R-:W-:Y:S01]  /*19670*/  IADD3 R177, PT, PT, R177, R178, RZ ;  /* 0x000000b2b1b17210 */ /* 0x000fe20007ffe0ff */
[--C-:B------:R-:W-:Y:S01]  /*19680*/  FFMA.FTZ R175, R173, UR4, -R158.reuse ;  /* 0x00000004adaf7c23 */ /* 0x100fe2000801089e */
[--C-:B------:R-:W-:Y:S01]  /*19690*/  FFMA.FTZ R171, R217, UR4, -R158.reuse ;  /* 0x00000004d9ab7c23 */ /* 0x100fe2000801089e */
[--C-:B------:R-:W-:Y:S01]  /*196a0*/  FFMA.FTZ R170, R215, UR4, -R158.reuse ;  /* 0x00000004d7aa7c23 */ /* 0x100fe2000801089e */
[----:B------:R-:W-:Y:S01]  /*196b0*/  FFMA.FTZ R169, R219, UR4, -R158 ;  /* 0x00000004dba97c23 */ /* 0x000fe2000801089e */
[----:B------:R-:W-:Y:S01]  /*196c0*/  FFMA.FTZ R173, R213, UR4, -R154 ;  /* 0x00000004d5ad7c23 */ /* 0x000fe2000801089a */
        /* <DEDUP_REMOVED lines=9> */
[----:B------:R-:W2:Y:S01]  /*19760*/  MUFU.EX2 R171, R171 ;  /* 0x000000ab00ab7308 */ /* 0x000ea20000000800 */
        /* <DEDUP_REMOVED lines=16> */
[----:B--2---:R-:W-:Y:S01]  /*19870*/  F2FP.F16.F32.PACK_AB R4, R171, R175 ;  /* 0x000000afab04723e */ /* 0x004fe200000000ff */
[----:B------:R-:W-:Y:S01]  /*19880*/  LDSM.16.MT88.4 R164, [R178+0x1800] ;  /* 0x00180000b2a4783b */ /* 0x000fe20000004200 */
        /* <DEDUP_REMOVED lines=8> */
[----:B------:R-:W-:-:S03]  /*19910*/  @P2 IADD3 R136, PT, PT, R136, -0x3, RZ ;  /* 0xfffffffd88882810 */ /* 0x000fc60007ffe0ff */
[----:B------:R-:W-:Y:S02]  /*19920*/  LDSM.16.MT88.4 R160, [R186+0xd800] ;  /* 0x00d80000baa0783b */ /* 0x000fe40000004200 */
[----:B------:R3:W-:Y:S08]  /*19930*/  MUFU.EX2 R138, R6 ;  /* 0x00000006008a7308 */ /* 0x0007f00000000800 */
[----:B------:R-:W4:Y:S01]  /*19940*/  MUFU.EX2 R173, R173 ;  /* 0x000000ad00ad7308 */ /* 0x000f220000000800 */
[----:B--2---:R-:W-:-:S07]  /*19950*/  F2FP.F16.F32.PACK_AB R5, R137, R172 ;  /* 0x000000ac8905723e */ /* 0x004fce00000000ff */
[----:B------:R-:W2:Y:S01]  /*19960*/  MUFU.EX2 R176, R176 ;  /* 0x000000b000b07308 */ /* 0x000ea20000000800 */
[----:B---3--:R-:W-:-:S07]  /*19970*/  F2FP.F16.F32.PACK_AB R6, R169, R170 ;  /* 0x000000aaa906723e */ /* 0x008fce00000000ff */
[----:B------:R-:W3:Y:S01]  /*19980*/  MUFU.EX2 R174, R174 ;  /* 0x000000ae00ae7308 */ /* 0x000ee20000000800 */
        /* <DEDUP_REMOVED lines=14> */
[----:B------:R-:W2:Y:S01]  /*19a70*/  LDSM.16.MT88.4 R36, [R177] ;  /* 0x00000000b124783b */ /* 0x000ea20000004200 */
[-C--:B------:R-:W-:Y:S01]  /*19a80*/  FMUL.FTZ R34, R54, R174.reuse ;  /* 0x000000ae36227220 */ /* 0x080fe20000410000 */
[-C--:B------:R-:W-:Y:S01]  /*19a90*/  FMUL.FTZ R35, R55, R174.reuse ;  /* 0x000000ae37237220 */ /* 0x080fe20000410000 */
[-C--:B------:R-:W-:Y:S01]  /*19aa0*/  FMUL.FTZ R26, R46, R174.reuse ;  /* 0x000000ae2e1a7220 */ /* 0x080fe20000410000 */
[----:B------:R-:W3:Y:S01]  /*19ab0*/  LDSM.16.MT88.4 R52, [R179+0xe000] ;  /* 0x00e00000b334783b */ /* 0x000ee20000004200 */
        /* <DEDUP_REMOVED lines=66> */
[----:B------:R-:W3:Y:S01]  /*19ee0*/  MUFU.EX2 R187, R187 ;  /* 0x000000bb00bb7308 */ /* 0x000ee20000000800 */
        /* <DEDUP_REMOVED lines=49> */
[C---:B--2---:R-:W-:Y:S07]  /*1a200*/  HMMA.16816.F32 R72, R4.reuse, R76, R72 ;  /* 0x0000004c0448723c */ /* 0x044fee0000001848 */
[----:B------:R-:W-:Y:S01]  /*1a210*/  MUFU.EX2 R204, R204 ;  /* 0x000000cc00cc7308 */ /* 0x000fe20000000800 */
[C---:B------:R-:W-:Y:S01]  /*1a220*/  HMMA.16816.F32 R76, R4.reuse, R78, R96 ;  /* 0x0000004e044c723c */ /* 0x040fe20000001860 */
[-C--:B------:R-:W-:Y:S01]  /*1a230*/  FMUL.FTZ R96, R112, R176.reuse ;  /* 0x000000b070607220 */ /* 0x080fe20000410000 */
[----:B------:R-:W-:Y:S01]  /*1a240*/  FMUL.FTZ R97, R113, R176 ;  /* 0x000000b071617220 */ /* 0x000fe20000410000 */
[-C--:B------:R-:W-:Y:S01]  /*1a250*/  FMUL.FTZ R98, R114, R174.reuse ;  /* 0x000000ae72627220 */ /* 0x080fe20000410000 */
[----:B------:R-:W-:Y:S01]  /*1a260*/  FMUL.FTZ R99, R115, R174 ;  /* 0x000000ae73637220 */ /* 0x000fe20000410000 */
[----:B------:R-:W-:Y:S01]  /*1a270*/  FFMA.FTZ R176, R210, R176, R175 ;  /* 0x000000b0d2b07223 */ /* 0x000fe200000100af */
[----:B------:R-:W-:Y:S01]  /*1a280*/  LDSM.16.MT88.4 R112, [R186+0x10800] ;  /* 0x01080000ba70783b */ /* 0x000fe20000004200 */
[----:B------:R-:W-:Y:S01]  /*1a290*/  MUFU.EX2 R205, R205 ;  /* 0x000000cd00cd7308 */ /* 0x000fe20000000800 */
[----:B---3--:R-:W-:Y:S01]  /*1a2a0*/  HMMA.16816.F32 R88, R4, R92, R88 ;  /* 0x0000005c0458723c */ /* 0x008fe20000001858 */
        /* <DEDUP_REMOVED lines=33> */
[----:B------:R-:W2:Y:S01]  /*1a4c0*/  MUFU.EX2 R217, R217 ;  /* 0x000000d900d97308 */ /* 0x000ea20000000800 */
[----:B---3--:R-:W-:Y:S02]  /*1a4d0*/  F2FP.F16.F32.PACK_AB R152, R215, R212 ;  /* 0x000000d4d798723e */ /* 0x008fe400000000ff */
[C---:B-----5:R-:W-:Y:S05]  /*1a4e0*/  HMMA.16816.F32 R56, R100.reuse, R108, R56 ;  /* 0x0000006c6438723c */ /* 0x060fea0000001838 */
[----:B------:R-:W-:Y:S03]  /*1a4f0*/  MUFU.EX2 R216, R216 ;  /* 0x000000d800d87308 */ /* 0x000fe60000000800 */
[----:B------:R-:W-:Y:S01]  /*1a500*/  HMMA.16816.F32 R60, R100, R110, R60 ;  /* 0x0000006e643c723c */ /* 0x000fe2000000183c */
[----:B------:R-:W3:Y:S04]  /*1a510*/  LDSM.16.MT88.4 R108, [R178+0x4800] ;  /* 0x00480000b26c783b */ /* 0x000ee80000004200 */
[----:B------:R-:W5:Y:S01]  /*1a520*/  MUFU.EX2 R219, R219 ;  /* 0x000000db00db7308 */ /* 0x000f620000000800 */
[----:B--2---:R-:W-:-:S02]  /*1a530*/  F2FP.F16.F32.PACK_AB R154, R217, R214 ;  /* 0x000000d6d99a723e */ /* 0x004fc400000000ff */
[C---:B------:R-:W-:Y:S05]  /*1a540*/  HMMA.16816.F32 R40, R100.reuse, R120, R40 ;  /* 0x000000786428723c */ /* 0x040fea0000001828 */
[----:B------:R-:W-:Y:S03]  /*1a550*/  MUFU.EX2 R218, R218 ;  /* 0x000000da00da7308 */ /* 0x000fe60000000800 */
[----:B------:R-:W-:Y:S01]  /*1a560*/  HMMA.16816.F32 R44, R100, R122, R44 ;  /* 0x0000007a642c723c */ /* 0x000fe2000000182c */
[----:B------:R-:W2:Y:S04]  /*1a570*/  LDSM.16.MT88.4 R120, [R177+0x4800] ;  /* 0x00480000b178783b */ /* 0x000ea80000004200 */
[----:B------:R-:W4:Y:S01]  /*1a580*/  MUFU.EX2 R221, R221 ;  /* 0x000000dd00dd7308 */ /* 0x000f220000000800 */
[----:B-----5:R-:W-:-:S02]  /*1a590*/  F2FP.F16.F32.PACK_AB R153, R219, R216 ;  /* 0x000000d8db99723e */ /* 0x020fc400000000ff */
[C---:B-1----:R-:W-:Y:S08]  /*1a5a0*/  HMMA.16816.F32 R48, R100.reuse, R116, R48 ;  /* 0x000000746430723c */ /* 0x042ff00000001830 */
[----:B------:R-:W-:Y:S01]  /*1a5b0*/  HMMA.16816.F32 R52, R100, R118, R52 ;  /* 0x000000766434723c */ /* 0x000fe20000001834 */
[----:B------:R-:W1:Y:S01]  /*1a5c0*/  LDSM.16.MT88.4 R116, [R186+0xd000] ;  /* 0x00d00000ba74783b */ /* 0x000e620000004200 */
        /* <DEDUP_REMOVED lines=110> */
.L_x_3432:
[----:B------:R-:W-:-:S07]  /*1acb0*/  IADD3 R136, PT, PT, R168, -0x1, RZ ;  /* 0xffffffffa8887810 */ /* 0x000fce0007ffe0ff */
.L_x_3438:
[----:B------:R-:W-:-:S13]  /*1acc0*/  ISETP.GE.AND P2, PT, R136, R195, PT ;  /* 0x000000c38800720c */ /* 0x000fda0003f46270 */
        /* <DEDUP_REMOVED lines=9> */
[----:B------:R-:W-:Y:S01]  /*1ad60*/  MOV R205, RZ ;  /* 0x000000ff00cd7202 */ /* 0x000fe20000000f00 */
[----:B------:R-:W-:Y:S01]  /*1ad70*/  VIADD R208, R136, 0x1 ;  /* 0x0000000188d07836 */ /* 0x000fe20000000000 */
        /* <DEDUP_REMOVED lines=11> */
.L_x_3443:
[----:B------:R-:W-:Y:S01]  /*1ae30*/  @!P4 IADD3 R11, P0, PT, RZ, -R205, RZ ;  /* 0x800000cdff0bc210 */ /* 0x000fe20007f1e0ff */
[----:B------:R-:W1:Y:S01]  /*1ae40*/  S2R R185, SR_TID.X ;  /* 0x0000000000b97919 */ /* 0x000e620000002100 */
[----:B------:R-:W5:Y:S01]  /*1ae50*/  @!P4 LDC R10, c[0x0][0x3c0] ;  /* 0x0000f000ff0acb82 */ /* 0x000f620000000800 */
[----:B------:R-:W-:Y:S07]  /*1ae60*/  DEPBAR.LE SB0, 0x0 ;  /* 0x000080000000791a */ /* 0x000fee0000000000 */
[----:B------:R-:W3:Y:S08]  /*1ae70*/  LDC R13, c[0x0][0x3c4] ;  /* 0x0000f100ff0d7b82 */ /* 0x000ef00000000800 */
        /* <DEDUP_REMOVED lines=11> */
[C---:B--2---:R-:W-:Y:S02]  /*1af30*/  ISETP.GE.AND P3, PT, R12.reuse, UR12, PT ;  /* 0x0000000c0c007c0c */ /* 0x044fe4000bf66270 */
[C---:B------:R-:W-:Y:S02]  /*1af40*/  LOP3.LUT R15, R12.reuse, 0x40, RZ, 0xfc, !PT ;  /* 0x000000400c0f7812 */ /* 0x040fe400078efcff */
[----:B------:R-:W-:Y:S02]  /*1af50*/  LOP3.LUT R12, R12, 0x80, RZ, 0xfc, !PT ;  /* 0x000000800c0c7812 */ /* 0x000fe400078efcff */
[----:B------:R-:W-:Y:S02]  /*1af60*/  LOP3.LUT R7, R8, 0x1c0, R9, 0xf8, !PT ;  /* 0x000001c008077812 */ /* 0x000fe400078ef809 */
[----:B------:R-:W-:Y:S02]  /*1af70*/  LOP3.LUT R5, R6, 0x8, R185, 0xf8, !PT ;  /* 0x0000000806057812 */ /* 0x000fe400078ef8b9 */
[----:B------:R-:W-:Y:S02]  /*1af80*/  LOP3.LUT R211, R211, 0x1f8, R4, 0x78, !PT ;  /* 0x000001f8d3d37812 */ /* 0x000fe400078e7804 */
[----:B------:R-:W-:Y:S02]  /*1af90*/  LOP3.LUT R182, R16, 0x7c00, RZ, 0xc0, !PT ;  /* 0x00007c0010b67812 */ /* 0x000fe400078ec0ff */
[----:B------:R-:W-:Y:S02]  /*1afa0*/  @!P4 SHF.R.S64 R11, R11, 0x1f, R14 ;  /* 0x0000001f0b0bc819 */ /* 0x000fe4000000100e */
[----:B------:R-:W-:Y:S01]  /*1afb0*/  ISETP.GE.AND P1, PT, R12, UR12, PT ;  /* 0x0000000c0c007c0c */ /* 0x000fe2000bf26270 */
[----:B------:R-:W-:Y:S01]  /*1afc0*/  IMAD.MOV.U32 R12, RZ, RZ, R198 ;  /* 0x000000ffff0c7224 */ /* 0x000fe200078e00c6 */
[--C-:B------:R-:W-:Y:S02]  /*1afd0*/  LOP3.LUT R172, R7, 0x38, R4.reuse, 0x78, !PT ;  /* 0x0000003807ac7812 */ /* 0x100fe400078e7804 */
[--C-:B------:R-:W-:Y:S02]  /*1afe0*/  LOP3.LUT R5, R5, 0x38, R4.reuse, 0x78, !PT ;  /* 0x0000003805057812 */ /* 0x100fe400078e7804 */
[----:B------:R-:W-:Y:S02]  /*1aff0*/  LOP3.LUT R194, R9, 0x400, RZ, 0xc0, !PT ;  /* 0x0000040009c27812 */ /* 0x000fe400078ec0ff */
[----:B------:R-:W-:Y:S02]  /*1b000*/  LOP3.LUT R211, R211, 0x1e00, R4, 0xf8, !PT ;  /* 0x00001e00d3d37812 */ /* 0x000fe400078ef804 */
        /* <DEDUP_REMOVED lines=9> */
[----:B------:R-:W-:Y:S01]  /*1b0a0*/  VIADD R7, R207, 0xffffffc0 ;  /* 0xffffffc0cf077836 */ /* 0x000fe20000000000 */
[----:B------:R-:W1:Y:S01]  /*1b0b0*/  LDC R4, c[0x0][0x4f0] ;  /* 0x00013c00ff047b82 */ /* 0x000e620000000800 */
[----:B------:R-:W-:Y:S03]  /*1b0c0*/  MOV R10, RZ ;  /* 0x000000ff000a7202 */ /* 0x000fe60000000f00 */
[----:B------:R-:W-:Y:S02]  /*1b0d0*/  IABS R8, R7 ;  /* 0x0000000700087213 */ /* 0x000fe40000000000 */
        /* <DEDUP_REMOVED lines=32> */
[C---:B------:R-:W-:Y:S02]  /*1b2e0*/  SEL R9, R6.reuse, R11, !P0 ;  /* 0x0000000b06097207 */ /* 0x040fe40004000000 */
[----:B------:R-:W1:Y:S01]  /*1b2f0*/  LDC.64 R10, c[0x0][0x3c0] ;  /* 0x0000f000ff0a7b82 */ /* 0x000e620000000a00 */
[----:B------:R-:W-:Y:S02]  /*1b300*/  @!P6 IADD3 R5, PT, PT, -R5, RZ, RZ ;  /* 0x000000ff0505e210 */ /* 0x000fe40007ffe1ff */
[CC--:B------:R-:W-:Y:S02]  /*1b310*/  LEA R18, P5, R9.reuse, R202.reuse, 0x2 ;  /* 0x000000ca09127211 */ /* 0x0c0fe400078a10ff */
[----:B------:R-:W-:Y:S02]  /*1b320*/  SEL R7, R6, R5, !P0 ;  /* 0x0000000506077207 */ /* 0x000fe40004000000 */
[-C--:B------:R-:W-:Y:S02]  /*1b330*/  LEA.HI.X.SX32 R19, R9, R203.reuse, 0x2, P5 ;  /* 0x000000cb09137211 */ /* 0x080fe400028f16ff */
[C---:B------:R-:W-:Y:S03]  /*1b340*/  LEA R16, P0, R7.reuse, R202, 0x2 ;  /* 0x000000ca07107211 */ /* 0x040fe600078010ff */
[----:B------:R-:W2:Y:S01]  /*1b350*/  LDG.E R6, desc[UR6][R18.64] ;  /* 0x0000000612067981 */ /* 0x000ea2000c1e1900 */
[C---:B------:R-:W-:Y:S01]  /*1b360*/  LEA.HI.X.SX32 R17, R7.reuse, R203, 0x2, P0 ;  /* 0x000000cb07117211 */ /* 0x040fe200000f16ff */
[----:B------:R-:W-:Y:S04]  /*1b370*/  IMAD.IADD R7, R7, 0x1, -R9 ;  /* 0x0000000107077824 */ /* 0x000fe800078e0a09 */
[----:B------:R-:W-:Y:S01]  /*1b380*/  IMAD R7, R7, R4, -0x40 ;  /* 0xffffffc007077424 */ /* 0x000fe200078e0204 */
[----:B------:R-:W2:Y:S04]  /*1b390*/  LDG.E R5, desc[UR6][R16.64] ;  /* 0x0000000610057981 */ /* 0x000ea8000c1e1900 */
        /* <DEDUP_REMOVED lines=13> */
.L_x_3440:
        /* <DEDUP_REMOVED lines=19> */
[C---:B------:R-:W-:Y:S02]  /*1b5a0*/  IMAD.X R13, R5.reuse, 0x1, R7, P5 ;  /* 0x00000001050d7824 */ /* 0x040fe400028e0607 */
        /* <DEDUP_REMOVED lines=59> */
[----:B------:R-:W2:Y:S04]  /*1b960*/  LDSM.16.M88.4 R16, [R194+UR5+0x6800] ;  /* 0x00680005c210783b */ /* 0x000ea80008000200 */
[----:B------:R-:W3:Y:S04]  /*1b970*/  LDSM.16.M88.4 R24, [R194+UR5+0x7000] ;  /* 0x00700005c218783b */ /* 0x000ee80008000200 */
[----:B------:R-:W0:Y:S04]  /*1b980*/  LDGDEPBAR ;  /* 0x00000000000079af */ /* 0x000e280000000000 */
[----:B------:R-:W5:Y:S04]  /*1b990*/  LDSM.16.M88.4 R32, [R194+UR5+0x7800] ;  /* 0x00780005c220783b */ /* 0x000f680008000200 */
[----:B------:R-:W-:Y:S04]  /*1b9a0*/  LDSM.16.M88.4 R136, [R193] ;  /* 0x00000000c188783b */ /* 0x000fe80000000200 */
[----:B------:R-:W4:Y:S04]  /*1b9b0*/  LDSM.16.M88.4 R140, [R191+0x6000] ;  /* 0x00600000bf8c783b */ /* 0x000f280000000200 */
[----:B------:R-:W4:Y:S04]  /*1b9c0*/  LDSM.16.M88.4 R144, [R191+0x6800] ;  /* 0x00680000bf90783b */ /* 0x000f280000000200 */
[----:B------:R-:W4:Y:S04]  /*1b9d0*/  LDSM.16.M88.4 R148, [R191+0x7000] ;  /* 0x00700000bf94783b */ /* 0x000f280000000200 */
[----:B------:R-:W-:Y:S01]  /*1b9e0*/  LDSM.16.M88.4 R168, [R191+0x8000] ;  /* 0x00800000bfa8783b */ /* 0x000fe20000000200 */
[C---:B-1----:R-:W-:Y:S03]  /*1b9f0*/  HMMA.16816.F32 R4, R132.reuse, R8, RZ ;  /* 0x000000088404723c */ /* 0x042fe600000018ff */
[----:B------:R-:W-:Y:S05]  /*1ba00*/  LDSM.16.M88.4 R176, [R194+UR5+0xa000] ;  /* 0x00a00005c2b0783b */ /* 0x000fea0008000200 */
[C---:B------:R-:W-:Y:S08]  /*1ba10*/  HMMA.16816.F32 R8, R132.reuse, R10, RZ ;  /* 0x0000000a8408723c */ /* 0x040ff000000018ff */
[C---:B--2---:R-:W-:Y:S08]  /*1ba20*/  HMMA.16816.F32 R12, R132.reuse, R16, RZ ;  /* 0x00000010840c723c */ /* 0x044ff000000018ff */
[C---:B------:R-:W-:Y:S08]  /*1ba30*/  HMMA.16816.F32 R16, R132.reuse, R18, RZ ;  /* 0x000000128410723c */ /* 0x040ff000000018ff */
[C---:B---3--:R-:W-:Y:S08]  /*1ba40*/  HMMA.16816.F32 R20, R132.reuse, R24, RZ ;  /* 0x000000188414723c */ /* 0x048ff000000018ff */
        /* <DEDUP_REMOVED lines=8> */
[----:B------:R-:W-:Y:S02]  /*1bad0*/  IMAD.IADD R190, R141, 0x1, R190 ;  /* 0x000000018dbe7824 */ /* 0x000fe400078e02be */
[C---:B------:R-:W-:Y:S01]  /*1bae0*/  IMAD.IADD R189, R187.reuse, 0x1, R192 ;  /* 0x00000001bbbd7824 */ /* 0x040fe200078e02c0 */
[C---:B------:R-:W-:Y:S01]  /*1baf0*/  HMMA.16816.F32 R12, R136.reuse, R144, R12 ;  /* 0x00000090880c723c */ /* 0x040fe2000000180c */
[----:B------:R-:W-:Y:S02]  /*1bb00*/  LDSM.16.M88.4 R140, [R192] ;  /* 0x00000000c08c783b */ /* 0x000fe40000000200 */
[----:B------:R-:W-:Y:S02]  /*1bb10*/  IMAD.IADD R188, R187, 0x1, R190 ;  /* 0x00000001bbbc7824 */ /* 0x000fe400078e02be */
        /* <DEDUP_REMOVED lines=212> */
.L_x_3442:
        /* <DEDUP_REMOVED lines=69> */
.L_x_3441:
[C---:B-1----:R-:W-:Y:S01]  /*1ccb0*/  IADD3 R132, PT, PT, R206.reuse, -0x1f, RZ ;  /* 0xffffffe1ce847810 */ /* 0x042fe20007ffe0ff */
[----:B------:R-:W-:Y:S01]  /*1ccc0*/  LDSM.16.MT88.4 R140, [R184+0xc000] ;  /* 0x00c00000b88c783b */ /* 0x000fe20000004200 */
[----:B------:R-:W-:Y:S02]  /*1ccd0*/  IADD3 R135, PT, PT, R206, -0x20, RZ ;  /* 0xffffffe0ce877810 */ /* 0x000fe40007ffe0ff */
[----:B------:R-:W-:Y:S02]  /*1cce0*/  I2FP.F32.S32 R132, R132 ;  /* 0x0000008400847245 */ /* 0x000fe40000201400 */
[----:B------:R-:W-:Y:S02]  /*1ccf0*/  I2FP.F32.S32 R133, R206 ;  /* 0x000000ce00857245 */ /* 0x000fe40000201400 */
[----:B------:R-:W-:Y:S01]  /*1cd00*/  I2FP.F32.S32 R135, R135 ;  /* 0x0000008700877245 */ /* 0x000fe20000201400 */
[CC--:B------:R-:W-:Y:S01]  /*1cd10*/  FFMA.FTZ R5, R0.reuse, R132.reuse, R5 ;  /* 0x0000008400057223 */ /* 0x0c0fe20000010005 */
[----:B------:R-:W-:Y:S01]  /*1cd20*/  FFMA.FTZ R7, R0, R132, R7 ;  /* 0x0000008400077223 */ /* 0x000fe20000010007 */
[----:B------:R-:W-:Y:S01]  /*1cd30*/  IADD3 R132, PT, PT, R206, -0xf, RZ ;  /* 0xfffffff1ce847810 */ /* 0x000fe20007ffe0ff */
        /* <DEDUP_REMOVED lines=11> */
[----:B------:R-:W-:Y:S01]  /*1cdf0*/  I2FP.F32.S32 R133, R133 ;  /* 0x0000008500857245 */ /* 0x000fe20000201400 */
[----:B------:R-:W-:Y:S01]  /*1ce00*/  LDSM.16.MT88.4 R152, [R184+0xe800] ;  /* 0x00e80000b898783b */ /* 0x000fe20000004200 */
[----:B------:R-:W-:Y:S02]  /*1ce10*/  I2FP.F32.S32 R134, R134 ;  /* 0x0000008600867245 */ /* 0x000fe40000201400 */
        /* <DEDUP_REMOVED lines=8> */
[C---:B------:R-:W-:Y:S02]  /*1cea0*/  IADD3 R135, PT, PT, R206.reuse, 0x8, RZ ;  /* 0x00000008ce877810 */ /* 0x040fe40007ffe0ff */
[----:B------:R-:W-:Y:S02]  /*1ceb0*/  I2FP.F32.S32 R132, R132 ;  /* 0x0000008400847245 */ /* 0x000fe40000201400 */
[C---:B------:R-:W-:Y:S02]  /*1cec0*/  IADD3 R133, PT, PT, R206.reuse, -0x8, RZ ;  /* 0xfffffff8ce857810 */ /* 0x040fe40007ffe0ff */
[----:B------:R-:W-:Y:S01]  /*1ced0*/  IADD3 R134, PT, PT, R206, -0x7, RZ ;  /* 0xfffffff9ce867810 */ /* 0x000fe20007ffe0ff */
[CC--:B------:R-:W-:Y:S01]  /*1cee0*/  FFMA.FTZ R21, R0.reuse, R132.reuse, R21 ;  /* 0x0000008400157223 */ /* 0x0c0fe20000010015 */
[----:B------:R-:W-:Y:S01]  /*1cef0*/  I2FP.F32.S32 R135, R135 ;  /* 0x0000008700877245 */ /* 0x000fe20000201400 */
[C---:B------:R-:W-:Y:S01]  /*1cf00*/  FFMA.FTZ R23, R0.reuse, R132, R23 ;  /* 0x0000008400177223 */ /* 0x040fe20000010017 */
[----:B------:R-:W-:Y:S02]  /*1cf10*/  I2FP.F32.S32 R133, R133 ;  /* 0x0000008500857245 */ /* 0x000fe40000201400 */
[----:B------:R-:W-:Y:S01]  /*1cf20*/  I2FP.F32.S32 R134, R134 ;  /* 0x0000008600867245 */ /* 0x000fe20000201400 */
[-C--:B------:R-:W-:Y:S01]  /*1cf30*/  FFMA.FTZ R24, R0, R135.reuse, R24 ;  /* 0x0000008700187223 */ /* 0x080fe20000010018 */
[----:B------:R-:W-:Y:S01]  /*1cf40*/  FMNMX3.FTZ R132, R2, R4, R5, !PT ;  /* 0x0000000402847276 */ /* 0x000fe20007810005 */
[C---:B------:R-:W-:Y:S01]  /*1cf50*/  FFMA.FTZ R26, R0.reuse, R135, R26 ;  /* 0x00000087001a7223 */ /* 0x040fe2000001001a */
[CC--:B------:R-:W-:Y:S01]  /*1cf60*/  FFMA.FTZ R16, R0.reuse, R133.reuse, R16 ;  /* 0x0000008500107223 */ /* 0x0c0fe20000010010 */
[C---:B------:R-:W-:Y:S01]  /*1cf70*/  FFMA.FTZ R18, R0.reuse, R133, R18 ;  /* 0x0000008500127223 */ /* 0x040fe20000010012 */
[CC--:B------:R-:W-:Y:S01]  /*1cf80*/  FFMA.FTZ R17, R0.reuse, R134.reuse, R17 ;  /* 0x0000008600117223 */ /* 0x0c0fe20000010011 */
[----:B------:R-:W-:Y:S01]  /*1cf90*/  FFMA.FTZ R19, R0, R134, R19 ;  /* 0x0000008600137223 */ /* 0x000fe20000010013 */
[----:B------:R-:W-:Y:S02]  /*1cfa0*/  FMNMX3.FTZ R135, R132, R8, R9, !PT ;  /* 0x0000000884877276 */ /* 0x000fe40007810009 */
[C---:B------:R-:W-:Y:S02]  /*1cfb0*/  IADD3 R134, PT, PT, R206.reuse, 0x9, RZ ;  /* 0x00000009ce867810 */ /* 0x040fe40007ffe0ff */
[----:B------:R-:W-:Y:S02]  /*1cfc0*/  IADD3 R133, PT, PT, R206, 0x10, RZ ;  /* 0x00000010ce857810 */ /* 0x000fe40007ffe0ff */
[----:B------:R-:W-:Y:S02]  /*1cfd0*/  FMNMX3.FTZ R136, R3, R6, R7, !PT ;  /* 0x0000000603887276 */ /* 0x000fe40007810007 */
[----:B------:R-:W-:Y:S02]  /*1cfe0*/  I2FP.F32.S32 R134, R134 ;  /* 0x0000008600867245 */ /* 0x000fe40000201400 */
[----:B------:R-:W-:Y:S02]  /*1cff0*/  I2FP.F32.S32 R133, R133 ;  /* 0x0000008500857245 */ /* 0x000fe40000201400 */
[----:B------:R-:W-:Y:S01]  /*1d000*/  FMNMX3.FTZ R135, R135, R12, R13, !PT ;  /* 0x0000000c87877276 */ /* 0x000fe2000781000d */
[----:B------:R-:W-:Y:S01]  /*1d010*/  FFMA.FTZ R25, R0, R134, R25 ;  /* 0x0000008600197223 */ /* 0x000fe20000010019 */
[----:B------:R-:W-:Y:S01]  /*1d020*/  FMNMX3.FTZ R136, R136, R10, R11, !PT ;  /* 0x0000000a88887276 */ /* 0x000fe2000781000b */
[----:B------:R-:W-:Y:S01]  /*1d030*/  FFMA.FTZ R27, R0, R134, R27 ;  /* 0x00000086001b7223 */ /* 0x000fe2000001001b */
        /* <DEDUP_REMOVED lines=8> */
[C---:B------:R-:W-:Y:S01]  /*1d0c0*/  FFMA.FTZ R29, R0.reuse, R132, R29 ;  /* 0x00000084001d7223 */ /* 0x040fe2000001001d */
        /* <DEDUP_REMOVED lines=8> */
[CC--:B------:R-:W-:Y:S01]  /*1d150*/  FFMA.FTZ R32, R0.reuse, R133.reuse, R32 ;  /* 0x0000008500207223 */ /* 0x0c0fe20000010020 */
[----:B------:R-:W-:Y:S01]  /*1d160*/  FMNMX3.FTZ R135, R135, R28, R29, !PT ;  /* 0x0000001c87877276 */ /* 0x000fe2000781001d */
[----:B------:R-:W-:Y:S01]  /*1d170*/  FFMA.FTZ R35, R0, R134, R35 ;  /* 0x0000008600237223 */ /* 0x000fe20000010023 */
        /* <DEDUP_REMOVED lines=13> */
[----:B-1----:R-:W-:Y:S02]  /*1d250*/  FMNMX.FTZ R132, R135, R132, !PT ;  /* 0x0000008487847209 */ /* 0x002fe40007810000 */
[----:B--2---:R-:W-:Y:S03]  /*1d260*/  FMNMX.FTZ R133, R136, R133, !PT ;  /* 0x0000008588857209 */ /* 0x004fe60007810000 */
[----:B------:R-:W-:Y:S01]  /*1d270*/  FMUL.FTZ R163, R132, UR4 ;  /* 0x0000000484a37c20 */ /* 0x000fe20008410000 */
[C---:B------:R-:W-:Y:S01]  /*1d280*/  FSETP.NEU.FTZ.AND P1, PT, R133.reuse, -INF , PT ;  /* 0xff8000008500780b */ /* 0x040fe20003f3d000 */
[C---:B------:R-:W-:Y:S01]  /*1d290*/  FADD.FTZ R2, -R133.reuse, R2 ;  /* 0x0000000285027221 */ /* 0x040fe20000010100 */
[----:B------:R-:W-:Y:S03]  /*1d2a0*/  FMUL.FTZ R164, R133, UR4 ;  /* 0x0000000485a47c20 */ /* 0x000fe60008410000 */
[----:B------:R-:W-:Y:S01]  /*1d2b0*/  FMUL.FTZ R134, R2, UR4 ;  /* 0x0000000402867c20 */ /* 0x000fe20008410000 */
[----:B------:R-:W-:Y:S01]  /*1d2c0*/  FADD.FTZ R2, -R132, R3 ;  /* 0x0000000384027221 */ /* 0x000fe20000010100 */
[----:B------:R-:W-:Y:S02]  /*1d2d0*/  FSEL R164, R164, RZ, P1 ;  /* 0x000000ffa4a47208 */ /* 0x000fe40000800000 */
[----:B------:R-:W-:Y:S01]  /*1d2e0*/  FSETP.NEU.FTZ.AND P1, PT, R132, -INF , PT ;  /* 0xff8000008400780b */ /* 0x000fe20003f3d000 */
[----:B------:R-:W-:Y:S01]  /*1d2f0*/  FMUL.FTZ R136, R2, UR4 ;  /* 0x0000000402887c20 */ /* 0x000fe20008410000 */
[----:B------:R1:W2:Y:S01]  /*1d300*/  MUFU.EX2 R3, R134 ;  /* 0x0000008600037308 */ /* 0x0002a20000000800 */
[--C-:B------:R-:W-:Y:S01]  /*1d310*/  FFMA.FTZ R162, R4, UR4, -R164.reuse ;  /* 0x0000000404a27c23 */ /* 0x100fe200080108a4 */
[----:B------:R-:W-:Y:S01]  /*1d320*/  FSEL R163, R163, RZ, P1 ;  /* 0x000000ffa3a37208 */ /* 0x000fe20000800000 */
[--C-:B------:R-:W-:Y:S01]  /*1d330*/  FFMA.FTZ R160, R5, UR4, -R164.reuse ;  /* 0x0000000405a07c23 */ /* 0x100fe200080108a4 */
[--C-:B------:R-:W-:Y:S01]  /*1d340*/  FFMA.FTZ R158, R8, UR4, -R164.reuse ;  /* 0x00000004089e7c23 */ /* 0x100fe200080108a4 */
[--C-:B------:R-:W-:Y:S01]  /*1d350*/  FFMA.FTZ R157, R9, UR4, -R164.reuse ;  /* 0x00000004099d7c23 */ /* 0x100fe200080108a4 */
[--C-:B------:R-:W-:Y:S01]  /*1d360*/  FFMA.FTZ R173, R24, UR4, -R164.reuse ;  /* 0x0000000418ad7c23 */ /* 0x100fe200080108a4 */
[--C-:B------:R-:W-:Y:S03]  /*1d370*/  FFMA.FTZ R161, R6, UR4, -R163.reuse ;  /* 0x0000000406a17c23 */ /* 0x100fe600080108a3 */
[----:B------:R3:W4:Y:S01]  /*1d380*/  MUFU.EX2 R2, R136 ;  /* 0x0000008800027308 */ /* 0x0007220000000800 */
        /* <DEDUP_REMOVED lines=8> */
[----:B-1----:R-:W-:Y:S01]  /*1d410*/  IADD3 R134, PT, PT, R186, 0xc040, RZ ;  /* 0x0000c040ba867810 */ /* 0x002fe20007ffe0ff */
[C---:B--2---:R-:W-:Y:S01]  /*1d420*/  FMUL.FTZ R4, R3.reuse, R128 ;  /* 0x0000008003047220 */ /* 0x044fe20000410000 */
[----:B------:R-:W-:Y:S01]  /*1d430*/  @P0 IADD3 R134, PT, PT, R204, -0x40, RZ ;  /* 0xffffffc0cc860810 */ /* 0x000fe20007ffe0ff */
[C---:B------:R-:W-:Y:S01]  /*1d440*/  FMUL.FTZ R5, R3.reuse, R129 ;  /* 0x0000008103057220 */ /* 0x040fe20000410000 */
[C---:B------:R-:W-:Y:S01]  /*1d450*/  FMUL.FTZ R8, R3.reuse, R124 ;  /* 0x0000007c03087220 */ /* 0x040fe20000410000 */
[----:B------:R-:W-:Y:S01]  /*1d460*/  FMUL.FTZ R9, R3, R125 ;  /* 0x0000007d03097220 */ /* 0x000fe20000410000 */
[----:B------:R-:W-:Y:S03]  /*1d470*/  IADD3 R187, PT, PT, R187, R134, RZ ;  /* 0x00000086bbbb7210 */ /* 0x000fe60007ffe0ff */
[----:B------:R-:W1:Y:S01]  /*1d480*/  MUFU.EX2 R160, R160 ;  /* 0x000000a000a07308 */ /* 0x000e620000000800 */
[----:B---3--:R-:W2:Y:S01]  /*1d490*/  LDSM.16.MT88.4 R136, [R186+0xc000] ;  /* 0x00c00000ba88783b */ /* 0x008ea20000004200 */
[C---:B----4-:R-:W-:Y:S01]  /*1d4a0*/  FMUL.FTZ R6, R2.reuse, R130 ;  /* 0x0000008202067220 */ /* 0x050fe20000410000 */
[C---:B------:R-:W-:Y:S01]  /*1d4b0*/  FMUL.FTZ R7, R2.reuse, R131 ;  /* 0x0000008302077220 */ /* 0x040fe20000410000 */
[C---:B------:R-:W-:Y:S01]  /*1d4c0*/  FMUL.FTZ R10, R2.reuse, R126 ;  /* 0x0000007e020a7220 */ /* 0x040fe20000410000 */
[C---:B------:R-:W-:Y:S01]  /*1d4d0*/  FMUL.FTZ R11, R2.reuse, R127 ;  /* 0x0000007f020b7220 */ /* 0x040fe20000410000 */
[C---:B------:R-:W-:Y:S01]  /*1d4e0*/  FMUL.FTZ R36, R3.reuse, R36 ;  /* 0x0000002403247220 */ /* 0x040fe20000410000 */
[----:B------:R-:W-:Y:S03]  /*1d4f0*/  FMUL.FTZ R37, R3, R37 ;  /* 0x0000002503257220 */ /* 0x000fe60000410000 */
[----:B------:R-:W-:Y:S01]  /*1d500*/  MUFU.EX2 R161, R161 ;  /* 0x000000a100a17308 */ /* 0x000fe20000000800 */
[----:B------:R-:W3:Y:S01]  /*1d510*/  LDSM.16.MT88.4 R144, [R134] ;  /* 0x000000008690783b */ /* 0x000ee20000004200 */
[C---:B------:R-:W-:Y:S01]  /*1d520*/  FMUL.FTZ R38, R2.reuse, R38 ;  /* 0x0000002602267220 */ /* 0x040fe20000410000 */
[----:B------:R-:W-:Y:S01]  /*1d530*/  FMUL.FTZ R39, R2, R39 ;  /* 0x0000002702277220 */ /* 0x000fe20000410000 */
[--C-:B------:R-:W-:Y:S01]  /*1d540*/  FFMA.FTZ R178, R29, UR4, -R164.reuse ;  /* 0x000000041db27c23 */ /* 0x100fe200080108a4 */
[--C-:B------:R-:W-:Y:S01]  /*1d550*/  FFMA.FTZ R179, R30, UR4, -R163.reuse ;  /* 0x000000041eb37c23 */ /* 0x100fe200080108a3 */
[--C-:B------:R-:W-:Y:S01]  /*1d560*/  FFMA.FTZ R188, R31, UR4, -R163.reuse ;  /* 0x000000041fbc7c23 */ /* 0x100fe200080108a3 */
[--C-:B------:R-:W-:Y:S03]  /*1d570*/  FFMA.FTZ R189, R32, UR4, -R164.reuse ;  /* 0x0000000420bd7c23 */ /* 0x100fe600080108a4 */
[----:B------:R-:W4:Y:S01]  /*1d580*/  MUFU.EX2 R159, R159 ;  /* 0x0000009f009f7308 */ /* 0x000f220000000800 */
[----:B-1----:R-:W-:Y:S01]  /*1d590*/  F2FP.F16.F32.PACK_AB R128, R160, R162 ;  /* 0x000000a2a080723e */ /* 0x002fe200000000ff */
[----:B------:R-:W1:Y:S01]  /*1d5a0*/  LDSM.16.MT88.4 R124, [R187] ;  /* 0x00000000bb7c783b */ /* 0x000e620000004200 */
[--C-:B------:R-:W-:Y:S01]  /*1d5b0*/  FFMA.FTZ R190, R34, UR4, -R163.reuse ;  /* 0x0000000422be7c23 */ /* 0x100fe200080108a3 */
[C---:B------:R-:W-:Y:S01]  /*1d5c0*/  FMUL.FTZ R40, R3.reuse, R40 ;  /* 0x0000002803287220 */ /* 0x040fe20000410000 */
[C---:B------:R-:W-:Y:S01]  /*1d5d0*/  FMUL.FTZ R41, R3.reuse, R41 ;  /* 0x0000002903297220 */ /* 0x040fe20000410000 */
[C---:B------:R-:W-:Y:S01]  /*1d5e0*/  FMUL.FTZ R42, R2.reuse, R42 ;  /* 0x0000002a022a7220 */ /* 0x040fe20000410000 */
[C---:B------:R-:W-:Y:S03]  /*1d5f0*/  FMUL.FTZ R43, R2.reuse, R43 ;  /* 0x0000002b022b7220 */ /* 0x040fe60000410000 */
[----:B------:R-:W-:Y:S01]  /*1d600*/  MUFU.EX2 R158, R158 ;  /* 0x0000009e009e7308 */ /* 0x000fe20000000800 */
[C---:B------:R-:W-:Y:S01]  /*1d610*/  FMUL.FTZ R44, R3.reuse, R44 ;  /* 0x0000002c032c7220 */ /* 0x040fe20000410000 */
[----:B------:R-:W-:Y:S01]  /*1d620*/  LDSM.16.MT88.4 R24, [R187+0x1000] ;  /* 0x00100000bb18783b */ /* 0x000fe20000004200 */
[C---:B------:R-:W-:Y:S01]  /*1d630*/  FMUL.FTZ R45, R3.reuse, R45 ;  /* 0x0000002d032d7220 */ /* 0x040fe20000410000 */
[C---:B------:R-:W-:Y:S01]  /*1d640*/  FMUL.FTZ R46, R2.reuse, R46 ;  /* 0x0000002e022e7220 */ /* 0x040fe20000410000 */
[C---:B------:R-:W-:Y:S01]  /*1d650*/  FMUL.FTZ R47, R2.reuse, R47 ;  /* 0x0000002f022f7220 */ /* 0x040fe20000410000 */
[C---:B------:R-:W-:Y:S01]  /*1d660*/  FMUL.FTZ R48, R3.reuse, R48 ;  /* 0x0000003003307220 */ /* 0x040fe20000410000 */
[----:B------:R-:W-:Y:S03]  /*1d670*/  FMUL.FTZ R49, R3, R49 ;  /* 0x0000003103317220 */ /* 0x000fe60000410000 */
[----:B------:R-:W5:Y:S01]  /*1d680*/  MUFU.EX2 R157, R157 ;  /* 0x0000009d009d7308 */ /* 0x000f620000000800 */
[----:B----4-:R-:W-:Y:S01]  /*1d690*/  F2FP.F16.F32.PACK_AB R129, R159, R161 ;  /* 0x000000a19f81723e */ /* 0x010fe200000000ff */
[----:B------:R-:W-:Y:S01]  /*1d6a0*/  LDSM.16.MT88.4 R28, [R184+0xd800] ;  /* 0x00d80000b81c783b */ /* 0x000fe20000004200 */
        /* <DEDUP_REMOVED lines=14> */
[----:B-----5:R-:W-:Y:S01]  /*1d790*/  F2FP.F16.F32.PACK_AB R130, R157, R158 ;  /* 0x0000009e9d82723e */ /* 0x020fe200000000ff */
        /* <DEDUP_REMOVED lines=16> */
[C---:B------:R-:W-:Y:S01]  /*1d8a0*/  FMUL.FTZ R77, R3.reuse, R77 ;  /* 0x0000004d034d7220 */ /* 0x040fe20000410000 */
[C---:B------:R-:W-:Y:S01]  /*1d8b0*/  FMUL.FTZ R78, R2.reuse, R78 ;  /* 0x0000004e024e7220 */ /* 0x040fe20000410000 */
[C---:B------:R-:W-:Y:S01]  /*1d8c0*/  FMUL.FTZ R79, R2.reuse, R79 ;  /* 0x0000004f024f7220 */ /* 0x040fe20000410000 */
[C---:B------:R-:W-:Y:S01]  /*1d8d0*/  FMUL.FTZ R80, R3.reuse, R80 ;  /* 0x0000005003507220 */ /* 0x040fe20000410000 */
[C---:B------:R-:W-:Y:S01]  /*1d8e0*/  FMUL.FTZ R81, R3.reuse, R81 ;  /* 0x0000005103517220 */ /* 0x040fe20000410000 */
[C---:B------:R-:W-:Y:S01]  /*1d8f0*/  FMUL.FTZ R82, R2.reuse, R82 ;  /* 0x0000005202527220 */ /* 0x040fe20000410000 */
[C---:B--2---:R-:W-:Y:S01]  /*1d900*/  HMMA.16816.F32 R4, R128.reuse, R136, R4 ;  /* 0x000000888004723c */ /* 0x044fe20000001804 */
[----:B------:R-:W-:Y:S04]  /*1d910*/  MUFU.EX2 R173, R173 ;  /* 0x000000ad00ad7308 */ /* 0x000fe80000000800 */
[C---:B------:R-:W-:Y:S01]  /*1d920*/  FMUL.FTZ R83, R2.reuse, R83 ;  /* 0x0000005302537220 */ /* 0x040fe20000410000 */
[C---:B------:R-:W-:Y:S01]  /*1d930*/  FMUL.FTZ R84, R3.reuse, R84 ;  /* 0x0000005403547220 */ /* 0x040fe20000410000 */
[C---:B------:R-:W-:Y:S01]  /*1d940*/  FMUL.FTZ R85, R3.reuse, R85 ;  /* 0x0000005503557220 */ /* 0x040fe20000410000 */
[C---:B------:R-:W-:Y:S01]  /*1d950*/  HMMA.16816.F32 R8, R128.reuse, R138, R8 ;  /* 0x0000008a8008723c */ /* 0x040fe20000001808 */
[----:B------:R-:W2:Y:S02]  /*1d960*/  LDSM.16.MT88.4 R136, [R186+0xe000] ;  /* 0x00e00000ba88783b */ /* 0x000ea40000004200 */
[----:B------:R-:W-:Y:S01]  /*1d970*/  MUFU.EX2 R174, R174 ;  /* 0x000000ae00ae7308 */ /* 0x000fe20000000800 */
[C---:B------:R-:W-:Y:S01]  /*1d980*/  FMUL.FTZ R86, R2.reuse, R86 ;  /* 0x0000005602567220 */ /* 0x040fe20000410000 */
[C---:B------:R-:W-:Y:S01]  /*1d990*/  FMUL.FTZ R87, R2.reuse, R87 ;  /* 0x0000005702577220 */ /* 0x040fe20000410000 */
[C---:B------:R-:W-:Y:S01]  /*1d9a0*/  FMUL.FTZ R88, R3.reuse, R88 ;  /* 0x0000005803587220 */ /* 0x040fe20000410000 */
[C---:B------:R-:W-:Y:S01]  /*1d9b0*/  FMUL.FTZ R89, R3.reuse, R89 ;  /* 0x0000005903597220 */ /* 0x040fe20000410000 */
[C---:B------:R-:W-:Y:S01]  /*1d9c0*/  FMUL.FTZ R90, R2.reuse, R90 ;  /* 0x0000005a025a7220 */ /* 0x040fe20000410000 */
[C---:B------:R-:W-:Y:S04]  /*1d9d0*/  HMMA.16816.F32 R36, R128.reuse, R140, R36 ;  /* 0x0000008c8024723c */ /* 0x040fe80000001824 */
[----:B------:R-:W-:Y:S01]  /*1d9e0*/  MUFU.EX2 R175, R175 ;  /* 0x000000af00af7308 */ /* 0x000fe20000000800 */
[C---:B------:R-:W-:Y:S01]  /*1d9f0*/  FMUL.FTZ R91, R2.reuse, R91 ;  /* 0x0000005b025b7220 */ /* 0x040fe20000410000 */
[C---:B------:R-:W-:Y:S01]  /*1da00*/  FMUL.FTZ R92, R3.reuse, R92 ;  /* 0x0000005c035c7220 */ /* 0x040fe20000410000 */
[C---:B------:R-:W-:Y:S01]  /*1da10*/  FMUL.FTZ R93, R3.reuse, R93 ;  /* 0x0000005d035d7220 */ /* 0x040fe20000410000 */
[C---:B------:R-:W-:Y:S01]  /*1da20*/  FMUL.FTZ R94, R2.reuse, R94 ;  /* 0x0000005e025e7220 */ /* 0x040fe20000410000 */
[C---:B------:R-:W-:Y:S01]  /*1da30*/  FMUL.FTZ R95, R2.reuse, R95 ;  /* 0x0000005f025f7220 */ /* 0x040fe20000410000 */
[C---:B------:R-:W-:Y:S01]  /*1da40*/  HMMA.16816.F32 R40, R128.reuse, R142, R40 ;  /* 0x0000008e8028723c */ /* 0x040fe20000001828 */
[----:B------:R-:W4:Y:S03]  /*1da50*/  LDSM.16.MT88.4 R140, [R184+0xe000] ;  /* 0x00e00000b88c783b */ /* 0x000f260000004200 */
[----:B------:R-:W-:Y:S01]  /*1da60*/  MUFU.EX2 R176, R176 ;  /* 0x000000b000b07308 */ /* 0x000fe20000000800 */
[C---:B------:R-:W-:Y:S01]  /*1da70*/  FMUL.FTZ R96, R3.reuse, R96 ;  /* 0x0000006003607220 */ /* 0x040fe20000410000 */
[C---:B------:R-:W-:Y:S01]  /*1da80*/  FMUL.FTZ R97, R3.reuse, R97 ;  /* 0x0000006103617220 */ /* 0x040fe20000410000 */
[C---:B------:R-:W-:Y:S01]  /*1da90*/  FMUL.FTZ R98, R2.reuse, R98 ;  /* 0x0000006202627220 */ /* 0x040fe20000410000 */
[C---:B------:R-:W-:Y:S01]  /*1daa0*/  FMUL.FTZ R99, R2.reuse, R99 ;  /* 0x0000006302637220 */ /* 0x040fe20000410000 */
[C---:B------:R-:W-:Y:S01]  /*1dab0*/  FMUL.FTZ R100, R3.reuse, R100 ;  /* 0x0000006403647220 */ /* 0x040fe20000410000 */
[C---:B---3--:R-:W-:Y:S04]  /*1dac0*/  HMMA.16816.F32 R44, R128.reuse, R144, R44 ;  /* 0x00000090802c723c */ /* 0x048fe8000000182c */
[----:B------:R-:W-:Y:S01]  /*1dad0*/  MUFU.EX2 R177, R177 ;  /* 0x000000b100b17308 */ /* 0x000fe20000000800 */
[C---:B------:R-:W-:Y:S01]  /*1dae0*/  FMUL.FTZ R101, R3.reuse, R101 ;  /* 0x0000006503657220 */ /* 0x040fe20000410000 */
[C---:B------:R-:W-:Y:S01]  /*1daf0*/  FMUL.FTZ R102, R2.reuse, R102 ;  /* 0x0000006602667220 */ /* 0x040fe20000410000 */
[C---:B------:R-:W-:Y:S01]  /*1db00*/  FMUL.FTZ R103, R2.reuse, R103 ;  /* 0x0000006702677220 */ /* 0x040fe20000410000 */
[C---:B------:R-:W-:Y:S01]  /*1db10*/  FMUL.FTZ R104, R3.reuse, R104 ;  /* 0x0000006803687220 */ /* 0x040fe20000410000 */
[C---:B------:R-:W-:Y:S01]  /*1db20*/  FMUL.FTZ R105, R3.reuse, R105 ;  /* 0x0000006903697220 */ /* 0x040fe20000410000 */
[C---:B------:R-:W-:Y:S01]  /*1db30*/  HMMA.16816.F32 R48, R128.reuse, R146, R48 ;  /* 0x000000928030723c */ /* 0x040fe20000001830 */
[----:B------:R-:W-:Y:S03]  /*1db40*/  LDSM.16.MT88.4 R144, [R187+0x800] ;  /* 0x00080000bb90783b */ /* 0x000fe60000004200 */
[----:B------:R-:W-:Y:S01]  /*1db50*/  MUFU.EX2 R178, R178 ;  /* 0x000000b200b27308 */ /* 0x000fe20000000800 */
[C---:B------:R-:W-:Y:S01]  /*1db60*/  FMUL.FTZ R106, R2.reuse, R106 ;  /* 0x0000006a026a7220 */ /* 0x040fe20000410000 */
[----:B------:R-:W-:Y:S01]  /*1db70*/  FMUL.FTZ R107, R2, R107 ;  /* 0x0000006b026b7220 */ /* 0x000fe20000410000 */
[--C-:B------:R-:W-:Y:S01]  /*1db80*/  FFMA.FTZ R165, R12, UR4, -R164.reuse ;  /* 0x000000040ca57c23 */ /* 0x100fe200080108a4 */
[----:B------:R-:W-:Y:S01]  /*1db90*/  FMUL.FTZ R12, R3, R120 ;  /* 0x00000078030c7220 */ /* 0x000fe20000410000 */
[--C-:B------:R-:W-:Y:S01]  /*1dba0*/  FFMA.FTZ R166, R13, UR4, -R164.reuse ;  /* 0x000000040da67c23 */ /* 0x100fe200080108a4 */
[C---:B-1----:R-:W-:Y:S04]  /*1dbb0*/  HMMA.16816.F32 R52, R128.reuse, R124, R52 ;  /* 0x0000007c8034723c */ /* 0x042fe80000001834 */
[----:B------:R-:W-:Y:S01]  /*1dbc0*/  MUFU.EX2 R179, R179 ;  /* 0x000000b300b37308 */ /* 0x000fe20000000800 */
[----:B------:R-:W-:Y:S01]  /*1dbd0*/  FMUL.FTZ R13, R3, R121 ;  /* 0x00000079030d7220 */ /* 0x000fe20000410000 */
[--C-:B------:R-:W-:Y:S01]  /*1dbe0*/  FFMA.FTZ R167, R14, UR4, -R163.reuse ;  /* 0x000000040ea77c23 */ /* 0x100fe200080108a3 */
[C---:B------:R-:W-:Y:S01]  /*1dbf0*/  FMUL.FTZ R14, R2.reuse, R122 ;  /* 0x0000007a020e7220 */ /* 0x040fe20000410000 */
[--C-:B------:R-:W-:Y:S01]  /*1dc00*/  FFMA.FTZ R168, R15, UR4, -R163.reuse ;  /* 0x000000040fa87c23 */ /* 0x100fe200080108a3 */
[C---:B------:R-:W-:Y:S01]  /*1dc10*/  FMUL.FTZ R15, R2.reuse, R123 ;  /* 0x0000007b020f7220 */ /* 0x040fe20000410000 */
[C---:B------:R-:W-:Y:S01]  /*1dc20*/  HMMA.16816.F32 R56, R128.reuse, R126, R56 ;  /* 0x0000007e8038723c */ /* 0x040fe20000001838 */
[----:B------:R-:W1:Y:S03]  /*1dc30*/  LDSM.16.MT88.4 R124, [R134+0x2000] ;  /* 0x00200000867c783b */ /* 0x000e660000004200 */
[----:B------:R-:W-:Y:S01]  /*1dc40*/  MUFU.EX2 R165, R165 ;  /* 0x000000a500a57308 */ /* 0x000fe20000000800 */
[C---:B------:R-:W-:Y:S01]  /*1dc50*/  FMUL.FTZ R108, R3.reuse, R108 ;  /* 0x0000006c036c7220 */ /* 0x040fe20000410000 */
[----:B------:R-:W-:Y:S01]  /*1dc60*/  FMUL.FTZ R109, R3, R109 ;  /* 0x0000006d036d7220 */ /* 0x000fe20000410000 */
[C---:B------:R-:W-:Y:S01]  /*1dc70*/  FMUL.FTZ R110, R2.reuse, R110 ;  /* 0x0000006e026e7220 */ /* 0x040fe20000410000 */
[----:B------:R-:W-:Y:S01]  /*1dc80*/  FMUL.FTZ R111, R2, R111 ;  /* 0x0000006f026f7220 */ /* 0x000fe20000410000 */
[--C-:B------:R-:W-:Y:S01]  /*1dc90*/  FFMA.FTZ R169, R16, UR4, -R164.reuse ;  /* 0x0000000410a97c23 */ /* 0x100fe200080108a4 */
[C---:B--2---:R-:W-:Y:S01]  /*1dca0*/  HMMA.16816.F32 R60, R128.reuse, R136, R60 ;  /* 0x00000088803c723c */ /* 0x044fe2000000183c */
[----:B------:R-:W-:Y:S03]  /*1dcb0*/  LDSM.16.MT88.4 R120, [R186+0xc800] ;  /* 0x00c80000ba78783b */ /* 0x000fe60000004200 */
[----:B------:R-:W2:Y:S01]  /*1dcc0*/  MUFU.EX2 R166, R166 ;  /* 0x000000a600a67308 */ /* 0x000ea20000000800 */
[----:B------:R-:W-:Y:S01]  /*1dcd0*/  FFMA.FTZ R170, R17, UR4, -R164 ;  /* 0x0000000411aa7c23 */ /* 0x000fe200080108a4 */
[--C-:B------:R-:W-:Y:S01]  /*1dce0*/  FFMA.FTZ R171, R18, UR4, -R163.reuse ;  /* 0x0000000412ab7c23 */ /* 0x100fe200080108a3 */
[----:B------:R-:W-:Y:S01]  /*1dcf0*/  FFMA.FTZ R172, R19, UR4, -R163 ;  /* 0x0000000413ac7c23 */ /* 0x000fe200080108a3 */
[C---:B------:R-:W-:Y:S01]  /*1dd00*/  FMUL.FTZ R112, R3.reuse, R112 ;  /* 0x0000007003707220 */ /* 0x040fe20000410000 */
[C---:B------:R-:W-:Y:S01]  /*1dd10*/  FMUL.FTZ R113, R3.reuse, R113 ;  /* 0x0000007103717220 */ /* 0x040fe20000410000 */
[C---:B------:R-:W-:Y:S01]  /*1dd20*/  HMMA.16816.F32 R64, R128.reuse, R138, R64 ;  /* 0x0000008a8040723c */ /* 0x040fe20000001840 */
[----:B------:R-:W3:Y:S03]  /*1dd30*/  LDSM.16.MT88.4 R136, [R187+0x2000] ;  /* 0x00200000bb88783b */ /* 0x000ee60000004200 */
[----:B------:R-:W-:Y:S01]  /*1dd40*/  MUFU.EX2 R167, R167 ;  /* 0x000000a700a77308 */ /* 0x000fe20000000800 */
[C---:B------:R-:W-:Y:S01]  /*1dd50*/  FMUL.FTZ R114, R2.reuse, R114 ;  /* 0x0000007202727220 */ /* 0x040fe20000410000 */
[C---:B------:R-:W-:Y:S01]  /*1dd60*/  FMUL.FTZ R115, R2.reuse, R115 ;  /* 0x0000007302737220 */ /* 0x040fe20000410000 */
[C---:B------:R-:W-:Y:S01]  /*1dd70*/  FMUL.FTZ R16, R3.reuse, R116 ;  /* 0x0000007403107220 */ /* 0x040fe20000410000 */
[C---:B------:R-:W-:Y:S01]  /*1dd80*/  FMUL.FTZ R17, R3.reuse, R117 ;  /* 0x0000007503117220 */ /* 0x040fe20000410000 */
[----:B------:R-:W-:Y:S01]  /*1dd90*/  FMUL.FTZ R18, R2, R118 ;  /* 0x0000007602127220 */ /* 0x000fe20000410000 */
[C---:B----4-:R-:W-:Y:S04]  /*1dda0*/  HMMA.16816.F32 R68, R128.reuse, R140, R68 ;  /* 0x0000008c8044723c */ /* 0x050fe80000001844 */
[----:B------:R-:W4:Y:S01]  /*1ddb0*/  MUFU.EX2 R168, R168 ;  /* 0x000000a800a87308 */ /* 0x000f220000000800 */
[----:B--2---:R-:W-:Y:S01]  /*1ddc0*/  F2FP.F16.F32.PACK_AB R116, R166, R165 ;  /* 0x000000a5a674723e */ /* 0x004fe200000000ff */
[----:B------:R-:W-:Y:S01]  /*1ddd0*/  FMUL.FTZ R19, R2, R119 ;  /* 0x0000007702137220 */ /* 0x000fe20000410000 */
[----:B------:R-:W-:Y:S01]  /*1dde0*/  FFMA.FTZ R162, R3, R210, R162 ;  /* 0x000000d203a27223 */ /* 0x000fe200000100a2 */
[----:B------:R-:W-:Y:S01]  /*1ddf0*/  ISETP.GT.AND P1, PT, R208, R195, PT ;  /* 0x000000c3d000720c */ /* 0x000fe20003f24270 */
[----:B------:R-:W-:Y:S01]  /*1de00*/  FFMA.FTZ R161, R2, R209, R161 ;  /* 0x000000d102a17223 */ /* 0x000fe200000100a1 */
[C---:B------:R-:W-:Y:S01]  /*1de10*/  HMMA.16816.F32 R72, R128.reuse, R142, R72 ;  /* 0x0000008e8048723c */ /* 0x040fe20000001848 */
[----:B------:R-:W2:Y:S03]  /*1de20*/  LDSM.16.MT88.4 R140, [R186+0x10000] ;  /* 0x01000000ba8c783b */ /* 0x000ea60000004200 */
[----:B------:R-:W-:Y:S01]  /*1de30*/  MUFU.EX2 R169, R169 ;  /* 0x000000a900a97308 */ /* 0x000fe20000000800 */
[----:B------:R-:W-:Y:S01]  /*1de40*/  FADD.FTZ R3, R160, R162 ;  /* 0x000000a2a0037221 */ /* 0x000fe20000010000 */
[----:B------:R-:W-:Y:S03]  /*1de50*/  FADD.FTZ R161, R159, R161 ;  /* 0x000000a19fa17221 */ /* 0x000fe60000010000 */
[----:B------:R-:W-:Y:S01]  /*1de60*/  FADD.FTZ R2, R158, R3 ;  /* 0x000000039e027221 */ /* 0x000fe20000010000 */
[C---:B-1----:R-:W-:Y:S04]  /*1de70*/  HMMA.16816.F32 R76, R128.reuse, R124, R76 ;  /* 0x0000007c804c723c */ /* 0x042fe8000000184c */
[----:B------:R-:W1:Y:S01]  /*1de80*/  MUFU.EX2 R170, R170 ;  /* 0x000000aa00aa7308 */ /* 0x000e620000000800 */
[----:B----4-:R-:W-:Y:S01]  /*1de90*/  F2FP.F16.F32.PACK_AB R117, R168, R167 ;  /* 0x000000a7a875723e */ /* 0x010fe200000000ff */
[----:B------:R-:W-:Y:S02]  /*1dea0*/  FADD.FTZ R2, R157, R2 ;  /* 0x000000029d027221 */ /* 0x000fe40000010000 */
[C---:B------:R-:W-:Y:S01]  /*1deb0*/  HMMA.16816.F32 R80, R128.reuse, R126, R80 ;  /* 0x0000007e8050723c */ /* 0x040fe20000001850 */
[----:B------:R-:W4:Y:S05]  /*1dec0*/  LDSM.16.MT88.4 R124, [R184+0x10000] ;  /* 0x01000000b87c783b */ /* 0x000f2a0000004200 */
[----:B------:R-:W-:Y:S01]  /*1ded0*/  MUFU.EX2 R171, R171 ;  /* 0x000000ab00ab7308 */ /* 0x000fe20000000800 */
[----:B------:R-:W-:Y:S04]  /*1dee0*/  FADD.FTZ R165, R165, R2 ;  /* 0x00000002a5a57221 */ /* 0x000fe80000010000 */
[----:B------:R-:W-:Y:S01]  /*1def0*/  FADD.FTZ R166, R166, R165 ;  /* 0x000000a5a6a67221 */ /* 0x000fe20000010000 */
[C---:B---3--:R-:W-:Y:S04]  /*1df00*/  HMMA.16816.F32 R84, R128.reuse, R136, R84 ;  /* 0x000000888054723c */ /* 0x048fe80000001854 */
[----:B------:R-:W3:Y:S01]  /*1df10*/  MUFU.EX2 R172, R172 ;  /* 0x000000ac00ac7308 */ /* 0x000ee20000000800 */
[C---:B-1----:R-:W-:Y:S01]  /*1df20*/  F2FP.F16.F32.PACK_AB R118, R170.reuse, R169 ;  /* 0x000000a9aa76723e */ /* 0x042fe200000000ff */
[----:B------:R-:W-:Y:S02]  /*1df30*/  FADD.FTZ R3, R169, R166 ;  /* 0x000000a6a9037221 */ /* 0x000fe40000010000 */
[C---:B------:R-:W-:Y:S01]  /*1df40*/  HMMA.16816.F32 R88, R128.reuse, R138, R88 ;  /* 0x0000008a8058723c */ /* 0x040fe20000001858 */
[----:B------:R-:W1:Y:S05]  /*1df50*/  LDSM.16.MT88.4 R136, [R134+0x4000] ;  /* 0x004000008688783b */ /* 0x000e6a0000004200 */
[----:B------:R-:W-:Y:S01]  /*1df60*/  MUFU.EX2 R188, R188 ;  /* 0x000000bc00bc7308 */ /* 0x000fe20000000800 */
[----:B------:R-:W-:Y:S01]  /*1df70*/  FADD.FTZ R3, R170, R3 ;  /* 0x00000003aa037221 */ /* 0x000fe20000010000 */
[C---:B--2---:R-:W-:Y:S08]  /*1df80*/  HMMA.16816.F32 R92, R128.reuse, R140, R92 ;  /* 0x0000008c805c723c */ /* 0x044ff0000000185c */
[----:B------:R-:W-:Y:S01]  /*1df90*/  MUFU.EX2 R189, R189 ;  /* 0x000000bd00bd7308 */ /* 0x000fe20000000800 */
[----:B---3--:R-:W-:Y:S01]  /*1dfa0*/  F2FP.F16.F32.PACK_AB R119, R172, R171 ;  /* 0x000000abac77723e */ /* 0x008fe200000000ff */
[C---:B------:R-:W-:Y:S01]  /*1dfb0*/  HMMA.16816.F32 R96, R128.reuse, R142, R96 ;  /* 0x0000008e8060723c */ /* 0x040fe20000001860 */
[----:B------:R-:W2:Y:S07]  /*1dfc0*/  LDSM.16.MT88.4 R140, [R187+0x4000] ;  /* 0x00400000bb8c783b */ /* 0x000eae0000004200 */
[----:B------:R-:W-:Y:S01]  /*1dfd0*/  MUFU.EX2 R190, R190 ;  /* 0x000000be00be7308 */ /* 0x000fe20000000800 */
[C---:B----4-:R-:W-:Y:S08]  /*1dfe0*/  HMMA.16816.F32 R100, R128.reuse, R124, R100 ;  /* 0x0000007c8064723c */ /* 0x050ff00000001864 */
        /* <DEDUP_REMOVED lines=29> */
[----:B------:R-:W1:Y:S02]  /*1e1c0*/  MUFU.EX2 R152, R152 ;  /* 0x0000009800987308 */ /* 0x000e640000000800 */
[--C-:B------:R-:W-:Y:S01]  /*1e1d0*/  FFMA.FTZ R154, R22, UR4, -R163.reuse ;  /* 0x00000004169a7c23 */ /* 0x100fe200080108a3 */
[----:B------:R-:W-:Y:S01]  /*1e1e0*/  F2FP.F16.F32.PACK_AB R22, R174, R173 ;  /* 0x000000adae16723e */ /* 0x000fe200000000ff */
[--C-:B------:R-:W-:Y:S01]  /*1e1f0*/  FFMA.FTZ R155, R23, UR4, -R163.reuse ;  /* 0x00000004179b7c23 */ /* 0x100fe200080108a3 */
[----:B------:R-:W-:Y:S01]  /*1e200*/  F2FP.F16.F32.PACK_AB R23, R176, R175 ;  /* 0x000000afb017723e */ /* 0x000fe200000000ff */
[----:B------:R-:W-:Y:S01]  /*1e210*/  FFMA.FTZ R163, R35, UR4, -R163 ;  /* 0x0000000423a37c23 */ /* 0x000fe200080108a3 */
[C---:B--2---:R-:W-:Y:S01]  /*1e220*/  HMMA.16816.F32 R76, R116.reuse, R128, R76 ;  /* 0x00000080744c723c */ /* 0x044fe2000000184c */
[----:B------:R-:W-:Y:S02]  /*1e230*/  LDSM.16.MT88.4 R32, [R186+0xf800] ;  /* 0x00f80000ba20783b */ /* 0x000fe40000004200 */
[----:B------:R-:W2:Y:S05]  /*1e240*/  MUFU.EX2 R153, R153 ;  /* 0x0000009900997308 */ /* 0x000eaa0000000800 */
[C---:B------:R-:W-:Y:S01]  /*1e250*/  HMMA.16816.F32 R80, R116.reuse, R130, R80 ;  /* 0x000000827450723c */ /* 0x040fe20000001850 */
[----:B------:R-:W3:Y:S04]  /*1e260*/  LDSM.16.MT88.4 R128, [R134+0x4800] ;  /* 0x004800008680783b */ /* 0x000ee80000004200 */
[----:B------:R-:W-:Y:S01]  /*1e270*/  MUFU.EX2 R154, R154 ;  /* 0x0000009a009a7308 */ /* 0x000fe20000000800 */
[----:B-1----:R-:W-:Y:S02]  /*1e280*/  FADD.FTZ R2, R152, R3 ;  /* 0x0000000398027221 */ /* 0x002fe40000010000 */
[C---:B----4-:R-:W-:Y:S07]  /*1e290*/  HMMA.16816.F32 R84, R116.reuse, R140, R84 ;  /* 0x0000008c7454723c */ /* 0x050fee0000001854 */
[----:B------:R-:W1:Y:S01]  /*1e2a0*/  MUFU.EX2 R155, R155 ;  /* 0x0000009b009b7308 */ /* 0x000e620000000800 */
[C---:B--2---:R-:W-:Y:S01]  /*1e2b0*/  F2FP.F16.F32.PACK_AB R20, R153.reuse, R152 ;  /* 0x000000989914723e */ /* 0x044fe200000000ff */
[----:B------:R-:W-:Y:S01]  /*1e2c0*/  FADD.FTZ R2, R153, R2 ;  /* 0x0000000299027221 */ /* 0x000fe20000010000 */
[C---:B------:R-:W-:Y:S01]  /*1e2d0*/  HMMA.16816.F32 R88, R116.reuse, R142, R88 ;  /* 0x0000008e7458723c */ /* 0x040fe20000001858 */
[----:B------:R-:W-:Y:S06]  /*1e2e0*/  LDSM.16.MT88.4 R140, [R134+0x1000] ;  /* 0x00100000868c783b */ /* 0x000fec0000004200 */
[----:B------:R-:W2:Y:S01]  /*1e2f0*/  MUFU.EX2 R164, R164 ;  /* 0x000000a400a47308 */ /* 0x000ea20000000800 */
[----:B------:R-:W-:Y:S01]  /*1e300*/  FADD.FTZ R173, R173, R2 ;  /* 0x00000002adad7221 */ /* 0x000fe20000010000 */
[----:B------:R-:W-:Y:S03]  /*1e310*/  MOV R2, R133 ;  /* 0x0000008500027202 */ /* 0x000fe60000000f00 */
[----:B------:R-:W-:Y:S01]  /*1e320*/  FADD.FTZ R174, R174, R173 ;  /* 0x000000adaeae7221 */ /* 0x000fe20000010000 */
[C---:B-----5:R-:W-:Y:S04]  /*1e330*/  HMMA.16816.F32 R92, R116.reuse, R120, R92 ;  /* 0x00000078745c723c */ /* 0x060fe8000000185c */
[----:B------:R-:W4:Y:S01]  /*1e340*/  MUFU.EX2 R163, R163 ;  /* 0x000000a300a37308 */ /* 0x000f220000000800 */
[----:B-1----:R-:W-:Y:S03]  /*1e350*/  F2FP.F16.F32.PACK_AB R21, R155, R154 ;  /* 0x0000009a9b15723e */ /* 0x002fe600000000ff */
[C---:B------:R-:W-:Y:S01]  /*1e360*/  HMMA.16816.F32 R96, R116.reuse, R122, R96 ;  /* 0x0000007a7460723c */ /* 0x040fe20000001860 */
[----:B------:R-:W1:Y:S07]  /*1e370*/  LDSM.16.MT88.4 R120, [R186+0xd000] ;  /* 0x00d00000ba78783b */ /* 0x000e6e0000004200 */
[C---:B---3--:R-:W-:Y:S08]  /*1e380*/  HMMA.16816.F32 R100, R116.reuse, R124, R100 ;  /* 0x0000007c7464723c */ /* 0x048ff00000001864 */
[C---:B------:R-:W-:Y:S01]  /*1e390*/  HMMA.16816.F32 R104, R116.reuse, R126, R104 ;  /* 0x0000007e7468723c */ /* 0x040fe20000001868 */
[----:B------:R-:W3:Y:S07]  /*1e3a0*/  LDSM.16.MT88.4 R124, [R184+0xd000] ;  /* 0x00d00000b87c783b */ /* 0x000eee0000004200 */
[C---:B------:R-:W-:Y:S08]  /*1e3b0*/  HMMA.16816.F32 R108, R116.reuse, R128, R108 ;  /* 0x00000080746c723c */ /* 0x040ff0000000186c */
[C---:B------:R-:W-:Y:S01]  /*1e3c0*/  HMMA.16816.F32 R12, R116.reuse, R130, R12 ;  /* 0x00000082740c723c */ /* 0x040fe2000000180c */
[----:B------:R-:W5:Y:S07]  /*1e3d0*/  LDSM.16.MT88.4 R128, [R186+0xf000] ;  /* 0x00f00000ba80783b */ /* 0x000f6e0000004200 */
[C---:B------:R-:W-:Y:S08]  /*1e3e0*/  HMMA.16816.F32 R112, R116.reuse, R136, R112 ;  /* 0x000000887470723c */ /* 0x040ff00000001870 */
[----:B------:R-:W-:Y:S01]  /*1e3f0*/  HMMA.16816.F32 R16, R116, R138, R16 ;  /* 0x0000008a7410723c */ /* 0x000fe20000001810 */
[----:B------:R-:W2:Y:S07]  /*1e400*/  LDSM.16.MT88.4 R116, [R184+0xf000] ;  /* 0x00f00000b874783b */ /* 0x000eae0000004200 */
[C---:B-1----:R-:W-:Y:S01]  /*1e410*/  HMMA.16816.F32 R4, R20.reuse, R120, R4 ;  /* 0x000000781404723c */ /* 0x042fe20000001804 */
[----:B------:R-:W1:Y:S07]  /*1e420*/  LDSM.16.MT88.4 R136, [R134+0x3000] ;  /* 0x003000008688783b */ /* 0x000e6e0000004200 */
        /* <DEDUP_REMOVED lines=11> */
[C---:B-----5:R-:W-:Y:S08]  /*1e4e0*/  HMMA.16816.F32 R60, R20.reuse, R128, R60 ;  /* 0x00000080143c723c */ /* 0x060ff0000000183c */
[C---:B------:R-:W-:Y:S08]  /*1e4f0*/  HMMA.16816.F32 R64, R20.reuse, R130, R64 ;  /* 0x000000821440723c */ /* 0x040ff00000001840 */
        /* <DEDUP_REMOVED lines=12> */
[C---:B---3--:R-:W-:Y:S08]  /*1e5c0*/  HMMA.16816.F32 R100, R20.reuse, R24, R100 ;  /* 0x000000181464723c */ /* 0x048ff00000001864 */
[C---:B------:R-:W-:Y:S01]  /*1e5d0*/  HMMA.16816.F32 R104, R20.reuse, R26, R104 ;  /* 0x0000001a1468723c */ /* 0x040fe20000001868 */
[----:B------:R-:W1:Y:S07]  /*1e5e0*/  LDSM.16.MT88.4 R24, [R186+0xd800] ;  /* 0x00d80000ba18783b */ /* 0x000e6e0000004200 */
[C---:B--2---:R-:W-:Y:S03]  /*1e5f0*/  HMMA.16816.F32 R108, R20.reuse, R116, R108 ;  /* 0x00000074146c723c */ /* 0x044fe6000000186c */
[----:B------:R-:W-:Y:S01]  /*1e600*/  F2FP.F16.F32.PACK_AB R116, R178, R177 ;  /* 0x000000b1b274723e */ /* 0x000fe200000000ff */
[----:B------:R-:W-:Y:S01]  /*1e610*/  FADD.FTZ R177, R177, R174 ;  /* 0x000000aeb1b17221 */ /* 0x000fe20000010000 */
[----:B------:R-:W-:Y:S03]  /*1e620*/  F2FP.F16.F32.PACK_AB R117, R188, R179 ;  /* 0x000000b3bc75723e */ /* 0x000fe600000000ff */
[C---:B------:R-:W-:Y:S03]  /*1e630*/  HMMA.16816.F32 R12, R20.reuse, R118, R12 ;  /* 0x00000076140c723c */ /* 0x040fe6000000180c */
[----:B------:R-:W-:Y:S01]  /*1e640*/  F2FP.F16.F32.PACK_AB R118, R164, R189 ;  /* 0x000000bda476723e */ /* 0x000fe200000000ff */
[----:B------:R-:W-:Y:S01]  /*1e650*/  FADD.FTZ R178, R178, R177 ;  /* 0x000000b1b2b27221 */ /* 0x000fe20000010000 */
[----:B------:R-:W-:Y:S03]  /*1e660*/  F2FP.F16.F32.PACK_AB R119, R163, R190 ;  /* 0x000000bea377723e */ /* 0x000fe600000000ff */
[C---:B------:R-:W-:Y:S03]  /*1e670*/  HMMA.16816.F32 R112, R20.reuse, R124, R112 ;  /* 0x0000007c1470723c */ /* 0x040fe60000001870 */
[----:B------:R-:W-:Y:S04]  /*1e680*/  FADD.FTZ R189, R189, R178 ;  /* 0x000000b2bdbd7221 */ /* 0x000fe80000010000 */
[----:B------:R-:W-:Y:S01]  /*1e690*/  FADD.FTZ R210, R164, R189 ;  /* 0x000000bda4d27221 */ /* 0x000fe20000010000 */
[----:B------:R-:W-:Y:S01]  /*1e6a0*/  HMMA.16816.F32 R16, R20, R126, R16 ;  /* 0x0000007e1410723c */ /* 0x000fe20000001810 */
[----:B------:R-:W2:Y:S07]  /*1e6b0*/  LDSM.16.MT88.4 R20, [R186+0x11800] ;  /* 0x01180000ba14783b */ /* 0x000eae0000004200 */
[C---:B-1----:R-:W-:Y:S01]  /*1e6c0*/  HMMA.16816.F32 R128, R116.reuse, R24, R4 ;  /* 0x000000187480723c */ /* 0x042fe20000001804 */
[----:B------:R-:W1:Y:S07]  /*1e6d0*/  LDSM.16.MT88.4 R4, [R184+0x11800] ;  /* 0x01180000b804783b */ /* 0x000e6e0000004200 */
        /* <DEDUP_REMOVED lines=17> */
[C---:B--2---:R-:W-:Y:S03]  /*1e7f0*/  HMMA.16816.F32 R92, R116.reuse, R20, R92 ;  /* 0x00000014745c723c */ /* 0x044fe6000000185c */
[----:B------:R-:W-:Y:S04]  /*1e800*/  FADD.FTZ R20, R156, R161 ;  /* 0x000000a19c147221 */ /* 0x000fe80000010000 */
[----:B------:R-:W-:Y:S01]  /*1e810*/  FADD.FTZ R20, R135, R20 ;  /* 0x0000001487147221 */ /* 0x000fe20000010000 */
[C---:B------:R-:W-:Y:S03]  /*1e820*/  HMMA.16816.F32 R96, R116.reuse, R22, R96 ;  /* 0x000000167460723c */ /* 0x040fe60000001860 */
[----:B------:R-:W-:Y:S04]  /*1e830*/  FADD.FTZ R167, R167, R20 ;  /* 0x00000014a7a77221 */ /* 0x000fe80000010000 */
[----:B------:R-:W-:Y:S01]  /*1e840*/  FADD.FTZ R168, R168, R167 ;  /* 0x000000a7a8a87221 */ /* 0x000fe20000010000 */
[C---:B-1----:R-:W-:Y:S03]  /*1e850*/  HMMA.16816.F32 R100, R116.reuse, R4, R100 ;  /* 0x000000047464723c */ /* 0x042fe60000001864 */
[----:B------:R-:W-:Y:S04]  /*1e860*/  FADD.FTZ R5, R171, R168 ;  /* 0x000000a8ab057221 */ /* 0x000fe80000010000 */
[----:B------:R-:W-:Y:S01]  /*1e870*/  FADD.FTZ R5, R172, R5 ;  /* 0x00000005ac057221 */ /* 0x000fe20000010000 */
[C---:B------:R-:W-:Y:S03]  /*1e880*/  HMMA.16816.F32 R104, R116.reuse, R6, R104 ;  /* 0x000000067468723c */ /* 0x040fe60000001868 */
[----:B------:R-:W-:Y:S04]  /*1e890*/  FADD.FTZ R4, R154, R5 ;  /* 0x000000059a047221 */ /* 0x000fe80000010000 */
[----:B------:R-:W-:Y:S01]  /*1e8a0*/  FADD.FTZ R4, R155, R4 ;  /* 0x000000049b047221 */ /* 0x000fe20000010000 */
[C---:B---3--:R-:W-:Y:S03]  /*1e8b0*/  HMMA.16816.F32 R108, R116.reuse, R120, R108 ;  /* 0x00000078746c723c */ /* 0x048fe6000000186c */
[----:B------:R-:W-:Y:S04]  /*1e8c0*/  FADD.FTZ R175, R175, R4 ;  /* 0x00000004afaf7221 */ /* 0x000fe80000010000 */
[----:B------:R-:W-:Y:S01]  /*1e8d0*/  FADD.FTZ R176, R176, R175 ;  /* 0x000000afb0b07221 */ /* 0x000fe20000010000 */
[C---:B------:R-:W-:Y:S03]  /*1e8e0*/  HMMA.16816.F32 R120, R116.reuse, R122, R12 ;  /* 0x0000007a7478723c */ /* 0x040fe6000000180c */
[----:B------:R-:W-:Y:S04]  /*1e8f0*/  FADD.FTZ R3, R179, R176 ;  /* 0x000000b0b3037221 */ /* 0x000fe80000010000 */
[----:B------:R-:W-:Y:S01]  /*1e900*/  FADD.FTZ R3, R188, R3 ;  /* 0x00000003bc037221 */ /* 0x000fe20000010000 */
[C---:B------:R-:W-:Y:S03]  /*1e910*/  HMMA.16816.F32 R112, R116.reuse, R8, R112 ;  /* 0x000000087470723c */ /* 0x040fe60000001870 */
[----:B------:R-:W-:Y:S01]  /*1e920*/  FADD.FTZ R190, R190, R3 ;  /* 0x00000003bebe7221 */ /* 0x000fe20000010000 */
[----:B------:R-:W-:Y:S03]  /*1e930*/  MOV R3, R132 ;  /* 0x0000008400037202 */ /* 0x000fe60000000f00 */
[----:B------:R-:W-:Y:S01]  /*1e940*/  FADD.FTZ R209, R163, R190 ;  /* 0x000000bea3d17221 */ /* 0x000fe20000010000 */
[----:B------:R-:W-:Y:S01]  /*1e950*/  HMMA.16816.F32 R116, R116, R10, R16 ;  /* 0x0000000a7474723c */ /* 0x000fe20000001810 */
[----:B------:R-:W-:Y:S08]  /*1e960*/  @!UPT UIADD3 URZ, UPT, UPT, URZ, URZ, URZ ;  /* 0x000000fffffff290 */ /* 0x000ff0000fffe0ff */
[----:B------:R-:W-:Y:S11]  /*1e970*/  @P1 BRA `(.L_x_3443) ;  /* 0xffffffc4002c1947 */ /* 0x000ff6000383ffff */
.L_x_3439:
[----:B------:R-:W1:Y:S01]  /*1e980*/  SHFL.BFLY PT, R3, R210, 0x2, 0x1f ;  /* 0x0c401f00d2037f89 */ /* 0x000e6200000e0000 */
[----:B------:R-:W2:Y:S01]  /*1e990*/  S2UR UR8, SR_CTAID.X ;  /* 0x00000000000879c3 */ /* 0x000ea20000002500 */
[----:B------:R-:W-:Y:S01]  /*1e9a0*/  LOP3.LUT R9, R183, 0x30, RZ, 0xc0, !PT ;  /* 0x00000030b7097812 */ /* 0x000fe200078ec0ff */
[----:B------:R-:W3:Y:S01]  /*1e9b0*/  LDCU UR4, c[0x0][0x44c] ;  /* 0x00008980ff0477ac */ /* 0x000ee20008000800 */
[----:B------:R-:W4:Y:S01]  /*1e9c0*/  SHFL.BFLY PT, R0, R209, 0x2, 0x1f ;  /* 0x0c401f00d1007f89 */ /* 0x000f2200000e0000 */
[C---:B------:R-:W-:Y:S01]  /*1e9d0*/  SHF.L.U32 R134, R185.reuse, 0x4, RZ ;  /* 0x00000004b9867819 */ /* 0x040fe200000006ff */
[----:B------:R-:W-:Y:S01]  /*1e9e0*/  BSSY.RECONVERGENT B0, `(.L_x_3444) ;  /* 0x00000fe000007945 */ /* 0x000fe20003800200 */
[C---:B------:R-:W-:Y:S02]  /*1e9f0*/  SHF.L.U32 R4, R185.reuse, 0x2, RZ ;  /* 0x00000002b9047819 */ /* 0x040fe400000006ff */
[C---:B------:R-:W-:Y:S01]  /*1ea00*/  R2P PR, R185.reuse, 0x18 ;  /* 0x00000018b9007804 */ /* 0x040fe20000000000 */
[----:B------:R-:W5:Y:S01]  /*1ea10*/  S2UR UR10, SR_CTAID.Y ;  /* 0x00000000000a79c3 */ /* 0x000f620000002600 */
[----:B------:R-:W-:-:S02]  /*1ea20*/  SHF.L.U32 R7, R185, 0x1, RZ ;  /* 0x00000001b9077819 */ /* 0x000fc400000006ff */
[----:B------:R-:W-:Y:S02]  /*1ea30*/  LOP3.LUT R10, R134, 0x1c0, RZ, 0xc0, !PT ;  /* 0x000001c0860a7812 */ /* 0x000fe400078ec0ff */
[----:B------:R-:W-:Y:S02]  /*1ea40*/  LOP3.LUT P5, RZ, R185, 0x3, RZ, 0xc0, !PT ;  /* 0x00000003b9ff7812 */ /* 0x000fe400078ac0ff */
[--C-:B------:R-:W-:Y:S01]  /*1ea50*/  LOP3.LUT R13, R182, 0x6, R7.reuse, 0xf8, !PT ;  /* 0x00000006b60d7812 */ /* 0x100fe200078ef807 */
[----:B------:R-:W3:Y:S01]  /*1ea60*/  S2UR UR9, SR_CTAID.Z ;  /* 0x00000000000979c3 */ /* 0x000ee20000002700 */
[----:B------:R-:W-:Y:S02]  /*1ea70*/  LOP3.LUT R10, R10, 0x38, R7, 0xf8, !PT ;  /* 0x000000380a0a7812 */ /* 0x000fe400078ef807 */
[----:B------:R-:W-:Y:S02]  /*1ea80*/  SEL R181, R181, 0xffffffe0, !P0 ;  /* 0xffffffe0b5b57807 */ /* 0x000fe40004000000 */
[----:B------:R-:W-:Y:S01]  /*1ea90*/  LOP3.LUT R10, R13, R10, RZ, 0xfc, !PT ;  /* 0x0000000a0d0a7212 */ /* 0x000fe200078efcff */
[----:B-1----:R-:W-:Y:S01]  /*1eaa0*/  FADD.FTZ R2, R3, R210 ;  /* 0x000000d203027221 */ /* 0x002fe20000010000 */
[----:B--2---:R-:W-:Y:S01]  /*1eab0*/  USHF.L.U32 UR8, UR8, 0x6, URZ ;  /* 0x0000000608087899 */ /* 0x004fe200080006ff */
[----:B------:R-:W5:Y:S01]  /*1eac0*/  LDC.64 R14, c[0x0][0x430] ;  /* 0x00010c00ff0e7b82 */ /* 0x000f620000000a00 */
[----:B------:R-:W-:Y:S01]  /*1ead0*/  LEA R10, R10, UR5, 0x2 ;  /* 0x000000050a0a7c11 */ /* 0x000fe2000f8e10ff */
[----:B----4-:R-:W-:Y:S01]  /*1eae0*/  FADD.FTZ R3, R0, R209 ;  /* 0x000000d100037221 */ /* 0x010fe20000010000 */
[----:B------:R-:W1:Y:S01]  /*1eaf0*/  SHFL.BFLY PT, R5, R2, 0x1, 0x1f ;  /* 0x0c201f0002057f89 */ /* 0x000e6200000e0000 */
[----:B------:R-:W-:-:S02]  /*1eb00*/  SHF.R.U32.HI R0, RZ, 0x2, R185 ;  /* 0x00000002ff007819 */ /* 0x000fc400000116b9 */
[----:B------:R-:W-:Y:S01]  /*1eb10*/  SHF.R.U32.HI R185, RZ, 0x4, R185 ;  /* 0x00000004ffb97819 */ /* 0x000fe200000116b9 */
[----:B------:R-:W2:Y:S01]  /*1eb20*/  SHFL.BFLY PT, R6, R3, 0x1, 0x1f ;  /* 0x0c201f0003067f89 */ /* 0x000ea200000e0000 */
[----:B------:R-:W-:Y:S02]  /*1eb30*/  LOP3.LUT R0, R9, 0x7, R0, 0xf8, !PT ;  /* 0x0000000709007812 */ /* 0x000fe400078ef800 */
[C---:B------:R-:W-:Y:S02]  /*1eb40*/  IADD3 R7, PT, PT, R185.reuse, 0x8, RZ ;  /* 0x00000008b9077810 */ /* 0x040fe40007ffe0ff */
[C---:B------:R-:W-:Y:S02]  /*1eb50*/  IADD3 R8, PT, PT, R10.reuse, 0x80, RZ ;  /* 0x000000800a087810 */ /* 0x040fe40007ffe0ff */
[----:B------:R-:W-:Y:S02]  /*1eb60*/  @P4 IADD3 R8, PT, PT, R10, -0x80, RZ ;  /* 0xffffff800a084810 */ /* 0x000fe40007ffe0ff */
[----:B------:R-:W-:-:S02]  /*1eb70*/  IADD3 R13, PT, PT, R185, 0x18, RZ ;  /* 0x00000018b90d7810 */ /* 0x000fc40007ffe0ff */
[----:B------:R-:W-:Y:S01]  /*1eb80*/  LOP3.LUT R134, R134, 0x10, RZ, 0xc0, !PT ;  /* 0x0000001086867812 */ /* 0x000fe200078ec0ff */
[----:B-----5:R-:W-:Y:S02]  /*1eb90*/  IMAD R14, R14, UR10, R201 ;  /* 0x0000000a0e0e7c24 */ /* 0x020fe4000f8e02c9 */
[----:B-1----:R-:W-:Y:S01]  /*1eba0*/  FADD.FTZ R5, R2, R5 ;  /* 0x0000000502057221 */ /* 0x002fe20000010000 */
[----:B------:R-:W-:Y:S01]  /*1ebb0*/  LOP3.LUT R2, R4, 0x1f8, RZ, 0xc0, !PT ;  /* 0x000001f804027812 */ /* 0x000fe200078ec0ff */
[----:B--2---:R-:W-:Y:S02]  /*1ebc0*/  FADD.FTZ R6, R3, R6 ;  /* 0x0000000603067221 */ /* 0x004fe40000010000 */
[----:B------:R-:W1:Y:S01]  /*1ebd0*/  MUFU.RCP R11, R5 ;  /* 0x00000005000b7308 */ /* 0x000e620000001000 */
[----:B------:R-:W-:Y:S02]  /*1ebe0*/  LOP3.LUT R183, R2, 0x38, R183, 0x78, !PT ;  /* 0x0000003802b77812 */ /* 0x000fe400078e78b7 */
[----:B------:R-:W-:Y:S01]  /*1ebf0*/  IADD3 R2, PT, PT, R200, -UR8, RZ ;  /* 0x80000008c8027c10 */ /* 0x000fe2000fffe0ff */
[----:B------:R-:W-:Y:S01]  /*1ec00*/  BAR.SYNC.DEFER_BLOCKING 0x0 ;  /* 0x0000000000007b1d */ /* 0x000fe20000010000 */
[----:B------:R-:W-:-:S02]  /*1ec10*/  FSETP.NE.FTZ.AND P6, PT, R5, RZ, PT ;  /* 0x000000ff0500720b */ /* 0x000fc40003fd5000 */
[----:B------:R-:W-:Y:S02]  /*1ec20*/  ISETP.GE.AND P2, PT, R7, R2, PT ;  /* 0x000000020700720c */ /* 0x000fe40003f46270 */
[----:B------:R-:W-:Y:S01]  /*1ec30*/  SEL R7, R180, 0xffffffc0, !P3 ;  /* 0xffffffc0b4077807 */ /* 0x000fe20005800000 */
[----:B------:R-:W2:Y:S01]  /*1ec40*/  MUFU.RCP R9, R6 ;  /* 0x0000000600097308 */ /* 0x000ea20000001000 */
[----:B------:R-:W-:Y:S02]  /*1ec50*/  FSETP.NE.FTZ.AND P3, PT, R6, RZ, PT ;  /* 0x000000ff0600720b */ /* 0x000fe40003f75000 */
[C---:B------:R-:W-:Y:S02]  /*1ec60*/  IADD3 R12, PT, PT, R10.reuse, R7, RZ ;  /* 0x000000070a0c7210 */ /* 0x040fe40007ffe0ff */
[-C--:B------:R-:W-:Y:S02]  /*1ec70*/  IADD3 R16, PT, PT, R7, R8.reuse, RZ ;  /* 0x0000000807107210 */ /* 0x080fe40007ffe0ff */
[----:B-1----:R-:W-:Y:S01]  /*1ec80*/  FSEL R11, R11, 1, P6 ;  /* 0x3f8000000b0b7808 */ /* 0x002fe20003000000 */
[----:B------:R-:W1:Y:S01]  /*1ec90*/  @P6 LDC R18, c[0x0][0x458] ;  /* 0x00011600ff126b82 */ /* 0x000e620000000800 */
[----:B------:R-:W-:Y:S01]  /*1eca0*/  IADD3 R7, PT, PT, R181, R8, RZ ;  /* 0x00000008b5077210 */ /* 0x000fe20007ffe0ff */
[----:B------:R-:W4:Y:S01]  /*1ecb0*/  @P6 MUFU.LG2 R5, R5 ;  /* 0x0000000500056308 */ /* 0x000f220000000c00 */
[----:B------:R-:W-:Y:S01]  /*1ecc0*/  ISETP.GE.AND P0, PT, R13, R2, PT ;  /* 0x000000020d00720c */ /* 0x000fe20003f06270 */
[C---:B------:R-:W-:Y:S01]  /*1ecd0*/  FMUL.FTZ R128, R11.reuse, R128 ;  /* 0x000000800b807220 */ /* 0x040fe20000410000 */
[C---:B------:R-:W-:Y:S01]  /*1ece0*/  FMUL.FTZ R129, R11.reuse, R129 ;  /* 0x000000810b817220 */ /* 0x040fe20000410000 */
        /* <DEDUP_REMOVED lines=97> */
[----:B------:R-:W-:Y:S01]  /*1f300*/  STS.64 [R10], R128 ;  /* 0x000000800a007388 */ /* 0x000fe20000000a00 */
[----:B------:R-:W-:Y:S01]  /*1f310*/  IADD3 R181, PT, PT, R181, R16, RZ ;  /* 0x00000010b5b57210 */ /* 0x000fe20007ffe0ff */
[----:B------:R-:W3:Y:S01]  /*1f320*/  LDC R13, c[0x0][0x3e0] ;  /* 0x0000f800ff0d7b82 */ /* 0x000ee20000000800 */
[----:B------:R-:W2:Y:S01]  /*1f330*/  @P3 MUFU.LG2 R6, R6 ;  /* 0x0000000600063308 */ /* 0x000ea20000000c00 */
[----:B------:R-:W-:Y:S01]  /*1f340*/  STS.64 [R10+0x800], R130 ;  /* 0x000800820a007388 */ /* 0x000fe20000000a00 */
[----:B------:R-:W-:-:S02]  /*1f350*/  LEA R134, R183, R134, 0x2 ;  /* 0x00000086b7867211 */ /* 0x000fc400078e10ff */
[----:B------:R-:W-:Y:S01]  /*1f360*/  IADD3 R3, PT, PT, R185, 0x10, RZ ;  /* 0x00000010b9037810 */ /* 0x000fe20007ffe0ff */
[----:B------:R-:W-:Y:S02]  /*1f370*/  STS.64 [R9], R124 ;  /* 0x0000007c09007388 */ /* 0x000fe40000000a00 */
[----:B------:R-:W5:Y:S01]  /*1f380*/  @P3 LDC R17, c[0x0][0x458] ;  /* 0x00011600ff113b82 */ /* 0x000f620000000800 */
[----:B------:R-:W-:Y:S01]  /*1f390*/  ISETP.GE.AND P1, PT, R3, R2, PT ;  /* 0x000000020300720c */ /* 0x000fe20003f26270 */
[----:B------:R-:W-:Y:S01]  /*1f3a0*/  STS.64 [R9+0x800], R126 ;  /* 0x0008007e09007388 */ /* 0x000fe20000000a00 */
[----:B------:R-:W-:-:S03]  /*1f3b0*/  IADD3 R3, PT, PT, R185, 0x20, RZ ;  /* 0x00000020b9037810 */ /* 0x000fc60007ffe0ff */
[----:B------:R-:W-:Y:S01]  /*1f3c0*/  STS.64 [R12], R36 ;  /* 0x000000240c007388 */ /* 0x000fe20000000a00 */
[----:B------:R-:W-:-:S03]  /*1f3d0*/  ISETP.GE.AND P4, PT, R3, R2, PT ;  /* 0x000000020300720c */ /* 0x000fc60003f86270 */
[----:B------:R-:W-:Y:S01]  /*1f3e0*/  STS.64 [R12+0x800], R38 ;  /* 0x000800260c007388 */ /* 0x000fe20000000a00 */
[----:B------:R-:W-:-:S03]  /*1f3f0*/  P2R R3, PR, RZ, 0x10 ;  /* 0x00000010ff037803 */ /* 0x000fc60000000000 */
        /* <DEDUP_REMOVED lines=29> */
[----:B------:R-:W-:Y:S04]  /*1f5d0*/  STS.64 [R9+0x8800], R98 ;  /* 0x0088006209007388 */ /* 0x000fe80000000a00 */
[----:B------:R1:W-:Y:S04]  /*1f5e0*/  STS.64 [R12+0x8000], R100 ;  /* 0x008000640c007388 */ /* 0x0003e80000000a00 */
[----:B------:R2:W-:Y:S04]  /*1f5f0*/  STS.64 [R12+0x8800], R102 ;  /* 0x008800660c007388 */ /* 0x0005e80000000a00 */
[----:B------:R5:W-:Y:S04]  /*1f600*/  STS.64 [R11+0x8000], R104 ;  /* 0x008000680b007388 */ /* 0x000be80000000a00 */
[----:B------:R5:W-:Y:S01]  /*1f610*/  STS.64 [R11+0x8800], R106 ;  /* 0x0088006a0b007388 */ /* 0x000be20000000a00 */
[----:B----4-:R-:W-:-:S03]  /*1f620*/  IADD3 R10, PT, PT, -R201, RZ, RZ ;  /* 0x000000ffc90a7210 */ /* 0x010fc60007ffe1ff */
[----:B------:R-:W-:Y:S04]  /*1f630*/  STS.64 [R8+0x8000], R108 ;  /* 0x0080006c08007388 */ /* 0x000fe80000000a00 */
[----:B------:R4:W-:Y:S01]  /*1f640*/  STS.64 [R8+0x8800], R110 ;  /* 0x0088006e08007388 */ /* 0x0009e20000000a00 */
[----:B---3--:R-:W-:-:S03]  /*1f650*/  IMAD R10, R13, R10, UR9 ;  /* 0x000000090d0a7e24 */ /* 0x008fc6000f8e020a */
[----:B------:R3:W-:Y:S01]  /*1f660*/  STS.64 [R7+0x8000], R120 ;  /* 0x0080007807007388 */ /* 0x0007e20000000a00 */
[----:B------:R-:W-:Y:S01]  /*1f670*/  IMAD R10, R14, R13, R10 ;  /* 0x0000000d0e0a7224 */ /* 0x000fe200078e020a */
[----:B-1----:R-:W-:Y:S02]  /*1f680*/  MOV R101, 0xff800000 ;  /* 0xff80000000657802 */ /* 0x002fe40000000f00 */
[----:B------:R3:W-:Y:S01]  /*1f690*/  STS.64 [R7+0x8800], R122 ;  /* 0x0088007a07007388 */ /* 0x0007e20000000a00 */
[----:B------:R-:W-:Y:S02]  /*1f6a0*/  LOP3.LUT R100, R4, 0x3c, RZ, 0xc0, !PT ;  /* 0x0000003c04647812 */ /* 0x000fe400078ec0ff */
[----:B--2---:R-:W-:Y:S01]  /*1f6b0*/  MOV R102, 0xff800000 ;  /* 0xff80000000667802 */ /* 0x004fe20000000f00 */
[----:B------:R3:W-:Y:S01]  /*1f6c0*/  STS.64 [R16+0x8000], R112 ;  /* 0x0080007010007388 */ /* 0x0007e20000000a00 */
[----:B------:R-:W-:-:S03]  /*1f6d0*/  IMAD R103, R10, R15, UR8 ;  /* 0x000000080a677e24 */ /* 0x000fc6000f8e020f */
[----:B------:R3:W-:Y:S01]  /*1f6e0*/  STS.64 [R16+0x8800], R114 ;  /* 0x0088007210007388 */ /* 0x0007e20000000a00 */
[----:B-----5:R-:W-:Y:S01]  /*1f6f0*/  IMAD R105, R103, UR4, RZ ;  /* 0x0000000467697c24 */ /* 0x020fe2000f8e02ff */
[----:B------:R-:W-:Y:S02]  /*1f700*/  IADD3 R107, PT, PT, R185, 0x28, RZ ;  /* 0x00000028b96b7810 */ /* 0x000fe40007ffe0ff */
[----:B------:R3:W-:Y:S04]  /*1f710*/  STS.64 [R181+0x8000], R116 ;  /* 0x00800074b5007388 */ /* 0x0007e80000000a00 */
[----:B------:R3:W-:Y:S01]  /*1f720*/  STS.64 [R181+0x8800], R118 ;  /* 0x00880076b5007388 */ /* 0x0007e20000000a00 */
[----:B----4-:R-:W-:Y:S01]  /*1f730*/  @P6 FMUL.FTZ R8, R5, 0.69314718246459960938 ;  /* 0x3f31721805086820 */ /* 0x010fe20000410000 */
[----:B------:R-:W-:Y:S01]  /*1f740*/  BAR.SYNC.DEFER_BLOCKING 0x0 ;  /* 0x0000000000007b1d */ /* 0x000fe20000010000 */
[----:B------:R-:W-:-:S02]  /*1f750*/  @P3 FMUL.FTZ R5, R6, 0.69314718246459960938 ;  /* 0x3f31721806053820 */ /* 0x000fc40000410000 */
[----:B------:R-:W-:Y:S02]  /*1f760*/  @P6 FFMA.FTZ R102, R133, R18, R8 ;  /* 0x0000001285666223 */ /* 0x000fe40000010008 */
[----:B------:R-:W-:Y:S01]  /*1f770*/  @P3 FFMA.FTZ R101, R132, R17, R5 ;  /* 0x0000001184653223 */ /* 0x000fe20000010005 */
        /* <DEDUP_REMOVED lines=36> */
.L_x_3445:
[----:B------:R-:W-:Y:S05]  /*1f9c0*/  BSYNC.RECONVERGENT B0 ;  /* 0x0000000000007941 */ /* 0x000fea0003800200 */
.L_x_3444:
[CC--:B------:R-:W-:Y:S01]  /*1f9d0*/  ISETP.GE.AND P4, PT, R185.reuse, R2.reuse, PT ;  /* 0x00000002b900720c */ /* 0x0c0fe20003f86270 */
[----:B------:R-:W-:Y:S01]  /*1f9e0*/  IMAD R0, R185, 0xc0, R100 ;  /* 0x000000c0b9007824 */ /* 0x000fe200078e0264 */
[----:B------:R-:W-:Y:S01]  /*1f9f0*/  ISETP.GE.AND P5, PT, R107, R2, PT ;  /* 0x000000026b00720c */ /* 0x000fe20003fa6270 */
[----:B------:R-:W-:Y:S01]  /*1fa00*/  BSSY.RECONVERGENT B0, `(.L_x_3446) ;  /* 0x0000012000007945 */ /* 0x000fe20003800200 */
[----:B------:R-:W-:Y:S01]  /*1fa10*/  VIADD R107, R185, 0x30 ;  /* 0x00000030b96b7836 */ /* 0x000fe20000000000 */
[C---:B--2---:R-:W-:Y:S02]  /*1fa20*/  LOP3.LUT R101, R100.reuse, 0x40, RZ, 0xfc, !PT ;  /* 0x0000004064657812 */ /* 0x044fe400078efcff */
        /* <DEDUP_REMOVED lines=15> */
.L_x_3447:
[----:B------:R-:W-:Y:S05]  /*1fb20*/  BSYNC.RECONVERGENT B0 ;  /* 0x0000000000007941 */ /* 0x000fea0003800200 */
.L_x_3446:
        /* <DEDUP_REMOVED lines=8> */
[----:B-12---:R-:W1:Y:S02]  /*1fbb0*/  @!P5 LDC.64 R32, c[0x0][0x3f8] ;  /* 0x0000fe00ff20db82 */ /* 0x006e640000000a00 */
        /* <DEDUP_REMOVED lines=11> */
.L_x_3449:
[----:B------:R-:W-:Y:S05]  /*1fc70*/  BSYNC.RECONVERGENT B0 ;  /* 0x0000000000007941 */ /* 0x000fea0003800200 */
.L_x_3448:
[----:B------:R-:W-:Y:S01]  /*1fc80*/  BSSY.RECONVERGENT B0, `(.L_x_3450) ;  /* 0x0000013000007945 */ /* 0x000fe20003800200 */
[----:B------:R-:W-:-:S03]  /*1fc90*/  ISETP.GE.AND P5, PT, R185, R2, PT ;  /* 0x00000002b900720c */ /* 0x000fc60003fa6270 */
[----:B------:R-:W-:Y:S10]  /*1fca0*/  @P1 BRA `(.L_x_3451) ;  /* 0x0000000000401947 */ /* 0x000ff40003800000 */
[----:B------:R-:W5:Y:S02]  /*1fcb0*/  LDCU UR4, c[0x0][0x440] ;  /* 0x00008800ff0477ac */ /* 0x000f640008000800 */
[----:B-----5:R-:W-:Y:S02]  /*1fcc0*/  ISETP.GE.AND P4, PT, R100, UR4, PT ;  /* 0x0000000464007c0c */ /* 0x020fe4000bf86270 */
[----:B------:R-:W-:Y:S02]  /*1fcd0*/  ISETP.GE.AND P3, PT, R101, UR4, PT ;  /* 0x0000000465007c0c */ /* 0x000fe4000bf66270 */
[----:B------:R-:W-:-:S09]  /*1fce0*/  ISETP.GE.AND P2, PT, R0, UR4, PT ;  /* 0x0000000400007c0c */ /* 0x000fd2000bf46270 */
[----:B-1--4-:R-:W1:Y:S02]  /*1fcf0*/  @!P4 LDC.64 R28, c[0x0][0x3f8] ;  /* 0x0000fe00ff1ccb82 */ /* 0x012e640000000a00 */
[----:B-1----:R-:W-:-:S04]  /*1fd00*/  @!P4 LEA R30, P1, R103, R28, 0x2 ;  /* 0x0000001c671ec211 */ /* 0x002fc800078210ff */
[C---:B------:R-:W-:Y:S02]  /*1fd10*/  @!P4 LEA.HI.X R31, R103.reuse, R29, R102, 0x2, P1 ;  /* 0x0000001d671fc211 */ /* 0x040fe400008f1466 */
[----:B------:R-:W2:Y:S03]  /*1fd20*/  @!P3 LDC.64 R28, c[0x0][0x3f8] ;  /* 0x0000fe00ff1cbb82 */ /* 0x000ea60000000a00 */
[----:B------:R1:W-:Y:S01]  /*1fd30*/  @!P4 STG.E.128 desc[UR6][R30.64+0x3000], R88 ;  /* 0x003000581e00c986 */ /* 0x0003e2000c101d06 */
[----:B--2---:R-:W-:-:S04]  /*1fd40*/  @!P3 LEA R32, P1, R103, R28, 0x2 ;  /* 0x0000001c6720b211 */ /* 0x004fc800078210ff */
[C---:B------:R-:W-:Y:S02]  /*1fd50*/  @!P3 LEA.HI.X R33, R103.reuse, R29, R102, 0x2, P1 ;  /* 0x0000001d6721b211 */ /* 0x040fe400008f1466 */
[----:B------:R-:W2:Y:S03]  /*1fd60*/  @!P2 LDC.64 R28, c[0x0][0x3f8] ;  /* 0x0000fe00ff1cab82 */ /* 0x000ea60000000a00 */
[----:B------:R1:W-:Y:S01]  /*1fd70*/  @!P3 STG.E.128 desc[UR6][R32.64+0x3100], R56 ;  /* 0x003100382000b986 */ /* 0x0003e2000c101d06 */
[----:B--2---:R-:W-:-:S04]  /*1fd80*/  @!P2 LEA R28, P1, R103, R28, 0x2 ;  /* 0x0000001c671ca211 */ /* 0x004fc800078210ff */
[----:B------:R-:W-:-:S05]  /*1fd90*/  @!P2 LEA.HI.X R29, R103, R29, R102, 0x2, P1 ;  /* 0x0000001d671da211 */ /* 0x000fca00008f1466 */
[----:B------:R1:W-:Y:S04]  /*1fda0*/  @!P2 STG.E.128 desc[UR6][R28.64+0x3200], R24 ;  /* 0x003200181c00a986 */ /* 0x0003e8000c101d06 */
.L_x_3451:
[----:B------:R-:W-:Y:S05]  /*1fdb0*/  BSYNC.RECONVERGENT B0 ;  /* 0x0000000000007941 */ /* 0x000fea0003800200 */
.L_x_3450:
[----:B------:R-:W-:Y:S04]  /*1fdc0*/  BSSY.RECONVERGENT B0, `(.L_x_3452) ;  /* 0x0000012000007945 */ /* 0x000fe80003800200 */
[----:B------:R-:W-:Y:S05]  /*1fdd0*/  @P0 BRA `(.L_x_3453) ;  /* 0x0000000000400947 */ /* 0x000fea0003800000 */
[----:B------:R-:W5:Y:S02]  /*1fde0*/  LDCU UR4, c[0x0][0x440] ;  /* 0x00008800ff0477ac */ /* 0x000f640008000800 */
[----:B-----5:R-:W-:Y:S02]  /*1fdf0*/  ISETP.GE.AND P3, PT, R100, UR4, PT ;  /* 0x0000000464007c0c */ /* 0x020fe4000bf66270 */
[----:B------:R-:W-:Y:S02]  /*1fe00*/  ISETP.GE.AND P2, PT, R101, UR4, PT ;  /* 0x0000000465007c0c */ /* 0x000fe4000bf46270 */
[----:B------:R-:W-:-:S09]  /*1fe10*/  ISETP.GE.AND P1, PT, R0, UR4, PT ;  /* 0x0000000400007c0c */ /* 0x000fd2000bf26270 */
[----:B-1----:R-:W1:Y:S08]  /*1fe20*/  @!P3 LDC.64 R26, c[0x0][0x3f8] ;  /* 0x0000fe00ff1abb82 */ /* 0x002e700000000a00 */
        /* <DEDUP_REMOVED lines=11> */
.L_x_3453:
[----:B------:R-:W-:Y:S05]  /*1fee0*/  BSYNC.RECONVERGENT B0 ;  /* 0x0000000000007941 */ /* 0x000fea0003800200 */
.L_x_3452:
        /* <DEDUP_REMOVED lines=9> */
[----:B------:R-:W2:Y:S01]  /*1ff80*/  @!P1 LDC.64 R2, c[0x0][0x3f8] ;  /* 0x0000fe00ff029b82 */ /* 0x000ea20000000a00 */
        /* <DEDUP_REMOVED lines=9> */
.L_x_3455:
[----:B------:R-:W-:Y:S05]  /*20020*/  BSYNC.RECONVERGENT B0 ;  /* 0x0000000000007941 */ /* 0x000fea0003800200 */
.L_x_3454:
        /* <DEDUP_REMOVED lines=8> */
[----:B---3--:R-:W3:Y:S08]  /*200b0*/  @!P3 LDC.64 R16, c[0x0][0x3f8] ;  /* 0x0000fe00ff10bb82 */ /* 0x008ef00000000a00 */
[----:B------:R-:W5:Y:S01]  /*200c0*/  @!P1 LDC.64 R2, c[0x0][0x3f8] ;  /* 0x0000fe00ff029b82 */ /* 0x000f620000000a00 */
[----:B-1----:R-:W-:-:S04]  /*200d0*/  @!P4 LEA R18, P0, R103, R18, 0x2 ;  /* 0x000000126712c211 */ /* 0x002fc800078010ff */
[C---:B------:R-:W-:Y:S02]  /*200e0*/  @!P4 LEA.HI.X R19, R103.reuse, R19, R102, 0x2, P0 ;  /* 0x000000136713c211 */ /* 0x040fe400000f1466 */
[----:B---3--:R-:W-:-:S03]  /*200f0*/  @!P3 LEA R16, P2, R103, R16, 0x2 ;  /* 0x000000106710b211 */ /* 0x008fc600078410ff */
[----:B------:R1:W-:Y:S01]  /*20100*/  @!P4 STG.E.128 desc[UR6][R18.64+0x7800], R76 ;  /* 0x0078004c1200c986 */ /* 0x0003e2000c101d06 */
[C---:B------:R-:W-:Y:S02]  /*20110*/  @!P3 LEA.HI.X R17, R103.reuse, R17, R102, 0x2, P2 ;  /* 0x000000116711b211 */ /* 0x040fe400010f1466 */
[----:B-----5:R-:W-:-:S03]  /*20120*/  @!P1 LEA R2, P0, R103, R2, 0x2 ;  /* 0x0000000267029211 */ /* 0x020fc600078010ff */
[----:B------:R1:W-:Y:S01]  /*20130*/  @!P3 STG.E.128 desc[UR6][R16.64+0x7900], R44 ;  /* 0x0079002c1000b986 */ /* 0x0003e2000c101d06 */
[----:B------:R-:W-:-:S05]  /*20140*/  @!P1 LEA.HI.X R3, R103, R3, R102, 0x2, P0 ;  /* 0x0000000367039211 */ /* 0x000fca00000f1466 */
[----:B------:R1:W-:Y:S04]  /*20150*/  @!P1 STG.E.128 desc[UR6][R2.64+0x7a00], R12 ;  /* 0x007a000c02009986 */ /* 0x0003e8000c101d06 */
.L_x_3457:
[----:B------:R-:W-:Y:S05]  /*20160*/  BSYNC.RECONVERGENT B0 ;  /* 0x0000000000007941 */ /* 0x000fea0003800200 */
.L_x_3456:
        /* <DEDUP_REMOVED lines=18> */
.L_x_3459:
[----:B------:R-:W-:Y:S05]  /*20290*/  BSYNC.RECONVERGENT B0 ;  /* 0x0000000000007941 */ /* 0x000fea0003800200 */
.L_x_3458:
[----:B------:R-:W-:Y:S05]  /*202a0*/  @P5 EXIT ;  /* 0x000000000000594d */ /* 0x000fea0003800000 */
[----:B------:R-:W5:Y:S02]  /*202b0*/  LDCU UR4, c[0x0][0x440] ;  /* 0x00008800ff0477ac */ /* 0x000f640008000800 */
[----:B-----5:R-:W-:Y:S02]  /*202c0*/  ISETP.GE.AND P4, PT, R100, UR4, PT ;  /* 0x0000000464007c0c */ /* 0x020fe4000bf86270 */
[----:B------:R-:W-:Y:S02]  /*202d0*/  ISETP.GE.AND P2, PT, R101, UR4, PT ;  /* 0x0000000465007c0c */ /* 0x000fe4000bf46270 */
[----:B------:R-:W-:-:S09]  /*202e0*/  ISETP.GE.AND P0, PT, R0, UR4, PT ;  /* 0x0000000400007c0c */ /* 0x000fd2000bf06270 */
[----:B-1----:R-:W1:Y:S08]  /*202f0*/  @!P4 LDC.64 R8, c[0x0][0x3f8] ;  /* 0x0000fe00ff08cb82 */ /* 0x002e700000000a00 */
[----:B------:R-:W5:Y:S01]  /*20300*/  @!P2 LDC.64 R2, c[0x0][0x3f8] ;  /* 0x0000fe00ff02ab82 */ /* 0x000f620000000a00 */
[----:B-1----:R-:W-:-:S04]  /*20310*/  @!P4 LEA R8, P3, R103, R8, 0x2 ;  /* 0x000000086708c211 */ /* 0x002fc800078610ff */
[C---:B------:R-:W-:Y:S02]  /*20320*/  @!P4 LEA.HI.X R9, R103.reuse, R9, R102, 0x2, P3 ;  /* 0x000000096709c211 */ /* 0x040fe400018f1466 */
[----:B-----5:R-:W-:-:S03]  /*20330*/  @!P2 LEA R2, P1, R103, R2, 0x2 ;  /* 0x000000026702a211 */ /* 0x020fc600078210ff */
        /* <DEDUP_REMOVED lines=9> */
.L_x_3460:
        /* <DEDUP_REMOVED lines=11> */
.L_x_3767:


//--------------------- .text._ZN5flash24flash_fwd_splitkv_kernelI23Flash_fwd_kernel_traitsILi192ELi64ELi64ELi4ELb0ELb0EN7cutlass6half_tE19Flash_kernel_traitsILi192ELi64ELi64ELi4ES3_EELb1ELb0ELb1ELb0ELb0ELb1ELb1ELb1EEEvNS_16Flash_fwd_paramsE --------------------------
	.section	.text._ZN5flash24flash_fwd_splitkv_kernelI23Flash_fwd_kernel_traitsILi192ELi64ELi64ELi4ELb0ELb0EN7cutlass6half_tE19Flash_kernel_traitsILi192ELi64ELi64ELi4ES3_EELb1ELb0ELb1ELb0ELb0ELb1ELb1ELb1EEEvNS_16Flash_fwd_paramsE,"ax",@progbits
	.align	128
        .global         _ZN5flash24flash_fwd_splitkv_kernelI23Flash_fwd_kernel_traitsILi192ELi64ELi64ELi4ELb0ELb0EN7cutlass6half_tE19Flash_kernel_traitsILi192ELi64ELi64ELi4ES3_EELb1ELb0ELb1ELb0ELb0ELb1ELb1ELb1EEEvNS_16Flash_fwd_paramsE
        .type           _ZN5flash24flash_fwd_splitkv_kernelI23Flash_fwd_kernel_traitsILi192ELi64ELi64ELi4ELb0ELb0EN7cutlass6half_tE19Flash_kernel_traitsILi192ELi64ELi64ELi4ES3_EELb1ELb0ELb1ELb0ELb0ELb1ELb1ELb1EEEvNS_16Flash_fwd_paramsE,@function
        .size           _ZN5flash24flash_fwd_splitkv_kernelI23Flash_fwd_kernel_traitsILi192ELi64ELi64ELi4ELb0ELb0EN7cutlass6half_tE19Flash_kernel_traitsILi192ELi64ELi64ELi4ES3_EELb1ELb0ELb1ELb0ELb0ELb1ELb1ELb1EEEvNS_16Flash_fwd_paramsE,(.L_x_3768 - _ZN5flash24flash_fwd_splitkv_kernelI23Flash_fwd_kernel_traitsILi192ELi64ELi64ELi4ELb0ELb0EN7cutlass6half_tE19Flash_kernel_traitsILi192ELi64ELi64ELi4ES3_EELb1ELb0ELb1ELb0ELb0ELb1ELb1ELb1EEEvNS_16Flash_fwd_paramsE)
        .other          _ZN5flash24flash_fwd_splitkv_kernelI23Flash_fwd_kernel_traitsILi192ELi64ELi64ELi4ELb0ELb0EN7cutlass6half_tE19Flash_kernel_traitsILi192ELi64ELi64ELi4ES3_EELb1ELb0ELb1ELb0ELb0ELb1ELb1ELb1EEEvNS_16Flash_fwd_paramsE,@"STO_CUDA_ENTRY STV_DEFAULT"
_ZN5flash24flash_fwd_splitkv_kernelI23Flash_fwd_kernel_traitsILi192ELi64ELi64ELi4ELb0ELb0EN7cutlass6half_tE19Flash_kernel_traitsILi192ELi64ELi64ELi4ES3_EELb1ELb0ELb1ELb0ELb0ELb1ELb1ELb1EEEvNS_16Flash_fwd_paramsE:
.text._ZN5flash24flash_fwd_splitkv_kernelI23Flash_fwd_kernel_traitsILi192ELi64ELi64ELi4ELb0ELb0EN7cutlass6half_tE19Flash_kernel_traitsILi192ELi64ELi64ELi4ES3_EELb1ELb0ELb1ELb0ELb0ELb1ELb1ELb1EEEvNS_16Flash_fwd_paramsE:
        /* <DEDUP_REMOVED lines=68> */
.L_x_3461:
        /* <DEDUP_REMOVED lines=95> */
.L_x_3464:
[----:B------:R-:W-:Y:S05]  /*0a30*/  BSYNC.RECONVERGENT B0 ;  /* 0x0000000000007941 */ /* 0x000fea0003800200 */
.L_x_3463:
        /* <DEDUP_REMOVED lines=20> */
.L_x_3466:
[----:B------:R-:W-:Y:S05]  /*0b80*/  BSYNC.RECONVERGENT B0 ;  /* 0x0000000000007941 */ /* 0x000fea0003800200 */
.L_x_3465:
        /* <DEDUP_REMOVED lines=20> */
.L_x_3468:
[----:B------:R-:W-:Y:S05]  /*0cd0*/  BSYNC.RECONVERGENT B0 ;  /* 0x0000000000007941 */ /* 0x000fea0003800200 */
.L_x_3467:
        /* <DEDUP_REMOVED lines=20> */
.L_x_3470:
[----:B------:R-:W-:Y:S05]  /*0e20*/  BSYNC.RECONVERGENT B0 ;  /* 0x0000000000007941 */ /* 0x000fea0003800200 */
.L_x_3469:
        /* <DEDUP_REMOVED lines=19> */
.L_x_3472:
[----:B------:R-:W-:Y:S05]  /*0f60*/  BSYNC.RECONVERGENT B0 ;  /* 0x0000000000007941 */ /* 0x000fea0003800200 */
.L_x_3471:
        /* <DEDUP_REMOVED lines=18> */
.L_x_3474:
[----:B------:R-:W-:Y:S05]  /*1090*/  BSYNC.RECONVERGENT B0 ;  /* 0x0000000000007941 */ /* 0x000fea0003800200 */
.L_x_3473:
        /* <DEDUP_REMOVED lines=18> */
.L_x_3476:
[----:B------:R-:W-:Y:S05]  /*11c0*/  BSYNC.RECONVERGENT B0 ;  /* 0x0000000000007941 */ /* 0x000fea0003800200 */
.L_x_3475:
        /* <DEDUP_REMOVED lines=18> */
.L_x_3478:
[----:B------:R-:W-:Y:S05]  /*12f0*/  BSYNC.RECONVERGENT B0 ;  /* 0x0000000000007941 */ /* 0x000fea0003800200 */
.L_x_3477:
        /* <DEDUP_REMOVED lines=32> */
.L_x_3462:
        /* <DEDUP_REMOVED lines=11> */
.L_x_3479:
        /* <DEDUP_REMOVED lines=103> */
.L_x_3480:
        /* <DEDUP_REMOVED lines=15> */
.L_x_3482:
[----:B------:R-:W2:Y:S01]  /*1d10*/  LDC.64 R4, c[0x0][0x3b8] ;  /* 0x0000ee00ff047b82 */ /* 0x000ea20000000a00 */
[----:B------:R-:W-:-:S05]  /*1d20*/  IADD3 R0, PT, PT, R8, R9, RZ ;  /* 0x0000000908007210 */ /* 0x000fca0007ffe0ff */
[C---:B--2---:R-:W-:Y:S02]  /*1d30*/  IMAD R23, R0.reuse, R5, RZ ;  /* 0x0000000500177224 */ /* 0x044fe400078e02ff */
[----:B-1----:R-:W-:-:S05]  /*1d40*/  IMAD.WIDE.U32 R2, R0, R4, RZ ;  /* 0x0000000400027225 */ /* 0x002fca00078e00ff */
[----:B------:R-:W-:Y:S02]  /*1d50*/  IADD3 R23, PT, PT, R3, R23, RZ ;  /* 0x0000001703177210 */ /* 0x000fe40007ffe0ff */
[----:B------:R-:W-:Y:S02]  /*1d60*/  MOV R22, R2 ;  /* 0x0000000200167202 */ /* 0x000fe40000000f00 */
.L_x_3483:
        /* <DEDUP_REMOVED lines=14> */
.L_x_3484:
[----:B------:R-:W1:Y:S01]  /*1e50*/  LDC.64 R2, c[0x0][0x3c0] ;  /* 0x0000f000ff027b82 */ /* 0x000e620000000a00 */
[----:B------:R-:W-:-:S05]  /*1e60*/  IADD3 R8, PT, PT, R8, R9, RZ ;  /* 0x0000000908087210 */ /* 0x000fca0007ffe0ff */
[C---:B-1----:R-:W-:Y:S02]  /*1e70*/  IMAD R21, R8.reuse, R3, RZ ;  /* 0x0000000308157224 */ /* 0x042fe400078e02ff */
[----:B------:R-:W-:-:S05]  /*1e80*/  IMAD.WIDE.U32 R8, R8, R2, RZ ;  /* 0x0000000208087225 */ /* 0x000fca00078e00ff */
[----:B------:R-:W-:Y:S02]  /*1e90*/  IADD3 R21, PT, PT, R9, R21, RZ ;  /* 0x0000001509157210 */ /* 0x000fe40007ffe0ff */
[----:B------:R-:W-:-:S07]  /*1ea0*/  MOV R20, R8 ;  /* 0x0000000800147202 */ /* 0x000fce0000000f00 */
.L_x_3485:
        /* <DEDUP_REMOVED lines=51> */
.L_x_3481:
        /* <DEDUP_REMOVED lines=178> */
.L_x_3554:
        /* <DEDUP_REMOVED lines=21> */
.L_x_3488:
[----:B-1-3--:R-:W-:Y:S05]  /*2e50*/  BSYNC.RECONVERGENT B0 ;  /* 0x0000000000007941 */ /* 0x00afea0003800200 */
.L_x_3487:
        /* <DEDUP_REMOVED lines=16> */
.L_x_3490:
[----:B------:R-:W-:Y:S05]  /*2f60*/  BSYNC.RECONVERGENT B0 ;  /* 0x0000000000007941 */ /* 0x000fea0003800200 */
.L_x_3489:
        /* <DEDUP_REMOVED lines=20> */
.L_x_3492:
[----:B------:R-:W-:Y:S05]  /*30b0*/  BSYNC.RECONVERGENT B0 ;  /* 0x0000000000007941 */ /* 0x000fea0003800200 */
.L_x_3491:
        /* <DEDUP_REMOVED lines=22> */
.L_x_3494:
[----:B------:R-:W-:Y:S05]  /*3220*/  BSYNC.RECONVERGENT B0 ;  /* 0x0000000000007941 */ /* 0x000fea0003800200 */
.L_x_3493:
        /* <DEDUP_REMOVED lines=16> */
.L_x_3498:
[----:B------:R-:W-:Y:S05]  /*3330*/  BSYNC.RECONVERGENT B0 ;  /* 0x0000000000007941 */ /* 0x000fea0003800200 */
.L_x_3497:
        /* <DEDUP_REMOVED lines=15> */
.L_x_3500:
[----:B------:R-:W-:Y:S05]  /*3430*/  BSYNC.RECONVERGENT B0 ;  /* 0x0000000000007941 */ /* 0x000fea0003800200 */
.L_x_3499:
        /* <DEDUP_REMOVED lines=17> */
.L_x_3502:
[----:B------:R-:W-:Y:S05]  /*3550*/  BSYNC.RECONVERGENT B0 ;  /* 0x0000000000007941 */ /* 0x000fea0003800200 */
.L_x_3501:
        /* <DEDUP_REMOVED lines=22> */
.L_x_3496:
        /* <DEDUP_REMOVED lines=59> */
.L_x_3508:
[----:B------:R-:W-:Y:S05]  /*3a70*/  BSYNC.RECONVERGENT B0 ;  /* 0x0000000000007941 */ /* 0x000fea0003800200 */
.L_x_3507:
        /* <DEDUP_REMOVED lines=52> */
.L_x_3510:
[----:B------:R-:W-:Y:S05]  /*3dc0*/  BSYNC.RECONVERGENT B0 ;  /* 0x0000000000007941 */ /* 0x000fea0003800200 */
.L_x_3509:
        /* <DEDUP_REMOVED lines=51> */
.L_x_3506:
[----:B------:R-:W-:Y:S05]  /*4100*/  BSYNC.RECONVERGENT B1 ;  /* 0x0000000000017941 */ /* 0x000fea0003800200 */
.L_x_3505:
        /* <DEDUP_REMOVED lines=68> */
.L_x_3514:
[----:B------:R-:W-:Y:S05]  /*4550*/  BSYNC.RECONVERGENT B0 ;  /* 0x0000000000007941 */ /* 0x000fea0003800200 */
.L_x_3513:
        /* <DEDUP_REMOVED lines=52> */
.L_x_3516:
[----:B------:R-:W-:Y:S05]  /*48a0*/  BSYNC.RECONVERGENT B0 ;  /* 0x0000000000007941 */ /* 0x000fea0003800200 */
.L_x_3515:
        /* <DEDUP_REMOVED lines=51> */
.L_x_3512:
[----:B------:R-:W-:Y:S05]  /*4be0*/  BSYNC.RECONVERGENT B1 ;  /* 0x0000000000017941 */ /* 0x000fea0003800200 */
.L_x_3511:
        /* <DEDUP_REMOVED lines=68> */
.L_x_3520:
[----:B------:R-:W-:Y:S05]  /*5030*/  BSYNC.RECONVERGENT B0 ;  /* 0x0000000000007941 */ /* 0x000fea0003800200 */
.L_x_3519:
        /* <DEDUP_REMOVED lines=52> */
.L_x_3522:
[----:B------:R-:W-:Y:S05]  /*5380*/  BSYNC.RECONVERGENT B0 ;  /* 0x0000000000007941 */ /* 0x000fea0003800200 */
.L_x_3521:
        /* <DEDUP_REMOVED lines=51> */
.L_x_3518:
[----:B------:R-:W-:Y:S05]  /*56c0*/  BSYNC.RECONVERGENT B1 ;  /* 0x0000000000017941 */ /* 0x000fea0003800200 */
.L_x_3517:
        /* <DEDUP_REMOVED lines=70> */
.L_x_3526:
[----:B------:R-:W-:Y:S05]  /*5b30*/  BSYNC.RECONVERGENT B0 ;  /* 0x0000000000007941 */ /* 0x000fea0003800200 */
.L_x_3525:
        /* <DEDUP_REMOVED lines=52> */
.L_x_3528:
[----:B------:R-:W-:Y:S05]  /*5e80*/  BSYNC.RECONVERGENT B0 ;  /* 0x0000000000007941 */ /* 0x000fea0003800200 */
.L_x_3527:
        /* <DEDUP_REMOVED lines=51> */
.L_x_3524:
[----:B------:R-:W-:Y:S05]  /*61c0*/  BSYNC.RECONVERGENT B1 ;  /* 0x0000000000017941 */ /* 0x000fea0003800200 */
.L_x_3523:
        /* <DEDUP_REMOVED lines=8> */
.L_x_3504:
        /* <DEDUP_REMOVED lines=99> */
.L_x_3532:
[----:B------:R-:W-:Y:S05]  /*6880*/  BSYNC.RECONVERGENT B0 ;  /* 0x0000000000007941 */ /* 0x000fea0003800200 */
.L_x_3531:
        /* <DEDUP_REMOVED lines=93> */
.L_x_3534:
[----:B------:R-:W-:Y:S05]  /*6e60*/  BSYNC.RECONVERGENT B0 ;  /* 0x0000000000007941 */ /* 0x000fea0003800200 */
.L_x_3533:
        /* <DEDUP_REMOVED lines=92> */
.L_x_3530:
[----:B------:R-:W-:Y:S05]  /*7430*/  BSYNC.RECONVERGENT B1 ;  /* 0x0000000000017941 */ /* 0x000fea0003800200 */
.L_x_3529:
        /* <DEDUP_REMOVED lines=100> */
.L_x_3538:
[----:B------:R-:W-:Y:S05]  /*7a80*/  BSYNC.RECONVERGENT B0 ;  /* 0x0000000000007941 */ /* 0x000fea0003800200 */
.L_x_3537:
        /* <DEDUP_REMOVED lines=93> */
.L_x_3540:
[----:B------:R-:W-:Y:S05]  /*8060*/  BSYNC.RECONVERGENT B0 ;  /* 0x0000000000007941 */ /* 0x000fea0003800200 */
.L_x_3539:
        /* <DEDUP_REMOVED lines=92> */
.L_x_3536:
[----:B------:R-:W-:Y:S05]  /*8630*/  BSYNC.RECONVERGENT B1 ;  /* 0x0000000000017941 */ /* 0x000fea0003800200 */
.L_x_3535:
        /* <DEDUP_REMOVED lines=101> */
.L_x_3544:
[----:B------:R-:W-:Y:S05]  /*8c90*/  BSYNC.RECONVERGENT B0 ;  /* 0x0000000000007941 */ /* 0x000fea0003800200 */
.L_x_3543:
        /* <DEDUP_REMOVED lines=93> */
.L_x_3546:
[----:B------:R-:W-:Y:S05]  /*9270*/  BSYNC.RECONVERGENT B0 ;  /* 0x0000000000007941 */ /* 0x000fea0003800200 */
.L_x_3545:
        /* <DEDUP_REMOVED lines=92> */
.L_x_3542:
[----:B------:R-:W-:Y:S05]  /*9840*/  BSYNC.RECONVERGENT B1 ;  /* 0x0000000000017941 */ /* 0x000fea0003800200 */
.L_x_3541:
        /* <DEDUP_REMOVED lines=104> */
.L_x_3550:
[----:B------:R-:W-:Y:S05]  /*9ed0*/  BSYNC.RECONVERGENT B0 ;  /* 0x0000000000007941 */ /* 0x000fea0003800200 */
.L_x_3549:
        /* <DEDUP_REMOVED lines=92> */
.L_x_3552:
[----:B------:R-:W-:Y:S05]  /*a4a0*/  BSYNC.RECONVERGENT B0 ;  /* 0x0000000000007941 */ /* 0x000fea0003800200 */
.L_x_3551:
        /* <DEDUP_REMOVED lines=90> */
.L_x_3548:
[----:B------:R-:W-:Y:S05]  /*aa50*/  BSYNC.RECONVERGENT B1 ;  /* 0x0000000000017941 */ /* 0x000fea0003800200 */
.L_x_3547:
[----:B------:R-:W5:Y:S08]  /*aa60*/  LDC R3, c[0x0][0x450] ;  /* 0x00011400ff037b82 */ /* 0x000f700000000800 */
[----:B------:R-:W1:Y:S01]  /*aa70*/  LDC R11, c[0x0][0x450] ;  /* 0x00011400ff0b7b82 */ /* 0x000e620000000800 */
[----:B-----5:R-:W-:Y:S05]  /*aa80*/  IMAD.U32 R3, R3, -0x20, RZ ;  /* 0xffffffe003037824 */ /* 0x020fea00078e00ff */
[C---:B------:R-:W-:Y:S02]  /*aa90*/  LEA R80, P1, R3.reuse, R80, 0x1 ;  /* 0x0000005003507211 */ /* 0x040fe400078208ff */
[C---:B------:R-:W-:Y:S02]  /*aaa0*/  LEA R78, P0, R3.reuse, R78, 0x1 ;  /* 0x0000004e034e7211 */ /* 0x040fe400078008ff */
[C---:B------:R-:W-:Y:S02]  /*aab0*/  LEA.HI.X.SX32 R81, R3.reuse, R81, 0x1, P1 ;  /* 0x0000005103517211 */ /* 0x040fe400008f0eff */
[----:B-1----:R-:W-:Y:S09]  /*aac0*/  LEA.HI.X.SX32 R79, R3, R79, 0x1, P0 ;  /* 0x0000004f034f7211 */ /* 0x002ff200000f0eff */
.L_x_3503:
[----:B------:R-:W-:Y:S05]  /*aad0*/  BSYNC.RECONVERGENT B2 ;  /* 0x0000000000027941 */ /* 0x000fea0003800200 */
.L_x_3495:
        /* <DEDUP_REMOVED lines=91> */
.L_x_3553:
[----:B------:R-:W-:Y:S02]  /*b090*/  IADD3 R76, P1, PT, R76, R83, RZ ;  /* 0x000000534c4c7210 */ /* 0x000fe40007f3e0ff */
[----:B------:R-:W-:Y:S03]  /*b0a0*/  IADD3 R12, P0, PT, R12, R87, RZ ;  /* 0x000000570c0c7210 */ /* 0x000fe60007f1e0ff */
[----:B------:R-:W-:Y:S02]  /*b0b0*/  IMAD.X R77, R77, 0x1, R82, P1 ;  /* 0x000000014d4d7824 */ /* 0x000fe400008e0652 */
[----:B------:R-:W-:Y:S01]  /*b0c0*/  IMAD.X R13, R13, 0x1, R85, P0 ;  /* 0x000000010d0d7824 */ /* 0x000fe200000e0655 */
[----:B------:R-:W-:Y:S07]  /*b0d0*/  @P2 BRA `(.L_x_3554) ;  /* 0xffffff7c00082947 */ /* 0x000fee000383ffff */
.L_x_3486:
        /* <DEDUP_REMOVED lines=42> */
.L_x_3559:
[----:B------:R2:W-:Y:S02]  /*b380*/  STS.128 [R2+0x4000], RZ ;  /* 0x004000ff02007388 */ /* 0x0005e40000000c00 */
.L_x_3558:
[----:B------:R-:W-:Y:S05]  /*b390*/  BSYNC.RECONVERGENT B0 ;  /* 0x0000000000007941 */ /* 0x000fea0003800200 */
.L_x_3557:
        /* <DEDUP_REMOVED lines=26> */
.L_x_3562:
[----:B------:R1:W-:Y:S02]  /*b540*/  STS.128 [R2+0x4800], RZ ;  /* 0x004800ff02007388 */ /* 0x0003e40000000c00 */
.L_x_3561:
[----:B------:R-:W-:Y:S05]  /*b550*/  BSYNC.RECONVERGENT B0 ;  /* 0x0000000000007941 */ /* 0x000fea0003800200 */
.L_x_3560:
        /* <DEDUP_REMOVED lines=26> */
.L_x_3565:
[----:B------:R2:W-:Y:S02]  /*b700*/  STS.128 [R2+0x5000], RZ ;  /* 0x005000ff02007388 */ /* 0x0005e40000000c00 */
.L_x_3564:
[----:B------:R-:W-:Y:S05]  /*b710*/  BSYNC.RECONVERGENT B0 ;  /* 0x0000000000007941 */ /* 0x000fea0003800200 */
.L_x_3563:
        /* <DEDUP_REMOVED lines=26> */
.L_x_3567:
[----:B------:R2:W-:Y:S01]  /*b8c0*/  STS.128 [R2+0x5800], RZ ;  /* 0x005800ff02007388 */ /* 0x0005e20000000c00 */
[----:B------:R-:W-:Y:S05]  /*b8d0*/  BRA `(.L_x_3566) ;  /* 0x0000007400387947 */ /* 0x000fea0003800000 */
.L_x_3556:
        /* <DEDUP_REMOVED lines=81> */
.L_x_3574:
[----:B------:R-:W-:Y:S05]  /*bdf0*/  BSYNC.RECONVERGENT B0 ;  /* 0x0000000000007941 */ /* 0x000fea0003800200 */
.L_x_3573:
[----:B-----5:R-:W-:Y:S01]  /*be00*/  IMAD.MOV.U32 R6, RZ, RZ, R22 ;  /* 0x000000ffff067224 */ /* 0x020fe200078e0016 */
[----:B------:R-:W-:Y:S01]  /*be10*/  MOV R4, R20 ;  /* 0x0000001400047202 */ /* 0x000fe20000000f00 */
[----:B------:R-:W-:Y:S01]  /*be20*/  IMAD.MOV.U32 R7, RZ, RZ, R23 ;  /* 0x000000ffff077224 */ /* 0x000fe200078e0017 */
[----:B------:R-:W-:Y:S02]  /*be30*/  MOV R5, R21 ;  /* 0x0000001500057202 */ /* 0x000fe40000000f00 */
.L_x_3572:
[----:B------:R-:W-:Y:S05]  /*be40*/  BSYNC.RECONVERGENT B1 ;  /* 0x0000000000017941 */ /* 0x000fea0003800200 */
.L_x_3571:
        /* <DEDUP_REMOVED lines=49> */
.L_x_3578:
[----:B------:R-:W-:Y:S05]  /*c160*/  BSYNC.RECONVERGENT B0 ;  /* 0x0000000000007941 */ /* 0x000fea0003800200 */
.L_x_3577:
[----:B-----5:R4:W-:Y:S02]  /*c170*/  STS.128 [R2+0x2000], R20 ;  /* 0x0020001402007388 */ /* 0x0209e40000000c00 */
.L_x_3576:
[----:B------:R-:W-:Y:S05]  /*c180*/  BSYNC.RECONVERGENT B1 ;  /* 0x0000000000017941 */ /* 0x000fea0003800200 */
.L_x_3575:
        /* <DEDUP_REMOVED lines=46> */
.L_x_3580:
[----:B------:R-:W-:Y:S05]  /*c470*/  BSYNC.RECONVERGENT B0 ;  /* 0x0000000000007941 */ /* 0x000fea0003800200 */
.L_x_3579:
[----:B-----5:R1:W-:Y:S02]  /*c480*/  STS.128 [R2+0x4000], R20 ;  /* 0x0040001402007388 */ /* 0x0203e40000000c00 */
.L_x_3570:
[----:B------:R-:W-:Y:S05]  /*c490*/  BSYNC.RECONVERGENT B2 ;  /* 0x0000000000027941 */ /* 0x000fea0003800200 */
.L_x_3569:
        /* <DEDUP_REMOVED lines=65> */
.L_x_3586:
[----:B------:R-:W-:Y:S05]  /*c8b0*/  BSYNC.RECONVERGENT B0 ;  /* 0x0000000000007941 */ /* 0x000fea0003800200 */
.L_x_3585:
[----:B-----5:R4:W-:Y:S02]  /*c8c0*/  STS.128 [R2+0x800], R20 ;  /* 0x0008001402007388 */ /* 0x0209e40000000c00 */
.L_x_3584:
[----:B------:R-:W-:Y:S05]  /*c8d0*/  BSYNC.RECONVERGENT B1 ;  /* 0x0000000000017941 */ /* 0x000fea0003800200 */
.L_x_3583:
        /* <DEDUP_REMOVED lines=58> */
.L_x_3590:
[----:B------:R-:W-:Y:S05]  /*cc80*/  BSYNC.RECONVERGENT B0 ;  /* 0x0000000000007941 */ /* 0x000fea0003800200 */
.L_x_3589:
[----:B-----5:R4:W-:Y:S02]  /*cc90*/  STS.128 [R2+0x2800], R20 ;  /* 0x0028001402007388 */ /* 0x0209e40000000c00 */
.L_x_3588:
[----:B------:R-:W-:Y:S05]  /*cca0*/  BSYNC.RECONVERGENT B1 ;  /* 0x0000000000017941 */ /* 0x000fea0003800200 */
.L_x_3587:
        /* <DEDUP_REMOVED lines=56> */
.L_x_3592:
[----:B------:R-:W-:Y:S05]  /*d030*/  BSYNC.RECONVERGENT B0 ;  /* 0x0000000000007941 */ /* 0x000fea0003800200 */
.L_x_3591:
[----:B-----5:R4:W-:Y:S02]  /*d040*/  STS.128 [R2+0x4800], R20 ;  /* 0x0048001402007388 */ /* 0x0209e40000000c00 */
.L_x_3582:
[----:B------:R-:W-:Y:S05]  /*d050*/  BSYNC.RECONVERGENT B2 ;  /* 0x0000000000027941 */ /* 0x000fea0003800200 */
.L_x_3581:
        /* <DEDUP_REMOVED lines=65> */
.L_x_3598:
[----:B------:R-:W-:Y:S05]  /*d470*/  BSYNC.RECONVERGENT B0 ;  /* 0x0000000000007941 */ /* 0x000fea0003800200 */
.L_x_3597:
[----:B-----5:R4:W-:Y:S02]  /*d480*/  STS.128 [R2+0x1000], R20 ;  /* 0x0010001402007388 */ /* 0x0209e40000000c00 */
.L_x_3596:
[----:B------:R-:W-:Y:S05]  /*d490*/  BSYNC.RECONVERGENT B1 ;  /* 0x0000000000017941 */ /* 0x000fea0003800200 */
.L_x_3595:
        /* <DEDUP_REMOVED lines=57> */
.L_x_3602:
[----:B------:R-:W-:Y:S05]  /*d830*/  BSYNC.RECONVERGENT B0 ;  /* 0x0000000000007941 */ /* 0x000fea0003800200 */
.L_x_3601:
[----:B-----5:R1:W-:Y:S02]  /*d840*/  STS.128 [R2+0x3000], R20 ;  /* 0x0030001402007388 */ /* 0x0203e40000000c00 */
.L_x_3600:
[----:B------:R-:W-:Y:S05]  /*d850*/  BSYNC.RECONVERGENT B1 ;  /* 0x0000000000017941 */ /* 0x000fea0003800200 */
.L_x_3599:
        /* <DEDUP_REMOVED lines=56> */
.L_x_3604:
[----:B------:R-:W-:Y:S05]  /*dbe0*/  BSYNC.RECONVERGENT B0 ;  /* 0x0000000000007941 */ /* 0x000fea0003800200 */
.L_x_3603:
[----:B-----5:R4:W-:Y:S02]  /*dbf0*/  STS.128 [R2+0x5000], R20 ;  /* 0x0050001402007388 */ /* 0x0209e40000000c00 */
.L_x_3594:
[----:B------:R-:W-:Y:S05]  /*dc00*/  BSYNC.RECONVERGENT B2 ;  /* 0x0000000000027941 */ /* 0x000fea0003800200 */
.L_x_3593:
        /* <DEDUP_REMOVED lines=67> */
.L_x_3608:
[----:B------:R-:W-:Y:S05]  /*e040*/  BSYNC.RECONVERGENT B0 ;  /* 0x0000000000007941 */ /* 0x000fea0003800200 */
.L_x_3607:
[----:B-----5:R3:W-:Y:S02]  /*e050*/  STS.128 [R2+0x1800], R20 ;  /* 0x0018001402007388 */ /* 0x0207e40000000c00 */
.L_x_3606:
[----:B------:R-:W-:Y:S05]  /*e060*/  BSYNC.RECONVERGENT B1 ;  /* 0x0000000000017941 */ /* 0x000fea0003800200 */
.L_x_3605:
        /* <DEDUP_REMOVED lines=58> */
.L_x_3612:
[----:B------:R-:W-:Y:S05]  /*e410*/  BSYNC.RECONVERGENT B0 ;  /* 0x0000000000007941 */ /* 0x000fea0003800200 */
.L_x_3611:
[----:B-----5:R1:W-:Y:S02]  /*e420*/  STS.128 [R2+0x3800], R20 ;  /* 0x0038001402007388 */ /* 0x0203e40000000c00 */
.L_x_3610:
[----:B------:R-:W-:Y:S05]  /*e430*/  BSYNC.RECONVERGENT B1 ;  /* 0x0000000000017941 */ /* 0x000fea0003800200 */
.L_x_3609:
        /* <DEDUP_REMOVED lines=55> */
.L_x_3614:
[----:B------:R-:W-:Y:S05]  /*e7b0*/  BSYNC.RECONVERGENT B0 ;  /* 0x0000000000007941 */ /* 0x000fea0003800200 */
.L_x_3613:
[----:B-----5:R3:W-:Y:S01]  /*e7c0*/  STS.128 [R2+0x5800], R20 ;  /* 0x0058001402007388 */ /* 0x0207e20000000c00 */
[----:B------:R-:W-:Y:S05]  /*e7d0*/  BRA `(.L_x_3566) ;  /* 0x0000004400787947 */ /* 0x000fea0003800000 */
.L_x_3568:
        /* <DEDUP_REMOVED lines=98> */
.L_x_3620:
[----:B------:R-:W-:Y:S05]  /*ee00*/  BSYNC.RECONVERGENT B0 ;  /* 0x0000000000007941 */ /* 0x000fea0003800200 */
.L_x_3619:
[----:B-----5:R-:W-:Y:S01]  /*ee10*/  IMAD.MOV.U32 R6, RZ, RZ, R34 ;  /* 0x000000ffff067224 */ /* 0x020fe200078e0022 */
[----:B------:R-:W-:Y:S01]  /*ee20*/  MOV R4, R32 ;  /* 0x0000002000047202 */ /* 0x000fe20000000f00 */
[----:B------:R-:W-:Y:S01]  /*ee30*/  IMAD.MOV.U32 R7, RZ, RZ, R35 ;  /* 0x000000ffff077224 */ /* 0x000fe200078e0023 */
[----:B------:R-:W-:Y:S02]  /*ee40*/  MOV R5, R33 ;  /* 0x0000002100057202 */ /* 0x000fe40000000f00 */
.L_x_3618:
[----:B------:R-:W-:Y:S05]  /*ee50*/  BSYNC.RECONVERGENT B1 ;  /* 0x0000000000017941 */ /* 0x000fea0003800200 */
.L_x_3617:
        /* <DEDUP_REMOVED lines=88> */
.L_x_3624:
[----:B------:R-:W-:Y:S05]  /*f3e0*/  BSYNC.RECONVERGENT B0 ;  /* 0x0000000000007941 */ /* 0x000fea0003800200 */
.L_x_3623:
[----:B-----5:R4:W-:Y:S02]  /*f3f0*/  STS.128 [R2+0x2000], R32 ;  /* 0x0020002002007388 */ /* 0x0209e40000000c00 */
.L_x_3622:
[----:B------:R-:W-:Y:S05]  /*f400*/  BSYNC.RECONVERGENT B1 ;  /* 0x0000000000017941 */ /* 0x000fea0003800200 */
.L_x_3621:
        /* <DEDUP_REMOVED lines=85> */
.L_x_3626:
[----:B------:R-:W-:Y:S05]  /*f960*/  BSYNC.RECONVERGENT B0 ;  /* 0x0000000000007941 */ /* 0x000fea0003800200 */
.L_x_3625:
[----:B-----5:R1:W-:Y:S02]  /*f970*/  STS.128 [R2+0x4000], R32 ;  /* 0x0040002002007388 */ /* 0x0203e40000000c00 */
.L_x_3616:
[----:B------:R-:W-:Y:S05]  /*f980*/  BSYNC.RECONVERGENT B2 ;  /* 0x0000000000027941 */ /* 0x000fea0003800200 */
.L_x_3615:
        /* <DEDUP_REMOVED lines=95> */
.L_x_3632:
[----:B------:R-:W-:Y:S05]  /*ff80*/  BSYNC.RECONVERGENT B0 ;  /* 0x0000000000007941 */ /* 0x000fea0003800200 */
.L_x_3631:
[----:B-----5:R4:W-:Y:S02]  /*ff90*/  STS.128 [R2+0x800], R32 ;  /* 0x0008002002007388 */ /* 0x0209e40000000c00 */
.L_x_3630:
[----:B------:R-:W-:Y:S05]  /*ffa0*/  BSYNC.RECONVERGENT B1 ;  /* 0x0000000000017941 */ /* 0x000fea0003800200 */
.L_x_3629:
        /* <DEDUP_REMOVED lines=88> */
.L_x_3636:
[----:B------:R-:W-:Y:S05]  /*10530*/  BSYNC.RECONVERGENT B0 ;  /* 0x0000000000007941 */ /* 0x000fea0003800200 */
.L_x_3635:
[----:B-----5:R4:W-:Y:S02]  /*10540*/  STS.128 [R2+0x2800], R32 ;  /* 0x0028002002007388 */ /* 0x0209e40000000c00 */
.L_x_3634:
[----:B------:R-:W-:Y:S05]  /*10550*/  BSYNC.RECONVERGENT B1 ;  /* 0x0000000000017941 */ /* 0x000fea0003800200 */
.L_x_3633:
        /* <DEDUP_REMOVED lines=86> */
.L_x_3638:
[----:B------:R-:W-:Y:S05]  /*10ac0*/  BSYNC.RECONVERGENT B0 ;  /* 0x0000000000007941 */ /* 0x000fea0003800200 */
.L_x_3637:
[----:B-----5:R4:W-:Y:S02]  /*10ad0*/  STS.128 [R2+0x4800], R32 ;  /* 0x0048002002007388 */ /* 0x0209e40000000c00 */
.L_x_3628:
[----:B------:R-:W-:Y:S05]  /*10ae0*/  BSYNC.RECONVERGENT B2 ;  /* 0x0000000000027941 */ /* 0x000fea0003800200 */
.L_x_3627:
        /* <DEDUP_REMOVED lines=96> */
.L_x_3644:
[----:B------:R-:W-:Y:S05]  /*110f0*/  BSYNC.RECONVERGENT B0 ;  /* 0x0000000000007941 */ /* 0x000fea0003800200 */
.L_x_3643:
[----:B-----5:R4:W-:Y:S02]  /*11100*/  STS.128 [R2+0x1000], R32 ;  /* 0x0010002002007388 */ /* 0x0209e40000000c00 */
.L_x_3642:
[----:B------:R-:W-:Y:S05]  /*11110*/  BSYNC.RECONVERGENT B1 ;  /* 0x0000000000017941 */ /* 0x000fea0003800200 */
.L_x_3641:
        /* <DEDUP_REMOVED lines=88> */
.L_x_3648:
[----:B------:R-:W-:Y:S05]  /*116a0*/  BSYNC.RECONVERGENT B0 ;  /* 0x0000000000007941 */ /* 0x000fea0003800200 */
.L_x_3647:
[----:B-----5:R1:W-:Y:S02]  /*116b0*/  STS.128 [R2+0x3000], R32 ;  /* 0x0030002002007388 */ /* 0x0203e40000000c00 */
.L_x_3646:
[----:B------:R-:W-:Y:S05]  /*116c0*/  BSYNC.RECONVERGENT B1 ;  /* 0x0000000000017941 */ /* 0x000fea0003800200 */
.L_x_3645:
        /* <DEDUP_REMOVED lines=87> */
.L_x_3650:
[----:B------:R-:W-:Y:S05]  /*11c40*/  BSYNC.RECONVERGENT B0 ;  /* 0x0000000000007941 */ /* 0x000fea0003800200 */
.L_x_3649:
[----:B-----5:R4:W-:Y:S02]  /*11c50*/  STS.128 [R2+0x5000], R32 ;  /* 0x0050002002007388 */ /* 0x0209e40000000c00 */
.L_x_3640:
[----:B------:R-:W-:Y:S05]  /*11c60*/  BSYNC.RECONVERGENT B2 ;  /* 0x0000000000027941 */ /* 0x000fea0003800200 */
.L_x_3639:
        /* <DEDUP_REMOVED lines=96> */
.L_x_3654:
[----:B------:R-:W-:Y:S05]  /*12270*/  BSYNC.RECONVERGENT B0 ;  /* 0x0000000000007941 */ /* 0x000fea0003800200 */
.L_x_3653:
[----:B-----5:R4:W-:Y:S02]  /*12280*/  STS.128 [R2+0x1800], R32 ;  /* 0x0018002002007388 */ /* 0x0209e40000000c00 */
.L_x_3652:
[----:B------:R-:W-:Y:S05]  /*12290*/  BSYNC.RECONVERGENT B1 ;  /* 0x0000000000017941 */ /* 0x000fea0003800200 */
.L_x_3651:
        /* <DEDUP_REMOVED lines=87> */
.L_x_3658:
[----:B------:R-:W-:Y:S05]  /*12810*/  BSYNC.RECONVERGENT B0 ;  /* 0x0000000000007941 */ /* 0x000fea0003800200 */
.L_x_3657:
[----:B-----5:R1:W-:Y:S02]  /*12820*/  STS.128 [R2+0x3800], R32 ;  /* 0x0038002002007388 */ /* 0x0203e40000000c00 */
.L_x_3656:
[----:B------:R-:W-:Y:S05]  /*12830*/  BSYNC.RECONVERGENT B1 ;  /* 0x0000000000017941 */ /* 0x000fea0003800200 */
.L_x_3655:
        /* <DEDUP_REMOVED lines=86> */
.L_x_3660:
[----:B------:R-:W-:Y:S05]  /*12da0*/  BSYNC.RECONVERGENT B0 ;  /* 0x0000000000007941 */ /* 0x000fea0003800200 */
.L_x_3659:
[----:B-----5:R4:W-:Y:S02]  /*12db0*/  STS.128 [R2+0x5800], R32 ;  /* 0x0058002002007388 */ /* 0x0209e40000000c00 */
.L_x_3566:
[----:B------:R-:W-:Y:S05]  /*12dc0*/  BSYNC.RECONVERGENT B3 ;  /* 0x0000000000037941 */ /* 0x000fea0003800200 */
.L_x_3555:
[----:B-1234-:R-:W-:Y:S01]  /*12dd0*/  IADD3 R12, PT, PT, -R134, R63, RZ ;  /* 0x0000003f860c7210 */ /* 0x01efe20007ffe1ff */
        /* <DEDUP_REMOVED lines=27> */
.L_x_3663:
[----:B------:R2:W-:Y:S02]  /*12f90*/  STS.128 [R2+0xa000], RZ ;  /* 0x00a000ff02007388 */ /* 0x0005e40000000c00 */
.L_x_3662:
[----:B------:R-:W-:Y:S05]  /*12fa0*/  BSYNC.RECONVERGENT B0 ;  /* 0x0000000000007941 */ /* 0x000fea0003800200 */
.L_x_3661:
[----:B------:R-:W-:Y:S01]  /*12fb0*/  ISETP.GE.AND P0, PT, R25, R12, PT ;  /* 0x0000000c1900720c */ /* 0x000fe20003f06270 */
[----:B------:R-:W-:-:S12]  /*12fc0*/  BSSY.RECONVERGENT B0, `(.L_x_3664) ;  /* 0x0000019000007945 */ /* 0x000fd80003800200 */
[----:B------:R-:W-:Y:S05]  /*12fd0*/  @P0 BRA `(.L_x_3665) ;  /* 0x00000000005c0947 */ /* 0x000fea0003800000 */
[----:B------:R-:W3:Y:S01]  /*12fe0*/  LDCU UR4, c[0x0][0x440] ;  /* 0x00008800ff0477ac */ /* 0x000ee20008000800 */
[----:B-1----:R-:W-:-:S04]  /*12ff0*/  LEA R4, P2, R61, R198, 0x1 ;  /* 0x000000c63d047211 */ /* 0x002fc800078408ff */
[----:B------:R-:W-:Y:S02]  /*13000*/  LEA.HI.X R5, R61, R197, R62, 0x1, P2 ;  /* 0x000000c53d057211 */ /* 0x000fe400010f0c3e */
[----:B---3--:R-:W-:Y:S02]  /*13010*/  ISETP.GE.AND P1, PT, R14, UR4, PT ;  /* 0x000000040e007c0c */ /* 0x008fe4000bf26270 */
        /* <DEDUP_REMOVED lines=18> */
.L_x_3666:
[----:B------:R4:W-:Y:S02]  /*13140*/  STS.128 [R2+0xa800], RZ ;  /* 0x00a800ff02007388 */ /* 0x0009e40000000c00 */
.L_x_3665:
[----:B------:R-:W-:Y:S05]  /*13150*/  BSYNC.RECONVERGENT B0 ;  /* 0x0000000000007941 */ /* 0x000fea0003800200 */
.L_x_3664:
[----:B------:R-:W-:Y:S01]  /*13160*/  ISETP.GE.AND P0, PT, R31, R12, PT ;  /* 0x0000000c1f00720c */ /* 0x000fe20003f06270 */
[----:B------:R-:W-:-:S12]  /*13170*/  BSSY.RECONVERGENT B0, `(.L_x_3667) ;  /* 0x000001a000007945 */ /* 0x000fd80003800200 */
[----:B------:R-:W-:Y:S05]  /*13180*/  @P0 BRA `(.L_x_3668) ;  /* 0x0000000000600947 */ /* 0x000fea0003800000 */
[----:B-1-3--:R-:W1:Y:S01]  /*13190*/  LDC.64 R4, c[0x0][0x3b8] ;  /* 0x0000ee00ff047b82 */ /* 0x00ae620000000a00 */
[----:B------:R-:W3:Y:S02]  /*131a0*/  LDCU UR4, c[0x0][0x440] ;  /* 0x00008800ff0477ac */ /* 0x000ee40008000800 */
[----:B---3--:R-:W-:Y:S02]  /*131b0*/  ISETP.GE.AND P1, PT, R14, UR4, PT ;  /* 0x000000040e007c0c */ /* 0x008fe4000bf26270 */
        /* <DEDUP_REMOVED lines=20> */
.L_x_3669:
[----:B------:R3:W-:Y:S02]  /*13300*/  STS.128 [R2+0xb000], RZ ;  /* 0x00b000ff02007388 */ /* 0x0007e40000000c00 */
.L_x_3668:
[----:B------:R-:W-:Y:S05]  /*13310*/  BSYNC.RECONVERGENT B0 ;  /* 0x0000000000007941 */ /* 0x000fea0003800200 */
.L_x_3667:
[----:B-1-3-5:R-:W1:Y:S01]  /*13320*/  LDC.64 R6, c[0x0][0x538] ;  /* 0x00014e00ff067b82 */ /* 0x02ae620000000a00 */
[----:B------:R-:W-:Y:S01]  /*13330*/  ISETP.GE.AND P0, PT, R37, R12, PT ;  /* 0x0000000c2500720c */ /* 0x000fe20003f06270 */
[----:B------:R-:W-:Y:S01]  /*13340*/  IMAD.SHL.U32 R153, R135, 0x8, RZ ;  /* 0x0000000887997824 */ /* 0x000fe200078e00ff */
[----:B------:R-:W-:Y:S04]  /*13350*/  BSSY.RECONVERGENT B0, `(.L_x_3670) ;  /* 0x000001b000007945 */ /* 0x000fe80003800200 */
[----:B------:R-:W-:-:S07]  /*13360*/  LOP3.LUT R153, R153, 0x38, RZ, 0xc0, !PT ;  /* 0x0000003899997812 */ /* 0x000fce00078ec0ff */
[----:B------:R-:W-:Y:S05]  /*13370*/  @P0 BRA `(.L_x_3671) ;  /* 0x0000000000600947 */ /* 0x000fea0003800000 */
[----:B------:R-:W3:Y:S01]  /*13380*/  LDC.64 R4, c[0x0][0x3b8] ;  /* 0x0000ee00ff047b82 */ /* 0x000ee20000000a00 */
[----:B------:R-:W5:Y:S01]  /*13390*/  LDCU UR4, c[0x0][0x440] ;  /* 0x00008800ff0477ac */ /* 0x000f620008000800 */
[----:B------:R-:W-:Y:S01]  /*133a0*/  IMAD.MOV.U32 R196, RZ, RZ, R198 ;  /* 0x000000ffffc47224 */ /* 0x000fe200078e00c6 */
[----:B-----5:R-:W-:Y:S02]  /*133b0*/  ISETP.GE.AND P2, PT, R153, UR4, PT ;  /* 0x0000000499007c0c */ /* 0x020fe4000bf46270 */
[----:B------:R-:W-:Y:S02]  /*133c0*/  ISETP.GE.AND P1, PT, R10, UR4, PT ;  /* 0x000000040a007c0c */ /* 0x000fe4000bf26270 */
[----:B------:R-:W-:Y:S01]  /*133d0*/  ISETP.GE.AND P0, PT, R9, UR4, PT ;  /* 0x0000000409007c0c */ /* 0x000fe2000bf06270 */
[----:B---3--:R-:W-:-:S04]  /*133e0*/  IMAD.WIDE.U32 R14, R4, 0x60, R196 ;  /* 0x00000060040e7825 */ /* 0x008fc800078e00c4 */
        /* <DEDUP_REMOVED lines=17> */
.L_x_3671:
[----:B------:R-:W-:Y:S05]  /*13500*/  BSYNC.RECONVERGENT B0 ;  /* 0x0000000000007941 */ /* 0x000fea0003800200 */
.L_x_3670:
        /* <DEDUP_REMOVED lines=14> */
[----:B------:R-:W4:Y:S01]  /*135f0*/  LDG.E R5, desc[UR6][R6.64] ;  /* 0x0000000606057981 */ /* 0x000f22000c1e1900 */
[C---:B------:R-:W-:Y:S01]  /*13600*/  LOP3.LUT R4, R183.reuse, 0x1f0, RZ, 0xc0, !PT ;  /* 0x000001f0b7047812 */ /* 0x040fe200078ec0ff */
[----:B------:R-:W-:Y:S01]  /*13610*/  BSSY.RECONVERGENT B0, `(.L_x_3672) ;  /* 0x000002c000007945 */ /* 0x000fe20003800200 */
[----:B------:R-:W-:Y:S01]  /*13620*/  LOP3.LUT R92, R92, 0x7, RZ, 0xc0, !PT ;  /* 0x000000075c5c7812 */ /* 0x000fe200078ec0ff */
[----:B-----5:R-:W4:Y:S01]  /*13630*/  MUFU.RCP R0, UR8 ;  /* 0x0000000800007d08 */ /* 0x020f220008001000 */
        /* <DEDUP_REMOVED lines=36> */
.L_x_3674:
[----:B------:R2:W-:Y:S01]  /*13880*/  STS.128 [R2+0x10000], RZ ;  /* 0x010000ff02007388 */ /* 0x0005e20000000c00 */
[----:B------:R-:W-:Y:S05]  /*13890*/  BRA `(.L_x_3675) ;  /* 0x00000000000c7947 */ /* 0x000fea0003800000 */
.L_x_3673:
[----:B------:R4:W-:Y:S04]  /*138a0*/  STS.128 [R2+0xc000], RZ ;  /* 0x00c000ff02007388 */ /* 0x0009e80000000c00 */
[----:B------:R4:W-:Y:S04]  /*138b0*/  STS.128 [R2+0xe000], RZ ;  /* 0x00e000ff02007388 */ /* 0x0009e80000000c00 */
[----:B------:R4:W-:Y:S02]  /*138c0*/  STS.128 [R2+0x10000], RZ ;  /* 0x010000ff02007388 */ /* 0x0009e40000000c00 */
.L_x_3675:
[----:B------:R-:W-:Y:S05]  /*138d0*/  BSYNC.RECONVERGENT B0 ;  /* 0x0000000000007941 */ /* 0x000fea0003800200 */
.L_x_3672:
        /* <DEDUP_REMOVED lines=28> */
.L_x_3678:
[----:B------:R1:W-:Y:S02]  /*13aa0*/  STS.128 [R2+0x10800], RZ ;  /* 0x010800ff02007388 */ /* 0x0003e40000000c00 */
.L_x_3677:
[----:B------:R-:W-:Y:S05]  /*13ab0*/  BSYNC.RECONVERGENT B0 ;  /* 0x0000000000007941 */ /* 0x000fea0003800200 */
.L_x_3676:
        /* <DEDUP_REMOVED lines=29> */
.L_x_3681:
[----:B------:R1:W-:Y:S02]  /*13c90*/  STS.128 [R2+0x11000], RZ ;  /* 0x011000ff02007388 */ /* 0x0003e40000000c00 */
.L_x_3680:
[----:B------:R-:W-:Y:S05]  /*13ca0*/  BSYNC.RECONVERGENT B0 ;  /* 0x0000000000007941 */ /* 0x000fea0003800200 */
.L_x_3679:
        /* <DEDUP_REMOVED lines=32> */
.L_x_3684:
[----:B------:R1:W-:Y:S02]  /*13eb0*/  STS.128 [R2+0x11800], RZ ;  /* 0x011800ff02007388 */ /* 0x0003e40000000c00 */
.L_x_3683:
[----:B------:R-:W-:Y:S05]  /*13ec0*/  BSYNC.RECONVERGENT B0 ;  /* 0x0000000000007941 */ /* 0x000fea0003800200 */
.L_x_3682:
[----:B------:R-:W-:Y:S01]  /*13ed0*/  IMAD.SHL.U32 R96, R3, 0x400, RZ ;  /* 0x0000040003607824 */ /* 0x000fe200078e00ff */
[----:B------:R-:W-:Y:S01]  /*13ee0*/  LOP3.LUT R66, R66, 0x8, R135, 0x78, !PT ;  /* 0x0000000842427812 */ /* 0x000fe200078e7887 */
[----:B------:R-:W-:Y:S01]  /*13ef0*/  IMAD.MOV.U32 R181, RZ, RZ, 0x20 ;  /* 0x00000020ffb57424 */ /* 0x000fe200078e00ff */
[----:B------:R-:W-:Y:S01]  /*13f00*/  LEA R84, R84, UR5, 0x1 ;  /* 0x0000000554547c11 */ /* 0x000fe2000f8e08ff */
[----:B------:R-:W-:Y:S01]  /*13f10*/  IMAD.MOV.U32 R180, RZ, RZ, 0x40 ;  /* 0x00000040ffb47424 */ /* 0x000fe200078e00ff */
[----:B------:R-:W-:Y:S01]  /*13f20*/  LOP3.LUT R3, R66, R153, RZ, 0x3c, !PT ;  /* 0x0000009942037212 */ /* 0x000fe200078e3cff */
[----:B------:R-:W5:Y:S01]  /*13f30*/  LDCU UR4, c[0x0][0x50c] ;  /* 0x0000a180ff0477ac */ /* 0x000f620008000800 */
[----:B------:R-:W-:Y:S01]  /*13f40*/  LOP3.LUT R96, R96, 0x400, RZ, 0xc0, !PT ;  /* 0x0000040060607812 */ /* 0x000fe200078ec0ff */
[----:B------:R-:W-:Y:S01]  /*13f50*/  LDSM.16.M88.4 R52, [R84] ;  /* 0x000000005434783b */ /* 0x000fe20000000200 */
[C---:B------:R-:W-:Y:S02]  /*13f60*/  LOP3.LUT P1, RZ, R135.reuse, 0x2, RZ, 0xc0, !PT ;  /* 0x0000000287ff7812 */ /* 0x040fe4000782c0ff */
[----:B------:R-:W-:Y:S01]  /*13f70*/  LOP3.LUT P0, RZ, R135, 0x4, RZ, 0xc0, !PT ;  /* 0x0000000487ff7812 */ /* 0x000fe2000780c0ff */
[----:B------:R-:W-:Y:S01]  /*13f80*/  IMAD R96, R3, 0x2, R96 ;  /* 0x0000000203607824 */ /* 0x000fe200078e0260 */
[----:B------:R-:W-:Y:S01]  /*13f90*/  SEL R156, R181, 0xffffffe0, !P1 ;  /* 0xffffffe0b59c7807 */ /* 0x000fe20004800000 */
[----:B------:R-:W0:Y:S01]  /*13fa0*/  LDGDEPBAR ;  /* 0x00000000000079af */ /* 0x000e220000000000 */
[----:B------:R-:W-:Y:S01]  /*13fb0*/  SEL R157, R180, 0xffffffc0, !P0 ;  /* 0xffffffc0b49d7807 */ /* 0x000fe20004000000 */
[----:B------:R-:W-:Y:S01]  /*13fc0*/  VIADD R11, R96, UR5 ;  /* 0x00000005600b7c36 */ /* 0x000fe20008000000 */
[----:B------:R-:W-:Y:S01]  /*13fd0*/  VIADDMNMX R137, R92, 0x8, R63, PT ;  /* 0x000000085c897846 */ /* 0x000fe2000380013f */
[----:B------:R-:W2:Y:S01]  /*13fe0*/  LDSM.16.M88.4 R36, [R96+UR5+0x6000] ;  /* 0x006000056024783b */ /* 0x000ea20008000200 */
[--C-:B------:R-:W-:Y:S01]  /*13ff0*/  IMAD.IADD R97, R84, 0x1, R156.reuse ;  /* 0x0000000154617824 */ /* 0x100fe200078e029c */
[----:B------:R-:W-:Y:S01]  /*14000*/  ISETP.GT.AND P2, PT, R60, R195, PT ;  /* 0x000000c33c00720c */ /* 0x000fe20003f44270 */
[----:B------:R-:W-:Y:S01]  /*14010*/  IMAD.IADD R93, R11, 0x1, R156 ;  /* 0x000000010b5d7824 */ /* 0x000fe200078e029c */
[----:B------:R-:W4:Y:S01]  /*14020*/  LDSM.16.M88.4 R28, [R96+UR5+0x6800] ;  /* 0x00680005601c783b */ /* 0x000f220008000200 */
[----:B------:R-:W-:-:S02]  /*14030*/  IMAD.IADD R95, R84, 0x1, R157 ;  /* 0x00000001545f7824 */ /* 0x000fc400078e029d */
[----:B------:R-:W-:Y:S01]  /*14040*/  IMAD.IADD R11, R11, 0x1, R157 ;  /* 0x000000010b0b7824 */ /* 0x000fe200078e029d */
[----:B------:R-:W5:Y:S01]  /*14050*/  LDSM.16.M88.4 R64, [R96+UR5+0x7000] ;  /* 0x007000056040783b */ /* 0x000f620008000200 */
[C---:B------:R-:W-:Y:S02]  /*14060*/  IMAD.IADD R94, R156.reuse, 0x1, R95 ;  /* 0x000000019c5e7824 */ /* 0x040fe400078e025f */
[----:B------:R-:W-:Y:S01]  /*14070*/  IMAD.IADD R3, R156, 0x1, R11 ;  /* 0x000000019c037824 */ /* 0x000fe200078e020b */
[----:B------:R-:W5:Y:S04]  /*14080*/  LDSM.16.M88.4 R20, [R96+UR5+0x7800] ;  /* 0x007800056014783b */ /* 0x000f680008000200 */
[----:B---3--:R-:W-:Y:S04]  /*14090*/  LDSM.16.M88.4 R12, [R97] ;  /* 0x00000000610c783b */ /* 0x008fe80000000200 */
[----:B-1----:R-:W1:Y:S04]  /*140a0*/  LDSM.16.M88.4 R4, [R93+0x6000] ;  /* 0x006000005d04783b */ /* 0x002e680000000200 */
[----:B------:R-:W3:Y:S04]  /*140b0*/  LDSM.16.M88.4 R48, [R93+0x6800] ;  /* 0x006800005d30783b */ /* 0x000ee80000000200 */
[----:B------:R-:W3:Y:S04]  /*140c0*/  LDSM.16.M88.4 R44, [R93+0x7000] ;  /* 0x007000005d2c783b */ /* 0x000ee80000000200 */
[----:B------:R-:W3:Y:S04]  /*140d0*/  LDSM.16.M88.4 R24, [R93+0x7800] ;  /* 0x007800005d18783b */ /* 0x000ee80000000200 */
[----:B------:R-:W-:Y:S01]  /*140e0*/  LDSM.16.M88.4 R40, [R11+0x6800] ;  /* 0x006800000b28783b */ /* 0x000fe20000000200 */
[C---:B--2---:R-:W-:Y:S03]  /*140f0*/  HMMA.16816.F32 R16, R52.reuse, R36, RZ ;  /* 0x000000243410723c */ /* 0x044fe600000018ff */
[----:B------:R-:W-:Y:S04]  /*14100*/  LDSM.16.M88.4 R80, [R3+0x7800] ;  /* 0x007800000350783b */ /* 0x000fe80000000200 */
[----:B------:R-:W-:Y:S01]  /*14110*/  LDSM.16.M88.4 R76, [R96+UR5+0x8000] ;  /* 0x00800005604c783b */ /* 0x000fe20008000200 */
[C---:B------:R-:W-:Y:S03]  /*14120*/  HMMA.16816.F32 R36, R52.reuse, R38, RZ ;  /* 0x000000263424723c */ /* 0x040fe600000018ff */
[----:B------:R-:W-:Y:S04]  /*14130*/  LDSM.16.M88.4 R72, [R96+UR5+0x8800] ;  /* 0x008800056048783b */ /* 0x000fe80008000200 */
[----:B------:R-:W-:Y:S01]  /*14140*/  LDSM.16.M88.4 R88, [R96+UR5+0xa800] ;  /* 0x00a800056058783b */ /* 0x000fe20008000200 */
[C---:B----4-:R-:W-:Y:S08]  /*14150*/  HMMA.16816.F32 R32, R52.reuse, R28, RZ ;  /* 0x0000001c3420723c */ /* 0x050ff000000018ff */
[C---:B-----5:R-:W-:Y:S08]  /*14160*/  HMMA.16816.F32 R68, R52.reuse, R64, RZ ;  /* 0x000000403444723c */ /* 0x060ff000000018ff */
        /* <DEDUP_REMOVED lines=15> */
[----:B------:R-:W-:Y:S01]  /*14260*/  HMMA.16816.F32 R52, R12, R26, R52 ;  /* 0x0000001a0c34723c */ /* 0x000fe20000001834 */
[----:B------:R-:W-:Y:S04]  /*14270*/  LDSM.16.M88.4 R12, [R94] ;  /* 0x000000005e0c783b */ /* 0x000fe80000000200 */
        /* <DEDUP_REMOVED lines=9> */
[----:B------:R-:W-:Y:S07]  /*14310*/  LDSM.16.M88.4 R48, [R96+UR5+0x9000] ;  /* 0x009000056030783b */ /* 0x000fee0008000200 */
[C---:B---3--:R-:W-:Y:S08]  /*14320*/  HMMA.16816.F32 R56, R4.reuse, R44, R56 ;  /* 0x0000002c0438723c */ /* 0x048ff00000001838 */
[----:B------:R-:W-:Y:S01]  /*14330*/  HMMA.16816.F32 R52, R4, R46, R52 ;  /* 0x0000002e0434723c */ /* 0x000fe20000001834 */
[----:B------:R-:W2:Y:S04]  /*14340*/  LDSM.16.M88.4 R4, [R84+0x2000] ;  /* 0x002000005404783b */ /* 0x000ea80000000200 */
[----:B------:R-:W-:Y:S03]  /*14350*/  LDSM.16.M88.4 R44, [R93+0x8000] ;  /* 0x008000005d2c783b */ /* 0x000fe60000000200 */
[C---:B-1----:R-:W-:Y:S08]  /*14360*/  HMMA.16816.F32 R32, R12.reuse, R20, R32 ;  /* 0x000000140c20723c */ /* 0x042ff00000001820 */
[C---:B------:R-:W-:Y:S01]  /*14370*/  HMMA.16816.F32 R28, R12.reuse, R22, R28 ;  /* 0x000000160c1c723c */ /* 0x040fe2000000181c */
[----:B------:R-:W1:Y:S07]  /*14380*/  LDSM.16.M88.4 R20, [R96+UR5+0x9800] ;  /* 0x009800056014783b */ /* 0x000e6e0008000200 */
[C---:B------:R-:W-:Y:S08]  /*14390*/  HMMA.16816.F32 R16, R12.reuse, R24, R16 ;  /* 0x000000180c10723c */ /* 0x040ff00000001810 */
[C---:B------:R-:W-:Y:S01]  /*143a0*/  HMMA.16816.F32 R36, R12.reuse, R26, R36 ;  /* 0x0000001a0c24723c */ /* 0x040fe20000001824 */
[----:B------:R-:W3:Y:S07]  /*143b0*/  LDSM.16.M88.4 R24, [R97+0x2000] ;  /* 0x002000006118783b */ /* 0x000eee0000000200 */
[C---:B----4-:R-:W-:Y:S08]  /*143c0*/  HMMA.16816.F32 R68, R12.reuse, R40, R68 ;  /* 0x000000280c44723c */ /* 0x050ff00000001844 */
[C---:B------:R-:W-:Y:S01]  /*143d0*/  HMMA.16816.F32 R64, R12.reuse, R42, R64 ;  /* 0x0000002a0c40723c */ /* 0x040fe20000001840 */
[----:B------:R-:W-:Y:S07]  /*143e0*/  LDSM.16.M88.4 R40, [R93+0x8800] ;  /* 0x008800005d28783b */ /* 0x000fee0000000200 */
[C---:B------:R-:W-:Y:S08]  /*143f0*/  HMMA.16816.F32 R56, R12.reuse, R80, R56 ;  /* 0x000000500c38723c */ /* 0x040ff00000001838 */
[----:B------:R-:W-:Y:S01]  /*14400*/  HMMA.16816.F32 R52, R12, R82, R52 ;  /* 0x000000520c34723c */ /* 0x000fe20000001834 */
[----:B------:R-:W4:Y:S04]  /*14410*/  LDSM.16.M88.4 R12, [R93+0x9000] ;  /* 0x009000005d0c783b */ /* 0x000f280000000200 */
[----:B------:R-:W5:Y:S03]  /*14420*/  LDSM.16.M88.4 R80, [R93+0x9800] ;  /* 0x009800005d50783b */ /* 0x000f660000000200 */
        /* <DEDUP_REMOVED lines=12> */
[----:B------:R-:W2:Y:S03]  /*144f0*/  LDSM.16.M88.4 R72, [R11+0x9800] ;  /* 0x009800000b48783b */ /* 0x000ea60000000200 */
[C---:B---3--:R-:W-:Y:S08]  /*14500*/  HMMA.16816.F32 R16, R24.reuse, R44, R16 ;  /* 0x0000002c1810723c */ /* 0x048ff00000001810 */
[C---:B------:R-:W-:Y:S01]  /*14510*/  HMMA.16816.F32 R36, R24.reuse, R46, R36 ;  /* 0x0000002e1824723c */ /* 0x040fe20000001824 */
[----:B------:R-:W-:Y:S07]  /*14520*/  LDSM.16.M88.4 R44, [R3+0x8000] ;  /* 0x00800000032c783b */ /* 0x000fee0000000200 */
[C---:B----4-:R-:W-:Y:S08]  /*14530*/  HMMA.16816.F32 R68, R24.reuse, R12, R68 ;  /* 0x0000000c1844723c */ /* 0x050ff00000001844 */
[C---:B------:R-:W-:Y:S01]  /*14540*/  HMMA.16816.F32 R64, R24.reuse, R14, R64 ;  /* 0x0000000e1840723c */ /* 0x040fe20000001840 */
[----:B------:R-:W3:Y:S07]  /*14550*/  LDSM.16.M88.4 R12, [R94+0x2000] ;  /* 0x002000005e0c783b */ /* 0x000eee0000000200 */
[C---:B------:R-:W-:Y:S08]  /*14560*/  HMMA.16816.F32 R32, R24.reuse, R40, R32 ;  /* 0x000000281820723c */ /* 0x040ff00000001820 */
[C---:B------:R-:W-:Y:S01]  /*14570*/  HMMA.16816.F32 R28, R24.reuse, R42, R28 ;  /* 0x0000002a181c723c */ /* 0x040fe2000000181c */
[----:B------:R-:W4:Y:S07]  /*14580*/  LDSM.16.M88.4 R40, [R3+0x8800] ;  /* 0x008800000328783b */ /* 0x000f2e0000000200 */
[C---:B-----5:R-:W-:Y:S08]  /*14590*/  HMMA.16816.F32 R56, R24.reuse, R80, R56 ;  /* 0x000000501838723c */ /* 0x060ff00000001838 */
[----:B------:R-:W-:Y:S01]  /*145a0*/  HMMA.16816.F32 R52, R24, R82, R52 ;  /* 0x000000521834723c */ /* 0x000fe20000001834 */
[----:B------:R-:W-:Y:S04]  /*145b0*/  LDSM.16.M88.4 R80, [R84+0x4000] ;  /* 0x004000005450783b */ /* 0x000fe80000000200 */
[----:B------:R-:W5:Y:S03]  /*145c0*/  LDSM.16.M88.4 R24, [R3+0x9000] ;  /* 0x009000000318783b */ /* 0x000f660000000200 */
[C---:B-1----:R-:W-:Y:S01]  /*145d0*/  HMMA.16816.F32 R16, R48.reuse, R20, R16 ;  /* 0x000000143010723c */ /* 0x042fe20000001810 */
[----:B------:R-:W-:Y:S07]  /*145e0*/  LDSM.16.M88.4 R84, [R93+0xa000] ;  /* 0x00a000005d54783b */ /* 0x000fee0000000200 */
[C---:B------:R-:W-:Y:S01]  /*145f0*/  HMMA.16816.F32 R36, R48.reuse, R22, R36 ;  /* 0x000000163024723c */ /* 0x040fe20000001824 */
[----:B------:R-:W1:Y:S07]  /*14600*/  LDSM.16.M88.4 R20, [R3+0x9800] ;  /* 0x009800000314783b */ /* 0x000e6e0000000200 */
[C---:B--2---:R-:W-:Y:S08]  /*14610*/  HMMA.16816.F32 R32, R48.reuse, R4, R32 ;  /* 0x000000043020723c */ /* 0x044ff00000001820 */
[C---:B------:R-:W-:Y:S01]  /*14620*/  HMMA.16816.F32 R28, R48.reuse, R6, R28 ;  /* 0x00000006301c723c */ /* 0x040fe2000000181c */
[----:B------:R-:W2:Y:S07]  /*14630*/  LDSM.16.M88.4 R4, [R96+UR5+0xa000] ;  /* 0x00a000056004783b */ /* 0x000eae0008000200 */
[C---:B------:R-:W-:Y:S08]  /*14640*/  HMMA.16816.F32 R68, R48.reuse, R76, R68 ;  /* 0x0000004c3044723c */ /* 0x040ff00000001844 */
[C---:B------:R-:W-:Y:S01]  /*14650*/  HMMA.16816.F32 R64, R48.reuse, R78, R64 ;  /* 0x0000004e3040723c */ /* 0x040fe20000001840 */
[----:B------:R-:W-:Y:S07]  /*14660*/  LDSM.16.M88.4 R76, [R96+UR5+0xb000] ;  /* 0x00b00005604c783b */ /* 0x000fee0008000200 */
[C---:B------:R-:W-:Y:S08]  /*14670*/  HMMA.16816.F32 R56, R48.reuse, R72, R56 ;  /* 0x000000483038723c */ /* 0x040ff00000001838 */
[----:B------:R-:W-:Y:S01]  /*14680*/  HMMA.16816.F32 R52, R48, R74, R52 ;  /* 0x0000004a3034723c */ /* 0x000fe20000001834 */
[----:B------:R-:W-:Y:S04]  /*14690*/  LDSM.16.M88.4 R48, [R97+0x4000] ;  /* 0x004000006130783b */ /* 0x000fe80000000200 */
[----:B------:R-:W-:Y:S03]  /*146a0*/  LDSM.16.M88.4 R72, [R96+UR5+0xb800] ;  /* 0x00b800056048783b */ /* 0x000fe60008000200 */
[C---:B---3--:R-:W-:Y:S08]  /*146b0*/  HMMA.16816.F32 R16, R12.reuse, R44, R16 ;  /* 0x0000002c0c10723c */ /* 0x048ff00000001810 */
[C---:B------:R-:W-:Y:S01]  /*146c0*/  HMMA.16816.F32 R36, R12.reuse, R46, R36 ;  /* 0x0000002e0c24723c */ /* 0x040fe20000001824 */
[----:B------:R-:W3:Y:S07]  /*146d0*/  LDSM.16.M88.4 R44, [R93+0xa800] ;  /* 0x00a800005d2c783b */ /* 0x000eee0000000200 */
[C---:B----4-:R-:W-:Y:S08]  /*146e0*/  HMMA.16816.F32 R32, R12.reuse, R40, R32 ;  /* 0x000000280c20723c */ /* 0x050ff00000001820 */
[C---:B------:R-:W-:Y:S01]  /*146f0*/  HMMA.16816.F32 R28, R12.reuse, R42, R28 ;  /* 0x0000002a0c1c723c */ /* 0x040fe2000000181c */
[----:B------:R-:W4:Y:S07]  /*14700*/  LDSM.16.M88.4 R40, [R93+0xb000] ;  /* 0x00b000005d28783b */ /* 0x000f2e0000000200 */
[----:B-----5:R-:W-:Y:S08]  /*14710*/  HMMA.16816.F32 R68, R12, R24, R68 ;  /* 0x000000180c44723c */ /* 0x020ff00000001844 */
[C---:B------:R-:W-:Y:S08]  /*14720*/  HMMA.16816.F32 R32, R80.reuse, R88, R32 ;  /* 0x000000585020723c */ /* 0x040ff00000001820 */
[----:B------:R-:W-:Y:S08]  /*14730*/  HMMA.16816.F32 R28, R80, R90, R28 ;  /* 0x0000005a501c723c */ /* 0x000ff0000000181c */
[C---:B------:R-:W-:Y:S01]  /*14740*/  HMMA.16816.F32 R64, R12.reuse, R26, R64 ;  /* 0x0000001a0c40723c */ /* 0x040fe20000001840 */
[----:B------:R-:W-:Y:S07]  /*14750*/  LDSM.16.M88.4 R24, [R95+0x4000] ;  /* 0x004000005f18783b */ /* 0x000fee0000000200 */
[C---:B-1----:R-:W-:Y:S08]  /*14760*/  HMMA.16816.F32 R56, R12.reuse, R20, R56 ;  /* 0x000000140c38723c */ /* 0x042ff00000001838 */
[----:B------:R-:W-:Y:S01]  /*14770*/  HMMA.16816.F32 R52, R12, R22, R52 ;  /* 0x000000160c34723c */ /* 0x000fe20000001834 */
[----:B------:R-:W1:Y:S04]  /*14780*/  LDSM.16.M88.4 R20, [R11+0xa000] ;  /* 0x00a000000b14783b */ /* 0x000e680000000200 */
[----:B------:R-:W-:Y:S03]  /*14790*/  LDSM.16.M88.4 R12, [R3+0xa000] ;  /* 0x00a00000030c783b */ /* 0x000fe60000000200 */
[C---:B--2---:R-:W-:Y:S08]  /*147a0*/  HMMA.16816.F32 R16, R80.reuse, R4, R16 ;  /* 0x000000045010723c */ /* 0x044ff00000001810 */
[----:B------:R-:W-:Y:S01]  /*147b0*/  HMMA.16816.F32 R36, R80, R6, R36 ;  /* 0x000000065024723c */ /* 0x000fe20000001824 */
[----:B------:R-:W-:Y:S07]  /*147c0*/  LDSM.16.M88.4 R4, [R94+0x4000] ;  /* 0x004000005e04783b */ /* 0x000fee0000000200 */
[C---:B---3--:R-:W-:Y:S08]  /*147d0*/  HMMA.16816.F32 R32, R48.reuse, R44, R32 ;  /* 0x0000002c3020723c */ /* 0x048ff00000001820 */
[----:B------:R-:W-:Y:S01]  /*147e0*/  HMMA.16816.F32 R28, R48, R46, R28 ;  /* 0x0000002e301c723c */ /* 0x000fe2000000181c */
[----:B------:R-:W2:Y:S07]  /*147f0*/  LDSM.16.M88.4 R44, [R93+0xb800] ;  /* 0x00b800005d2c783b */ /* 0x000eae0000000200 */
[C---:B------:R-:W-:Y:S08]  /*14800*/  HMMA.16816.F32 R68, R80.reuse, R76, R68 ;  /* 0x0000004c5044723c */ /* 0x040ff00000001844 */
[----:B------:R-:W-:Y:S08]  /*14810*/  HMMA.16816.F32 R64, R80, R78, R64 ;  /* 0x0000004e5040723c */ /* 0x000ff00000001840 */
[C---:B------:R-:W-:Y:S08]  /*14820*/  HMMA.16816.F32 R16, R48.reuse, R84, R16 ;  /* 0x000000543010723c */ /* 0x040ff00000001810 */
[----:B------:R-:W-:Y:S08]  /*14830*/  HMMA.16816.F32 R36, R48, R86, R36 ;  /* 0x000000563024723c */ /* 0x000ff00000001824 */
[C---:B------:R-:W-:Y:S08]  /*14840*/  HMMA.16816.F32 R56, R80.reuse, R72, R56 ;  /* 0x000000485038723c */ /* 0x040ff00000001838 */
[----:B------:R-:W-:Y:S01]  /*14850*/  HMMA.16816.F32 R52, R80, R74, R52 ;  /* 0x0000004a5034723c */ /* 0x000fe20000001834 */
[----:B------:R-:W3:Y:S07]  /*14860*/  LDSM.16.M88.4 R72, [R11+0xa800] ;  /* 0x00a800000b48783b */ /* 0x000eee0000000200 */
[C---:B----4-:R-:W-:Y:S08]  /*14870*/  HMMA.16816.F32 R68, R48.reuse, R40, R68 ;  /* 0x000000283044723c */ /* 0x050ff00000001844 */
[----:B------:R-:W-:Y:S01]  /*14880*/  HMMA.16816.F32 R64, R48, R42, R64 ;  /* 0x0000002a3040723c */ /* 0x000fe20000001840 */
[----:B------:R-:W4:Y:S07]  /*14890*/  LDSM.16.M88.4 R40, [R11+0xb800] ;  /* 0x00b800000b28783b */ /* 0x000f2e0000000200 */
[C---:B-1----:R-:W-:Y:S08]  /*148a0*/  HMMA.16816.F32 R16, R24.reuse, R20, R16 ;  /* 0x000000141810723c */ /* 0x042ff00000001810 */
[----:B------:R-:W-:Y:S01]  /*148b0*/  HMMA.16816.F32 R36, R24, R22, R36 ;  /* 0x000000161824723c */ /* 0x000fe20000001824 */
[----:B------:R-:W1:Y:S07]  /*148c0*/  LDSM.16.M88.4 R20, [R3+0xa800] ;  /* 0x00a800000314783b */ /* 0x000e6e0000000200 */
[C---:B--2---:R-:W-:Y:S08]  /*148d0*/  HMMA.16816.F32 R56, R48.reuse, R44, R56 ;  /* 0x0000002c3038723c */ /* 0x044ff00000001838 */
[----:B------:R-:W-:Y:S01]  /*148e0*/  HMMA.16816.F32 R52, R48, R46, R52 ;  /* 0x0000002e3034723c */ /* 0x000fe20000001834 */
[----:B------:R-:W2:Y:S04]  /*148f0*/  LDSM.16.M88.4 R44, [R3+0xb800] ;  /* 0x00b80000032c783b */ /* 0x000ea80000000200 */
[----:B------:R5:W-:Y:S03]  /*14900*/  LDSM.16.M88.4 R48, [R3+0xb000] ;  /* 0x00b000000330783b */ /* 0x000be60000000200 */
[C---:B------:R-:W-:Y:S08]  /*14910*/  HMMA.16816.F32 R16, R4.reuse, R12, R16 ;  /* 0x0000000c0410723c */ /* 0x040ff00000001810 */
[----:B------:R-:W-:Y:S01]  /*14920*/  HMMA.16816.F32 R36, R4, R14, R36 ;  /* 0x0000000e0424723c */ /* 0x000fe20000001824 */
[----:B------:R-:W2:Y:S01]  /*14930*/  LDSM.16.M88.4 R12, [R11+0xb000] ;  /* 0x00b000000b0c783b */ /* 0x000ea20000000200 */
[----:B------:R-:W-:-:S06]  /*14940*/  DEPBAR.LE SB0, 0x0 ;  /* 0x000080000000791a */ /* 0x000fcc0000000000 */
[C---:B---3--:R-:W-:Y:S03]  /*14950*/  HMMA.16816.F32 R28, R24.reuse, R74, R28 ;  /* 0x0000004a181c723c */ /* 0x048fe6000000181c */
[----:B------:R-:W-:Y:S01]  /*14960*/  FMUL.FTZ R17, R17, UR4 ;  /* 0x0000000411117c20 */ /* 0x000fe20008410000 */
[----:B------:R-:W-:Y:S01]  /*14970*/  FMUL.FTZ R19, R19, UR4 ;  /* 0x0000000413137c20 */ /* 0x000fe20008410000 */
[----:B-----5:R-:W-:Y:S01]  /*14980*/  VIMNMX R3, PT, PT, R92, R63, PT ;  /* 0x0000003f5c037248 */ /* 0x020fe20003fe0100 */
[----:B------:R-:W-:Y:S01]  /*14990*/  FMUL.FTZ R16, R16, UR4 ;  /* 0x0000000410107c20 */ /* 0x000fe20008410000 */
[----:B------:R-:W-:Y:S01]  /*149a0*/  FMUL.FTZ R18, R18, UR4 ;  /* 0x0000000412127c20 */ /* 0x000fe20008410000 */
[----:B----4-:R-:W-:Y:S01]  /*149b0*/  HMMA.16816.F32 R52, R24, R42, R52 ;  /* 0x0000002a1834723c */ /* 0x010fe20000001834 */
[----:B------:R-:W-:Y:S02]  /*149c0*/  MUFU.TANH R17, R17 ;  /* 0x0000001100117308 */ /* 0x000fe40000002400 */
[----:B------:R-:W-:-:S05]  /*149d0*/  FMUL.FTZ R36, R36, UR4 ;  /* 0x0000000424247c20 */ /* 0x000fca0008410000 */
[----:B------:R-:W-:Y:S01]  /*149e0*/  HMMA.16816.F32 R32, R24, R72, R32 ;  /* 0x000000481820723c */ /* 0x000fe20000001820 */
[----:B------:R-:W-:Y:S07]  /*149f0*/  MUFU.TANH R19, R19 ;  /* 0x0000001300137308 */ /* 0x000fee0000002400 */
[C---:B-1----:R-:W-:Y:S01]  /*14a00*/  HMMA.16816.F32 R28, R4.reuse, R22, R28 ;  /* 0x00000016041c723c */ /* 0x042fe2000000181c */
[----:B------:R-:W-:Y:S07]  /*14a10*/  MUFU.TANH R73, R36 ;  /* 0x0000002400497308 */ /* 0x000fee0000002400 */
[----:B--2---:R-:W-:Y:S01]  /*14a20*/  HMMA.16816.F32 R52, R4, R46, R52 ;  /* 0x0000002e0434723c */ /* 0x004fe20000001834 */
[----:B------:R1:W-:Y:S07]  /*14a30*/  MUFU.TANH R77, R16 ;  /* 0x00000010004d7308 */ /* 0x0003ee0000002400 */
[----:B------:R-:W-:Y:S01]  /*14a40*/  HMMA.16816.F32 R68, R24, R12, R68 ;  /* 0x0000000c1844723c */ /* 0x000fe20000001844 */
[----:B------:R-:W-:-:S06]  /*14a50*/  FMUL.FTZ R13, R39, UR4 ;  /* 0x00000004270d7c20 */ /* 0x000fcc0008410000 */
[----:B------:R-:W-:Y:S01]  /*14a60*/  MUFU.TANH R13, R13 ;  /* 0x0000000d000d7308 */ /* 0x000fe20000002400 */
[----:B------:R-:W-:Y:S01]  /*14a70*/  HMMA.16816.F32 R64, R24, R14, R64 ;  /* 0x0000000e1840723c */ /* 0x000fe20000001840 */
[----:B-1----:R-:W-:Y:S02]  /*14a80*/  FMUL.FTZ R16, R37, UR4 ;  /* 0x0000000425107c20 */ /* 0x002fe40008410000 */
[----:B------:R-:W-:Y:S01]  /*14a90*/  FMUL.FTZ R54, R54, UR4 ;  /* 0x0000000436367c20 */ /* 0x000fe20008410000 */
[----:B------:R-:W-:-:S03]  /*14aa0*/  FMUL.FTZ R55, R55, UR4 ;  /* 0x0000000437377c20 */ /* 0x000fc60008410000 */
[----:B------:R-:W-:Y:S01]  /*14ab0*/  MUFU.TANH R11, R16 ;  /* 0x00000010000b7308 */ /* 0x000fe20000002400 */
[----:B------:R-:W-:Y:S01]  /*14ac0*/  HMMA.16816.F32 R56, R24, R40, R56 ;  /* 0x000000281838723c */ /* 0x000fe20000001838 */
[----:B------:R-:W-:Y:S01]  /*14ad0*/  FMUL.FTZ R27, R29, UR4 ;  /* 0x000000041d1b7c20 */ /* 0x000fe20008410000 */
[----:B------:R-:W-:Y:S01]  /*14ae0*/  FMUL.FTZ R29, R52, UR4 ;  /* 0x00000004341d7c20 */ /* 0x000fe20008410000 */
[----:B------:R-:W-:Y:S02]  /*14af0*/  IMAD.IADD R24, R134, 0x1, R139 ;  /* 0x0000000186187824 */ /* 0x000fe400078e028b */
[----:B------:R-:W-:Y:S02]  /*14b00*/  FMUL.FTZ R25, R28, UR4 ;  /* 0x000000041c197c20 */ /* 0x000fe40008410000 */
[----:B------:R-:W-:Y:S01]  /*14b10*/  VIADD R12, R24, 0x10 ;  /* 0x00000010180c7836 */ /* 0x000fe20000000000 */
[----:B------:R-:W-:Y:S01]  /*14b20*/  HMMA.16816.F32 R32, R4, R20, R32 ;  /* 0x000000140420723c */ /* 0x000fe20000001820 */
[----:B------:R-:W1:Y:S01]  /*14b30*/  MUFU.TANH R29, R29 ;  /* 0x0000001d001d7308 */ /* 0x000e620000002400 */
[----:B------:R-:W-:Y:S01]  /*14b40*/  FMUL.FTZ R21, R38, UR4 ;  /* 0x0000000426157c20 */ /* 0x000fe20008410000 */
[----:B------:R-:W-:-:S02]  /*14b50*/  VIADD R14, R24, 0x11 ;  /* 0x00000011180e7836 */ /* 0x000fc40000000000 */
[----:B------:R-:W-:-:S03]  /*14b60*/  VIADD R26, R24, 0x21 ;  /* 0x00000021181a7836 */ /* 0x000fc60000000000 */
[----:B------:R-:W-:Y:S01]  /*14b70*/  HMMA.16816.F32 R68, R4, R48, R68 ;  /* 0x000000300444723c */ /* 0x000fe20000001844 */
[----:B------:R-:W-:Y:S01]  /*14b80*/  MUFU.TANH R21, R21 ;  /* 0x0000001500157308 */ /* 0x000fe20000002400 */
[----:B------:R-:W-:-:S06]  /*14b90*/  I2FP.F32.S32 R28, R26 ;  /* 0x0000001a001c7245 */ /* 0x000fcc0000201400 */
[C---:B------:R-:W-:Y:S01]  /*14ba0*/  HMMA.16816.F32 R64, R4.reuse, R50, R64 ;  /* 0x000000320440723c */ /* 0x040fe20000001840 */
[----:B------:R-:W-:Y:S02]  /*14bb0*/  MUFU.TANH R25, R25 ;  /* 0x0000001900197308 */ /* 0x000fe40000002400 */
[----:B------:R-:W-:Y:S01]  /*14bc0*/  FMUL.FTZ R15, R34, UR4 ;  /* 0x00000004220f7c20 */ /* 0x000fe20008410000 */
[----:B------:R-:W-:Y:S01]  /*14bd0*/  FMUL.FTZ R32, R32, UR4 ;  /* 0x0000000420207c20 */ /* 0x000fe20008410000 */
[----:B------:R-:W-:Y:S01]  /*14be0*/  FMUL.FTZ R23, R33, UR4 ;  /* 0x0000000421177c20 */ /* 0x000fe20008410000 */
[----:B------:R-:W-:Y:S01]  /*14bf0*/  FMUL.FTZ R33, R35, UR4 ;  /* 0x0000000423217c20 */ /* 0x000fe20008410000 */
[----:B------:R-:W-:Y:S01]  /*14c00*/  FMUL.FTZ R35, R31, UR4 ;  /* 0x000000041f237c20 */ /* 0x000fe20008410000 */
[----:B------:R-:W-:Y:S01]  /*14c10*/  HMMA.16816.F32 R56, R4, R44, R56 ;  /* 0x0000002c0438723c */ /* 0x000fe20000001838 */
[----:B------:R-:W2:Y:S01]  /*14c20*/  MUFU.TANH R7, R54 ;  /* 0x0000003600077308 */ /* 0x000ea20000002400 */
[----:B------:R-:W-:-:S02]  /*14c30*/  VIADD R6, R24, 0x38 ;  /* 0x0000003818067836 */ /* 0x000fc40000000000 */
[----:B------:R-:W-:Y:S01]  /*14c40*/  FMUL.FTZ R5, R30, UR4 ;  /* 0x000000041e057c20 */ /* 0x000fe20008410000 */
[----:B------:R-:W-:Y:S02]  /*14c50*/  VIADD R4, R24, 0x1 ;  /* 0x0000000118047836 */ /* 0x000fe40000000000 */
[----:B------:R-:W-:Y:S01]  /*14c60*/  FMUL.FTZ R68, R68, UR4 ;  /* 0x0000000444447c20 */ /* 0x000fe20008410000 */
[----:B------:R-:W-:Y:S01]  /*14c70*/  FMUL.FTZ R31, R69, UR4 ;  /* 0x00000004451f7c20 */ /* 0x000fe20008410000 */
[----:B------:R-:W-:Y:S01]  /*14c80*/  ISETP.GE.AND P6, PT, R6, R3, PT ;  /* 0x000000030600720c */ /* 0x000fe20003fc6270 */
[----:B------:R-:W-:Y:S01]  /*14c90*/  FMUL.FTZ R39, R70, UR4 ;  /* 0x0000000446277c20 */ /* 0x000fe20008410000 */
[----:B------:R-:W-:Y:S01]  /*14ca0*/  ISETP.GE.AND P4, PT, R6, R137, PT ;  /* 0x000000890600720c */ /* 0x000fe20003f86270 */
[----:B------:R-:W3:Y:S01]  /*14cb0*/  MUFU.TANH R37, R32 ;  /* 0x0000002000257308 */ /* 0x000ee20000002400 */
[----:B------:R-:W-:Y:S01]  /*14cc0*/  I2FP.F32.S32 R6, R6 ;  /* 0x0000000600067245 */ /* 0x000fe20000201400 */
[----:B------:R-:W-:Y:S01]  /*14cd0*/  FMUL.FTZ R41, R71, UR4 ;  /* 0x0000000447297c20 */ /* 0x000fe20008410000 */
[----:B------:R-:W-:Y:S01]  /*14ce0*/  ISETP.GE.AND P5, PT, R4, R3, PT ;  /* 0x000000030400720c */ /* 0x000fe20003fa6270 */
[----:B------:R-:W-:Y:S01]  /*14cf0*/  FMUL.FTZ R66, R66, UR4 ;  /* 0x0000000442427c20 */ /* 0x000fe20008410000 */
[----:B------:R-:W-:Y:S01]  /*14d00*/  ISETP.GE.AND P3, PT, R4, R137, PT ;  /* 0x000000890400720c */ /* 0x000fe20003f66270 */
[C---:B-1----:R-:W-:Y:S01]  /*14d10*/  FFMA.FTZ R151, R0.reuse, R6, R29 ;  /* 0x0000000600977223 */ /* 0x042fe2000001001d */
[----:B------:R-:W-:Y:S01]  /*14d20*/  I2FP.F32.S32 R4, R4 ;  /* 0x0000000400047245 */ /* 0x000fe20000201400 */
[----:B--2---:R-:W-:Y:S01]  /*14d30*/  FFMA.FTZ R7, R0, R6, R7 ;  /* 0x0000000600077223 */ /* 0x004fe20000010007 */
[----:B------:R-:W-:Y:S01]  /*14d40*/  VIADD R6, R24, 0x8 ;  /* 0x0000000818067836 */ /* 0x000fe20000000000 */
[----:B------:R-:W1:Y:S01]  /*14d50*/  MUFU.TANH R15, R15 ;  /* 0x0000000f000f7308 */ /* 0x000e620000002400 */
[----:B------:R-:W-:Y:S01]  /*14d60*/  FSEL R151, R151, -INF , !P6 ;  /* 0xff80000097977808 */ /* 0x000fe20007000000 */
[CC--:B------:R-:W-:Y:S01]  /*14d70*/  FFMA.FTZ R17, R0.reuse, R4.reuse, R17 ;  /* 0x0000000400117223 */ /* 0x0c0fe20000010011 */
[----:B------:R-:W-:Y:S01]  /*14d80*/  FSEL R185, R7, -INF , !P4 ;  /* 0xff80000007b97808 */ /* 0x000fe20006000000 */
[----:B------:R-:W-:Y:S01]  /*14d90*/  FFMA.FTZ R19, R0, R4, R19 ;  /* 0x0000000400137223 */ /* 0x000fe20000010013 */
[----:B------:R-:W-:Y:S01]  /*14da0*/  ISETP.GE.AND P6, PT, R6, R3, PT ;  /* 0x000000030600720c */ /* 0x000fe20003fc6270 */
[----:B------:R-:W-:Y:S01]  /*14db0*/  VIADD R4, R24, 0x9 ;  /* 0x0000000918047836 */ /* 0x000fe20000000000 */
[----:B------:R-:W-:Y:S01]  /*14dc0*/  ISETP.GE.AND P4, PT, R6, R137, PT ;  /* 0x000000890600720c */ /* 0x000fe20003f86270 */
[----:B------:R-:W2:Y:S01]  /*14dd0*/  MUFU.TANH R5, R5 ;  /* 0x0000000500057308 */ /* 0x000ea20000002400 */
[----:B------:R-:W-:Y:S01]  /*14de0*/  I2FP.F32.S32 R6, R6 ;  /* 0x0000000600067245 */ /* 0x000fe20000201400 */
[----:B------:R-:W-:Y:S01]  /*14df0*/  FMUL.FTZ R64, R64, UR4 ;  /* 0x0000000440407c20 */ /* 0x000fe20008410000 */
[----:B------:R-:W-:Y:S01]  /*14e00*/  FSEL R17, R17, -INF , !P5 ;  /* 0xff80000011117808 */ /* 0x000fe20006800000 */
[----:B------:R-:W-:Y:S01]  /*14e10*/  FMUL.FTZ R65, R65, UR4 ;  /* 0x0000000441417c20 */ /* 0x000fe20008410000 */
[----:B------:R-:W-:Y:S01]  /*14e20*/  FSEL R22, R19, -INF , !P3 ;  /* 0xff80000013167808 */ /* 0x000fe20005800000 */
[CC--:B------:R-:W-:Y:S01]  /*14e30*/  FFMA.FTZ R73, R0.reuse, R6.reuse, R73 ;  /* 0x0000000600497223 */ /* 0x0c0fe20000010049 */
[----:B------:R-:W-:Y:S01]  /*14e40*/  FFMA.FTZ R6, R0, R6, R21 ;  /* 0x0000000600067223 */ /* 0x000fe20000010015 */
[C---:B------:R-:W-:Y:S01]  /*14e50*/  ISETP.GE.AND P5, PT, R4.reuse, R3, PT ;  /* 0x000000030400720c */ /* 0x040fe20003fa6270 */
[----:B------:R-:W4:Y:S01]  /*14e60*/  MUFU.TANH R23, R23 ;  /* 0x0000001700177308 */ /* 0x000f220000002400 */
[----:B------:R-:W-:Y:S01]  /*14e70*/  ISETP.GE.AND P3, PT, R4, R137, PT ;  /* 0x000000890400720c */ /* 0x000fe20003f66270 */
[----:B------:R-:W-:Y:S01]  /*14e80*/  FMUL.FTZ R67, R67, UR4 ;  /* 0x0000000443437c20 */ /* 0x000fe20008410000 */
[----:B------:R-:W-:Y:S01]  /*14e90*/  I2FP.F32.S32 R4, R4 ;  /* 0x0000000400047245 */ /* 0x000fe20000201400 */
[----:B------:R-:W-:Y:S01]  /*14ea0*/  FMUL.FTZ R56, R56, UR4 ;  /* 0x0000000438387c20 */ /* 0x000fe20008410000 */
[----:B------:R-:W-:Y:S01]  /*14eb0*/  FSEL R21, R73, -INF , !P6 ;  /* 0xff80000049157808 */ /* 0x000fe20007000000 */
[----:B------:R-:W-:Y:S01]  /*14ec0*/  FMUL.FTZ R59, R59, UR4 ;  /* 0x000000043b3b7c20 */ /* 0x000fe20008410000 */
[----:B------:R-:W-:Y:S01]  /*14ed0*/  FSEL R6, R6, -INF , !P4 ;  /* 0xff80000006067808 */ /* 0x000fe20006000000 */
[----:B------:R-:W5:Y:S01]  /*14ee0*/  MUFU.TANH R33, R33 ;  /* 0x0000002100217308 */ /* 0x000f620000002400 */
[----:B------:R-:W-:Y:S01]  /*14ef0*/  ISETP.GE.AND P6, PT, R12, R3, PT ;  /* 0x000000030c00720c */ /* 0x000fe20003fc6270 */
[-C--:B------:R-:W-:Y:S01]  /*14f00*/  FFMA.FTZ R11, R0, R4.reuse, R11 ;  /* 0x00000004000b7223 */ /* 0x080fe2000001000b */
[----:B------:R-:W-:Y:S01]  /*14f10*/  ISETP.GE.AND P4, PT, R12, R137, PT ;  /* 0x000000890c00720c */ /* 0x000fe20003f86270 */
[----:B------:R-:W-:Y:S01]  /*14f20*/  FFMA.FTZ R4, R0, R4, R13 ;  /* 0x0000000400047223 */ /* 0x000fe2000001000d */
[----:B------:R-:W-:-:S02]  /*14f30*/  I2FP.F32.S32 R12, R12 ;  /* 0x0000000c000c7245 */ /* 0x000fc40000201400 */
[----:B------:R-:W-:Y:S01]  /*14f40*/  FSEL R19, R11, -INF , !P5 ;  /* 0xff8000000b137808 */ /* 0x000fe20006800000 */
[----:B------:R-:W5:Y:S01]  /*14f50*/  MUFU.TANH R29, R68 ;  /* 0x00000044001d7308 */ /* 0x000f620000002400 */
[----:B------:R-:W-:Y:S01]  /*14f60*/  FSEL R4, R4, -INF , !P3 ;  /* 0xff80000004047808 */ /* 0x000fe20005800000 */
[CC--:B---3--:R-:W-:Y:S01]  /*14f70*/  FFMA.FTZ R13, R0.reuse, R12.reuse, R37 ;  /* 0x0000000c000d7223 */ /* 0x0c8fe20000010025 */
[----:B-1----:R-:W-:Y:S01]  /*14f80*/  FFMA.FTZ R20, R0, R12, R15 ;  /* 0x0000000c00147223 */ /* 0x002fe2000001000f */
[----:B------:R-:W-:Y:S01]  /*14f90*/  VIADD R12, R24, 0x18 ;  /* 0x00000018180c7836 */ /* 0x000fe20000000000 */
[----:B------:R-:W-:Y:S02]  /*14fa0*/  ISETP.GE.AND P5, PT, R14, R3, PT ;  /* 0x000000030e00720c */ /* 0x000fe40003fa6270 */
[----:B------:R-:W-:Y:S01]  /*14fb0*/  FSEL R13, R13, -INF , !P6 ;  /* 0xff8000000d0d7808 */ /* 0x000fe20007000000 */
[----:B------:R-:W-:Y:S01]  /*14fc0*/  MUFU.TANH R27, R27 ;  /* 0x0000001b001b7308 */ /* 0x000fe20000002400 */
[----:B------:R-:W-:-:S02]  /*14fd0*/  FSEL R20, R20, -INF , !P4 ;  /* 0xff80000014147808 */ /* 0x000fc40006000000 */
[C---:B------:R-:W-:Y:S02]  /*14fe0*/  ISETP.GE.AND P6, PT, R12.reuse, R3, PT ;  /* 0x000000030c00720c */ /* 0x040fe40003fc6270 */
[-C--:B------:R-:W-:Y:S02]  /*14ff0*/  ISETP.GE.AND P4, PT, R12, R137.reuse, PT ;  /* 0x000000890c00720c */ /* 0x080fe40003f86270 */
[----:B------:R-:W-:Y:S01]  /*15000*/  I2FP.F32.S32 R12, R12 ;  /* 0x0000000c000c7245 */ /* 0x000fe20000201400 */
[----:B------:R-:W-:Y:S01]  /*15010*/  MUFU.TANH R35, R35 ;  /* 0x0000002300237308 */ /* 0x000fe20000002400 */
[----:B------:R-:W-:Y:S02]  /*15020*/  ISETP.GE.AND P3, PT, R14, R137, PT ;  /* 0x000000890e00720c */ /* 0x000fe40003f66270 */
[----:B------:R-:W-:Y:S01]  /*15030*/  I2FP.F32.S32 R14, R14 ;  /* 0x0000000e000e7245 */ /* 0x000fe20000201400 */
[CC--:B------:R-:W-:Y:S01]  /*15040*/  FFMA.FTZ R25, R0.reuse, R12.reuse, R25 ;  /* 0x0000000c00197223 */ /* 0x0c0fe20000010019 */
[----:B--2---:R-:W-:Y:S01]  /*15050*/  FFMA.FTZ R11, R0, R12, R5 ;  /* 0x0000000c000b7223 */ /* 0x004fe20000010005 */
[----:B------:R-:W-:-:S02]  /*15060*/  VIADD R12, R24, 0x20 ;  /* 0x00000020180c7836 */ /* 0x000fc40000000000 */
[----:B------:R-:W1:Y:S01]  /*15070*/  MUFU.TANH R31, R31 ;  /* 0x0000001f001f7308 */ /* 0x000e620000002400 */
[CC--:B----4-:R-:W-:Y:S01]  /*15080*/  FFMA.FTZ R7, R0.reuse, R14.reuse, R23 ;  /* 0x0000000e00077223 */ /* 0x0d0fe20000010017 */
[----:B-----5:R-:W-:Y:S01]  /*15090*/  FFMA.FTZ R16, R0, R14, R33 ;  /* 0x0000000e00107223 */ /* 0x020fe20000010021 */
[----:B------:R-:W-:Y:S01]  /*150a0*/  VIADD R14, R24, 0x19 ;  /* 0x00000019180e7836 */ /* 0x000fe20000000000 */
[----:B------:R-:W-:Y:S02]  /*150b0*/  FSEL R5, R25, -INF , !P6 ;  /* 0xff80000019057808 */ /* 0x000fe40007000000 */
[----:B------:R-:W-:Y:S02]  /*150c0*/  I2FP.F32.S32 R25, R12 ;  /* 0x0000000c00197245 */ /* 0x000fe40000201400 */
[----:B------:R-:W2:Y:S01]  /*150d0*/  MUFU.TANH R39, R39 ;  /* 0x0000002700277308 */ /* 0x000ea20000002400 */
[----:B------:R-:W-:Y:S02]  /*150e0*/  FSEL R7, R7, -INF , !P5 ;  /* 0xff80000007077808 */ /* 0x000fe40006800000 */
[----:B------:R-:W-:Y:S01]  /*150f0*/  FSEL R16, R16, -INF , !P3 ;  /* 0xff80000010107808 */ /* 0x000fe20005800000 */
[----:B------:R-:W-:Y:S01]  /*15100*/  FFMA.FTZ R29, R0, R25, R29 ;  /* 0x00000019001d7223 */ /* 0x000fe2000001001d */
[----:B------:R-:W-:-:S02]  /*15110*/  ISETP.GE.AND P5, PT, R14, R3, PT ;  /* 0x000000030e00720c */ /* 0x000fc40003fa6270 */
[----:B------:R-:W-:Y:S01]  /*15120*/  ISETP.GE.AND P3, PT, R14, R137, PT ;  /* 0x000000890e00720c */ /* 0x000fe20003f66270 */
[----:B------:R-:W3:Y:S01]  /*15130*/  MUFU.TANH R41, R41 ;  /* 0x0000002900297308 */ /* 0x000ee20000002400 */
[----:B------:R-:W-:Y:S01]  /*15140*/  I2FP.F32.S32 R14, R14 ;  /* 0x0000000e000e7245 */ /* 0x000fe20000201400 */
[----:B-1----:R-:W-:Y:S01]  /*15150*/  FFMA.FTZ R31, R0, R28, R31 ;  /* 0x0000001c001f7223 */ /* 0x002fe2000001001f */
[----:B------:R-:W-:-:S03]  /*15160*/  ISETP.GE.AND P6, PT, R12, R3, PT ;  /* 0x000000030c00720c */ /* 0x000fc60003fc6270 */
[CC--:B------:R-:W-:Y:S01]  /*15170*/  FFMA.FTZ R27, R0.reuse, R14.reuse, R27 ;  /* 0x0000000e001b7223 */ /* 0x0c0fe2000001001b */
[C---:B------:R-:W-:Y:S01]  /*15180*/  FFMA.FTZ R35, R0.reuse, R14, R35 ;  /* 0x0000000e00237223 */ /* 0x040fe20000010023 */
[----:B------:R-:W1:Y:S01]  /*15190*/  MUFU.TANH R23, R66 ;  /* 0x0000004200177308 */ /* 0x000e620000002400 */
[----:B------:R-:W-:Y:S01]  /*151a0*/  FSEL R14, R11, -INF , !P4 ;  /* 0xff8000000b0e7808 */ /* 0x000fe20006000000 */
[----:B--2---:R-:W-:Y:S01]  /*151b0*/  FFMA.FTZ R39, R0, R25, R39 ;  /* 0x0000001900277223 */ /* 0x004fe20000010027 */
[----:B------:R-:W-:Y:S02]  /*151c0*/  ISETP.GE.AND P4, PT, R12, R137, PT ;  /* 0x000000890c00720c */ /* 0x000fe40003f86270 */
[----:B------:R-:W-:Y:S01]  /*151d0*/  FSEL R179, R29, -INF , !P6 ;  /* 0xff8000001db37808 */ /* 0x000fe20007000000 */
[----:B------:R-:W-:Y:S01]  /*151e0*/  FMUL.FTZ R29, R58, UR4 ;  /* 0x000000043a1d7c20 */ /* 0x000fe20008410000 */
[----:B------:R-:W-:Y:S01]  /*151f0*/  FSEL R11, R27, -INF , !P5 ;  /* 0xff8000001b0b7808 */ /* 0x000fe20006800000 */
[----:B------:R-:W2:Y:S01]  /*15200*/  MUFU.TANH R15, R64 ;  /* 0x00000040000f7308 */ /* 0x000ea20000002400 */
[----:B---3--:R-:W-:Y:S01]  /*15210*/  FFMA.FTZ R41, R0, R28, R41 ;  /* 0x0000001c00297223 */ /* 0x008fe20000010029 */
[----:B------:R-:W-:Y:S01]  /*15220*/  VIADD R28, R24, 0x28 ;  /* 0x00000028181c7836 */ /* 0x000fe20000000000 */
[----:B------:R-:W-:Y:S01]  /*15230*/  FSEL R12, R35, -INF , !P3 ;  /* 0xff800000230c7808 */ /* 0x000fe20005800000 */
[----:B------:R-:W-:Y:S01]  /*15240*/  FMUL.FTZ R27, R57, UR4 ;  /* 0x00000004391b7c20 */ /* 0x000fe20008410000 */
[----:B------:R-:W-:-:S02]  /*15250*/  FSEL R146, R39, -INF , !P4 ;  /* 0xff80000027927808 */ /* 0x000fc40006000000 */
[C---:B------:R-:W-:Y:S01]  /*15260*/  ISETP.GE.AND P5, PT, R26.reuse, R3, PT ;  /* 0x000000031a00720c */ /* 0x040fe20003fa6270 */
[----:B------:R-:W3:Y:S01]  /*15270*/  MUFU.TANH R65, R65 ;  /* 0x0000004100417308 */ /* 0x000ee20000002400 */
[----:B------:R-:W-:Y:S01]  /*15280*/  ISETP.GE.AND P3, PT, R26, R137, PT ;  /* 0x000000891a00720c */ /* 0x000fe20003f66270 */
[----:B------:R-:W-:Y:S01]  /*15290*/  VIADD R26, R24, 0x29 ;  /* 0x00000029181a7836 */ /* 0x000fe20000000000 */
[C---:B------:R-:W-:Y:S02]  /*152a0*/  ISETP.GE.AND P6, PT, R28.reuse, R3, PT ;  /* 0x000000031c00720c */ /* 0x040fe40003fc6270 */
[----:B------:R-:W-:Y:S02]  /*152b0*/  ISETP.GE.AND P4, PT, R28, R137, PT ;  /* 0x000000891c00720c */ /* 0x000fe40003f86270 */
[----:B------:R-:W-:Y:S01]  /*152c0*/  I2FP.F32.S32 R28, R28 ;  /* 0x0000001c001c7245 */ /* 0x000fe20000201400 */
[----:B------:R-:W4:Y:S01]  /*152d0*/  MUFU.TANH R67, R67 ;  /* 0x0000004300437308 */ /* 0x000f220000002400 */
[----:B------:R-:W-:Y:S01]  /*152e0*/  FSEL R177, R31, -INF , !P5 ;  /* 0xff8000001fb17808 */ /* 0x000fe20006800000 */
[----:B------:R-:W-:Y:S01]  /*152f0*/  FMUL.FTZ R31, R53, UR4 ;  /* 0x00000004351f7c20 */ /* 0x000fe20008410000 */
[----:B------:R-:W-:Y:S01]  /*15300*/  FSEL R144, R41, -INF , !P3 ;  /* 0xff80000029907808 */ /* 0x000fe20005800000 */
[-C--:B-1----:R-:W-:Y:S01]  /*15310*/  FFMA.FTZ R190, R0, R28.reuse, R23 ;  /* 0x0000001c00be7223 */ /* 0x082fe20000010017 */
[----:B------:R-:W-:Y:S01]  /*15320*/  ISETP.GE.AND P5, PT, R26, R3, PT ;  /* 0x000000031a00720c */ /* 0x000fe20003fa6270 */
[----:B--2---:R-:W-:Y:S01]  /*15330*/  FFMA.FTZ R15, R0, R28, R15 ;  /* 0x0000001c000f7223 */ /* 0x004fe2000001000f */
[----:B------:R-:W-:Y:S01]  /*15340*/  ISETP.GE.AND P3, PT, R26, R137, PT ;  /* 0x000000891a00720c */ /* 0x000fe20003f66270 */
[----:B------:R-:W1:Y:S01]  /*15350*/  MUFU.TANH R25, R56 ;  /* 0x0000003800197308 */ /* 0x000e620000002400 */
[----:B------:R-:W-:Y:S01]  /*15360*/  I2FP.F32.S32 R26, R26 ;  /* 0x0000001a001a7245 */ /* 0x000fe20000201400 */
[----:B------:R-:W-:Y:S01]  /*15370*/  VIADD R28, R24, 0x30 ;  /* 0x00000030181c7836 */ /* 0x000fe20000000000 */
[----:B------:R-:W-:-:S02]  /*15380*/  FSEL R147, R15, -INF , !P6 ;  /* 0xff8000000f937808 */ /* 0x000fc40007000000 */
[----:B------:R-:W-:Y:S01]  /*15390*/  FSEL R190, R190, -INF , !P4 ;  /* 0xff800000bebe7808 */ /* 0x000fe20006000000 */
[-C--:B---3--:R-:W-:Y:S01]  /*153a0*/  FFMA.FTZ R65, R0, R26.reuse, R65 ;  /* 0x0000001a00417223 */ /* 0x088fe20000010041 */
[----:B------:R-:W-:Y:S01]  /*153b0*/  ISETP.GE.AND P6, PT, R28, R3, PT ;  /* 0x000000031c00720c */ /* 0x000fe20003fc6270 */
[----:B------:R-:W2:Y:S01]  /*153c0*/  MUFU.TANH R29, R29 ;  /* 0x0000001d001d7308 */ /* 0x000ea20000002400 */
[----:B----4-:R-:W-:Y:S01]  /*153d0*/  FFMA.FTZ R67, R0, R26, R67 ;  /* 0x0000001a00437223 */ /* 0x010fe20000010043 */
[----:B------:R-:W-:Y:S01]  /*153e0*/  VIADD R26, R24, 0x31 ;  /* 0x00000031181a7836 */ /* 0x000fe20000000000 */
[----:B------:R-:W-:Y:S02]  /*153f0*/  ISETP.GE.AND P4, PT, R28, R137, PT ;  /* 0x000000891c00720c */ /* 0x000fe40003f86270 */
[----:B------:R-:W-:Y:S02]  /*15400*/  I2FP.F32.S32 R28, R28 ;  /* 0x0000001c001c7245 */ /* 0x000fe40000201400 */
[----:B------:R-:W-:Y:S01]  /*15410*/  FSEL R145, R65, -INF , !P5 ;  /* 0xff80000041917808 */ /* 0x000fe20006800000 */
[----:B------:R-:W3:Y:S01]  /*15420*/  MUFU.TANH R27, R27 ;  /* 0x0000001b001b7308 */ /* 0x000ee20000002400 */
[----:B------:R-:W-:Y:S01]  /*15430*/  FSEL R194, R67, -INF , !P3 ;  /* 0xff80000043c27808 */ /* 0x000fe20005800000 */
[----:B-1----:R-:W-:Y:S01]  /*15440*/  FFMA.FTZ R25, R0, R28, R25 ;  /* 0x0000001c00197223 */ /* 0x002fe20000010019 */
[C---:B------:R-:W-:Y:S01]  /*15450*/  ISETP.GE.AND P5, PT, R26.reuse, R3, PT ;  /* 0x000000031a00720c */ /* 0x040fe20003fa6270 */
[----:B------:R-:W-:Y:S01]  /*15460*/  BAR.SYNC.DEFER_BLOCKING 0x0 ;  /* 0x0000000000007b1d */ /* 0x000fe20000010000 */
[----:B------:R-:W-:-:S02]  /*15470*/  ISETP.GE.AND P3, PT, R26, R137, PT ;  /* 0x000000891a00720c */ /* 0x000fc40003f66270 */
[----:B------:R-:W-:Y:S01]  /*15480*/  I2FP.F32.S32 R26, R26 ;  /* 0x0000001a001a7245 */ /* 0x000fe20000201400 */
[----:B--2---:R-:W-:Y:S02]  /*15490*/  FFMA.FTZ R29, R0, R28, R29 ;  /* 0x0000001c001d7223 */ /* 0x004fe4000001001d */
[----:B------:R-:W1:Y:S01]  /*154a0*/  MUFU.TANH R23, R59 ;  /* 0x0000003b00177308 */ /* 0x000e620000002400 */
[----:B------:R-:W-:Y:S02]  /*154b0*/  FSEL R201, R25, -INF , !P6 ;  /* 0xff80000019c97808 */ /* 0x000fe40007000000 */
[----:B------:R-:W-:Y:S02]  /*154c0*/  ISETP.GE.AND P6, PT, R24, R3, PT ;  /* 0x000000031800720c */ /* 0x000fe40003fc6270 */
[----:B------:R-:W-:Y:S01]  /*154d0*/  FSEL R150, R29, -INF , !P4 ;  /* 0xff8000001d967808 */ /* 0x000fe20006000000 */
[----:B---3--:R-:W-:Y:S02]  /*154e0*/  FFMA.FTZ R27, R0, R26, R27 ;  /* 0x0000001a001b7223 */ /* 0x008fe4000001001b */
[----:B------:R2:W3:Y:S01]  /*154f0*/  MUFU.TANH R15, R18 ;  /* 0x00000012000f7308 */ /* 0x0004e20000002400 */
[----:B------:R-:W-:-:S02]  /*15500*/  ISETP.GE.AND P4, PT, R24, R137, PT ;  /* 0x000000891800720c */ /* 0x000fc40003f86270 */
[----:B------:R-:W-:-:S05]  /*15510*/  FSEL R193, R27, -INF , !P5 ;  /* 0xff8000001bc17808 */ /* 0x000fca0006800000 */
[----:B------:R-:W4:Y:S01]  /*15520*/  MUFU.TANH R31, R31 ;  /* 0x0000001f001f7308 */ /* 0x000f220000002400 */
[----:B-1----:R-:W-:-:S05]  /*15530*/  FFMA.FTZ R23, R0, R26, R23 ;  /* 0x0000001a00177223 */ /* 0x002fca0000010017 */
[----:B------:R-:W-:Y:S02]  /*15540*/  FSEL R148, R23, -INF , !P3 ;  /* 0xff80000017947808 */ /* 0x000fe40005800000 */
[----:B------:R-:W1:Y:S01]  /*15550*/  MUFU.TANH R55, R55 ;  /* 0x0000003700377308 */ /* 0x000e620000002400 */
[----:B--2---:R-:W-:Y:S01]  /*15560*/  VIADD R18, R24, 0x39 ;  /* 0x0000003918127836 */ /* 0x004fe20000000000 */
[----:B------:R-:W-:-:S04]  /*15570*/  I2FP.F32.S32 R24, R24 ;  /* 0x0000001800187245 */ /* 0x000fc80000201400 */
[----:B------:R-:W-:Y:S01]  /*15580*/  I2FP.F32.S32 R26, R18 ;  /* 0x00000012001a7245 */ /* 0x000fe20000201400 */
[-C--:B------:R-:W-:Y:S01]  /*15590*/  FFMA.FTZ R77, R0, R24.reuse, R77 ;  /* 0x00000018004d7223 */ /* 0x080fe2000001004d */
[C---:B------:R-:W-:Y:S02]  /*155a0*/  ISETP.GE.AND P5, PT, R18.reuse, R3, PT ;  /* 0x000000031200720c */ /* 0x040fe40003fa6270 */
[----:B------:R-:W-:Y:S01]  /*155b0*/  ISETP.GE.AND P3, PT, R18, R137, PT ;  /* 0x000000891200720c */ /* 0x000fe20003f66270 */
[C---:B---3--:R-:W-:Y:S01]  /*155c0*/  FFMA.FTZ R18, R0.reuse, R24, R15 ;  /* 0x0000001800127223 */ /* 0x048fe2000001000f */
[----:B----4-:R-:W-:Y:S01]  /*155d0*/  FFMA.FTZ R31, R0, R26, R31 ;  /* 0x0000001a001f7223 */ /* 0x010fe2000001001f */
[----:B------:R-:W-:-:S03]  /*155e0*/  FSEL R15, R77, -INF , !P6 ;  /* 0xff8000004d0f7808 */ /* 0x000fc60007000000 */
[----:B------:R-:W-:Y:S01]  /*155f0*/  FSEL R18, R18, -INF , !P4 ;  /* 0xff80000012127808 */ /* 0x000fe20006000000 */
[----:B-1----:R-:W-:Y:S01]  /*15600*/  FFMA.FTZ R55, R0, R26, R55 ;  /* 0x0000001a00377223 */ /* 0x002fe20000010037 */
[----:B------:R-:W-:-:S04]  /*15610*/  FSEL R149, R31, -INF , !P5 ;  /* 0xff8000001f957808 */ /* 0x000fc80006800000 */
        /* <DEDUP_REMOVED lines=14> */
.L_x_3686:
        /* <DEDUP_REMOVED lines=60> */
.L_x_3687:
        /* <DEDUP_REMOVED lines=12> */
[----:B------:R-:W-:-:S04]  /*15b80*/  IADD3 R26, P2, PT, R28, UR9, RZ ;  /* 0x000000091c1a7c10 */ /* 0x000fc8000ff5e0ff */
[----:B------:R-:W-:Y:S01]  /*15b90*/  @!PT LDS RZ, [RZ] ;  /* 0x00000000fffff984 */ /* 0x000fe20000000800 */
[----:B------:R-:W-:Y:S01]  /*15ba0*/  @!PT LDS RZ, [RZ] ;  /* 0x00000000fffff984 */ /* 0x000fe20000000800 */
[----:B------:R-:W-:Y:S01]  /*15bb0*/  @!PT LDS RZ, [RZ] ;  /* 0x00000000fffff984 */ /* 0x000fe20000000800 */
[----:B------:R1:W-:Y:S01]  /*15bc0*/  @!P5 LDGSTS.E.BYPASS.LTC128B.128 [R2+0x6000], desc[UR6][R196.64] ;  /* 0x06000000c402dfae */ /* 0x0003e2000b981a06 */
[----:B------:R-:W-:-:S03]  /*15bd0*/  IADD3.X R27, PT, PT, R29, UR4, RZ, P2, !PT ;  /* 0x000000041d1b7c10 */ /* 0x000fc600097fe4ff */
        /* <DEDUP_REMOVED lines=59> */
.L_x_3685:
        /* <DEDUP_REMOVED lines=16> */
[----:B--2---:R-:W-:Y:S02]  /*16090*/  FMNMX.FTZ R24, R184, R9, !PT ;  /* 0x00000009b8187209 */ /* 0x004fe40007810000 */
[----:B------:R-:W-:Y:S01]  /*160a0*/  LOP3.LUT R138, R8, 0x200, R155, 0xf8, !PT ;  /* 0x00000200088a7812 */ /* 0x000fe200078ef89b */
[----:B------:R-:W2:Y:S03]  /*160b0*/  SHFL.BFLY PT, R10, R23, 0x2, 0x1f ;  /* 0x0c401f00170a7f89 */ /* 0x000ea600000e0000 */
        /* <DEDUP_REMOVED lines=238> */
[----:B------:R-:W-:Y:S01]  /*16fa0*/  FADD.FTZ R178, R178, R13 ;  /* 0x0000000db2b27221 */ /* 0x000fe20000010000 */
[----:B------:R-:W-:-:S03]  /*16fb0*/  IADD3 R148, PT, PT, R136, -0x1, RZ ;  /* 0xffffffff88947810 */ /* 0x000fc60007ffe0ff */
[----:B------:R-:W-:Y:S01]  /*16fc0*/  FADD.FTZ R187, R187, R178 ;  /* 0x000000b2bbbb7221 */ /* 0x000fe20000010000 */
[----:B------:R-:W-:Y:S02]  /*16fd0*/  ISETP.GT.AND P2, PT, R148, R195, PT ;  /* 0x000000c39400720c */ /* 0x000fe40003f44270 */
        /* <DEDUP_REMOVED lines=105> */
.L_x_3689:
        /* <DEDUP_REMOVED lines=8> */
.L_x_3690:
[----:B------:R-:W1:Y:S01]  /*176f0*/  LDCU UR4, c[0x0][0x440] ;  /* 0x00008800ff0477ac */ /* 0x000e620008000800 */
[----:B------:R-:W-:Y:S01]  /*17700*/  LOP3.LUT R7, R153, 0x40, RZ, 0xfc, !PT ;  /* 0x0000004099077812 */ /* 0x000fe200078efcff */
[----:B------:R-:W2:Y:S01]  /*17710*/  LDC R4, c[0x0][0x3c4] ;  /* 0x0000f100ff047b82 */ /* 0x000ea20000000800 */
[----:B------:R-:W-:Y:S02]  /*17720*/  LOP3.LUT R6, R6, 0x8, R135, 0xf8, !PT ;  /* 0x0000000806067812 */ /* 0x000fe400078ef887 */
[----:B------:R-:W-:Y:S02]  /*17730*/  LEA R10, P5, R5, R200, 0x5 ;  /* 0x000000c8050a7211 */ /* 0x000fe400078a28ff */
[----:B------:R-:W-:Y:S02]  /*17740*/  LOP3.LUT R9, R6, R153, RZ, 0x3c, !PT ;  /* 0x0000009906097212 */ /* 0x000fe400078e3cff */
[----:B------:R-:W-:Y:S02]  /*17750*/  SHF.R.U32.HI R183, RZ, 0x1, R185 ;  /* 0x00000001ffb77819 */ /* 0x000fe400000116b9 */
[----:B------:R-:W-:-:S02]  /*17760*/  LOP3.LUT R182, R152, 0x7c00, RZ, 0xc0, !PT ;  /* 0x00007c0098b67812 */ /* 0x000fc400078ec0ff */
[----:B------:R-:W-:Y:S02]  /*17770*/  LOP3.LUT R8, R183, 0x8, RZ, 0xc0, !PT ;  /* 0x00000008b7087812 */ /* 0x000fe400078ec0ff */
[----:B------:R-:W-:Y:S02]  /*17780*/  LOP3.LUT R186, R155, 0x400, RZ, 0xc0, !PT ;  /* 0x000004009bba7812 */ /* 0x000fe400078ec0ff */
[--C-:B------:R-:W-:Y:S02]  /*17790*/  LOP3.LUT R8, R8, 0x1c0, R155.reuse, 0xf8, !PT ;  /* 0x000001c008087812 */ /* 0x100fe400078ef89b */
[----:B-1----:R-:W-:Y:S01]  /*177a0*/  ISETP.GE.AND P4, PT, R153, UR4, PT ;  /* 0x0000000499007c0c */ /* 0x002fe2000bf86270 */
[----:B------:R-:W-:Y:S01]  /*177b0*/  IMAD R186, R9, 0x2, R186 ;  /* 0x0000000209ba7824 */ /* 0x000fe200078e02ba */
[----:B------:R-:W-:Y:S02]  /*177c0*/  ISETP.GE.AND P3, PT, R7, UR4, PT ;  /* 0x0000000407007c0c */ /* 0x000fe4000bf66270 */
[----:B------:R-:W-:Y:S01]  /*177d0*/  LOP3.LUT R7, R153, 0x80, RZ, 0xfc, !PT ;  /* 0x0000008099077812 */ /* 0x000fe200078efcff */
[----:B------:R-:W-:Y:S01]  /*177e0*/  VIADD R135, R186, UR5 ;  /* 0x00000005ba877c36 */ /* 0x000fe20008000000 */
[----:B------:R-:W-:-:S02]  /*177f0*/  LOP3.LUT R155, R182, 0x200, R155, 0xf8, !PT ;  /* 0x00000200b69b7812 */ /* 0x000fc400078ef89b */
[----:B------:R-:W-:Y:S01]  /*17800*/  ISETP.GE.AND P2, PT, R7, UR4, PT ;  /* 0x0000000407007c0c */ /* 0x000fe2000bf46270 */
[C---:B------:R-:W-:Y:S01]  /*17810*/  IMAD.SHL.U32 R7, R5.reuse, 0x20, RZ ;  /* 0x0000002005077824 */ /* 0x040fe200078e00ff */
[C-C-:B--2---:R-:W-:Y:S01]  /*17820*/  SHF.L.U64.HI R6, R5.reuse, 0x5, R4.reuse ;  /* 0x0000000505067819 */ /* 0x144fe20000010204 */
[----:B------:R-:W-:Y:S01]  /*17830*/  IMAD.IADD R139, R156, 0x1, R135 ;  /* 0x000000019c8b7824 */ /* 0x000fe200078e0287 */
[----:B------:R-:W-:Y:S01]  /*17840*/  LEA.HI.X R11, R5, R199, R4, 0x5, P5 ;  /* 0x000000c7050b7211 */ /* 0x000fe200028f2c04 */
[----:B------:R-:W-:Y:S01]  /*17850*/  @!P4 IMAD.MOV.U32 R201, RZ, RZ, R199 ;  /* 0x000000ffffc9c224 */ /* 0x000fe200078e00c7 */
[----:B------:R-:W-:Y:S01]  /*17860*/  IADD3 R4, P6, PT, R7, R10, RZ ;  /* 0x0000000a07047210 */ /* 0x000fe20007fde0ff */
[----:B------:R-:W-:Y:S01]  /*17870*/  IMAD.IADD R135, R157, 0x1, R135 ;  /* 0x000000019d877824 */ /* 0x000fe200078e0287 */
[----:B------:R-:W-:Y:S01]  /*17880*/  LOP3.LUT R8, R155, R8, R153, 0xf6, !PT ;  /* 0x000000089b087212 */ /* 0x000fe200078ef699 */
[----:B------:R-:W1:Y:S01]  /*17890*/  LDCU UR4, c[0x0][0x50c] ;  /* 0x0000a180ff0477ac */ /* 0x000e620008000800 */
[----:B------:R-:W-:Y:S01]  /*178a0*/  @!PT LDS RZ, [RZ] ;  /* 0x00000000fffff984 */ /* 0x000fe20000000800 */
[----:B------:R-:W-:Y:S01]  /*178b0*/  @!PT LDS RZ, [RZ] ;  /* 0x00000000fffff984 */ /* 0x000fe20000000800 */
[----:B------:R-:W-:Y:S01]  /*178c0*/  @!PT LDS RZ, [RZ] ;  /* 0x00000000fffff984 */ /* 0x000fe20000000800 */
[----:B------:R2:W-:Y:S01]  /*178d0*/  @!P4 LDGSTS.E.BYPASS.LTC128B.128 [R2+0xc000], desc[UR6][R200.64] ;  /* 0x0c000000c802cfae */ /* 0x0005e2000b981a06 */
[----:B------:R-:W-:Y:S01]  /*178e0*/  IMAD.X R5, R6, 0x1, R11, P6 ;  /* 0x0000000106057824 */ /* 0x000fe200030e060b */
[----:B------:R-:W-:Y:S01]  /*178f0*/  IADD3 R16, P5, PT, R7, R4, RZ ;  /* 0x0000000407107210 */ /* 0x000fe20007fbe0ff */
[----:B------:R-:W-:Y:S01]  /*17900*/  IMAD.IADD R184, R156, 0x1, R135 ;  /* 0x000000019cb87824 */ /* 0x000fe200078e0287 */
[----:B------:R-:W-:Y:S01]  /*17910*/  @P4 STS.128 [R2+0xc000], RZ ;  /* 0x00c000ff02004388 */ /* 0x000fe20000000c00 */
[----:B------:R-:W-:-:S02]  /*17920*/  LEA R194, R8, UR5, 0x1 ;  /* 0x0000000508c27c11 */ /* 0x000fc4000f8e08ff */
[----:B------:R-:W-:-:S03]  /*17930*/  IMAD.X R17, R6, 0x1, R5, P5 ;  /* 0x0000000106117824 */ /* 0x000fc600028e0605 */
[--C-:B------:R-:W-:Y:S02]  /*17940*/  IMAD.IADD R193, R156, 0x1, R194.reuse ;  /* 0x000000019cc17824 */ /* 0x100fe400078e02c2 */
[----:B------:R-:W-:-:S04]  /*17950*/  IMAD.IADD R187, R157, 0x1, R194 ;  /* 0x000000019dbb7824 */ /* 0x000fc800078e02c2 */
        /* <DEDUP_REMOVED lines=60> */
[----:B------:R-:W4:Y:S04]  /*17d20*/  LDSM.16.M88.4 R148, [R186+UR5+0x6800] ;  /* 0x00680005ba94783b */ /* 0x000f280008000200 */
[----:B------:R-:W5:Y:S04]  /*17d30*/  LDSM.16.M88.4 R164, [R186+UR5+0x7000] ;  /* 0x00700005baa4783b */ /* 0x000f680008000200 */
[----:B------:R-:W1:Y:S04]  /*17d40*/  LDSM.16.M88.4 R12, [R186+UR5+0x7800] ;  /* 0x00780005ba0c783b */ /* 0x000e680008000200 */
[----:B------:R-:W-:Y:S04]  /*17d50*/  LDSM.16.M88.4 R152, [R193] ;  /* 0x00000000c198783b */ /* 0x000fe80000000200 */
[----:B---3--:R-:W3:Y:S04]  /*17d60*/  LDSM.16.M88.4 R16, [R139+0x6000] ;  /* 0x006000008b10783b */ /* 0x008ee80000000200 */
[----:B------:R-:W3:Y:S04]  /*17d70*/  LDSM.16.M88.4 R32, [R139+0x6800] ;  /* 0x006800008b20783b */ /* 0x000ee80000000200 */
[----:B------:R-:W3:Y:S04]  /*17d80*/  LDSM.16.M88.4 R28, [R139+0x7000] ;  /* 0x007000008b1c783b */ /* 0x000ee80000000200 */
[----:B------:R-:W3:Y:S04]  /*17d90*/  LDSM.16.M88.4 R168, [R139+0x7800] ;  /* 0x007800008ba8783b */ /* 0x000ee80000000200 */
[----:B------:R-:W-:Y:S01]  /*17da0*/  LDSM.16.M88.4 R24, [R135+0x6000] ;  /* 0x006000008718783b */ /* 0x000fe20000000200 */
[C---:B--2---:R-:W-:Y:S03]  /*17db0*/  HMMA.16816.F32 R4, R140.reuse, R8, RZ ;  /* 0x000000088c04723c */ /* 0x044fe600000018ff */
[----:B------:R-:W-:Y:S04]  /*17dc0*/  LDSM.16.M88.4 R176, [R135+0x7000] ;  /* 0x0070000087b0783b */ /* 0x000fe80000000200 */
[----:B------:R-:W-:Y:S01]  /*17dd0*/  LDSM.16.M88.4 R156, [R184+0x6000] ;  /* 0x00600000b89c783b */ /* 0x000fe20000000200 */
[C---:B----4-:R-:W-:Y:S03]  /*17de0*/  HMMA.16816.F32 R20, R140.reuse, R148, RZ ;  /* 0x000000948c14723c */ /* 0x050fe600000018ff */
[----:B------:R-:W-:Y:S04]  /*17df0*/  LDSM.16.M88.4 R172, [R184+0x6800] ;  /* 0x00680000b8ac783b */ /* 0x000fe80000000200 */
[----:B------:R-:W-:Y:S01]  /*17e00*/  LDSM.16.M88.4 R188, [R135+0x8800] ;  /* 0x0088000087bc783b */ /* 0x000fe20000000200 */
[C---:B------:R-:W-:Y:S03]  /*17e10*/  HMMA.16816.F32 R8, R140.reuse, R10, RZ ;  /* 0x0000000a8c08723c */ /* 0x040fe600000018ff */
[----:B------:R-:W-:Y:S04]  /*17e20*/  LDSM.16.M88.4 R216, [R186+UR5+0xb000] ;  /* 0x00b00005bad8783b */ /* 0x000fe80008000200 */
[----:B------:R-:W-:Y:S01]  /*17e30*/  LDSM.16.M88.4 R220, [R139+0xb000] ;  /* 0x00b000008bdc783b */ /* 0x000fe20000000200 */
[C---:B------:R-:W-:Y:S03]  /*17e40*/  HMMA.16816.F32 R148, R140.reuse, R150, RZ ;  /* 0x000000968c94723c */ /* 0x040fe600000018ff */
[----:B------:R-:W0:Y:S05]  /*17e50*/  LDGDEPBAR ;  /* 0x00000000000079af */ /* 0x000e2a0000000000 */
[C---:B-----5:R-:W-:Y:S08]  /*17e60*/  HMMA.16816.F32 R144, R140.reuse, R164, RZ ;  /* 0x000000a48c90723c */ /* 0x060ff000000018ff */
        /* <DEDUP_REMOVED lines=87> */
[----:B------:R2:W-:Y:S07]  /*183e0*/  LDSM.16.M88.4 R152, [R139+0xb800] ;  /* 0x00b800008b98783b */ /* 0x0005ee0000000200 */
[C---:B---3--:R-:W-:Y:S08]  /*183f0*/  HMMA.16816.F32 R144, R12.reuse, R24, R144 ;  /* 0x000000180c90723c */ /* 0x048ff00000001890 */
[C---:B------:R-:W-:Y:S01]  /*18400*/  HMMA.16816.F32 R164, R12.reuse, R26, R164 ;  /* 0x0000001a0ca4723c */ /* 0x040fe200000018a4 */
[----:B------:R-:W3:Y:S07]  /*18410*/  LDSM.16.M88.4 R24, [R186+UR5+0xa800] ;  /* 0x00a80005ba18783b */ /* 0x000eee0008000200 */
[----:B-----5:R-:W-:Y:S01]  /*18420*/  HMMA.16816.F32 R160, R12, R32, R160 ;  /* 0x000000200ca0723c */ /* 0x020fe200000018a0 */
[----:B--2---:R-:W-:-:S05]  /*18430*/  IMAD.SHL.U32 R139, R185, 0x2, RZ ;  /* 0x00000002b98b7824 */ /* 0x004fca00078e00ff */
[----:B------:R-:W-:Y:S02]  /*18440*/  LOP3.LUT R139, R139, 0x6, RZ, 0xc0, !PT ;  /* 0x000000068b8b7812 */ /* 0x000fe400078ec0ff */
[----:B------:R-:W-:Y:S01]  /*18450*/  HMMA.16816.F32 R140, R12, R34, R140 ;  /* 0x000000220c8c723c */ /* 0x000fe2000000188c */
[----:B------:R-:W-:Y:S04]  /*18460*/  LDSM.16.M88.4 R32, [R187+0x4000] ;  /* 0x00400000bb20783b */ /* 0x000fe80000000200 */
[----:B------:R-:W2:Y:S03]  /*18470*/  LDSM.16.M88.4 R12, [R135+0xa000] ;  /* 0x00a00000870c783b */ /* 0x000ea60000000200 */
[C---:B----4-:R-:W-:Y:S08]  /*18480*/  HMMA.16816.F32 R4, R168.reuse, R16, R4 ;  /* 0x00000010a804723c */ /* 0x050ff00000001804 */
[C---:B------:R-:W-:Y:S01]  /*18490*/  HMMA.16816.F32 R8, R168.reuse, R18, R8 ;  /* 0x00000012a808723c */ /* 0x040fe20000001808 */
[----:B------:R-:W4:Y:S07]  /*184a0*/  LDSM.16.M88.4 R16, [R192+0x4000] ;  /* 0x00400000c010783b */ /* 0x000f2e0000000200 */
[----:B------:R-:W-:Y:S08]  /*184b0*/  HMMA.16816.F32 R140, R168, R190, R140 ;  /* 0x000000bea88c723c */ /* 0x000ff0000000188c */
[C---:B-1----:R-:W-:Y:S08]  /*184c0*/  HMMA.16816.F32 R4, R156.reuse, R28, R4 ;  /* 0x0000001c9c04723c */ /* 0x042ff00000001804 */
[----:B------:R-:W-:Y:S01]  /*184d0*/  HMMA.16816.F32 R8, R156, R30, R8 ;  /* 0x0000001e9c08723c */ /* 0x000fe20000001808 */
[----:B------:R-:W1:Y:S07]  /*184e0*/  LDSM.16.M88.4 R28, [R135+0xa800] ;  /* 0x00a80000871c783b */ /* 0x000e6e0000000200 */
[----:B---3--:R-:W-:Y:S08]  /*184f0*/  HMMA.16816.F32 R20, R168, R24, R20 ;  /* 0x00000018a814723c */ /* 0x008ff00000001814 */
[----:B--2---:R-:W-:Y:S08]  /*18500*/  HMMA.16816.F32 R4, R32, R12, R4 ;  /* 0x0000000c2004723c */ /* 0x004ff00000001804 */
        /* <DEDUP_REMOVED lines=12> */
[----:B------:R-:W-:Y:S07]  /*185d0*/  HMMA.16816.F32 R140, R156, R154, R140 ;  /* 0x0000009a9c8c723c */ /* 0x000fee000000188c */
[----:B------:R-:W-:Y:S01]  /*185e0*/  MUFU.TANH R155, R5 ;  /* 0x00000005009b7308 */ /* 0x000fe20000002400 */
[----:B-1----:R-:W-:Y:S01]  /*185f0*/  HMMA.16816.F32 R20, R32, R28, R20 ;  /* 0x0000001c2014723c */ /* 0x002fe20000001814 */
[----:B------:R-:W-:-:S02]  /*18600*/  FMUL.FTZ R29, R7, UR4 ;  /* 0x00000004071d7c20 */ /* 0x000fc40008410000 */
        /* <DEDUP_REMOVED lines=8> */
[----:B-1----:R1:W5:Y:S01]  /*18690*/  LDSM.16.M88.4 R4, [R135+0xb000] ;  /* 0x00b000008704783b */ /* 0x0023620000000200 */
        /* <DEDUP_REMOVED lines=18> */
[----:B-1----:R-:W-:Y:S07]  /*187c0*/  MUFU.TANH R135, R22 ;  /* 0x0000001600877308 */ /* 0x002fee0000002400 */
[----:B-----5:R-:W-:Y:S01]  /*187d0*/  HMMA.16816.F32 R144, R32, R4, R144 ;  /* 0x000000042090723c */ /* 0x020fe20000001890 */
[----:B------:R-:W-:Y:S02]  /*187e0*/  MUFU.TANH R21, R21 ;  /* 0x0000001500157308 */ /* 0x000fe40000002400 */
[----:B------:R-:W-:Y:S01]  /*187f0*/  FMUL.FTZ R140, R140, UR4 ;  /* 0x000000048c8c7c20 */ /* 0x000fe20008410000 */
[----:B------:R-:W-:Y:S01]  /*18800*/  FMUL.FTZ R142, R142, UR4 ;  /* 0x000000048e8e7c20 */ /* 0x000fe20008410000 */
[----:B------:R-:W-:-:S03]  /*18810*/  FMUL.FTZ R143, R143, UR4 ;  /* 0x000000048f8f7c20 */ /* 0x000fc60008410000 */
[----:B------:R-:W-:Y:S01]  /*18820*/  HMMA.16816.F32 R160, R168, R188, R160 ;  /* 0x000000bca8a0723c */ /* 0x000fe200000018a0 */
[----:B------:R-:W1:Y:S07]  /*18830*/  MUFU.TANH R169, R140 ;  /* 0x0000008c00a97308 */ /* 0x000e6e0000002400 */
[----:B------:R-:W-:Y:S01]  /*18840*/  HMMA.16816.F32 R164, R156, R222, R164 ;  /* 0x000000de9ca4723c */ /* 0x000fe200000018a4 */
[----:B------:R-:W3:Y:S07]  /*18850*/  MUFU.TANH R189, R142 ;  /* 0x0000008e00bd7308 */ /* 0x000eee0000002400 */
[----:B------:R-:W-:Y:S01]  /*18860*/  HMMA.16816.F32 R148, R16, R14, R148 ;  /* 0x0000000e1094723c */ /* 0x000fe20000001894 */
[----:B------:R-:W-:-:S05]  /*18870*/  VIADD R14, R12, 0xffffff80 ;  /* 0xffffff800c0e7836 */ /* 0x000fca0000000000 */
[C---:B------:R-:W-:Y:S02]  /*18880*/  ISETP.GE.AND P5, PT, R14.reuse, R3, PT ;  /* 0x000000030e00720c */ /* 0x040fe40003fa6270 */
[----:B------:R-:W-:Y:S01]  /*18890*/  I2FP.F32.S32 R4, R14 ;  /* 0x0000000e00047245 */ /* 0x000fe20000201400 */
[----:B--2---:R-:W-:Y:S01]  /*188a0*/  HMMA.16816.F32 R144, R16, R8, R144 ;  /* 0x000000081090723c */ /* 0x004fe20000001890 */
[----:B------:R-:W-:Y:S01]  /*188b0*/  ISETP.GE.AND P6, PT, R14, R137, PT ;  /* 0x000000890e00720c */ /* 0x000fe20003fc6270 */
[----:B------:R-:W-:Y:S02]  /*188c0*/  VIADD R14, R12, 0xffffffb8 ;  /* 0xffffffb80c0e7836 */ /* 0x000fe40000000000 */
[CC--:B------:R-:W-:Y:S01]  /*188d0*/  FFMA.FTZ R15, R0.reuse, R4.reuse, R173 ;  /* 0x00000004000f7223 */ /* 0x0c0fe200000100ad */
[----:B------:R-:W-:Y:S01]  /*188e0*/  FFMA.FTZ R5, R0, R4, R187 ;  /* 0x0000000400057223 */ /* 0x000fe200000100bb */
[C---:B------:R-:W-:Y:S01]  /*188f0*/  VIADD R8, R12.reuse, 0xffffff81 ;  /* 0xffffff810c087836 */ /* 0x040fe20000000000 */
[----:B------:R-:W-:Y:S01]  /*18900*/  I2FP.F32.S32 R4, R14 ;  /* 0x0000000e00047245 */ /* 0x000fe20000201400 */
[----:B------:R-:W-:Y:S01]  /*18910*/  HMMA.16816.F32 R164, R32, R6, R164 ;  /* 0x0000000620a4723c */ /* 0x000fe200000018a4 */
[----:B------:R-:W-:Y:S01]  /*18920*/  FSEL R15, R15, -INF , !P5 ;  /* 0xff8000000f0f7808 */ /* 0x000fe20006800000 */
[----:B------:R-:W-:Y:S01]  /*18930*/  VIADD R6, R12, 0xffffff88 ;  /* 0xffffff880c067836 */ /* 0x000fe20000000000 */
[----:B------:R-:W-:Y:S01]  /*18940*/  FSEL R5, R5, -INF , !P6 ;  /* 0xff80000005057808 */ /* 0x000fe20007000000 */
[CC--:B-1----:R-:W-:Y:S01]  /*18950*/  FFMA.FTZ R169, R0.reuse, R4.reuse, R169 ;  /* 0x0000000400a97223 */ /* 0x0c2fe200000100a9 */
[----:B---3--:R-:W-:Y:S01]  /*18960*/  FFMA.FTZ R168, R0, R4, R189 ;  /* 0x0000000400a87223 */ /* 0x008fe200000100bd */
[----:B------:R-:W-:Y:S01]  /*18970*/  I2FP.F32.S32 R4, R8 ;  /* 0x0000000800047245 */ /* 0x000fe20000201400 */
[----:B------:R1:W2:Y:S01]  /*18980*/  MUFU.TANH R173, R23 ;  /* 0x0000001700ad7308 */ /* 0x0002a20000002400 */
[C---:B------:R-:W-:Y:S01]  /*18990*/  ISETP.GE.AND P5, PT, R14.reuse, R3, PT ;  /* 0x000000030e00720c */ /* 0x040fe20003fa6270 */
[----:B------:R-:W-:Y:S01]  /*189a0*/  HMMA.16816.F32 R160, R156, R152, R160 ;  /* 0x000000989ca0723c */ /* 0x000fe200000018a0 */
[----:B------:R-:W-:Y:S01]  /*189b0*/  ISETP.GE.AND P6, PT, R14, R137, PT ;  /* 0x000000890e00720c */ /* 0x000fe20003fc6270 */
[CC--:B------:R-:W-:Y:S01]  /*189c0*/  FFMA.FTZ R9, R0.reuse, R4.reuse, R155 ;  /* 0x0000000400097223 */ /* 0x0c0fe2000001009b */
[----:B------:R-:W-:Y:S01]  /*189d0*/  FSEL R169, R169, -INF , !P5 ;  /* 0xff800000a9a97808 */ /* 0x000fe20006800000 */
[----:B------:R-:W-:Y:S01]  /*189e0*/  FFMA.FTZ R7, R0, R4, R29 ;  /* 0x0000000400077223 */ /* 0x000fe2000001001d */
[----:B------:R-:W-:Y:S01]  /*189f0*/  FSEL R168, R168, -INF , !P6 ;  /* 0xff800000a8a87808 */ /* 0x000fe20007000000 */
[----:B------:R-:W-:Y:S01]  /*18a00*/  FMUL.FTZ R148, R148, UR4 ;  /* 0x0000000494947c20 */ /* 0x000fe20008410000 */
[----:B------:R-:W-:Y:S01]  /*18a10*/  ISETP.GE.AND P5, PT, R8, R3, PT ;  /* 0x000000030800720c */ /* 0x000fe20003fa6270 */
[----:B------:R-:W-:Y:S01]  /*18a20*/  FMUL.FTZ R150, R150, UR4 ;  /* 0x0000000496967c20 */ /* 0x000fe20008410000 */
[----:B------:R-:W-:Y:S01]  /*18a30*/  ISETP.GE.AND P6, PT, R8, R137, PT ;  /* 0x000000890800720c */ /* 0x000fe20003fc6270 */
[----:B------:R-:W-:Y:S01]  /*18a40*/  VIADD R8, R12, 0xffffff90 ;  /* 0xffffff900c087836 */ /* 0x000fe20000000000 */
[----:B------:R-:W-:Y:S01]  /*18a50*/  I2FP.F32.S32 R4, R6 ;  /* 0x0000000600047245 */ /* 0x000fe20000201400 */
[----:B------:R-:W-:Y:S01]  /*18a60*/  HMMA.16816.F32 R164, R16, R10, R164 ;  /* 0x0000000a10a4723c */ /* 0x000fe200000018a4 */
[----:B------:R-:W-:Y:S01]  /*18a70*/  FSEL R9, R9, -INF , !P5 ;  /* 0xff80000009097808 */ /* 0x000fe20006800000 */
[----:B------:R-:W3:Y:S01]  /*18a80*/  MUFU.TANH R171, R148 ;  /* 0x0000009400ab7308 */ /* 0x000ee20000002400 */
[----:B------:R-:W-:Y:S01]  /*18a90*/  FSEL R7, R7, -INF , !P6 ;  /* 0xff80000007077808 */ /* 0x000fe20007000000 */
[-C--:B------:R-:W-:Y:S01]  /*18aa0*/  FFMA.FTZ R27, R0, R4.reuse, R27 ;  /* 0x00000004001b7223 */ /* 0x080fe2000001001b */
[----:B------:R-:W-:Y:S01]  /*18ab0*/  ISETP.GE.AND P5, PT, R6, R3, PT ;  /* 0x000000030600720c */ /* 0x000fe20003fa6270 */
[----:B-1----:R-:W-:Y:S01]  /*18ac0*/  FFMA.FTZ R23, R0, R4, R175 ;  /* 0x0000000400177223 */ /* 0x002fe200000100af */
[----:B------:R-:W-:Y:S01]  /*18ad0*/  ISETP.GE.AND P6, PT, R6, R137, PT ;  /* 0x000000890600720c */ /* 0x000fe20003fc6270 */
[----:B------:R-:W-:Y:S01]  /*18ae0*/  VIADD R6, R12, 0xffffff89 ;  /* 0xffffff890c067836 */ /* 0x000fe20000000000 */
[----:B------:R-:W-:Y:S01]  /*18af0*/  FSEL R27, R27, -INF , !P5 ;  /* 0xff8000001b1b7808 */ /* 0x000fe20006800000 */
[----:B------:R-:W-:Y:S01]  /*18b00*/  FMUL.FTZ R149, R149, UR4 ;  /* 0x0000000495957c20 */ /* 0x000fe20008410000 */
[----:B------:R-:W-:Y:S01]  /*18b10*/  FSEL R23, R23, -INF , !P6 ;  /* 0xff80000017177808 */ /* 0x000fe20007000000 */
[----:B------:R-:W1:Y:S01]  /*18b20*/  MUFU.TANH R155, R150 ;  /* 0x00000096009b7308 */ /* 0x000e620000002400 */
[----:B------:R-:W-:Y:S01]  /*18b30*/  I2FP.F32.S32 R4, R6 ;  /* 0x0000000600047245 */ /* 0x000fe20000201400 */
[----:B------:R-:W-:Y:S01]  /*18b40*/  FMUL.FTZ R29, R151, UR4 ;  /* 0x00000004971d7c20 */ /* 0x000fe20008410000 */
[C---:B------:R-:W-:Y:S01]  /*18b50*/  ISETP.GE.AND P5, PT, R6.reuse, R3, PT ;  /* 0x000000030600720c */ /* 0x040fe20003fa6270 */
[----:B------:R-:W-:Y:S01]  /*18b60*/  HMMA.16816.F32 R160, R32, R24, R160 ;  /* 0x0000001820a0723c */ /* 0x000fe200000018a0 */
[----:B------:R-:W-:Y:S01]  /*18b70*/  ISETP.GE.AND P6, PT, R6, R137, PT ;  /* 0x000000890600720c */ /* 0x000fe20003fc6270 */
[CC--:B------:R-:W-:Y:S01]  /*18b80*/  FFMA.FTZ R13, R0.reuse, R4.reuse, R13 ;  /* 0x00000004000d7223 */ /* 0x0c0fe2000001000d */
[----:B------:R-:W-:Y:S01]  /*18b90*/  FFMA.FTZ R11, R0, R4, R31 ;  /* 0x00000004000b7223 */ /* 0x000fe2000001001f */
[----:B------:R-:W-:Y:S01]  /*18ba0*/  I2FP.F32.S32 R6, R8 ;  /* 0x0000000800067245 */ /* 0x000fe20000201400 */
[----:B------:R-:W-:Y:S01]  /*18bb0*/  VIADD R4, R12, 0xffffff91 ;  /* 0xffffff910c047836 */ /* 0x000fe20000000000 */
[----:B------:R-:W4:Y:S01]  /*18bc0*/  MUFU.TANH R149, R149 ;  /* 0x0000009500957308 */ /* 0x000f220000002400 */
[----:B------:R-:W-:Y:S01]  /*18bd0*/  FSEL R13, R13, -INF , !P5 ;  /* 0xff8000000d0d7808 */ /* 0x000fe20006800000 */
[----:B------:R-:W-:Y:S01]  /*18be0*/  FMUL.FTZ R144, R144, UR4 ;  /* 0x0000000490907c20 */ /* 0x000fe20008410000 */
[----:B------:R-:W-:Y:S01]  /*18bf0*/  FSEL R11, R11, -INF , !P6 ;  /* 0xff8000000b0b7808 */ /* 0x000fe20007000000 */
[-C--:B------:R-:W-:Y:S01]  /*18c00*/  FFMA.FTZ R179, R0, R6.reuse, R179 ;  /* 0x0000000600b37223 */ /* 0x080fe200000100b3 */
[----:B------:R-:W-:Y:S01]  /*18c10*/  ISETP.GE.AND P5, PT, R8, R3, PT ;  /* 0x000000030800720c */ /* 0x000fe20003fa6270 */
[----:B------:R-:W-:Y:S01]  /*18c20*/  FFMA.FTZ R135, R0, R6, R135 ;  /* 0x0000000600877223 */ /* 0x000fe20000010087 */
[----:B------:R-:W-:Y:S01]  /*18c30*/  ISETP.GE.AND P6, PT, R8, R137, PT ;  /* 0x000000890800720c */ /* 0x000fe20003fc6270 */
[----:B------:R-:W5:Y:S01]  /*18c40*/  MUFU.TANH R29, R29 ;  /* 0x0000001d001d7308 */ /* 0x000f620000002400 */
[----:B------:R-:W-:Y:S01]  /*18c50*/  I2FP.F32.S32 R8, R4 ;  /* 0x0000000400087245 */ /* 0x000fe20000201400 */
[----:B------:R-:W-:Y:S01]  /*18c60*/  FMUL.FTZ R146, R146, UR4 ;  /* 0x0000000492927c20 */ /* 0x000fe20008410000 */
[----:B------:R-:W-:Y:S01]  /*18c70*/  FSEL R215, R179, -INF , !P5 ;  /* 0xff800000b3d77808 */ /* 0x000fe20006800000 */
[----:B------:R-:W-:Y:S01]  /*18c80*/  FMUL.FTZ R25, R147, UR4 ;  /* 0x0000000493197c20 */ /* 0x000fe20008410000 */
[----:B------:R-:W-:Y:S01]  /*18c90*/  FSEL R179, R135, -INF , !P6 ;  /* 0xff80000087b37808 */ /* 0x000fe20007000000 */
[-C--:B------:R-:W-:Y:S01]  /*18ca0*/  FFMA.FTZ R21, R0, R8.reuse, R21 ;  /* 0x0000000800157223 */ /* 0x080fe20000010015 */
[----:B------:R-:W-:Y:S01]  /*18cb0*/  ISETP.GE.AND P5, PT, R4, R3, PT ;  /* 0x000000030400720c */ /* 0x000fe20003fa6270 */
[----:B--2---:R-:W-:Y:S01]  /*18cc0*/  FFMA.FTZ R135, R0, R8, R173 ;  /* 0x0000000800877223 */ /* 0x004fe200000100ad */
[----:B------:R-:W-:Y:S01]  /*18cd0*/  ISETP.GE.AND P6, PT, R4, R137, PT ;  /* 0x000000890400720c */ /* 0x000fe20003fc6270 */
[----:B------:R-:W-:Y:S01]  /*18ce0*/  VIADD R4, R12, 0xffffff98 ;  /* 0xffffff980c047836 */ /* 0x000fe20000000000 */
[----:B------:R-:W-:Y:S01]  /*18cf0*/  FSEL R173, R21, -INF , !P5 ;  /* 0xff80000015ad7808 */ /* 0x000fe20006800000 */
[----:B------:R-:W2:Y:S01]  /*18d00*/  MUFU.TANH R151, R144 ;  /* 0x0000009000977308 */ /* 0x000ea20000002400 */
[----:B------:R-:W-:Y:S01]  /*18d10*/  FSEL R135, R135, -INF , !P6 ;  /* 0xff80000087877808 */ /* 0x000fe20007000000 */
[----:B------:R-:W-:Y:S01]  /*18d20*/  FMUL.FTZ R145, R145, UR4 ;  /* 0x0000000491917c20 */ /* 0x000fe20008410000 */
[----:B------:R-:W-:Y:S01]  /*18d30*/  ISETP.GE.AND P5, PT, R4, R3, PT ;  /* 0x000000030400720c */ /* 0x000fe20003fa6270 */
[----:B------:R-:W-:Y:S01]  /*18d40*/  HMMA.16816.F32 R160, R16, R176, R160 ;  /* 0x000000b010a0723c */ /* 0x000fe200000018a0 */
[----:B------:R-:W-:Y:S01]  /*18d50*/  I2FP.F32.S32 R6, R4 ;  /* 0x0000000400067245 */ /* 0x000fe20000201400 */
[----:B------:R-:W-:Y:S01]  /*18d60*/  FMUL.FTZ R166, R166, UR4 ;  /* 0x00000004a6a67c20 */ /* 0x000fe20008410000 */
[----:B------:R-:W-:Y:S01]  /*18d70*/  ISETP.GE.AND P6, PT, R4, R137, PT ;  /* 0x000000890400720c */ /* 0x000fe20003fc6270 */
[----:B------:R-:W-:Y:S01]  /*18d80*/  VIADD R4, R12, 0xffffff99 ;  /* 0xffffff990c047836 */ /* 0x000fe20000000000 */
[----:B------:R-:W2:Y:S01]  /*18d90*/  MUFU.TANH R153, R146 ;  /* 0x0000009200997308 */ /* 0x000ea20000002400 */
[CC--:B---3--:R-:W-:Y:S01]  /*18da0*/  FFMA.FTZ R171, R0.reuse, R6.reuse, R171 ;  /* 0x0000000600ab7223 */ /* 0x0c8fe200000100ab */
[----:B-1----:R-:W-:Y:S01]  /*18db0*/  FFMA.FTZ R147, R0, R6, R155 ;  /* 0x0000000600937223 */ /* 0x002fe2000001009b */
[----:B------:R-:W-:Y:S01]  /*18dc0*/  FMUL.FTZ R164, R164, UR4 ;  /* 0x00000004a4a47c20 */ /* 0x000fe20008410000 */
[----:B------:R-:W-:Y:S01]  /*18dd0*/  I2FP.F32.S32 R6, R4 ;  /* 0x0000000400067245 */ /* 0x000fe20000201400 */
[----:B------:R-:W-:Y:S01]  /*18de0*/  FMUL.FTZ R165, R165, UR4 ;  /* 0x00000004a5a57c20 */ /* 0x000fe20008410000 */
[----:B------:R-:W-:Y:S01]  /*18df0*/  FSEL R177, R171, -INF , !P5 ;  /* 0xff800000abb17808 */ /* 0x000fe20006800000 */
[----:B------:R-:W-:Y:S01]  /*18e00*/  FMUL.FTZ R17, R167, UR4 ;  /* 0x00000004a7117c20 */ /* 0x000fe20008410000 */
[----:B------:R5:W1:Y:S01]  /*18e10*/  MUFU.TANH R31, R145 ;  /* 0x00000091001f7308 */ /* 0x000a620000002400 */
[----:B------:R-:W-:Y:S01]  /*18e20*/  FSEL R147, R147, -INF , !P6 ;  /* 0xff80000093937808 */ /* 0x000fe20007000000 */
[----:B----4-:R-:W-:Y:S01]  /*18e30*/  FFMA.FTZ R149, R0, R6, R149 ;  /* 0x0000000600957223 */ /* 0x010fe20000010095 */
[----:B------:R-:W-:Y:S01]  /*18e40*/  ISETP.GE.AND P5, PT, R4, R3, PT ;  /* 0x000000030400720c */ /* 0x000fe20003fa6270 */
[----:B------:R-:W-:Y:S01]  /*18e50*/  VIADD R148, R136, 0xfffffffe ;  /* 0xfffffffe88947836 */ /* 0x000fe20000000000 */
[----:B------:R-:W-:Y:S01]  /*18e60*/  ISETP.GE.AND P6, PT, R4, R137, PT ;  /* 0x000000890400720c */ /* 0x000fe20003fc6270 */
[----:B------:R-:W-:Y:S01]  /*18e70*/  FMUL.FTZ R19, R160, UR4 ;  /* 0x00000004a0137c20 */ /* 0x000fe20008410000 */
[----:B------:R-:W-:Y:S01]  /*18e80*/  FSEL R175, R149, -INF , !P5 ;  /* 0xff80000095af7808 */ /* 0x000fe20006800000 */
[----:B------:R-:W3:Y:S01]  /*18e90*/  MUFU.TANH R25, R25 ;  /* 0x0000001900197308 */ /* 0x000ee20000002400 */
[----:B------:R-:W-:-:S07]  /*18ea0*/  FMUL.FTZ R161, R161, UR4 ;  /* 0x00000004a1a17c20 */ /* 0x000fce0008410000 */
[----:B------:R-:W-:Y:S01]  /*18eb0*/  MUFU.TANH R21, R164 ;  /* 0x000000a400157308 */ /* 0x000fe20000002400 */
[----:B-----5:R-:W-:Y:S01]  /*18ec0*/  FFMA.FTZ R145, R0, R6, R29 ;  /* 0x0000000600917223 */ /* 0x020fe2000001001d */
[----:B------:R-:W-:-:S04]  /*18ed0*/  VIADD R6, R12, 0xffffffa0 ;  /* 0xffffffa00c067836 */ /* 0x000fc80000000000 */
[----:B------:R-:W-:Y:S02]  /*18ee0*/  FSEL R145, R145, -INF , !P6 ;  /* 0xff80000091917808 */ /* 0x000fe40007000000 */
[----:B------:R-:W4:Y:S01]  /*18ef0*/  MUFU.TANH R29, R166 ;  /* 0x000000a6001d7308 */ /* 0x000f220000002400 */
[----:B------:R-:W-:Y:S01]  /*18f00*/  BAR.SYNC.DEFER_BLOCKING 0x0 ;  /* 0x0000000000007b1d */ /* 0x000fe20000010000 */
[C---:B------:R-:W-:Y:S02]  /*18f10*/  ISETP.GE.AND P5, PT, R6.reuse, R3, PT ;  /* 0x000000030600720c */ /* 0x040fe40003fa6270 */
[----:B------:R-:W-:Y:S02]  /*18f20*/  I2FP.F32.S32 R4, R6 ;  /* 0x0000000600047245 */ /* 0x000fe40000201400 */
[----:B------:R-:W-:Y:S01]  /*18f30*/  ISETP.GE.AND P6, PT, R6, R137, PT ;  /* 0x000000890600720c */ /* 0x000fe20003fc6270 */
[----:B------:R-:W-:Y:S01]  /*18f40*/  VIADD R6, R12, 0xffffffa1 ;  /* 0xffffffa10c067836 */ /* 0x000fe20000000000 */
[----:B------:R-:W5:Y:S01]  /*18f50*/  MUFU.TANH R165, R165 ;  /* 0x000000a500a57308 */ /* 0x000f620000002400 */
[CC--:B--2---:R-:W-:Y:S01]  /*18f60*/  FFMA.FTZ R151, R0.reuse, R4.reuse, R151 ;  /* 0x0000000400977223 */ /* 0x0c4fe20000010097 */
[----:B------:R-:W-:Y:S01]  /*18f70*/  FFMA.FTZ R153, R0, R4, R153 ;  /* 0x0000000400997223 */ /* 0x000fe20000010099 */
[----:B------:R-:W-:Y:S01]  /*18f80*/  VIADD R4, R12, 0xffffffa8 ;  /* 0xffffffa80c047836 */ /* 0x000fe20000000000 */
[----:B------:R-:W-:-:S02]  /*18f90*/  I2FP.F32.S32 R8, R6 ;  /* 0x0000000600087245 */ /* 0x000fc40000201400 */
[----:B------:R-:W-:Y:S02]  /*18fa0*/  FSEL R213, R151, -INF , !P5 ;  /* 0xff80000097d57808 */ /* 0x000fe40006800000 */
[----:B------:R-:W-:Y:S01]  /*18fb0*/  FSEL R193, R153, -INF , !P6 ;  /* 0xff80000099c17808 */ /* 0x000fe20007000000 */
[----:B------:R-:W2:Y:S01]  /*18fc0*/  MUFU.TANH R17, R17 ;  /* 0x0000001100117308 */ /* 0x000ea20000002400 */
[----:B------:R-:W-:Y:S01]  /*18fd0*/  ISETP.GE.AND P5, PT, R6, R3, PT ;  /* 0x000000030600720c */ /* 0x000fe20003fa6270 */
[-C--:B-1----:R-:W-:Y:S01]  /*18fe0*/  FFMA.FTZ R31, R0, R8.reuse, R31 ;  /* 0x00000008001f7223 */ /* 0x082fe2000001001f */
[----:B------:R-:W-:Y:S01]  /*18ff0*/  ISETP.GE.AND P6, PT, R6, R137, PT ;  /* 0x000000890600720c */ /* 0x000fe20003fc6270 */
[C---:B---3--:R-:W-:Y:S01]  /*19000*/  FFMA.FTZ R191, R0.reuse, R8, R25 ;  /* 0x0000000800bf7223 */ /* 0x048fe20000010019 */
[----:B------:R-:W-:Y:S02]  /*19010*/  I2FP.F32.S32 R6, R4 ;  /* 0x0000000400067245 */ /* 0x000fe40000201400 */
[----:B------:R-:W-:Y:S01]  /*19020*/  FSEL R209, R31, -INF , !P5 ;  /* 0xff8000001fd17808 */ /* 0x000fe20006800000 */
[----:B------:R-:W1:Y:S01]  /*19030*/  MUFU.TANH R19, R19 ;  /* 0x0000001300137308 */ /* 0x000e620000002400 */
[----:B------:R-:W-:Y:S01]  /*19040*/  FSEL R191, R191, -INF , !P6 ;  /* 0xff800000bfbf7808 */ /* 0x000fe20007000000 */
[----:B----4-:R-:W-:Y:S01]  /*19050*/  FFMA.FTZ R189, R0, R6, R29 ;  /* 0x0000000600bd7223 */ /* 0x010fe2000001001d */
        /* <DEDUP_REMOVED lines=11> */
[----:B------:R-:W3:Y:S01]  /*19110*/  MUFU.TANH R29, R29 ;  /* 0x0000001d001d7308 */ /* 0x000ee20000002400 */
[CC--:B-----5:R-:W-:Y:S01]  /*19120*/  FFMA.FTZ R165, R0.reuse, R6.reuse, R165 ;  /* 0x0000000600a57223 */ /* 0x0e0fe200000100a5 */
[----:B--2---:R-:W-:Y:S01]  /*19130*/  FFMA.FTZ R17, R0, R6, R17 ;  /* 0x0000000600117223 */ /* 0x004fe20000010011 */
[----:B------:R-:W-:Y:S01]  /*19140*/  FMUL.FTZ R6, R141, UR4 ;  /* 0x000000048d067c20 */ /* 0x000fe20008410000 */
[----:B------:R-:W-:Y:S01]  /*19150*/  ISETP.GE.AND P6, PT, R4, R137, PT ;  /* 0x000000890400720c */ /* 0x000fe20003fc6270 */
[----:B------:R-:W-:Y:S01]  /*19160*/  VIADD R4, R12, 0xffffffb0 ;  /* 0xffffffb00c047836 */ /* 0x000fe20000000000 */
[----:B------:R-:W-:-:S02]  /*19170*/  FSEL R201, R165, -INF , !P5 ;  /* 0xff800000a5c97808 */ /* 0x000fc40006800000 */
[----:B------:R-:W-:Y:S01]  /*19180*/  FSEL R187, R17, -INF , !P6 ;  /* 0xff80000011bb7808 */ /* 0x000fe20007000000 */
[----:B------:R-:W2:Y:S01]  /*19190*/  MUFU.TANH R6, R6 ;  /* 0x0000000600067308 */ /* 0x000ea20000002400 */
[C---:B------:R-:W-:Y:S02]  /*191a0*/  ISETP.GE.AND P5, PT, R4.reuse, R3, PT ;  /* 0x000000030400720c */ /* 0x040fe40003fa6270 */
[----:B------:R-:W-:Y:S02]  /*191b0*/  I2FP.F32.S32 R8, R4 ;  /* 0x0000000400087245 */ /* 0x000fe40000201400 */
[----:B------:R-:W-:Y:S01]  /*191c0*/  ISETP.GE.AND P6, PT, R4, R137, PT ;  /* 0x000000890400720c */ /* 0x000fe20003fc6270 */
[----:B------:R-:W-:Y:S02]  /*191d0*/  VIADD R4, R12, 0xffffffb1 ;  /* 0xffffffb10c047836 */ /* 0x000fe40000000000 */
[CC--:B-1----:R-:W-:Y:S01]  /*191e0*/  FFMA.FTZ R19, R0.reuse, R8.reuse, R19 ;  /* 0x0000000800137223 */ /* 0x0c2fe20000010013 */
[----:B---3--:R-:W-:Y:S01]  /*191f0*/  FFMA.FTZ R29, R0, R8, R29 ;  /* 0x00000008001d7223 */ /* 0x008fe2000001001d */
[----:B------:R-:W-:Y:S01]  /*19200*/  VIADD R12, R12, 0xffffffb9 ;  /* 0xffffffb90c0c7836 */ /* 0x000fe20000000000 */
[----:B------:R-:W-:Y:S01]  /*19210*/  I2FP.F32.S32 R8, R4 ;  /* 0x0000000400087245 */ /* 0x000fe20000201400 */
[----:B------:R-:W1:Y:S01]  /*19220*/  MUFU.TANH R21, R21 ;  /* 0x0000001500157308 */ /* 0x000e620000002400 */
[----:B------:R-:W-:-:S02]  /*19230*/  FSEL R171, R19, -INF , !P5 ;  /* 0xff80000013ab7808 */ /* 0x000fc40006800000 */
[----:B------:R-:W-:Y:S01]  /*19240*/  I2FP.F32.S32 R17, R12 ;  /* 0x0000000c00117245 */ /* 0x000fe20000201400 */
[----:B------:R-:W-:Y:S01]  /*19250*/  FFMA.FTZ R25, R0, R8, R25 ;  /* 0x0000000800197223 */ /* 0x000fe20000010019 */
[----:B------:R-:W-:Y:S02]  /*19260*/  ISETP.GE.AND P5, PT, R4, R3, PT ;  /* 0x000000030400720c */ /* 0x000fe40003fa6270 */
[----:B------:R-:W-:Y:S01]  /*19270*/  FSEL R163, R29, -INF , !P6 ;  /* 0xff8000001da37808 */ /* 0x000fe20007000000 */
[----:B------:R-:W3:Y:S01]  /*19280*/  MUFU.TANH R19, R143 ;  /* 0x0000008f00137308 */ /* 0x000ee20000002400 */
[----:B--2---:R-:W-:Y:S01]  /*19290*/  FFMA.FTZ R6, R0, R17, R6 ;  /* 0x0000001100067223 */ /* 0x004fe20000010006 */
[----:B------:R-:W-:Y:S02]  /*192a0*/  FSEL R167, R25, -INF , !P5 ;  /* 0xff80000019a77808 */ /* 0x000fe40006800000 */
[----:B------:R-:W-:Y:S02]  /*192b0*/  ISETP.GE.AND P5, PT, R12, R3, PT ;  /* 0x000000030c00720c */ /* 0x000fe40003fa6270 */
[----:B------:R-:W-:-:S02]  /*192c0*/  ISETP.GE.AND P6, PT, R4, R137, PT ;  /* 0x000000890400720c */ /* 0x000fc40003fc6270 */
[----:B------:R-:W-:Y:S01]  /*192d0*/  FSEL R162, R6, -INF , !P5 ;  /* 0xff80000006a27808 */ /* 0x000fe20006800000 */
[----:B-1----:R-:W-:Y:S01]  /*192e0*/  FFMA.FTZ R21, R0, R8, R21 ;  /* 0x0000000800157223 */ /* 0x002fe20000010015 */
        /* <DEDUP_REMOVED lines=9> */
[----:B------:R-:W-:Y:S01]  /*19380*/  VIADD R21, R134, 0xffffff80 ;  /* 0xffffff8086157836 */ /* 0x000fe20000000000 */
[----:B------:R-:W2:Y:S02]  /*19390*/  LDCU.64 UR8, c[0x0][0x3b8] ;  /* 0x00007700ff0877ac */ /* 0x000ea40008000a00 */
[----:B------:R-:W-:Y:S01]  /*193a0*/  IABS R8, R17 ;  /* 0x0000001100087213 */ /* 0x000fe20000000000 */
[----:B------:R-:W3:Y:S01]  /*193b0*/  LDCU.64 UR10, c[0x0][0x3a0] ;  /* 0x00007400ff0a77ac */ /* 0x000ee20008000a00 */
[-C--:B-1----:R-:W-:Y:S02]  /*193c0*/  IABS R4, R6.reuse ;  /* 0x0000000600047213 */ /* 0x082fe40000000000 */
[----:B------:R-:W-:Y:S02]  /*193d0*/  LOP3.LUT R17, R17, R6, RZ, 0x3c, !PT ;  /* 0x0000000611117212 */ /* 0x000fe400078e3cff */
[----:B------:R-:W1:Y:S08]  /*193e0*/  I2F.RP R10, R4 ;  /* 0x00000004000a7306 */ /* 0x000e700000209400 */
[----:B-1----:R-:W1:Y:S02]  /*193f0*/  MUFU.RCP R18, R10 ;  /* 0x0000000a00127308 */ /* 0x002e640000001000 */
[----:B-1----:R-:W-:Y:S01]  /*19400*/  VIADD R18, R18, 0xffffffe ;  /* 0x0ffffffe12127836 */ /* 0x002fe20000000000 */
[----:B------:R-:W-:-:S02]  /*19410*/  IABS R10, R21 ;  /* 0x00000015000a7213 */ /* 0x000fc40000000000 */
[----:B------:R-:W-:-:S03]  /*19420*/  LOP3.LUT R21, R21, R6, RZ, 0x3c, !PT ;  /* 0x0000000615157212 */ /* 0x000fc600078e3cff */
[----:B------:R-:W1:Y:S02]  /*19430*/  F2I.FTZ.U32.TRUNC.NTZ R19, R18 ;  /* 0x0000001200137305 */ /* 0x000e64000021f000 */
[----:B-1----:R-:W-:Y:S02]  /*19440*/  IMAD.MOV R3, RZ, RZ, -R19 ;  /* 0x000000ffff037224 */ /* 0x002fe400078e0a13 */
[----:B------:R-:W-:Y:S02]  /*19450*/  IMAD.MOV.U32 R18, RZ, RZ, RZ ;  /* 0x000000ffff127224 */ /* 0x000fe400078e00ff */
        /* <DEDUP_REMOVED lines=47> */
.L_x_3692:
        /* <DEDUP_REMOVED lines=8> */
.L_x_3693:
        /* <DEDUP_REMOVED lines=8> */
[C---:B------:R-:W-:Y:S02]  /*19850*/  IADD3 R18, P6, PT, R3.reuse, R16, RZ ;  /* 0x0000001003127210 */ /* 0x040fe40007fde0ff */
[----:B------:R3:W-:Y:S01]  /*19860*/  @P4 STS.128 [R2+0x6000], RZ ;  /* 0x006000ff02004388 */ /* 0x0007e20000000c00 */
[C-C-:B-1----:R-:W-:Y:S02]  /*19870*/  SHF.L.U64.HI R4, R6.reuse, 0x5, R17.reuse ;  /* 0x0000000506047819 */ /* 0x142fe40000010211 */
[----:B------:R-:W-:Y:S02]  /*19880*/  LEA.HI.X R17, R6, R197, R17, 0x5, P5 ;  /* 0x000000c506117211 */ /* 0x000fe400028f2c11 */
        /* <DEDUP_REMOVED lines=61> */
.L_x_3691:
[----:B------:R-:W-:Y:S01]  /*19c60*/  FMNMX3.FTZ R6, R132, R5, R7, !PT ;  /* 0x0000000584067276 */ /* 0x000fe20007810007 */
[----:B------:R-:W1:Y:S01]  /*19c70*/  LDCU UR4, c[0x0][0x45c] ;  /* 0x00008b80ff0477ac */ /* 0x000e620008000800 */
[----:B---3--:R-:W-:Y:S02]  /*19c80*/  FMNMX3.FTZ R2, R133, R15, R9, !PT ;  /* 0x0000000f85027276 */ /* 0x008fe40007810009 */
        /* <DEDUP_REMOVED lines=52> */
[----:B------:R-:W-:Y:S01]  /*19fd0*/  FFMA.FTZ R170, R177, UR4, -R164 ;  /* 0x00000004b1aa7c23 */ /* 0x000fe200080108a4 */
[----:B------:R-:W1:Y:S01]  /*19fe0*/  MUFU.EX2 R156, R156 ;  /* 0x0000009c009c7308 */ /* 0x000e620000000800 */
[----:B------:R-:W-:Y:S01]  /*19ff0*/  LDSM.16.MT88.4 R12, [R186+0xc000] ;  /* 0x00c00000ba0c783b */ /* 0x000fe20000004200 */
[----:B------:R-:W-:Y:S01]  /*1a000*/  FFMA.FTZ R172, R179, UR4, -R160 ;  /* 0x00000004b3ac7c23 */ /* 0x000fe200080108a0 */
[--C-:B------:R-:W-:Y:S01]  /*1a010*/  FFMA.FTZ R166, R215, UR4, -R164.reuse ;  /* 0x00000004d7a67c23 */ /* 0x100fe200080108a4 */
[--C-:B------:R-:W-:Y:S01]  /*1a020*/  FFMA.FTZ R173, R173, UR4, -R164.reuse ;  /* 0x00000004adad7c23 */ /* 0x100fe200080108a4 */
[----:B------:R-:W-:Y:S01]  /*1a030*/  FFMA.FTZ R175, R175, UR4, -R164 ;  /* 0x00000004afaf7c23 */ /* 0x000fe200080108a4 */
        /* <DEDUP_REMOVED lines=33> */
[-C--:B------:R-:W-:Y:S01]  /*1a250*/  FMUL.FTZ R50, R50, R154.reuse ;  /* 0x0000009a32327220 */ /* 0x080fe20000410000 */
        /* <DEDUP_REMOVED lines=16> */
[----:B------:R5:W-:Y:S01]  /*1a360*/  MUFU.EX2 R138, R23 ;  /* 0x00000017008a7308 */ /* 0x000be20000000800 */
        /* <DEDUP_REMOVED lines=19> */
[----:B-----5:R-:W1:Y:S01]  /*1a4a0*/  LDSM.16.MT88.4 R20, [R161+0xc000] ;  /* 0x00c00000a114783b */ /* 0x020e620000004200 */
[----:B------:R-:W-:Y:S01]  /*1a4b0*/  FMUL.FTZ R71, R71, R154 ;  /* 0x0000009a47477220 */ /* 0x000fe20000410000 */
[-C--:B------:R-:W-:Y:S01]  /*1a4c0*/  FMUL.FTZ R72, R72, R156.reuse ;  /* 0x0000009c48487220 */ /* 0x080fe20000410000 */
[----:B------:R-:W-:Y:S01]  /*1a4d0*/  FMUL.FTZ R73, R73, R156 ;  /* 0x0000009c49497220 */ /* 0x000fe20000410000 */
[----:B------:R-:W-:Y:S01]  /*1a4e0*/  FMUL.FTZ R74, R74, R154 ;  /* 0x0000009a4a4a7220 */ /* 0x000fe20000410000 */
[----:B----4-:R-:W-:Y:S01]  /*1a4f0*/  F2FP.F16.F32.PACK_AB R7, R153, R138 ;  /* 0x0000008a9907723e */ /* 0x010fe200000000ff */
        /* <DEDUP_REMOVED lines=15> */
[----:B------:R-:W4:Y:S01]  /*1a5f0*/  LDSM.16.MT88.4 R108, [R157+0x2000] ;  /* 0x002000009d6c783b */ /* 0x000f220000004200 */
[-C--:B------:R-:W-:Y:S01]  /*1a600*/  FMUL.FTZ R84, R84, R156.reuse ;  /* 0x0000009c54547220 */ /* 0x080fe20000410000 */
[----:B------:R-:W-:Y:S01]  /*1a610*/  FMUL.FTZ R85, R85, R156 ;  /* 0x0000009c55557220 */ /* 0x000fe20000410000 */
[-C--:B------:R-:W-:Y:S01]  /*1a620*/  FMUL.FTZ R86, R86, R154.reuse ;  /* 0x0000009a56567220 */ /* 0x080fe20000410000 */
[----:B------:R-:W-:Y:S01]  /*1a630*/  FMUL.FTZ R87, R87, R154 ;  /* 0x0000009a57577220 */ /* 0x000fe20000410000 */
[-C--:B------:R-:W-:Y:S01]  /*1a640*/  FMUL.FTZ R88, R88, R156.reuse ;  /* 0x0000009c58587220 */ /* 0x080fe20000410000 */
        /* <DEDUP_REMOVED lines=14> */
[----:B------:R-:W-:Y:S01]  /*1a730*/  MUFU.EX2 R166, R166 ;  /* 0x000000a600a67308 */ /* 0x000fe20000000800 */
[-C--:B------:R-:W-:Y:S01]  /*1a740*/  FMUL.FTZ R8, R128, R156.reuse ;  /* 0x0000009c80087220 */ /* 0x080fe20000410000 */
[----:B------:R-:W-:Y:S01]  /*1a750*/  FMUL.FTZ R9, R129, R156 ;  /* 0x0000009c81097220 */ /* 0x000fe20000410000 */
[C---:B---3--:R-:W-:Y:S01]  /*1a760*/  HMMA.16816.F32 R52, R4.reuse, R112, R52 ;  /* 0x000000700434723c */ /* 0x048fe20000001834 */
[-C--:B------:R-:W-:Y:S01]  /*1a770*/  FMUL.FTZ R10, R130, R154.reuse ;  /* 0x0000009a820a7220 */ /* 0x080fe20000410000 */
[----:B------:R-:W-:Y:S01]  /*1a780*/  FMUL.FTZ R11, R131, R154 ;  /* 0x0000009a830b7220 */ /* 0x000fe20000410000 */
[-C--:B------:R-:W-:Y:S01]  /*1a790*/  FMUL.FTZ R124, R124, R156.reuse ;  /* 0x0000009c7c7c7220 */ /* 0x080fe20000410000 */
[----:B------:R-:W-:Y:S01]  /*1a7a0*/  FMUL.FTZ R125, R125, R156 ;  /* 0x0000009c7d7d7220 */ /* 0x000fe20000410000 */
[----:B------:R-:W3:Y:S01]  /*1a7b0*/  MUFU.EX2 R173, R173 ;  /* 0x000000ad00ad7308 */ /* 0x000ee20000000800 */
[-C--:B------:R-:W-:Y:S01]  /*1a7c0*/  FMUL.FTZ R126, R126, R154.reuse ;  /* 0x0000009a7e7e7220 */ /* 0x080fe20000410000 */
[----:B------:R-:W-:Y:S01]  /*1a7d0*/  FMUL.FTZ R127, R127, R154 ;  /* 0x0000009a7f7f7220 */ /* 0x000fe20000410000 */
[C---:B------:R-:W-:Y:S01]  /*1a7e0*/  HMMA.16816.F32 R56, R4.reuse, R114, R56 ;  /* 0x000000720438723c */ /* 0x040fe20000001838 */
[----:B------:R-:W5:Y:S01]  /*1a7f0*/  LDSM.16.MT88.4 R112, [R161+0x10000] ;  /* 0x01000000a170783b */ /* 0x000f620000004200 */
[-C--:B------:R-:W-:Y:S01]  /*1a800*/  FMUL.FTZ R92, R92, R156.reuse ;  /* 0x0000009c5c5c7220 */ /* 0x080fe20000410000 */
[----:B------:R-:W-:Y:S01]  /*1a810*/  FMUL.FTZ R93, R93, R156 ;  /* 0x0000009c5d5d7220 */ /* 0x000fe20000410000 */
[-C--:B------:R-:W-:Y:S01]  /*1a820*/  FMUL.FTZ R94, R94, R154.reuse ;  /* 0x0000009a5e5e7220 */ /* 0x080fe20000410000 */
[----:B------:R-:W-:Y:S01]  /*1a830*/  MUFU.EX2 R170, R170 ;  /* 0x000000aa00aa7308 */ /* 0x000fe20000000800 */
[----:B------:R-:W-:Y:S01]  /*1a840*/  FMUL.FTZ R95, R95, R154 ;  /* 0x0000009a5f5f7220 */ /* 0x000fe20000410000 */
[-C--:B------:R-:W-:Y:S01]  /*1a850*/  FMUL.FTZ R96, R96, R156.reuse ;  /* 0x0000009c60607220 */ /* 0x080fe20000410000 */
[C---:B-1----:R-:W-:Y:S01]  /*1a860*/  HMMA.16816.F32 R16, R4.reuse, R20, R16 ;  /* 0x000000140410723c */ /* 0x042fe20000001810 */
[----:B------:R-:W-:Y:S01]  /*1a870*/  FMUL.FTZ R97, R97, R156 ;  /* 0x0000009c61617220 */ /* 0x000fe20000410000 */
[-C--:B------:R-:W-:Y:S01]  /*1a880*/  FMUL.FTZ R98, R98, R154.reuse ;  /* 0x0000009a62627220 */ /* 0x080fe20000410000 */
[----:B------:R-:W-:Y:S01]  /*1a890*/  FMUL.FTZ R99, R99, R154 ;  /* 0x0000009a63637220 */ /* 0x000fe20000410000 */
[----:B------:R-:W-:Y:S01]  /*1a8a0*/  LDSM.16.MT88.4 R128, [R158+0x800] ;  /* 0x000800009e80783b */ /* 0x000fe20000004200 */
[----:B------:R-:W-:Y:S01]  /*1a8b0*/  MUFU.EX2 R175, R175 ;  /* 0x000000af00af7308 */ /* 0x000fe20000000800 */
[--C-:B------:R-:W-:Y:S01]  /*1a8c0*/  FFMA.FTZ R184, R193, UR4, -R160.reuse ;  /* 0x00000004c1b87c23 */ /* 0x100fe200080108a0 */
[--C-:B------:R-:W-:Y:S01]  /*1a8d0*/  FFMA.FTZ R191, R191, UR4, -R160.reuse ;  /* 0x00000004bfbf7c23 */ /* 0x100fe200080108a0 */
[C---:B----4-:R-:W-:Y:S01]  /*1a8e0*/  HMMA.16816.F32 R60, R4.reuse, R108, R60 ;  /* 0x0000006c043c723c */ /* 0x050fe2000000183c */
[--C-:B------:R-:W-:Y:S01]  /*1a8f0*/  FFMA.FTZ R188, R189, UR4, -R160.reuse ;  /* 0x00000004bdbc7c23 */ /* 0x100fe200080108a0 */
[----:B------:R-:W-:Y:S01]  /*1a900*/  FFMA.FTZ R187, R187, UR4, -R160 ;  /* 0x00000004bbbb7c23 */ /* 0x000fe200080108a0 */
[--C-:B------:R-:W-:Y:S01]  /*1a910*/  FFMA.FTZ R190, R167, UR4, -R164.reuse ;  /* 0x00000004a7be7c23 */ /* 0x100fe200080108a4 */
[--C-:B------:R-:W-:Y:S01]  /*1a920*/  FFMA.FTZ R171, R171, UR4, -R164.reuse ;  /* 0x00000004abab7c23 */ /* 0x100fe200080108a4 */
[----:B------:R-:W-:Y:S01]  /*1a930*/  MUFU.EX2 R172, R172 ;  /* 0x000000ac00ac7308 */ /* 0x000fe20000000800 */
[--C-:B------:R-:W-:Y:S01]  /*1a940*/  FFMA.FTZ R167, R169, UR4, -R164.reuse ;  /* 0x00000004a9a77c23 */ /* 0x100fe200080108a4 */
[----:B------:R-:W-:Y:S01]  /*1a950*/  FFMA.FTZ R162, R162, UR4, -R164 ;  /* 0x00000004a2a27c23 */ /* 0x000fe200080108a4 */
[C---:B------:R-:W-:Y:S01]  /*1a960*/  HMMA.16816.F32 R64, R4.reuse, R110, R64 ;  /* 0x0000006e0440723c */ /* 0x040fe20000001840 */
[----:B------:R-:W1:Y:S01]  /*1a970*/  LDSM.16.MT88.4 R108, [R158+0x4000] ;  /* 0x004000009e6c783b */ /* 0x000e620000004200 */
[--C-:B------:R-:W-:Y:S01]  /*1a980*/  FFMA.FTZ R163, R163, UR4, -R160.reuse ;  /* 0x00000004a3a37c23 */ /* 0x100fe200080108a0 */
[--C-:B------:R-:W-:Y:S01]  /*1a990*/  FFMA.FTZ R192, R165, UR4, -R160.reuse ;  /* 0x00000004a5c07c23 */ /* 0x100fe200080108a0 */
[--C-:B------:R-:W-:Y:S01]  /*1a9a0*/  FFMA.FTZ R164, R168, UR4, -R160.reuse ;  /* 0x00000004a8a47c23 */ /* 0x100fe200080108a0 */
[----:B------:R-:W4:Y:S01]  /*1a9b0*/  MUFU.EX2 R177, R177 ;  /* 0x000000b100b17308 */ /* 0x000f220000000800 */
[----:B------:R-:W-:Y:S01]  /*1a9c0*/  FFMA.FTZ R159, R159, UR4, -R160 ;  /* 0x000000049f9f7c23 */ /* 0x000fe200080108a0 */
[----:B------:R-:W-:Y:S01]  /*1a9d0*/  FFMA.FTZ R156, R212, R156, R155 ;  /* 0x0000009cd49c7223 */ /* 0x000fe2000001009b */
[C---:B------:R-:W-:Y:S01]  /*1a9e0*/  HMMA.16816.F32 R20, R4.reuse, R22, R116 ;  /* 0x000000160414723c */ /* 0x040fe20000001874 */
[----:B------:R-:W3:Y:S01]  /*1a9f0*/  LDSM.16.MT88.4 R116, [R186+0xe000] ;  /* 0x00e00000ba74783b */ /* 0x000ee20000004200 */
[----:B------:R-:W-:Y:S01]  /*1aa00*/  FFMA.FTZ R152, R211, R154, R152 ;  /* 0x0000009ad3987223 */ /* 0x000fe20000010098 */
[----:B------:R-:W-:Y:S01]  /*1aa10*/  FADD.FTZ R151, R151, R156 ;  /* 0x0000009c97977221 */ /* 0x000fe20000010000 */
[----:B------:R-:W-:Y:S01]  /*1aa20*/  ISETP.GT.AND P2, PT, R148, R195, PT ;  /* 0x000000c39400720c */ /* 0x000fe20003f44270 */
[----:B------:R-:W-:Y:S01]  /*1aa30*/  MUFU.EX2 R179, R179 ;  /* 0x000000b300b37308 */ /* 0x000fe20000000800 */
[----:B------:R-:W-:Y:S01]  /*1aa40*/  FADD.FTZ R137, R137, R152 ;  /* 0x0000009889897221 */ /* 0x000fe20000010000 */
[----:B------:R-:W-:Y:S01]  /*1aa50*/  FADD.FTZ R150, R150, R151 ;  /* 0x0000009796967221 */ /* 0x000fe20000010000 */
[----:B--2---:R-:W-:Y:S02]  /*1aa60*/  HMMA.16816.F32 R68, R4, R104, R68 ;  /* 0x000000680444723c */ /* 0x004fe40000001844 */
[----:B------:R-:W-:Y:S01]  /*1aa70*/  FADD.FTZ R138, R138, R137 ;  /* 0x000000898a8a7221 */ /* 0x000fe20000010000 */
[----:B------:R-:W-:-:S02]  /*1aa80*/  FADD.FTZ R149, R149, R150 ;  /* 0x0000009695957221 */ /* 0x000fc40000010000 */
[----:B------:R-:W2:Y:S01]  /*1aa90*/  MUFU.EX2 R174, R174 ;  /* 0x000000ae00ae7308 */ /* 0x000ea20000000800 */
[----:B------:R-:W-:Y:S02]  /*1aaa0*/  FADD.FTZ R153, R153, R138 ;  /* 0x0000008a99997221 */ /* 0x000fe40000010000 */
[----:B------:R-:W-:Y:S01]  /*1aab0*/  HMMA.16816.F32 R72, R4, R106, R72 ;  /* 0x0000006a0448723c */ /* 0x000fe20000001848 */
[----:B------:R-:W4:Y:S01]  /*1aac0*/  LDSM.16.MT88.4 R104, [R157+0x4000] ;  /* 0x004000009d68783b */ /* 0x000f220000004200 */
[----:B------:R-:W-:-:S03]  /*1aad0*/  @P2 IADD3 R136, PT, PT, R136, -0x3, RZ ;  /* 0xfffffffd88882810 */ /* 0x000fc60007ffe0ff */
[----:B------:R-:W-:Y:S03]  /*1aae0*/  MUFU.EX2 R176, R176 ;  /* 0x000000b000b07308 */ /* 0x000fe60000000800 */
[C---:B------:R-:W-:Y:S05]  /*1aaf0*/  HMMA.16816.F32 R32, R4.reuse, R120, R32 ;  /* 0x000000780420723c */ /* 0x040fea0000001820 */
[----:B------:R-:W2:Y:S03]  /*1ab00*/  MUFU.EX2 R209, R209 ;  /* 0x000000d100d17308 */ /* 0x000ea60000000800 */
[C---:B------:R-:W-:Y:S01]  /*1ab10*/  HMMA.16816.F32 R100, R4.reuse, R122, R100 ;  /* 0x0000007a0464723c */ /* 0x040fe20000001864 */
[----:B------:R-:W-:Y:S04]  /*1ab20*/  LDSM.16.MT88.4 R120, [R186+0xe800] ;  /* 0x00e80000ba78783b */ /* 0x000fe80000004200 */
[----:B------:R-:W-:Y:S03]  /*1ab30*/  MUFU.EX2 R178, R178 ;  /* 0x000000b200b27308 */ /* 0x000fe60000000800 */
[C---:B-----5:R-:W-:Y:S05]  /*1ab40*/  HMMA.16816.F32 R76, R4.reuse, R112, R76 ;  /* 0x00000070044c723c */ /* 0x060fea000000184c */
[----:B------:R-:W-:Y:S03]  /*1ab50*/  MUFU.EX2 R201, R201 ;  /* 0x000000c900c97308 */ /* 0x000fe60000000800 */
[C---:B------:R-:W-:Y:S01]  /*1ab60*/  HMMA.16816.F32 R80, R4.reuse, R114, R80 ;  /* 0x000000720450723c */ /* 0x040fe20000001850 */
[----:B------:R-:W5:Y:S04]  /*1ab70*/  LDSM.16.MT88.4 R112, [R161+0xc800] ;  /* 0x00c80000a170783b */ /* 0x000f680000004200 */
[----:B------:R-:W-:Y:S03]  /*1ab80*/  MUFU.EX2 R184, R184 ;  /* 0x000000b800b87308 */ /* 0x000fe60000000800 */
[C---:B-1----:R-:W-:Y:S05]  /*1ab90*/  HMMA.16816.F32 R84, R4.reuse, R108, R84 ;  /* 0x0000006c0454723c */ /* 0x042fea0000001854 */
[----:B------:R-:W1:Y:S03]  /*1aba0*/  MUFU.EX2 R191, R191 ;  /* 0x000000bf00bf7308 */ /* 0x000e660000000800 */
[C---:B------:R-:W-:Y:S01]  /*1abb0*/  HMMA.16816.F32 R88, R4.reuse, R110, R88 ;  /* 0x0000006e0458723c */ /* 0x040fe20000001858 */
[----:B------:R-:W1:Y:S04]  /*1abc0*/  LDSM.16.MT88.4 R108, [R158+0x2800] ;  /* 0x002800009e6c783b */ /* 0x000e680000004200 */
[----:B------:R-:W-:Y:S03]  /*1abd0*/  MUFU.EX2 R188, R188 ;  /* 0x000000bc00bc7308 */ /* 0x000fe60000000800 */
[C---:B---3--:R-:W-:Y:S05]  /*1abe0*/  HMMA.16816.F32 R36, R4.reuse, R116, R36 ;  /* 0x000000740424723c */ /* 0x048fea0000001824 */
[----:B------:R-:W3:Y:S03]  /*1abf0*/  MUFU.EX2 R187, R187 ;  /* 0x000000bb00bb7308 */ /* 0x000ee60000000800 */
[C---:B------:R-:W-:Y:S01]  /*1ac00*/  HMMA.16816.F32 R40, R4.reuse, R118, R40 ;  /* 0x000000760428723c */ /* 0x040fe20000001828 */
[----:B------:R-:W3:Y:S04]  /*1ac10*/  LDSM.16.MT88.4 R116, [R161+0xe800] ;  /* 0x00e80000a174783b */ /* 0x000ee80000004200 */
[----:B------:R-:W-:Y:S03]  /*1ac20*/  MUFU.EX2 R171, R171 ;  /* 0x000000ab00ab7308 */ /* 0x000fe60000000800 */
[C---:B------:R-:W-:Y:S05]  /*1ac30*/  HMMA.16816.F32 R8, R4.reuse, R12, R8 ;  /* 0x0000000c0408723c */ /* 0x040fea0000001808 */
[----:B------:R-:W3:Y:S03]  /*1ac40*/  MUFU.EX2 R190, R190 ;  /* 0x000000be00be7308 */ /* 0x000ee60000000800 */
[C---:B------:R-:W-:Y:S01]  /*1ac50*/  HMMA.16816.F32 R12, R4.reuse, R14, R124 ;  /* 0x0000000e040c723c */ /* 0x040fe2000000187c */
[----:B------:R-:W3:Y:S04]  /*1ac60*/  LDSM.16.MT88.4 R124, [R157+0x800] ;  /* 0x000800009d7c783b */ /* 0x000ee80000004200 */
[----:B------:R-:W-:Y:S03]  /*1ac70*/  MUFU.EX2 R167, R167 ;  /* 0x000000a700a77308 */ /* 0x000fe60000000800 */
[C---:B----4-:R-:W-:Y:S05]  /*1ac80*/  HMMA.16816.F32 R92, R4.reuse, R104, R92 ;  /* 0x00000068045c723c */ /* 0x050fea000000185c */
[----:B------:R-:W-:Y:S03]  /*1ac90*/  MUFU.EX2 R162, R162 ;  /* 0x000000a200a27308 */ /* 0x000fe60000000800 */
[----:B------:R-:W-:Y:S01]  /*1aca0*/  HMMA.16816.F32 R4, R4, R106, R96 ;  /* 0x0000006a0404723c */ /* 0x000fe20000001860 */
[----:B------:R-:W-:Y:S01]  /*1acb0*/  F2FP.F16.F32.PACK_AB R96, R173, R166 ;  /* 0x000000a6ad60723e */ /* 0x000fe200000000ff */
[----:B------:R-:W4:Y:S01]  /*1acc0*/  LDSM.16.MT88.4 R104, [R157+0x2800] ;  /* 0x002800009d68783b */ /* 0x000f220000004200 */
[----:B------:R-:W-:Y:S01]  /*1acd0*/  F2FP.F16.F32.PACK_AB R97, R177, R172 ;  /* 0x000000acb161723e */ /* 0x000fe200000000ff */
[----:B------:R-:W-:Y:S01]  /*1ace0*/  FADD.FTZ R166, R166, R149 ;  /* 0x00000095a6a67221 */ /* 0x000fe20000010000 */
[----:B------:R-:W-:Y:S01]  /*1acf0*/  F2FP.F16.F32.PACK_AB R98, R175, R170 ;  /* 0x000000aaaf62723e */ /* 0x000fe200000000ff */
[----:B------:R-:W-:Y:S01]  /*1ad00*/  MUFU.EX2 R163, R163 ;  /* 0x000000a300a37308 */ /* 0x000fe20000000800 */
[----:B--2---:R-:W-:Y:S01]  /*1ad10*/  F2FP.F16.F32.PACK_AB R99, R174, R179 ;  /* 0x000000b3ae63723e */ /* 0x004fe200000000ff */
[----:B------:R-:W-:Y:S01]  /*1ad20*/  FADD.FTZ R172, R172, R153 ;  /* 0x00000099acac7221 */ /* 0x000fe20000010000 */
[----:B------:R-:W-:-:S03]  /*1ad30*/  FADD.FTZ R173, R173, R166 ;  /* 0x000000a6adad7221 */ /* 0x000fc60000010000 */
[----:B------:R-:W-:Y:S01]  /*1ad40*/  FADD.FTZ R172, R177, R172 ;  /* 0x000000acb1ac7221 */ /* 0x000fe20000010000 */
[----:B------:R-:W-:Y:S01]  /*1ad50*/  FADD.FTZ R170, R170, R173 ;  /* 0x000000adaaaa7221 */ /* 0x000fe20000010000 */
[----:B-----5:R-:W-:Y:S01]  /*1ad60*/  HMMA.16816.F32 R16, R96, R112, R16 ;  /* 0x000000706010723c */ /* 0x020fe20000001810 */
[----:B------:R-:W2:Y:S01]  /*1ad70*/  MUFU.EX2 R192, R192 ;  /* 0x000000c000c07308 */ /* 0x000ea20000000800 */
[----:B------:R-:W-:Y:S01]  /*1ad80*/  FADD.FTZ R179, R179, R172 ;  /* 0x000000acb3b37221 */ /* 0x000fe20000010000 */
[----:B------:R-:W-:-:S03]  /*1ad90*/  FADD.FTZ R175, R175, R170 ;  /* 0x000000aaafaf7221 */ /* 0x000fc60000010000 */
[----:B------:R-:W-:Y:S02]  /*1ada0*/  FADD.FTZ R179, R174, R179 ;  /* 0x000000b3aeb37221 */ /* 0x000fe40000010000 */
[C---:B------:R-:W-:Y:S01]  /*1adb0*/  HMMA.16816.F32 R20, R96.reuse, R114, R20 ;  /* 0x000000726014723c */ /* 0x040fe20000001814 */
[----:B------:R-:W5:Y:S01]  /*1adc0*/  LDSM.16.MT88.4 R112, [R186+0x10800] ;  /* 0x01080000ba70783b */ /* 0x000f620000004200 */
[----:B------:R-:W-:Y:S06]  /*1add0*/  MUFU.EX2 R164, R164 ;  /* 0x000000a400a47308 */ /* 0x000fec0000000800 */
[C---:B------:R-:W-:Y:S02]  /*1ade0*/  HMMA.16816.F32 R36, R96.reuse, R120, R36 ;  /* 0x000000786024723c */ /* 0x040fe40000001824 */
[----:B------:R-:W2:Y:S06]  /*1adf0*/  MUFU.EX2 R159, R159 ;  /* 0x0000009f009f7308 */ /* 0x000eac0000000800 */
        /* <DEDUP_REMOVED lines=20> */
[C---:B-----5:R-:W-:Y:S08]  /*1af40*/  HMMA.16816.F32 R68, R96.reuse, R112, R68 ;  /* 0x000000706044723c */ /* 0x060ff00000001844 */
        /* <DEDUP_REMOVED lines=103> */
.L_x_3688:
[----:B------:R-:W-:-:S07]  /*1b5c0*/  IADD3 R136, PT, PT, R148, -0x1, RZ ;  /* 0xffffffff94887810 */ /* 0x000fce0007ffe0ff */
.L_x_3694:
        /* <DEDUP_REMOVED lines=24> */
.L_x_3699:
        /* <DEDUP_REMOVED lines=100> */
.L_x_3696:
        /* <DEDUP_REMOVED lines=17> */
[----:B------:R-:W-:Y:S02]  /*1bea0*/  IADD3 R210, PT, PT, R210, -0x1, RZ ;  /* 0xffffffffd2d27810 */ /* 0x000fe40007ffe0ff */
[----:B------:R-:W-:Y:S02]  /*1beb0*/  SEL R187, R181, 0xffffffe0, !P0 ;  /* 0xffffffe0b5bb7807 */ /* 0x000fe40004000000 */
[----:B------:R-:W-:Y:S02]  /*1bec0*/  LOP3.LUT P0, RZ, R185, 0x4, RZ, 0xc0, !PT ;  /* 0x00000004b9ff7812 */ /* 0x000fe4000780c0ff */
[C---:B------:R-:W-:Y:S02]  /*1bed0*/  IADD3 R191, PT, PT, R187.reuse, R190, RZ ;  /* 0x000000bebbbf7210 */ /* 0x040fe40007ffe0ff */
[----:B-1----:R-:W-:Y:S02]  /*1bee0*/  @!P2 MOV R201, R199 ;  /* 0x000000c700c9a202 */ /* 0x002fe40000000f00 */
[-C--:B------:R-:W-:Y:S02]  /*1bef0*/  IADD3 R193, PT, PT, R187, R196.reuse, RZ ;  /* 0x000000c4bbc17210 */ /* 0x080fe40007ffe0ff */
[----:B------:R-:W-:Y:S01]  /*1bf00*/  ISETP.GT.AND P5, PT, R210, R195, PT ;  /* 0x000000c3d200720c */ /* 0x000fe20003fa4270 */
        /* <DEDUP_REMOVED lines=58> */
[----:B------:R-:W2:Y:S05]  /*1c2b0*/  LDSM.16.M88.4 R16, [R194+UR5+0x6800] ;  /* 0x00680005c210783b */ /* 0x000eaa0008000200 */
[----:B------:R-:W3:Y:S05]  /*1c2c0*/  LDSM.16.M88.4 R24, [R194+UR5+0x7000] ;  /* 0x00700005c218783b */ /* 0x000eea0008000200 */
[----:B------:R-:W0:Y:S05]  /*1c2d0*/  LDGDEPBAR ;  /* 0x00000000000079af */ /* 0x000e2a0000000000 */
[----:B------:R-:W5:Y:S05]  /*1c2e0*/  LDSM.16.M88.4 R32, [R194+UR5+0x7800] ;  /* 0x00780005c220783b */ /* 0x000f6a0008000200 */
[----:B------:R-:W-:Y:S05]  /*1c2f0*/  LDSM.16.M88.4 R132, [R193] ;  /* 0x00000000c184783b */ /* 0x000fea0000000200 */
[----:B------:R-:W4:Y:S05]  /*1c300*/  LDSM.16.M88.4 R136, [R191+0x6000] ;  /* 0x00600000bf88783b */ /* 0x000f2a0000000200 */
[----:B------:R-:W4:Y:S05]  /*1c310*/  LDSM.16.M88.4 R144, [R191+0x6800] ;  /* 0x00680000bf90783b */ /* 0x000f2a0000000200 */
[----:B------:R-:W4:Y:S01]  /*1c320*/  LDSM.16.M88.4 R148, [R191+0x7000] ;  /* 0x00700000bf94783b */ /* 0x000f220000000200 */
[C---:B-1----:R-:W-:Y:S03]  /*1c330*/  HMMA.16816.F32 R4, R140.reuse, R8, RZ ;  /* 0x000000088c04723c */ /* 0x042fe600000018ff */
[----:B------:R-:W-:Y:S01]  /*1c340*/  SEL R9, R180, 0xffffffc0, !P0 ;  /* 0xffffffc0b4097807 */ /* 0x000fe20004000000 */
[----:B------:R-:W1:Y:S03]  /*1c350*/  LDSM.16.M88.4 R152, [R191+0x7800] ;  /* 0x00780000bf98783b */ /* 0x000e660000000200 */
[C---:B------:R-:W-:Y:S02]  /*1c360*/  IADD3 R192, PT, PT, R9.reuse, R196, RZ ;  /* 0x000000c409c07210 */ /* 0x040fe40007ffe0ff */
[----:B------:R-:W-:Y:S01]  /*1c370*/  IADD3 R190, PT, PT, R9, R190, RZ ;  /* 0x000000be09be7210 */ /* 0x000fe20007ffe0ff */
[----:B------:R-:W-:Y:S01]  /*1c380*/  LDSM.16.M88.4 R176, [R191+0x8000] ;  /* 0x00800000bfb0783b */ /* 0x000fe20000000200 */
[C---:B------:R-:W-:Y:S01]  /*1c390*/  HMMA.16816.F32 R8, R140.reuse, R10, RZ ;  /* 0x0000000a8c08723c */ /* 0x040fe200000018ff */
[C---:B------:R-:W-:Y:S02]  /*1c3a0*/  IADD3 R189, PT, PT, R187.reuse, R192, RZ ;  /* 0x000000c0bbbd7210 */ /* 0x040fe40007ffe0ff */
[----:B------:R-:W-:Y:S01]  /*1c3b0*/  IADD3 R188, PT, PT, R187, R190, RZ ;  /* 0x000000bebbbc7210 */ /* 0x000fe20007ffe0ff */
[----:B------:R-:W-:Y:S04]  /*1c3c0*/  LDSM.16.M88.4 R156, [R192] ;  /* 0x00000000c09c783b */ /* 0x000fe80000000200 */
[C---:B--2---:R-:W-:Y:S01]  /*1c3d0*/  HMMA.16816.F32 R12, R140.reuse, R16, RZ ;  /* 0x000000108c0c723c */ /* 0x044fe200000018ff */
[----:B------:R-:W2:Y:S05]  /*1c3e0*/  LDSM.16.M88.4 R160, [R190+0x6000] ;  /* 0x00600000bea0783b */ /* 0x000eaa0000000200 */
[----:B------:R-:W-:Y:S02]  /*1c3f0*/  LDSM.16.M88.4 R164, [R190+0x7800] ;  /* 0x00780000bea4783b */ /* 0x000fe40000000200 */
[C---:B------:R-:W-:Y:S03]  /*1c400*/  HMMA.16816.F32 R16, R140.reuse, R18, RZ ;  /* 0x000000128c10723c */ /* 0x040fe600000018ff */
[----:B------:R-:W-:Y:S05]  /*1c410*/  LDSM.16.M88.4 R168, [R189] ;  /* 0x00000000bda8783b */ /* 0x000fea0000000200 */
[C---:B---3--:R-:W-:Y:S01]  /*1c420*/  HMMA.16816.F32 R20, R140.reuse, R24, RZ ;  /* 0x000000188c14723c */ /* 0x048fe200000018ff */
[----:B------:R-:W-:Y:S07]  /*1c430*/  LDSM.16.M88.4 R172, [R188+0x6000] ;  /* 0x00600000bcac783b */ /* 0x000fee0000000200 */
[C---:B------:R-:W-:Y:S08]  /*1c440*/  HMMA.16816.F32 R24, R140.reuse, R26, RZ ;  /* 0x0000001a8c18723c */ /* 0x040ff000000018ff */
[C---:B-----5:R-:W-:Y:S08]  /*1c450*/  HMMA.16816.F32 R28, R140.reuse, R32, RZ ;  /* 0x000000208c1c723c */ /* 0x060ff000000018ff */
        /* <DEDUP_REMOVED lines=13> */
[----:B------:R-:W1:Y:S05]  /*1c530*/  LDSM.16.M88.4 R132, [R188+0x6800] ;  /* 0x00680000bc84783b */ /* 0x000e6a0000000200 */
[----:B------:R-:W-:Y:S02]  /*1c540*/  LDSM.16.M88.4 R152, [R196+0x2000] ;  /* 0x00200000c498783b */ /* 0x000fe40000000200 */
[C---:B--2---:R-:W-:Y:S08]  /*1c550*/  HMMA.16816.F32 R4, R156.reuse, R160, R4 ;  /* 0x000000a09c04723c */ /* 0x044ff00000001804 */
[C---:B------:R-:W-:Y:S01]  /*1c560*/  HMMA.16816.F32 R8, R156.reuse, R162, R8 ;  /* 0x000000a29c08723c */ /* 0x040fe20000001808 */
[----:B------:R-:W2:Y:S07]  /*1c570*/  LDSM.16.M88.4 R160, [R194+UR5+0x8000] ;  /* 0x00800005c2a0783b */ /* 0x000eae0008000200 */
        /* <DEDUP_REMOVED lines=21> */
[----:B------:R-:W1:Y:S05]  /*1c6d0*/  LDSM.16.M88.4 R148, [R191+0x9800] ;  /* 0x00980000bf94783b */ /* 0x000e6a0000000200 */
[----:B------:R-:W1:Y:S02]  /*1c6e0*/  LDSM.16.M88.4 R168, [R192+0x2000] ;  /* 0x00200000c0a8783b */ /* 0x000e640000000200 */
        /* <DEDUP_REMOVED lines=16> */
[C---:B-1----:R-:W-:Y:S08]  /*1c7f0*/  HMMA.16816.F32 R12, R164.reuse, R132, R12 ;  /* 0x00000084a40c723c */ /* 0x042ff0000000180c */
[C---:B------:R-:W-:Y:S01]  /*1c800*/  HMMA.16816.F32 R16, R164.reuse, R134, R16 ;  /* 0x00000086a410723c */ /* 0x040fe20000001810 */
[----:B------:R-:W1:Y:S07]  /*1c810*/  LDSM.16.M88.4 R132, [R188+0x8800] ;  /* 0x00880000bc84783b */ /* 0x000e6e0000000200 */
        /* <DEDUP_REMOVED lines=57> */
[C---:B--2---:R-:W-:Y:S08]  /*1cbb0*/  HMMA.16816.F32 R12, R156.reuse, R136, R12 ;  /* 0x000000889c0c723c */ /* 0x044ff0000000180c */
[C---:B------:R-:W-:Y:S08]  /*1cbc0*/  HMMA.16816.F32 R16, R156.reuse, R138, R16 ;  /* 0x0000008a9c10723c */ /* 0x040ff00000001810 */
        /* <DEDUP_REMOVED lines=157> */
.L_x_3698:
        /* <DEDUP_REMOVED lines=72> */
.L_x_3697:
[C---:B-12---:R-:W-:Y:S01]  /*1da20*/  IADD3 R4, PT, PT, R208.reuse, -0x20, RZ ;  /* 0xffffffe0d0047810 */ /* 0x046fe20007ffe0ff */
[----:B------:R-:W-:Y:S01]  /*1da30*/  LDSM.16.MT88.4 R20, [R184+0xc000] ;  /* 0x00c00000b814783b */ /* 0x000fe20000004200 */
[----:B------:R-:W-:Y:S02]  /*1da40*/  I2FP.F32.S32 R5, R208 ;  /* 0x000000d000057245 */ /* 0x000fe40000201400 */
[----:B------:R-:W-:Y:S02]  /*1da50*/  I2FP.F32.S32 R4, R4 ;  /* 0x0000000400047245 */ /* 0x000fe40000201400 */
[----:B------:R-:W-:Y:S01]  /*1da60*/  IADD3 R11, PT, PT, R208, -0xf, RZ ;  /* 0xfffffff1d00b7810 */ /* 0x000fe20007ffe0ff */
[-C--:B------:R-:W-:Y:S01]  /*1da70*/  FFMA.FTZ R156, R0, R5.reuse, R156 ;  /* 0x00000005009c7223 */ /* 0x080fe2000001009c */
[----:B------:R-:W-:Y:S01]  /*1da80*/  IADD3 R7, PT, PT, R208, -0x8, RZ ;  /* 0xfffffff8d0077810 */ /* 0x000fe20007ffe0ff */
[C---:B------:R-:W-:Y:S01]  /*1da90*/  FFMA.FTZ R153, R0.reuse, R5, R153 ;  /* 0x0000000500997223 */ /* 0x040fe20000010099 */
[----:B------:R-:W-:Y:S01]  /*1daa0*/  I2FP.F32.S32 R11, R11 ;  /* 0x0000000b000b7245 */ /* 0x000fe20000201400 */
[CC--:B------:R-:W-:Y:S01]  /*1dab0*/  FFMA.FTZ R12, R0.reuse, R4.reuse, R145 ;  /* 0x00000004000c7223 */ /* 0x0c0fe20000010091 */
[----:B------:R-:W-:Y:S01]  /*1dac0*/  FFMA.FTZ R161, R0, R4, R161 ;  /* 0x0000000400a17223 */ /* 0x000fe200000100a1 */
[----:B------:R-:W-:Y:S02]  /*1dad0*/  IADD3 R8, PT, PT, R208, -0x1f, RZ ;  /* 0xffffffe1d0087810 */ /* 0x000fe40007ffe0ff */
[----:B------:R-:W-:Y:S01]  /*1dae0*/  I2FP.F32.S32 R7, R7 ;  /* 0x0000000700077245 */ /* 0x000fe20000201400 */
[-C--:B------:R-:W-:Y:S01]  /*1daf0*/  FFMA.FTZ R158, R0, R11.reuse, R158 ;  /* 0x0000000b009e7223 */ /* 0x080fe2000001009e */
[----:B------:R-:W-:Y:S01]  /*1db00*/  IADD3 R5, PT, PT, R208, -0x10, RZ ;  /* 0xfffffff0d0057810 */ /* 0x000fe20007ffe0ff */
[----:B------:R-:W-:Y:S01]  /*1db10*/  FFMA.FTZ R155, R0, R11, R155 ;  /* 0x0000000b009b7223 */ /* 0x000fe2000001009b */
[----:B------:R-:W-:Y:S01]  /*1db20*/  IADD3 R4, PT, PT, R208, -0x17, RZ ;  /* 0xffffffe9d0047810 */ /* 0x000fe20007ffe0ff */
[CC--:B------:R-:W-:Y:S01]  /*1db30*/  FFMA.FTZ R142, R0.reuse, R7.reuse, R142 ;  /* 0x00000007008e7223 */ /* 0x0c0fe2000001008e */
[----:B------:R-:W-:Y:S01]  /*1db40*/  I2FP.F32.S32 R8, R8 ;  /* 0x0000000800087245 */ /* 0x000fe20000201400 */
[C---:B------:R-:W-:Y:S01]  /*1db50*/  FFMA.FTZ R143, R0.reuse, R7, R143 ;  /* 0x00000007008f7223 */ /* 0x040fe2000001008f */
[----:B------:R-:W-:Y:S02]  /*1db60*/  I2FP.F32.S32 R5, R5 ;  /* 0x0000000500057245 */ /* 0x000fe40000201400 */
[----:B------:R-:W-:Y:S01]  /*1db70*/  I2FP.F32.S32 R4, R4 ;  /* 0x0000000400047245 */ /* 0x000fe20000201400 */
[-C--:B------:R-:W-:Y:S01]  /*1db80*/  FFMA.FTZ R159, R0, R8.reuse, R159 ;  /* 0x00000008009f7223 */ /* 0x080fe2000001009f */
[----:B------:R-:W-:Y:S01]  /*1db90*/  IADD3 R11, PT, PT, R208, 0x1, RZ ;  /* 0x00000001d00b7810 */ /* 0x000fe20007ffe0ff */
[----:B------:R-:W-:Y:S01]  /*1dba0*/  FFMA.FTZ R163, R0, R8, R163 ;  /* 0x0000000800a37223 */ /* 0x000fe200000100a3 */
[----:B------:R-:W-:Y:S01]  /*1dbb0*/  IADD3 R7, PT, PT, R208, 0x8, RZ ;  /* 0x00000008d0077810 */ /* 0x000fe20007ffe0ff */
[-C--:B------:R-:W-:Y:S01]  /*1dbc0*/  FFMA.FTZ R160, R0, R5.reuse, R160 ;  /* 0x0000000500a07223 */ /* 0x080fe200000100a0 */
[----:B------:R-:W-:Y:S01]  /*1dbd0*/  IADD3 R6, PT, PT, R208, -0x18, RZ ;  /* 0xffffffe8d0067810 */ /* 0x000fe20007ffe0ff */
[C---:B------:R-:W-:Y:S01]  /*1dbe0*/  FFMA.FTZ R157, R0.reuse, R5, R157 ;  /* 0x00000005009d7223 */ /* 0x040fe2000001009d */
[----:B------:R-:W-:Y:S01]  /*1dbf0*/  I2FP.F32.S32 R11, R11 ;  /* 0x0000000b000b7245 */ /* 0x000fe20000201400 */
[CC--:B------:R-:W-:Y:S01]  /*1dc00*/  FFMA.FTZ R8, R0.reuse, R4.reuse, R169 ;  /* 0x0000000400087223 */ /* 0x0c0fe200000100a9 */
[----:B------:R-:W-:Y:S01]  /*1dc10*/  FFMA.FTZ R173, R0, R4, R173 ;  /* 0x0000000400ad7223 */ /* 0x000fe200000100ad */
[----:B------:R-:W-:Y:S02]  /*1dc20*/  IADD3 R4, PT, PT, R208, 0x9, RZ ;  /* 0x00000009d0047810 */ /* 0x000fe40007ffe0ff */
[----:B------:R-:W-:Y:S01]  /*1dc30*/  I2FP.F32.S32 R7, R7 ;  /* 0x0000000700077245 */ /* 0x000fe20000201400 */
[CC--:B------:R-:W-:Y:S01]  /*1dc40*/  FFMA.FTZ R154, R0.reuse, R11.reuse, R154 ;  /* 0x0000000b009a7223 */ /* 0x0c0fe2000001009a */
[----:B------:R-:W-:Y:S01]  /*1dc50*/  I2FP.F32.S32 R6, R6 ;  /* 0x0000000600067245 */ /* 0x000fe20000201400 */
[----:B------:R-:W-:Y:S01]  /*1dc60*/  FFMA.FTZ R151, R0, R11, R151 ;  /* 0x0000000b00977223 */ /* 0x000fe20000010097 */
[----:B------:R-:W-:Y:S01]  /*1dc70*/  IADD3 R5, PT, PT, R208, -0x7, RZ ;  /* 0xfffffff9d0057810 */ /* 0x000fe20007ffe0ff */
[CC--:B------:R-:W-:Y:S01]  /*1dc80*/  FFMA.FTZ R152, R0.reuse, R7.reuse, R152 ;  /* 0x0000000700987223 */ /* 0x0c0fe20000010098 */
[----:B------:R-:W-:Y:S01]  /*1dc90*/  I2FP.F32.S32 R11, R4 ;  /* 0x00000004000b7245 */ /* 0x000fe20000201400 */
[C---:B------:R-:W-:Y:S01]  /*1dca0*/  FFMA.FTZ R149, R0.reuse, R7, R149 ;  /* 0x0000000700957223 */ /* 0x040fe20000010095 */
[----:B------:R-:W-:Y:S01]  /*1dcb0*/  I2FP.F32.S32 R5, R5 ;  /* 0x0000000500057245 */ /* 0x000fe20000201400 */
        /* <DEDUP_REMOVED lines=10> */
[----:B------:R-:W-:Y:S02]  /*1dd60*/  I2FP.F32.S32 R5, R5 ;  /* 0x0000000500057245 */ /* 0x000fe40000201400 */
[----:B------:R-:W-:Y:S02]  /*1dd70*/  IADD3 R7, PT, PT, R208, 0x11, RZ ;  /* 0x00000011d0077810 */ /* 0x000fe40007ffe0ff */
[----:B------:R-:W-:Y:S01]  /*1dd80*/  FMNMX3.FTZ R4, R3, R161, R163, !PT ;  /* 0x000000a103047276 */ /* 0x000fe200078100a3 */
[CC--:B------:R-:W-:Y:S01]  /*1dd90*/  FFMA.FTZ R148, R0.reuse, R5.reuse, R148 ;  /* 0x0000000500947223 */ /* 0x0c0fe20000010094 */
[----:B------:R-:W-:Y:S01]  /*1dda0*/  FMNMX3.FTZ R11, R11, R142, R140, !PT ;  /* 0x0000008e0b0b7276 */ /* 0x000fe2000781008c */
[----:B------:R-:W-:Y:S01]  /*1ddb0*/  FFMA.FTZ R137, R0, R5, R137 ;  /* 0x0000000500897223 */ /* 0x000fe20000010089 */
        /* <DEDUP_REMOVED lines=20> */
[----:B------:R-:W-:Y:S01]  /*1df00*/  IADD3 R164, PT, PT, R186, 0xc040, RZ ;  /* 0x0000c040baa47810 */ /* 0x000fe20007ffe0ff */
[----:B------:R-:W1:Y:S01]  /*1df10*/  SHFL.BFLY PT, R14, R13, 0x2, 0x1f ;  /* 0x0c401f000d0e7f89 */ /* 0x000e6200000e0000 */
[----:B------:R-:W-:Y:S02]  /*1df20*/  FMNMX3.FTZ R4, R4, R137, R136, !PT ;  /* 0x0000008904047276 */ /* 0x000fe40007810088 */
[----:B------:R-:W-:Y:S02]  /*1df30*/  @P0 IADD3 R164, PT, PT, R206, -0x40, RZ ;  /* 0xffffffc0cea40810 */ /* 0x000fe40007ffe0ff */
[----:B------:R-:W-:Y:S02]  /*1df40*/  FMNMX3.FTZ R7, R4, R135, R134, !PT ;  /* 0x0000008704077276 */ /* 0x000fe40007810086 */
[----:B------:R-:W-:Y:S01]  /*1df50*/  IADD3 R187, PT, PT, R187, R164, RZ ;  /* 0x000000a4bbbb7210 */ /* 0x000fe20007ffe0ff */
[----:B------:R-:W-:Y:S01]  /*1df60*/  LDSM.16.MT88.4 R28, [R164] ;  /* 0x00000000a41c783b */ /* 0x000fe20000004200 */
[----:B------:R-:W-:Y:S02]  /*1df70*/  IADD3 R209, PT, PT, R209, -0x40, RZ ;  /* 0xffffffc0d1d17810 */ /* 0x000fe40007ffe0ff */
[----:B------:R-:W-:Y:S05]  /*1df80*/  IADD3 R208, PT, PT, R208, -0x40, RZ ;  /* 0xffffffc0d0d07810 */ /* 0x000fea0007ffe0ff */
        /* <DEDUP_REMOVED lines=197> */
[----:B------:R-:W-:Y:S01]  /*1ebe0*/  ISETP.GT.AND P1, PT, R210, R195, PT ;  /* 0x000000c3d200720c */ /* 0x000fe20003f24270 */
        /* <DEDUP_REMOVED lines=98> */
[----:B------:R-:W1:Y:S02]  /*1f210*/  LDSM.16.MT88.4 R108, [R186+0x11000] ;  /* 0x01100000ba6c783b */ /* 0x000e640000004200 */
[----:B------:R-:W-:Y:S04]  /*1f220*/  FADD.FTZ R214, R214, R213 ;  /* 0x000000d5d6d67221 */ /* 0x000fe80000010000 */
[----:B------:R-:W-:Y:S01]  /*1f230*/  FADD.FTZ R217, R217, R214 ;  /* 0x000000d6d9d97221 */ /* 0x000fe20000010000 */
[C---:B------:R-:W-:Y:S03]  /*1f240*/  HMMA.16816.F32 R12, R100.reuse, R112, R12 ;  /* 0x00000070640c723c */ /* 0x040fe6000000180c */
[----:B------:R-:W-:Y:S05]  /*1f250*/  FADD.FTZ R212, R218, R217 ;  /* 0x000000d9dad47221 */ /* 0x000fea0000010000 */
        /* <DEDUP_REMOVED lines=50> */
[C---:B------:R-:W-:Y:S03]  /*1f580*/  HMMA.16816.F32 R36, R136.reuse, R144, R36 ;  /* 0x000000908824723c */ /* 0x040fe60000001824 */
[----:B------:R-:W-:Y:S01]  /*1f590*/  FADD.FTZ R215, R215, R2 ;  /* 0x00000002d7d77221 */ /* 0x000fe20000010000 */
[----:B------:R-:W-:Y:S03]  /*1f5a0*/  MOV R2, R133 ;  /* 0x0000008500027202 */ /* 0x000fe60000000f00 */
        /* <DEDUP_REMOVED lines=20> */
.L_x_3695:
[----:B------:R-:W1:Y:S01]  /*1f6f0*/  SHFL.BFLY PT, R3, R212, 0x2, 0x1f ;  /* 0x0c401f00d4037f89 */ /* 0x000e6200000e0000 */
[----:B------:R-:W2:Y:S01]  /*1f700*/  S2UR UR8, SR_CTAID.X ;  /* 0x00000000000879c3 */ /* 0x000ea20000002500 */
[C---:B------:R-:W-:Y:S01]  /*1f710*/  SHF.L.U32 R134, R185.reuse, 0x4, RZ ;  /* 0x00000004b9867819 */ /* 0x040fe200000006ff */
[----:B------:R-:W3:Y:S01]  /*1f720*/  LDCU UR4, c[0x0][0x44c] ;  /* 0x00008980ff0477ac */ /* 0x000ee20008000800 */
[----:B------:R-:W4:Y:S01]  /*1f730*/  SHFL.BFLY PT, R0, R211, 0x2, 0x1f ;  /* 0x0c401f00d3007f89 */ /* 0x000f2200000e0000 */
[C---:B------:R-:W-:Y:S01]  /*1f740*/  SHF.L.U32 R5, R185.reuse, 0x1, RZ ;  /* 0x00000001b9057819 */ /* 0x040fe200000006ff */
[----:B------:R-:W-:Y:S01]  /*1f750*/  BSSY.RECONVERGENT B0, `(.L_x_3700) ;  /* 0x00000fe000007945 */ /* 0x000fe20003800200 */
[----:B------:R-:W-:Y:S02]  /*1f760*/  LOP3.LUT R12, R134, 0x1c0, RZ, 0xc0, !PT ;  /* 0x000001c0860c7812 */ /* 0x000fe400078ec0ff */
[----:B------:R-:W-:Y:S01]  /*1f770*/  SHF.L.U32 R6, R185, 0x2, RZ ;  /* 0x00000002b9067819 */ /* 0x000fe200000006ff */
[----:B------:R-:W5:Y:S01]  /*1f780*/  S2UR UR10, SR_CTAID.Y ;  /* 0x00000000000a79c3 */ /* 0x000f620000002600 */
[----:B------:R-:W-:-:S02]  /*1f790*/  LOP3.LUT R11, R182, 0x6, R5, 0xf8, !PT ;  /* 0x00000006b60b7812 */ /* 0x000fc400078ef805 */
[----:B------:R-:W-:Y:S02]  /*1f7a0*/  LOP3.LUT R12, R12, 0x38, R5, 0xf8, !PT ;  /* 0x000000380c0c7812 */ /* 0x000fe400078ef805 */
[----:B------:R-:W-:Y:S02]  /*1f7b0*/  R2P PR, R185, 0x18 ;  /* 0x00000018b9007804 */ /* 0x000fe40000000000 */
[----:B------:R-:W-:Y:S01]  /*1f7c0*/  LOP3.LUT R9, R183, 0x30, RZ, 0xc0, !PT ;  /* 0x00000030b7097812 */ /* 0x000fe200078ec0ff */
[----:B------:R-:W3:Y:S01]  /*1f7d0*/  S2UR UR9, SR_CTAID.Z ;  /* 0x00000000000979c3 */ /* 0x000ee20000002700 */
[----:B------:R-:W-:Y:S02]  /*1f7e0*/  LOP3.LUT P5, RZ, R185, 0x3, RZ, 0xc0, !PT ;  /* 0x00000003b9ff7812 */ /* 0x000fe400078ac0ff */
[----:B------:R-:W-:Y:S02]  /*1f7f0*/  LOP3.LUT R12, R11, R12, RZ, 0xfc, !PT ;  /* 0x0000000c0b0c7212 */ /* 0x000fe400078efcff */
[----:B------:R-:W-:Y:S01]  /*1f800*/  SEL R181, R181, 0xffffffe0, !P0 ;  /* 0xffffffe0b5b57807 */ /* 0x000fe20004000000 */
[----:B-1----:R-:W-:Y:S01]  /*1f810*/  FADD.FTZ R2, R3, R212 ;  /* 0x000000d403027221 */ /* 0x002fe20000010000 */
[----:B--2---:R-:W-:Y:S01]  /*1f820*/  USHF.L.U32 UR8, UR8, 0x6, URZ ;  /* 0x0000000608087899 */ /* 0x004fe200080006ff */
[----:B------:R-:W-:Y:S01]  /*1f830*/  LEA R12, R12, UR5, 0x2 ;  /* 0x000000050c0c7c11 */ /* 0x000fe2000f8e10ff */
[----:B------:R-:W5:Y:S01]  /*1f840*/  LDC.64 R16, c[0x0][0x430] ;  /* 0x00010c00ff107b82 */ /* 0x000f620000000a00 */
[----:B----4-:R-:W-:Y:S01]  /*1f850*/  FADD.FTZ R3, R0, R211 ;  /* 0x000000d300037221 */ /* 0x010fe20000010000 */
[----:B------:R-:W1:Y:S01]  /*1f860*/  SHFL.BFLY PT, R7, R2, 0x1, 0x1f ;  /* 0x0c201f0002077f89 */ /* 0x000e6200000e0000 */
[----:B------:R-:W-:-:S02]  /*1f870*/  SHF.R.U32.HI R0, RZ, 0x2, R185 ;  /* 0x00000002ff007819 */ /* 0x000fc400000116b9 */
[----:B------:R-:W-:Y:S01]  /*1f880*/  SHF.R.U32.HI R185, RZ, 0x4, R185 ;  /* 0x00000004ffb97819 */ /* 0x000fe200000116b9 */
[----:B------:R-:W2:Y:S01]  /*1f890*/  SHFL.BFLY PT, R8, R3, 0x1, 0x1f ;  /* 0x0c201f0003087f89 */ /* 0x000ea200000e0000 */
[----:B------:R-:W-:Y:S01]  /*1f8a0*/  LOP3.LUT R0, R9, 0x7, R0, 0xf8, !PT ;  /* 0x0000000709007812 */ /* 0x000fe200078ef800 */
[----:B------:R-:W3:Y:S01]  /*1f8b0*/  LDC R15, c[0x0][0x3e0] ;  /* 0x0000f800ff0f7b82 */ /* 0x000ee20000000800 */
[C---:B------:R-:W-:Y:S02]  /*1f8c0*/  IADD3 R9, PT, PT, R185.reuse, 0x8, RZ ;  /* 0x00000008b9097810 */ /* 0x040fe40007ffe0ff */
[----:B------:R-:W-:Y:S02]  /*1f8d0*/  IADD3 R11, PT, PT, R185, 0x18, RZ ;  /* 0x00000018b90b7810 */ /* 0x000fe40007ffe0ff */
[C---:B------:R-:W-:Y:S02]  /*1f8e0*/  IADD3 R10, PT, PT, R12.reuse, 0x80, RZ ;  /* 0x000000800c0a7810 */ /* 0x040fe40007ffe0ff */
[----:B------:R-:W-:-:S02]  /*1f8f0*/  @P4 IADD3 R10, PT, PT, R12, -0x80, RZ ;  /* 0xffffff800c0a4810 */ /* 0x000fc40007ffe0ff */
        /* <DEDUP_REMOVED lines=10> */
[-C--:B------:R-:W-:Y:S02]  /*1f9a0*/  ISETP.GE.AND P2, PT, R9, R2.reuse, PT ;  /* 0x000000020900720c */ /* 0x080fe40003f46270 */
[----:B------:R-:W-:Y:S01]  /*1f9b0*/  SEL R9, R180, 0xffffffc0, !P3 ;  /* 0xffffffc0b4097807 */ /* 0x000fe20005800000 */
[----:B------:R-:W2:Y:S01]  /*1f9c0*/  MUFU.RCP R5, R8 ;  /* 0x0000000800057308 */ /* 0x000ea20000001000 */
[----:B------:R-:W-:Y:S02]  /*1f9d0*/  FSETP.NE.FTZ.AND P3, PT, R8, RZ, PT ;  /* 0x000000ff0800720b */ /* 0x000fe40003f75000 */
[----:B------:R-:W-:Y:S02]  /*1f9e0*/  IADD3 R14, PT, PT, R12, R9, RZ ;  /* 0x000000090c0e7210 */ /* 0x000fe40007ffe0ff */
[----:B------:R-:W-:Y:S02]  /*1f9f0*/  ISETP.GE.AND P0, PT, R11, R2, PT ;  /* 0x000000020b00720c */ /* 0x000fe40003f06270 */
[----:B-1----:R-:W-:Y:S01]  /*1fa00*/  FSEL R4, R4, 1, P6 ;  /* 0x3f80000004047808 */ /* 0x002fe20003000000 */
[----:B------:R-:W1:Y:S01]  /*1fa10*/  @P6 LDC R20, c[0x0][0x458] ;  /* 0x00011600ff146b82 */ /* 0x000e620000000800 */
[----:B------:R-:W-:Y:S01]  /*1fa20*/  IADD3 R11, PT, PT, R12, R181, RZ ;  /* 0x000000b50c0b7210 */ /* 0x000fe20007ffe0ff */
[----:B------:R-:W4:Y:S01]  /*1fa30*/  @P6 MUFU.LG2 R7, R7 ;  /* 0x0000000700076308 */ /* 0x000f220000000c00 */
[----:B------:R-:W-:Y:S01]  /*1fa40*/  IADD3 R13, PT, PT, R181, R14, RZ ;  /* 0x0000000eb50d7210 */ /* 0x000fe20007ffe0ff */
[C---:B------:R-:W-:Y:S01]  /*1fa50*/  FMUL.FTZ R128, R4.reuse, R128 ;  /* 0x0000008004807220 */ /* 0x040fe20000410000 */
[C---:B------:R-:W-:Y:S01]  /*1fa60*/  FMUL.FTZ R129, R4.reuse, R129 ;  /* 0x0000008104817220 */ /* 0x040fe20000410000 */
[C---:B------:R-:W-:Y:S01]  /*1fa70*/  FMUL.FTZ R124, R4.reuse, R124 ;  /* 0x0000007c047c7220 */ /* 0x040fe20000410000 */
[C---:B------:R-:W-:Y:S01]  /*1fa80*/  FMUL.FTZ R125, R4.reuse, R125 ;  /* 0x0000007d047d7220 */ /* 0x040fe20000410000 */
[C---:B------:R-:W-:Y:S01]  /*1fa90*/  FMUL.FTZ R120, R4.reuse, R120 ;  /* 0x0000007804787220 */ /* 0x040fe20000410000 */
[----:B--2---:R-:W-:Y:S01]  /*1faa0*/  FSEL R5, R5, 1, P3 ;  /* 0x3f80000005057808 */ /* 0x004fe20001800000 */
[C---:B------:R-:W-:Y:S01]  /*1fab0*/  FMUL.FTZ R121, R4.reuse, R121 ;  /* 0x0000007904797220 */ /* 0x040fe20000410000 */
        /* <DEDUP_REMOVED lines=118> */
[----:B------:R-:W5:Y:S01]  /*20220*/  @P3 LDC R19, c[0x0][0x458] ;  /* 0x00011600ff133b82 */ /* 0x000f620000000800 */
[----:B------:R-:W-:Y:S01]  /*20230*/  STS.64 [R10+0x4800], R54 ;  /* 0x004800360a007388 */ /* 0x000fe20000000a00 */
[----:B------:R-:W1:Y:S01]  /*20240*/  @P3 MUFU.LG2 R8, R8 ;  /* 0x0000000800083308 */ /* 0x000e620000000c00 */
[----:B------:R-:W-:-:S02]  /*20250*/  LEA R134, R183, R134, 0x2 ;  /* 0x00000086b7867211 */ /* 0x000fc400078e10ff */
[----:B------:R-:W-:Y:S01]  /*20260*/  STS.64 [R9+0x4000], R56 ;  /* 0x0040003809007388 */ /* 0x000fe20000000a00 */
[----:B--2---:R-:W-:Y:S02]  /*20270*/  MOV R102, 0xff800000 ;  /* 0xff80000000667802 */ /* 0x004fe40000000f00 */
[----:B------:R-:W-:Y:S01]  /*20280*/  MOV R101, 0xff800000 ;  /* 0xff80000000657802 */ /* 0x000fe20000000f00 */
[----:B------:R-:W-:Y:S01]  /*20290*/  STS.64 [R9+0x4800], R58 ;  /* 0x0048003a09007388 */ /* 0x000fe20000000a00 */
[----:B------:R-:W-:Y:S02]  /*202a0*/  LOP3.LUT R100, R6, 0x3c, RZ, 0xc0, !PT ;  /* 0x0000003c06647812 */ /* 0x000fe400078ec0ff */
[C---:B------:R-:W-:Y:S01]  /*202b0*/  IADD3 R3, PT, PT, R185.reuse, 0x10, RZ ;  /* 0x00000010b9037810 */ /* 0x040fe20007ffe0ff */
[----:B------:R-:W-:Y:S01]  /*202c0*/  STS.64 [R18+0x4000], R60 ;  /* 0x0040003c12007388 */ /* 0x000fe20000000a00 */
[----:B------:R-:W-:Y:S02]  /*202d0*/  IADD3 R107, PT, PT, R185, 0x28, RZ ;  /* 0x00000028b96b7810 */ /* 0x000fe40007ffe0ff */
[----:B------:R-:W-:Y:S01]  /*202e0*/  ISETP.GE.AND P1, PT, R3, R2, PT ;  /* 0x000000020300720c */ /* 0x000fe20003f26270 */
[----:B------:R-:W-:Y:S01]  /*202f0*/  STS.64 [R18+0x4800], R62 ;  /* 0x0048003e12007388 */ /* 0x000fe20000000a00 */
[----:B------:R-:W-:-:S03]  /*20300*/  IADD3 R3, PT, PT, R185, 0x20, RZ ;  /* 0x00000020b9037810 */ /* 0x000fc60007ffe0ff */
[----:B------:R-:W-:Y:S01]  /*20310*/  STS.64 [R181+0x4000], R64 ;  /* 0x00400040b5007388 */ /* 0x000fe20000000a00 */
[----:B------:R-:W-:-:S03]  /*20320*/  ISETP.GE.AND P4, PT, R3, R2, PT ;  /* 0x000000020300720c */ /* 0x000fc60003f86270 */
[----:B------:R-:W-:Y:S01]  /*20330*/  STS.64 [R181+0x4800], R66 ;  /* 0x00480042b5007388 */ /* 0x000fe20000000a00 */
[----:B------:R-:W-:-:S03]  /*20340*/  P2R R3, PR, RZ, 0x10 ;  /* 0x00000010ff037803 */ /* 0x000fc60000000000 */
[----:B------:R-:W-:Y:S04]  /*20350*/  STS.64 [R12+0x8000], R68 ;  /* 0x008000440c007388 */ /* 0x000fe80000000a00 */
[----:B------:R2:W-:Y:S04]  /*20360*/  STS.64 [R12+0x8800], R70 ;  /* 0x008800460c007388 */ /* 0x0005e80000000a00 */
[----:B------:R-:W-:Y:S04]  /*20370*/  STS.64 [R11+0x8000], R72 ;  /* 0x008000480b007388 */ /* 0x000fe80000000a00 */
[----:B------:R-:W-:Y:S04]  /*20380*/  STS.64 [R11+0x8800], R74 ;  /* 0x0088004a0b007388 */ /* 0x000fe80000000a00 */
[----:B------:R-:W-:Y:S04]  /*20390*/  STS.64 [R14+0x8000], R76 ;  /* 0x0080004c0e007388 */ /* 0x000fe80000000a00 */
[----:B------:R-:W-:Y:S04]  /*203a0*/  STS.64 [R14+0x8800], R78 ;  /* 0x0088004e0e007388 */ /* 0x000fe80000000a00 */
[----:B------:R-:W-:Y:S04]  /*203b0*/  STS.64 [R13+0x8000], R80 ;  /* 0x008000500d007388 */ /* 0x000fe80000000a00 */
[----:B------:R-:W-:Y:S01]  /*203c0*/  STS.64 [R13+0x8800], R82 ;  /* 0x008800520d007388 */ /* 0x000fe20000000a00 */
[----:B--2---:R-:W-:-:S03]  /*203d0*/  IADD3 R12, PT, PT, -R203, RZ, RZ ;  /* 0x000000ffcb0c7210 */ /* 0x004fc60007ffe1ff */
[----:B------:R-:W-:Y:S04]  /*203e0*/  STS.64 [R10+0x8000], R84 ;  /* 0x008000540a007388 */ /* 0x000fe80000000a00 */
[----:B------:R4:W-:Y:S01]  /*203f0*/  STS.64 [R10+0x8800], R86 ;  /* 0x008800560a007388 */ /* 0x0009e20000000a00 */
[----:B---3--:R-:W-:-:S03]  /*20400*/  IMAD R12, R15, R12, UR9 ;  /* 0x000000090f0c7e24 */ /* 0x008fc6000f8e020c */
        /* <DEDUP_REMOVED lines=9> */
[----:B----4-:R-:W-:Y:S01]  /*204a0*/  @P6 FMUL.FTZ R10, R7, 0.69314718246459960938 ;  /* 0x3f317218070a6820 */ /* 0x010fe20000410000 */
[----:B------:R-:W-:Y:S01]  /*204b0*/  BAR.SYNC.DEFER_BLOCKING 0x0 ;  /* 0x0000000000007b1d */ /* 0x000fe20000010000 */
[----:B-1----:R-:W-:-:S02]  /*204c0*/  @P3 FMUL.FTZ R7, R8, 0.69314718246459960938 ;  /* 0x3f31721808073820 */ /* 0x002fc40000410000 */
[----:B------:R-:W-:Y:S02]  /*204d0*/  @P6 FFMA.FTZ R102, R133, R20, R10 ;  /* 0x0000001485666223 */ /* 0x000fe4000001000a */
[----:B-----5:R-:W-:Y:S01]  /*204e0*/  @P3 FFMA.FTZ R101, R132, R19, R7 ;  /* 0x0000001384653223 */ /* 0x020fe20000010007 */
        /* <DEDUP_REMOVED lines=36> */
.L_x_3701:
[----:B------:R-:W-:Y:S05]  /*20730*/  BSYNC.RECONVERGENT B0 ;  /* 0x0000000000007941 */ /* 0x000fea0003800200 */
.L_x_3700:
[CC--:B------:R-:W-:Y:S01]  /*20740*/  ISETP.GE.AND P4, PT, R185.reuse, R2.reuse, PT ;  /* 0x00000002b900720c */ /* 0x0c0fe20003f86270 */
[----:B------:R-:W-:Y:S01]  /*20750*/  IMAD R0, R185, 0xc0, R100 ;  /* 0x000000c0b9007824 */ /* 0x000fe200078e0264 */
[----:B------:R-:W-:Y:S01]  /*20760*/  ISETP.GE.AND P5, PT, R107, R2, PT ;  /* 0x000000026b00720c */ /* 0x000fe20003fa6270 */
        /* <DEDUP_REMOVED lines=18> */
.L_x_3703:
[----:B------:R-:W-:Y:S05]  /*20890*/  BSYNC.RECONVERGENT B0 ;  /* 0x0000000000007941 */ /* 0x000fea0003800200 */
.L_x_3702:
        /* <DEDUP_REMOVED lines=8> */
[----:B-1-3--:R-:W1:Y:S02]  /*20920*/  @!P5 LDC.64 R32, c[0x0][0x3f8] ;  /* 0x0000fe00ff20db82 */ /* 0x00ae640000000a00 */
        /* <DEDUP_REMOVED lines=11> */
.L_x_3705:
[----:B------:R-:W-:Y:S05]  /*209e0*/  BSYNC.RECONVERGENT B0 ;  /* 0x0000000000007941 */ /* 0x000fea0003800200 */
.L_x_3704:
        /* <DEDUP_REMOVED lines=10> */
[----:B------:R-:W3:Y:S03]  /*20a90*/  @!P3 LDC.64 R28, c[0x0][0x3f8] ;  /* 0x0000fe00ff1cbb82 */ /* 0x000ee60000000a00 */
[----:B------:R1:W-:Y:S01]  /*20aa0*/  @!P4 STG.E.128 desc[UR6][R30.64+0x3000], R88 ;  /* 0x003000581e00c986 */ /* 0x0003e2000c101d06 */
[----:B---3--:R-:W-:-:S04]  /*20ab0*/  @!P3 LEA R32, P1, R103, R28, 0x2 ;  /* 0x0000001c6720b211 */ /* 0x008fc800078210ff */
[C---:B------:R-:W-:Y:S02]  /*20ac0*/  @!P3 LEA.HI.X R33, R103.reuse, R29, R102, 0x2, P1 ;  /* 0x0000001d6721b211 */ /* 0x040fe400008f1466 */
[----:B------:R-:W3:Y:S03]  /*20ad0*/  @!P2 LDC.64 R28, c[0x0][0x3f8] ;  /* 0x0000fe00ff1cab82 */ /* 0x000ee60000000a00 */
[----:B------:R1:W-:Y:S01]  /*20ae0*/  @!P3 STG.E.128 desc[UR6][R32.64+0x3100], R56 ;  /* 0x003100382000b986 */ /* 0x0003e2000c101d06 */
[----:B---3--:R-:W-:-:S04]  /*20af0*/  @!P2 LEA R28, P1, R103, R28, 0x2 ;  /* 0x0000001c671ca211 */ /* 0x008fc800078210ff */
[----:B------:R-:W-:-:S05]  /*20b00*/  @!P2 LEA.HI.X R29, R103, R29, R102, 0x2, P1 ;  /* 0x0000001d671da211 */ /* 0x000fca00008f1466 */
[----:B------:R1:W-:Y:S04]  /*20b10*/  @!P2 STG.E.128 desc[UR6][R28.64+0x3200], R24 ;  /* 0x003200181c00a986 */ /* 0x0003e8000c101d06 */
.L_x_3707:
[----:B------:R-:W-:Y:S05]  /*20b20*/  BSYNC.RECONVERGENT B0 ;  /* 0x0000000000007941 */ /* 0x000fea0003800200 */
.L_x_3706:
        /* <DEDUP_REMOVED lines=18> */
.L_x_3709:
[----:B------:R-:W-:Y:S05]  /*20c50*/  BSYNC.RECONVERGENT B0 ;  /* 0x0000000000007941 */ /* 0x000fea0003800200 */
.L_x_3708:
        /* <DEDUP_REMOVED lines=19> */
.L_x_3711:
[----:B------:R-:W-:Y:S05]  /*20d90*/  BSYNC.RECONVERGENT B0 ;  /* 0x0000000000007941 */ /* 0x000fea0003800200 */
.L_x_3710:
[----:B------:R-:W-:Y:S01]  /*20da0*/  ISETP.NE.AND P0, PT, R104, RZ, PT ;  /* 0x000000ff6800720c */ /* 0x000fe20003f05270 */
[----:B------:R-:W-:-:S12]  /*20db0*/  BSSY.RECONVERGENT B0, `(.L_x_3712) ;  /* 0x0000012000007945 */ /* 0x000fd80003800200 */
[----:B------:R-:W-:Y:S05]  /*20dc0*/  @P0 BRA `(.L_x_3713) ;  /* 0x0000000000400947 */ /* 0x000fea0003800000 */
[----:B------:R-:W5:Y:S02]  /*20dd0*/  LDCU UR4, c[0x0][0x440] ;  /* 0x00008800ff0477ac */ /* 0x000f640008000800 */
[----:B-----5:R-:W-:Y:S02]  /*20de0*/  ISETP.GE.AND P4, PT, R100, UR4, PT ;  /* 0x0000000464007c0c */ /* 0x020fe4000bf86270 */
[----:B------:R-:W-:Y:S02]  /*20df0*/  ISETP.GE.AND P3, PT, R101, UR4, PT ;  /* 0x0000000465007c0c */ /* 0x000fe4000bf66270 */
[----:B------:R-:W-:-:S09]  /*20e00*/  ISETP.GE.AND P1, PT, R0, UR4, PT ;  /* 0x0000000400007c0c */ /* 0x000fd2000bf26270 */
[----:B-12---:R-:W1:Y:S08]  /*20e10*/  @!P4 LDC.64 R18, c[0x0][0x3f8] ;  /* 0x0000fe00ff12cb82 */ /* 0x006e700000000a00 */
[----:B------:R-:W2:Y:S08]  /*20e20*/  @!P3 LDC.64 R16, c[0x0][0x3f8] ;  /* 0x0000fe00ff10bb82 */ /* 0x000eb00000000a00 */
[----:B------:R-:W5:Y:S01]  /*20e30*/  @!P1 LDC.64 R2, c[0x0][0x3f8] ;  /* 0x0000fe00ff029b82 */ /* 0x000f620000000a00 */
[----:B-1----:R-:W-:-:S04]  /*20e40*/  @!P4 LEA R18, P0, R103, R18, 0x2 ;  /* 0x000000126712c211 */ /* 0x002fc800078010ff */
[C---:B------:R-:W-:Y:S02]  /*20e50*/  @!P4 LEA.HI.X R19, R103.reuse, R19, R102, 0x2, P0 ;  /* 0x000000136713c211 */ /* 0x040fe400000f1466 */
[----:B--2---:R-:W-:-:S03]  /*20e60*/  @!P3 LEA R16, P2, R103, R16, 0x2 ;  /* 0x000000106710b211 */ /* 0x004fc600078410ff */
[----:B------:R1:W-:Y:S01]  /*20e70*/  @!P4 STG.E.128 desc[UR6][R18.64+0x7800], R76 ;  /* 0x0078004c1200c986 */ /* 0x0003e2000c101d06 */
[C---:B------:R-:W-:Y:S02]  /*20e80*/  @!P3 LEA.HI.X R17, R103.reuse, R17, R102, 0x2, P2 ;  /* 0x000000116711b211 */ /* 0x040fe400010f1466 */
[----:B-----5:R-:W-:-:S03]  /*20e90*/  @!P1 LEA R2, P0, R103, R2, 0x2 ;  /* 0x0000000267029211 */ /* 0x020fc600078010ff */
[----:B------:R1:W-:Y:S01]  /*20ea0*/  @!P3 STG.E.128 desc[UR6][R16.64+0x7900], R44 ;  /* 0x0079002c1000b986 */ /* 0x0003e2000c101d06 */
[----:B------:R-:W-:-:S05]  /*20eb0*/  @!P1 LEA.HI.X R3, R103, R3, R102, 0x2, P0 ;  /* 0x0000000367039211 */ /* 0x000fca00000f1466 */
[----:B------:R1:W-:Y:S04]  /*20ec0*/  @!P1 STG.E.128 desc[UR6][R2.64+0x7a00], R12 ;  /* 0x007a000c02009986 */ /* 0x0003e8000c101d06 */
.L_x_3713:
[----:B------:R-:W-:Y:S05]  /*20ed0*/  BSYNC.RECONVERGENT B0 ;  /* 0x0000000000007941 */ /* 0x000fea0003800200 */
.L_x_3712:
        /* <DEDUP_REMOVED lines=18> */
.L_x_3715:
[----:B------:R-:W-:Y:S05]  /*21000*/  BSYNC.RECONVERGENT B0 ;  /* 0x0000000000007941 */ /* 0x000fea0003800200 */
.L_x_3714:
[----:B------:R-:W-:Y:S05]  /*21010*/  @P5 EXIT ;  /* 0x000000000000594d */ /* 0x000fea0003800000 */
[----:B------:R-:W5:Y:S02]  /*21020*/  LDCU UR4, c[0x0][0x440] ;  /* 0x00008800ff0477ac */ /* 0x000f640008000800 */
[----:B-----5:R-:W-:Y:S02]  /*21030*/  ISETP.GE.AND P4, PT, R100, UR4, PT ;  /* 0x0000000464007c0c */ /* 0x020fe4000bf86270 */
[----:B------:R-:W-:Y:S02]  /*21040*/  ISETP.GE.AND P2, PT, R101, UR4, PT ;  /* 0x0000000465007c0c */ /* 0x000fe4000bf46270 */
[----:B------:R-:W-:-:S09]  /*21050*/  ISETP.GE.AND P0, PT, R0, UR4, PT ;  /* 0x0000000400007c0c */ /* 0x000fd2000bf06270 */
[----:B-12---:R-:W1:Y:S08]  /*21060*/  @!P4 LDC.64 R8, c[0x0][0x3f8] ;  /* 0x0000fe00ff08cb82 */ /* 0x006e700000000a00 */
[----:B------:R-:W2:Y:S01]  /*21070*/  @!P2 LDC.64 R2, c[0x0][0x3f8] ;  /* 0x0000fe00ff02ab82 */ /* 0x000ea20000000a00 */
        /* <DEDUP_REMOVED lines=12> */
.L_x_3716:
        /* <DEDUP_REMOVED lines=12> */
.L_x_3768:


//--------------------- .nv.shared._ZN5flash32flash_fwd_splitkv_combine_kernelI23Flash_fwd_kernel_traitsILi192ELi64ELi64ELi4ELb0ELb0EN7cutlass6half_tE19Flash_kernel_traitsILi192ELi64ELi64ELi4ES3_EELi8ELi7ELb0EEEvNS_16Flash_fwd_paramsE --------------------------
	.section	.nv.shared._ZN5flash32flash_fwd_splitkv_combine_kernelI23Flash_fwd_kernel_traitsILi192ELi64ELi64ELi4ELb0ELb0EN7cutlass6half_tE19Flash_kernel_traitsILi192ELi64ELi64ELi4ES3_EELi8ELi7ELb0EEEvNS_16Flash_fwd_paramsE,"aw",@nobits
	.sectionflags	@""
	.align	16
.nv.shared._ZN5flash32flash_fwd_splitkv_combine_kernelI23Flash_fwd_kernel_traitsILi192ELi64ELi64ELi4ELb0ELb0EN7cutlass6half_tE19Flash_kernel_traitsILi192ELi64ELi64ELi4ES3_EELi8ELi7ELb0EEEvNS_16Flash_fwd_paramsE:
	.zero		5632


//--------------------- .nv.shared.reserved.0     --------------------------
	.section	.nv.shared.reserved.0,"aw",@nobits
	.weak		__nv_reservedSMEM_offset_0_alias
	.size		__nv_reservedSMEM_offset_0_alias, 0, 64
	.other		__nv_reservedSMEM_offset_0_alias,@"STO_CUDA_RESERVED_SHARED STV_DEFAULT"
__nv_reservedSMEM_offset_0_alias:
	.zero		0
	.zero		64


//--------------------- .nv.global                --------------------------
	.section	.nv.global,"aw",@nobits
.nv.global:
	.type		_ZN79_INTERNAL_fb7b40c3_43_flash_fwd_split_hdim192_fp16_causal_sm80_cu_60c5005d_30094cute1_E,@object
	.size		_ZN79_INTERNAL_fb7b40c3_43_flash_fwd_split_hdim192_fp16_causal_sm80_cu_60c5005d_30094cute1_E,(_ZN79_INTERNAL_fb7b40c3_43_flash_fwd_split_hdim192_fp16_causal_sm80_cu_60c5005d_30094cuda3std3__45__cpo6cbeginE - _ZN79_INTERNAL_fb7b40c3_43_flash_fwd_split_hdim192_fp16_causal_sm80_cu_60c5005d_30094cute1_E)
_ZN79_INTERNAL_fb7b40c3_43_flash_fwd_split_hdim192_fp16_causal_sm80_cu_60c5005d_30094cute1_E:
	.zero		1
	.type		_ZN79_INTERNAL_fb7b40c3_43_flash_fwd_split_hdim192_fp16_causal_sm80_cu_60c5005d_30094cuda3std3__45__cpo6cbeginE,@object
	.size		_ZN79_INTERNAL_fb7b40c3_43_flash_fwd_split_hdim192_fp16_causal_sm80_cu_60c5005d_30094cuda3std3__45__cpo6cbeginE,(_ZN79_INTERNAL_fb7b40c3_43_flash_fwd_split_hdim192_fp16_causal_sm80_cu_60c5005d_30094cuda3std3__48in_placeE - _ZN79_INTERNAL_fb7b40c3_43_flash_fwd_split_hdim192_fp16_causal_sm80_cu_60c5005d_30094cuda3std3__45__cpo6cbeginE)
_ZN79_INTERNAL_fb7b40c3_43_flash_fwd_split_hdim192_fp16_causal_sm80_cu_60c5005d_30094cuda3std3__45__cpo6cbeginE:
	.zero		1
	.type		_ZN79_INTERNAL_fb7b40c3_43_flash_fwd_split_hdim192_fp16_causal_sm80_cu_60c5005d_30094cuda3std3__48in_placeE,@object
	.size		_ZN79_INTERNAL_fb7b40c3_43_flash_fwd_split_hdim192_fp16_causal_sm80_cu_60c5005d_30094cuda3std3__48in_placeE,(_ZN79_INTERNAL_fb7b40c3_43_flash_fwd_split_hdim192_fp16_causal_sm80_cu_60c5005d_30094cuda3std6ranges3__45__cpo9iter_moveE - _ZN79_INTERNAL_fb7b40c3_43_flash_fwd_split_hdim192_fp16_causal_sm80_cu_60c5005d_30094cuda3std3__48in_placeE)
_ZN79_INTERNAL_fb7b40c3_43_flash_fwd_split_hdim192_fp16_causal_sm80_cu_60c5005d_30094cuda3std3__48in_placeE:
	.zero		1
	.type		_ZN79_INTERNAL_fb7b40c3_43_flash_fwd_split_hdim192_fp16_causal_sm80_cu_60c5005d_30094cuda3std6ranges3__45__cpo9iter_moveE,@object
	.size		_ZN79_INTERNAL_fb7b40c3_43_flash_fwd_split_hdim192_fp16_causal_sm80_cu_60c5005d_30094cuda3std6ranges3__45__cpo9iter_moveE,(_ZN79_INTERNAL_fb7b40c3_43_flash_fwd_split_hdim192_fp16_causal_sm80_cu_60c5005d_30094cuda3std3__45__cpo5beginE - _ZN79_INTERNAL_fb7b40c3_43_flash_fwd_split_hdim192_fp16_causal_sm80_cu_60c5005d_30094cuda3std6ranges3__45__cpo9iter_moveE)
_ZN79_INTERNAL_fb7b40c3_43_flash_fwd_split_hdim192_fp16_causal_sm80_cu_60c5005d_30094cuda3std6ranges3__45__cpo9iter_moveE:
	.zero		1
	.type		_ZN79_INTERNAL_fb7b40c3_43_flash_fwd_split_hdim192_fp16_causal_sm80_cu_60c5005d_30094cuda3std3__45__cpo5beginE,@object
	.size		_ZN79_INTERNAL_fb7b40c3_43_flash_fwd_split_hdim192_fp16_causal_sm80_cu_60c5005d_30094cuda3std3__45__cpo5beginE,(_ZN79_INTERNAL_fb7b40c3_43_flash_fwd_split_hdim192_fp16_causal_sm80_cu_60c5005d_30094cuda3std3__481_GLOBAL__N__fb7b40c3_43_flash_fwd_split_hdim192_fp16_causal_sm80_cu_60c5005d_30096ignoreE - _ZN79_INTERNAL_fb7b40c3_43_flash_fwd_split_hdim192_fp16_causal_sm80_cu_60c5005d_30094cuda3std3__45__cpo5beginE)
_ZN79_INTERNAL_fb7b40c3_43_flash_fwd_split_hdim192_fp16_causal_sm80_cu_60c5005d_30094cuda3std3__45__cpo5beginE:
	.zero		1
	.type		_ZN79_INTERNAL_fb7b40c3_43_flash_fwd_split_hdim192_fp16_causal_sm80_cu_60c5005d_30094cuda3std3__481_GLOBAL__N__fb7b40c3_43_flash_fwd_split_hdim192_fp16_causal_sm80_cu_60c5005d_30096ignoreE,@object
	.size		_ZN79_INTERNAL_fb7b40c3_43_flash_fwd_split_hdim192_fp16_causal_sm80_cu_60c5005d_30094cuda3std3__481_GLOBAL__N__fb7b40c3_43_flash_fwd_split_hdim192_fp16_causal_sm80_cu_60c5005d_30096ignoreE,(_ZN79_INTERNAL_fb7b40c3_43_flash_fwd_split_hdim192_fp16_causal_sm80_cu_60c5005d_30094cute7productE - _ZN79_INTERNAL_fb7b40c3_43_flash_fwd_split_hdim192_fp16_causal_sm80_cu_60c5005d_30094cuda3std3__481_GLOBAL__N__fb7b40c3_43_flash_fwd_split_hdim192_fp16_causal_sm80_cu_60c5005d_30096ignoreE)
_ZN79_INTERNAL_fb7b40c3_43_flash_fwd_split_hdim192_fp16_causal_sm80_cu_60c5005d_30094cuda3std3__481_GLOBAL__N__fb7b40c3_43_flash_fwd_split_hdim192_fp16_causal_sm80_cu_60c5005d_30096ignoreE:
	.zero		1
	.type		_ZN79_INTERNAL_fb7b40c3_43_flash_fwd_split_hdim192_fp16_causal_sm80_cu_60c5005d_30094cute7productE,@object
	.size		_ZN79_INTERNAL_fb7b40c3_43_flash_fwd_split_hdim192_fp16_causal_sm80_cu_60c5005d_30094cute7productE,(_ZN79_INTERNAL_fb7b40c3_43_flash_fwd_split_hdim192_fp16_causal_sm80_cu_60c5005d_30094cuda3std3__45__cpo3endE - _ZN79_INTERNAL_fb7b40c3_43_flash_fwd_split_hdim192_fp16_causal_sm80_cu_60c5005d_30094cute7productE)
_ZN79_INTERNAL_fb7b40c3_43_flash_fwd_split_hdim192_fp16_causal_sm80_cu_60c5005d_30094cute7productE:
	.zero		1
	.type		_ZN79_INTERNAL_fb7b40c3_43_flash_fwd_split_hdim192_fp16_causal_sm80_cu_60c5005d_30094cuda3std3__45__cpo3endE,@object
	.size		_ZN79_INTERNAL_fb7b40c3_43_flash_fwd_split_hdim192_fp16_causal_sm80_cu_60c5005d_30094cuda3std3__45__cpo3endE,(_ZN79_INTERNAL_fb7b40c3_43_flash_fwd_split_hdim192_fp16_causal_sm80_cu_60c5005d_30094cuda3std3__419piecewise_constructE - _ZN79_INTERNAL_fb7b40c3_43_flash_fwd_split_hdim192_fp16_causal_sm80_cu_60c5005d_30094cuda3std3__45__cpo3endE)
_ZN79_INTERNAL_fb7b40c3_43_flash_fwd_split_hdim192_fp16_causal_sm80_cu_60c5005d_30094cuda3std3__45__cpo3endE:
	.zero		1
	.type		_ZN79_INTERNAL_fb7b40c3_43_flash_fwd_split_hdim192_fp16_causal_sm80_cu_60c5005d_30094cuda3std3__419piecewise_constructE,@object
	.size		_ZN79_INTERNAL_fb7b40c3_43_flash_fwd_split_hdim192_fp16_causal_sm80_cu_60c5005d_30094cuda3std3__419piecewise_constructE,(_ZN79_INTERNAL_fb7b40c3_43_flash_fwd_split_hdim192_fp16_causal_sm80_cu_60c5005d_30094cuda3std3__45__cpo4cendE - _ZN79_INTERNAL_fb7b40c3_43_flash_fwd_split_hdim192_fp16_causal_sm80_cu_60c5005d_30094cuda3std3__419piecewise_constructE)
_ZN79_INTERNAL_fb7b40c3_43_flash_fwd_split_hdim192_fp16_causal_sm80_cu_60c5005d_30094cuda3std3__419piecewise_constructE:
	.zero		1
	.type		_ZN79_INTERNAL_fb7b40c3_43_flash_fwd_split_hdim192_fp16_causal_sm80_cu_60c5005d_30094cuda3std3__45__cpo4cendE,@object
	.size		_ZN79_INTERNAL_fb7b40c3_43_flash_fwd_split_hdim192_fp16_causal_sm80_cu_60c5005d_30094cuda3std3__45__cpo4cendE,(_ZN79_INTERNAL_fb7b40c3_43_flash_fwd_split_hdim192_fp16_causal_sm80_cu_60c5005d_30094cuda3std6ranges3__45__cpo4swapE - _ZN79_INTERNAL_fb7b40c3_43_flash_fwd_split_hdim192_fp16_causal_sm80_cu_60c5005d_30094cuda3std3__45__cpo4cendE)
_ZN79_INTERNAL_fb7b40c3_43_flash_fwd_split_hdim192_fp16_causal_sm80_cu_60c5005d_30094cuda3std3__45__cpo4cendE:
	.zero		1
	.type		_ZN79_INTERNAL_fb7b40c3_43_flash_fwd_split_hdim192_fp16_causal_sm80_cu_60c5005d_30094cuda3std6ranges3__45__cpo4swapE,@object
	.size		_ZN79_INTERNAL_fb7b40c3_43_flash_fwd_split_hdim192_fp16_causal_sm80_cu_60c5005d_30094cuda3std6ranges3__45__cpo4swapE,(.L_7 - _ZN79_INTERNAL_fb7b40c3_43_flash_fwd_split_hdim192_fp16_causal_sm80_cu_60c5005d_30094cuda3std6ranges3__45__cpo4swapE)
_ZN79_INTERNAL_fb7b40c3_43_flash_fwd_split_hdim192_fp16_causal_sm80_cu_60c5005d_30094cuda3std6ranges3__45__cpo4swapE:
	.zero		1
.L_7:


//--------------------- .nv.shared._ZN5flash32flash_fwd_splitkv_combine_kernelI23Flash_fwd_kernel_traitsILi192ELi64ELi64ELi4ELb0ELb0EN7cutlass6half_tE19Flash_kernel_traitsILi192ELi64ELi64ELi4ES3_EELi8ELi6ELb0EEEvNS_16Flash_fwd_paramsE --------------------------
	.section	.nv.shared._ZN5flash32flash_fwd_splitkv_combine_kernelI23Flash_fwd_kernel_traitsILi192ELi64ELi64ELi4ELb0ELb0EN7cutlass6half_tE19Flash_kernel_traitsILi192ELi64ELi64ELi4ES3_EELi8ELi6ELb0EEEvNS_16Flash_fwd_paramsE,"aw",@nobits
	.sectionflags	@""
	.align	16
.nv.shared._ZN5flash32flash_fwd_splitkv_combine_kernelI23Flash_fwd_kernel_traitsILi192ELi64ELi64ELi4ELb0ELb0EN7cutlass6half_tE19Flash_kernel_traitsILi192ELi64ELi64ELi4ES3_EELi8ELi6ELb0EEEvNS_16Flash_fwd_paramsE:
	.zero		3328


//--------------------- .nv.shared._ZN5flash32flash_fwd_splitkv_combine_kernelI23Flash_fwd_kernel_traitsILi192ELi64ELi64ELi4ELb0ELb0EN7cutlass6half_tE19Flash_kernel_traitsILi192ELi64ELi64ELi4ES3_EELi8ELi5ELb0EEEvNS_16Flash_fwd_paramsE --------------------------
	.section	.nv.shared._ZN5flash32flash_fwd_splitkv_combine_kernelI23Flash_fwd_kernel_traitsILi192ELi64ELi64ELi4ELb0ELb0EN7cutlass6half_tE19Flash_kernel_traitsILi192ELi64ELi64ELi4ES3_EELi8ELi5ELb0EEEvNS_16Flash_fwd_paramsE,"aw",@nobits
	.sectionflags	@""
	.align	16
.nv.shared._ZN5flash32flash_fwd_splitkv_combine_kernelI23Flash_fwd_kernel_traitsILi192ELi64ELi64ELi4ELb0ELb0EN7cutlass6half_tE19Flash_kernel_traitsILi192ELi64ELi64ELi4ES3_EELi8ELi5ELb0EEEvNS_16Flash_fwd_paramsE:
	.zero		2176


//--------------------- .nv.shared._ZN5flash32flash_fwd_splitkv_combine_kernelI23Flash_fwd_kernel_traitsILi192ELi64ELi64ELi4ELb0ELb0EN7cutlass6half_tE19Flash_kernel_traitsILi192ELi64ELi64ELi4ES3_EELi8ELi4ELb0EEEvNS_16Flash_fwd_paramsE --------------------------
	.section	.nv.shared._ZN5flash32flash_fwd_splitkv_combine_kernelI23Flash_fwd_kernel_traitsILi192ELi64ELi64ELi4ELb0ELb0EN7cutlass6half_tE19Flash_kernel_traitsILi192ELi64ELi64ELi4ES3_EELi8ELi4ELb0EEEvNS_16Flash_fwd_paramsE,"aw",@nobits
	.sectionflags	@""
	.align	16
.nv.shared._ZN5flash32flash_fwd_splitkv_combine_kernelI23Flash_fwd_kernel_traitsILi192ELi64ELi64ELi4ELb0ELb0EN7cutlass6half_tE19Flash_kernel_traitsILi192ELi64ELi64ELi4ES3_EELi8ELi4ELb0EEEvNS_16Flash_fwd_paramsE:
	.zero		1600


//--------------------- .nv.shared._ZN5flash32flash_fwd_splitkv_combine_kernelI23Flash_fwd_kernel_traitsILi192ELi64ELi64ELi4ELb0ELb0EN7cutlass6half_tE19Flash_kernel_traitsILi192ELi64ELi64ELi4ES3_EELi8ELi3ELb0EEEvNS_16Flash_fwd_paramsE --------------------------
	.section	.nv.shared._ZN5flash32flash_fwd_splitkv_combine_kernelI23Flash_fwd_kernel_traitsILi192ELi64ELi64ELi4ELb0ELb0EN7cutlass6half_tE19Flash_kernel_traitsILi192ELi64ELi64ELi4ES3_EELi8ELi3ELb0EEEvNS_16Flash_fwd_paramsE,"aw",@nobits
	.sectionflags	@""
	.align	16
.nv.shared._ZN5flash32flash_fwd_splitkv_combine_kernelI23Flash_fwd_kernel_traitsILi192ELi64ELi64ELi4ELb0ELb0EN7cutlass6half_tE19Flash_kernel_traitsILi192ELi64ELi64ELi4ES3_EELi8ELi3ELb0EEEvNS_16Flash_fwd_paramsE:
	.zero		1312


//--------------------- .nv.shared._ZN5flash32flash_fwd_splitkv_combine_kernelI23Flash_fwd_kernel_traitsILi192ELi64ELi64ELi4ELb0ELb0EN7cutlass6half_tE19Flash_kernel_traitsILi192ELi64ELi64ELi4ES3_EELi8ELi2ELb0EEEvNS_16Flash_fwd_paramsE --------------------------
	.section	.nv.shared._ZN5flash32flash_fwd_splitkv_combine_kernelI23Flash_fwd_kernel_traitsILi192ELi64ELi64ELi4ELb0ELb0EN7cutlass6half_tE19Flash_kernel_traitsILi192ELi64ELi64ELi4ES3_EELi8ELi2ELb0EEEvNS_16Flash_fwd_paramsE,"aw",@nobits
	.sectionflags	@""
	.align	16
.nv.shared._ZN5flash32flash_fwd_splitkv_combine_kernelI23Flash_fwd_kernel_traitsILi192ELi64ELi64ELi4ELb0ELb0EN7cutlass6half_tE19Flash_kernel_traitsILi192ELi64ELi64ELi4ES3_EELi8ELi2ELb0EEEvNS_16Flash_fwd_paramsE:
	.zero		1168


//--------------------- .nv.shared._ZN5flash32flash_fwd_splitkv_combine_kernelI23Flash_fwd_kernel_traitsILi192ELi64ELi64ELi4ELb0ELb0EN7cutlass6half_tE19Flash_kernel_traitsILi192ELi64ELi64ELi4ES3_EELi8ELi1ELb0EEEvNS_16Flash_fwd_paramsE --------------------------
	.section	.nv.shared._ZN5flash32flash_fwd_splitkv_combine_kernelI23Flash_fwd_kernel_traitsILi192ELi64ELi64ELi4ELb0ELb0EN7cutlass6half_tE19Flash_kernel_traitsILi192ELi64ELi64ELi4ES3_EELi8ELi1ELb0EEEvNS_16Flash_fwd_paramsE,"aw",@nobits
	.sectionflags	@""
	.align	16
.nv.shared._ZN5flash32flash_fwd_splitkv_combine_kernelI23Flash_fwd_kernel_traitsILi192ELi64ELi64ELi4ELb0ELb0EN7cutlass6half_tE19Flash_kernel_traitsILi192ELi64ELi64ELi4ES3_EELi8ELi1ELb0EEEvNS_16Flash_fwd_paramsE:
	.zero		1104


//--------------------- .nv.shared._ZN5flash32flash_fwd_splitkv_combine_kernelI23Flash_fwd_kernel_traitsILi192ELi64ELi64ELi4ELb0ELb0EN7cutlass6half_tE19Flash_kernel_traitsILi192ELi64ELi64ELi4ES3_EELi8ELi7ELb1EEEvNS_16Flash_fwd_paramsE --------------------------
	.section	.nv.shared._ZN5flash32flash_fwd_splitkv_combine_kernelI23Flash_fwd_kernel_traitsILi192ELi64ELi64ELi4ELb0ELb0EN7cutlass6half_tE19Flash_kernel_traitsILi192ELi64ELi64ELi4ES3_EELi8ELi7ELb1EEEvNS_16Flash_fwd_paramsE,"aw",@nobits
	.sectionflags	@""
	.align	16
.nv.shared._ZN5flash32flash_fwd_splitkv_combine_kernelI23Flash_fwd_kernel_traitsILi192ELi64ELi64ELi4ELb0ELb0EN7cutlass6half_tE19Flash_kernel_traitsILi192ELi64ELi64ELi4ES3_EELi8ELi7ELb1EEEvNS_16Flash_fwd_paramsE:
	.zero		5632


//--------------------- .nv.shared._ZN5flash32flash_fwd_splitkv_combine_kernelI23Flash_fwd_kernel_traitsILi192ELi64ELi64ELi4ELb0ELb0EN7cutlass6half_tE19Flash_kernel_traitsILi192ELi64ELi64ELi4ES3_EELi8ELi6ELb1EEEvNS_16Flash_fwd_paramsE --------------------------
	.section	.nv.shared._ZN5flash32flash_fwd_splitkv_combine_kernelI23Flash_fwd_kernel_traitsILi192ELi64ELi64ELi4ELb0ELb0EN7cutlass6half_tE19Flash_kernel_traitsILi192ELi64ELi64ELi4ES3_EELi8ELi6ELb1EEEvNS_16Flash_fwd_paramsE,"aw",@nobits
	.sectionflags	@""
	.align	16
.nv.shared._ZN5flash32flash_fwd_splitkv_combine_kernelI23Flash_fwd_kernel_traitsILi192ELi64ELi64ELi4ELb0ELb0EN7cutlass6half_tE19Flash_kernel_traitsILi192ELi64ELi64ELi4ES3_EELi8ELi6ELb1EEEvNS_16Flash_fwd_paramsE:
	.zero		3328


//--------------------- .nv.shared._ZN5flash32flash_fwd_splitkv_combine_kernelI23Flash_fwd_kernel_traitsILi192ELi64ELi64ELi4ELb0ELb0EN7cutlass6half_tE19Flash_kernel_traitsILi192ELi64ELi64ELi4ES3_EELi8ELi5ELb1EEEvNS_16Flash_fwd_paramsE --------------------------
	.section	.nv.shared._ZN5flash32flash_fwd_splitkv_combine_kernelI23Flash_fwd_kernel_traitsILi192ELi64ELi64ELi4ELb0ELb0EN7cutlass6half_tE19Flash_kernel_traitsILi192ELi64ELi64ELi4ES3_EELi8ELi5ELb1EEEvNS_16Flash_fwd_paramsE,"aw",@nobits
	.sectionflags	@""
	.align	16
.nv.shared._ZN5flash32flash_fwd_splitkv_combine_kernelI23Flash_fwd_kernel_traitsILi192ELi64ELi64ELi4ELb0ELb0EN7cutlass6half_tE19Flash_kernel_traitsILi192ELi64ELi64ELi4ES3_EELi8ELi5ELb1EEEvNS_16Flash_fwd_paramsE:
	.zero		2176


//--------------------- .nv.shared._ZN5flash32flash_fwd_splitkv_combine_kernelI23Flash_fwd_kernel_traitsILi192ELi64ELi64ELi4ELb0ELb0EN7cutlass6half_tE19Flash_kernel_traitsILi192ELi64ELi64ELi4ES3_EELi8ELi4ELb1EEEvNS_16Flash_fwd_paramsE --------------------------
	.section	.nv.shared._ZN5flash32flash_fwd_splitkv_combine_kernelI23Flash_fwd_kernel_traitsILi192ELi64ELi64ELi4ELb0ELb0EN7cutlass6half_tE19Flash_kernel_traitsILi192ELi64ELi64ELi4ES3_EELi8ELi4ELb1EEEvNS_16Flash_fwd_paramsE,"aw",@nobits
	.sectionflags	@""
	.align	16
.nv.shared._ZN5flash32flash_fwd_splitkv_combine_kernelI23Flash_fwd_kernel_traitsILi192ELi64ELi64ELi4ELb0ELb0EN7cutlass6half_tE19Flash_kernel_traitsILi192ELi64ELi64ELi4ES3_EELi8ELi4ELb1EEEvNS_16Flash_fwd_paramsE:
	.zero		1600


//--------------------- .nv.shared._ZN5flash32flash_fwd_splitkv_combine_kernelI23Flash_fwd_kernel_traitsILi192ELi64ELi64ELi4ELb0ELb0EN7cutlass6half_tE19Flash_kernel_traitsILi192ELi64ELi64ELi4ES3_EELi8ELi3ELb1EEEvNS_16Flash_fwd_paramsE --------------------------
	.section	.nv.shared._ZN5flash32flash_fwd_splitkv_combine_kernelI23Flash_fwd_kernel_traitsILi192ELi64ELi64ELi4ELb0ELb0EN7cutlass6half_tE19Flash_kernel_traitsILi192ELi64ELi64ELi4ES3_EELi8ELi3ELb1EEEvNS_16Flash_fwd_paramsE,"aw",@nobits
	.sectionflags	@""
	.align	16
.nv.shared._ZN5flash32flash_fwd_splitkv_combine_kernelI23Flash_fwd_kernel_traitsILi192ELi64ELi64ELi4ELb0ELb0EN7cutlass6half_tE19Flash_kernel_traitsILi192ELi64ELi64ELi4ES3_EELi8ELi3ELb1EEEvNS_16Flash_fwd_paramsE:
	.zero		1312


//--------------------- .nv.shared._ZN5flash32flash_fwd_splitkv_combine_kernelI23Flash_fwd_kernel_traitsILi192ELi64ELi64ELi4ELb0ELb0EN7cutlass6half_tE19Flash_kernel_traitsILi192ELi64ELi64ELi4ES3_EELi8ELi2ELb1EEEvNS_16Flash_fwd_paramsE --------------------------
	.section	.nv.shared._ZN5flash32flash_fwd_splitkv_combine_kernelI23Flash_fwd_kernel_traitsILi192ELi64ELi64ELi4ELb0ELb0EN7cutlass6half_tE19Flash_kernel_traitsILi192ELi64ELi64ELi4ES3_EELi8ELi2ELb1EEEvNS_16Flash_fwd_paramsE,"aw",@nobits
	.sectionflags	@""
	.align	16
.nv.shared._ZN5flash32flash_fwd_splitkv_combine_kernelI23Flash_fwd_kernel_traitsILi192ELi64ELi64ELi4ELb0ELb0EN7cutlass6half_tE19Flash_kernel_traitsILi192ELi64ELi64ELi4ES3_EELi8ELi2ELb1EEEvNS_16Flash_fwd_paramsE:
	.zero		1168


//--------------------- .nv.shared._ZN5flash32flash_fwd_splitkv_combine_kernelI23Flash_fwd_kernel_traitsILi192ELi64ELi64ELi4ELb0ELb0EN7cutlass6half_tE19Flash_kernel_traitsILi192ELi64ELi64ELi4ES3_EELi8ELi1ELb1EEEvNS_16Flash_fwd_paramsE --------------------------
	.section	.nv.shared._ZN5flash32flash_fwd_splitkv_combine_kernelI23Flash_fwd_kernel_traitsILi192ELi64ELi64ELi4ELb0ELb0EN7cutlass6half_tE19Flash_kernel_traitsILi192ELi64ELi64ELi4ES3_EELi8ELi1ELb1EEEvNS_16Flash_fwd_paramsE,"aw",@nobits
	.sectionflags	@""
	.align	16
.nv.shared._ZN5flash32flash_fwd_splitkv_combine_kernelI23Flash_fwd_kernel_traitsILi192ELi64ELi64ELi4ELb0ELb0EN7cutlass6half_tE19Flash_kernel_traitsILi192ELi64ELi64ELi4ES3_EELi8ELi1ELb1EEEvNS_16Flash_fwd_paramsE:
	.zero		1104


//--------------------- .nv.shared._ZN5flash24flash_fwd_splitkv_kernelI23Flash_fwd_kernel_traitsILi192ELi64ELi64ELi4ELb0ELb0EN7cutlass6half_tE19Flash_kernel_traitsILi192ELi64ELi64ELi4ES3_EELb1ELb0ELb0ELb0ELb0ELb0ELb0ELb0EEEvNS_16Flash_fwd_paramsE --------------------------
	.section	.nv.shared._ZN5flash24flash_fwd_splitkv_kernelI23Flash_fwd_kernel_traitsILi192ELi64ELi64ELi4ELb0ELb0EN7cutlass6half_tE19Flash_kernel_traitsILi192ELi64ELi64ELi4ES3_EELb1ELb0ELb0ELb0ELb0ELb0ELb0ELb0EEEvNS_16Flash_fwd_paramsE,"aw",@nobits
	.sectionflags	@""
	.align	16
	.zero		1024


//--------------------- .nv.shared._ZN5flash24flash_fwd_splitkv_kernelI23Flash_fwd_kernel_traitsILi192ELi64ELi64ELi4ELb0ELb0EN7cutlass6half_tE19Flash_kernel_traitsILi192ELi64ELi64ELi4ES3_EELb1ELb0ELb0ELb0ELb0ELb1ELb0ELb0EEEvNS_16Flash_fwd_paramsE --------------------------
	.section	.nv.shared._ZN5flash24flash_fwd_splitkv_kernelI23Flash_fwd_kernel_traitsILi192ELi64ELi64ELi4ELb0ELb0EN7cutlass6half_tE19Flash_kernel_traitsILi192ELi64ELi64ELi4ES3_EELb1ELb0ELb0ELb0ELb0ELb1ELb0ELb0EEEvNS_16Flash_fwd_paramsE,"aw",@nobits
	.sectionflags	@""
	.align	16
	.zero		1024


//--------------------- .nv.shared._ZN5flash24flash_fwd_splitkv_kernelI23Flash_fwd_kernel_traitsILi192ELi64ELi64ELi4ELb0ELb0EN7cutlass6half_tE19Flash_kernel_traitsILi192ELi64ELi64ELi4ES3_EELb1ELb0ELb0ELb0ELb0ELb0ELb0ELb1EEEvNS_16Flash_fwd_paramsE --------------------------
	.section	.nv.shared._ZN5flash24flash_fwd_splitkv_kernelI23Flash_fwd_kernel_traitsILi192ELi64ELi64ELi4ELb0ELb0EN7cutlass6half_tE19Flash_kernel_traitsILi192ELi64ELi64ELi4ES3_EELb1ELb0ELb0ELb0ELb0ELb0ELb0ELb1EEEvNS_16Flash_fwd_paramsE,"aw",@nobits
	.sectionflags	@""
	.align	16
	.zero		1024


//--------------------- .nv.shared._ZN5flash24flash_fwd_splitkv_kernelI23Flash_fwd_kernel_traitsILi192ELi64ELi64ELi4ELb0ELb0EN7cutlass6half_tE19Flash_kernel_traitsILi192ELi64ELi64ELi4ES3_EELb1ELb0ELb0ELb0ELb0ELb1ELb0ELb1EEEvNS_16Flash_fwd_paramsE --------------------------
	.section	.nv.shared._ZN5flash24flash_fwd_splitkv_kernelI23Flash_fwd_kernel_traitsILi192ELi64ELi64ELi4ELb0ELb0EN7cutlass6half_tE19Flash_kernel_traitsILi192ELi64ELi64ELi4ES3_EELb1ELb0ELb0ELb0ELb0ELb1ELb0ELb1EEEvNS_16Flash_fwd_paramsE,"aw",@nobits
	.sectionflags	@""
	.align	16
	.zero		1024


//--------------------- .nv.shared._ZN5flash24flash_fwd_splitkv_kernelI23Flash_fwd_kernel_traitsILi192ELi64ELi64ELi4ELb0ELb0EN7cutlass6half_tE19Flash_kernel_traitsILi192ELi64ELi64ELi4ES3_EELb1ELb0ELb0ELb0ELb0ELb0ELb1ELb0EEEvNS_16Flash_fwd_paramsE --------------------------
	.section	.nv.shared._ZN5flash24flash_fwd_splitkv_kernelI23Flash_fwd_kernel_traitsILi192ELi64ELi64ELi4ELb0ELb0EN7cutlass6half_tE19Flash_kernel_traitsILi192ELi64ELi64ELi4ES3_EELb1ELb0ELb0ELb0ELb0ELb0ELb1ELb0EEEvNS_16Flash_fwd_paramsE,"aw",@nobits
	.sectionflags	@""
	.align	16
	.zero		1024


//--------------------- .nv.shared._ZN5flash24flash_fwd_splitkv_kernelI23Flash_fwd_kernel_traitsILi192ELi64ELi64ELi4ELb0ELb0EN7cutlass6half_tE19Flash_kernel_traitsILi192ELi64ELi64ELi4ES3_EELb1ELb0ELb0ELb0ELb0ELb1ELb1ELb0EEEvNS_16Flash_fwd_paramsE --------------------------
	.section	.nv.shared._ZN5flash24flash_fwd_splitkv_kernelI23Flash_fwd_kernel_traitsILi192ELi64ELi64ELi4ELb0ELb0EN7cutlass6half_tE19Flash_kernel_traitsILi192ELi64ELi64ELi4ES3_EELb1ELb0ELb0ELb0ELb0ELb1ELb1ELb0EEEvNS_16Flash_fwd_paramsE,"aw",@nobits
	.sectionflags	@""
	.align	16
	.zero		1024


//--------------------- .nv.shared._ZN5flash24flash_fwd_splitkv_kernelI23Flash_fwd_kernel_traitsILi192ELi64ELi64ELi4ELb0ELb0EN7cutlass6half_tE19Flash_kernel_traitsILi192ELi64ELi64ELi4ES3_EELb1ELb0ELb0ELb0ELb0ELb0ELb1ELb1EEEvNS_16Flash_fwd_paramsE --------------------------
	.section	.nv.shared._ZN5flash24flash_fwd_splitkv_kernelI23Flash_fwd_kernel_traitsILi192ELi64ELi64ELi4ELb0ELb0EN7cutlass6half_tE19Flash_kernel_traitsILi192ELi64ELi64ELi4ES3_EELb1ELb0ELb0ELb0ELb0ELb0ELb1ELb1EEEvNS_16Flash_fwd_paramsE,"aw",@nobits
	.sectionflags	@""
	.align	16
	.zero		1024


//--------------------- .nv.shared._ZN5flash24flash_fwd_splitkv_kernelI23Flash_fwd_kernel_traitsILi192ELi64ELi64ELi4ELb0ELb0EN7cutlass6half_tE19Flash_kernel_traitsILi192ELi64ELi64ELi4ES3_EELb1ELb0ELb0ELb0ELb0ELb1ELb1ELb1EEEvNS_16Flash_fwd_paramsE --------------------------
	.section	.nv.shared._ZN5flash24flash_fwd_splitkv_kernelI23Flash_fwd_kernel_traitsILi192ELi64ELi64ELi4ELb0ELb0EN7cutlass6half_tE19Flash_kernel_traitsILi192ELi64ELi64ELi4ES3_EELb1ELb0ELb0ELb0ELb0ELb1ELb1ELb1EEEvNS_16Flash_fwd_paramsE,"aw",@nobits
	.sectionflags	@""
	.align	16
	.zero		1024


//--------------------- .nv.shared._ZN5flash24flash_fwd_splitkv_kernelI23Flash_fwd_kernel_traitsILi192ELi64ELi64ELi4ELb0ELb0EN7cutlass6half_tE19Flash_kernel_traitsILi192ELi64ELi64ELi4ES3_EELb1ELb0ELb0ELb0ELb1ELb0ELb0ELb0EEEvNS_16Flash_fwd_paramsE --------------------------
	.section	.nv.shared._ZN5flash24flash_fwd_splitkv_kernelI23Flash_fwd_kernel_traitsILi192ELi64ELi64ELi4ELb0ELb0EN7cutlass6half_tE19Flash_kernel_traitsILi192ELi64ELi64ELi4ES3_EELb1ELb0ELb0ELb0ELb1ELb0ELb0ELb0EEEvNS_16Flash_fwd_paramsE,"aw",@nobits
	.sectionflags	@""
	.align	16
	.zero		1024


//--------------------- .nv.shared._ZN5flash24flash_fwd_splitkv_kernelI23Flash_fwd_kernel_traitsILi192ELi64ELi64ELi4ELb0ELb0EN7cutlass6half_tE19Flash_kernel_traitsILi192ELi64ELi64ELi4ES3_EELb1ELb0ELb0ELb0ELb1ELb1ELb0ELb0EEEvNS_16Flash_fwd_paramsE --------------------------
	.section	.nv.shared._ZN5flash24flash_fwd_splitkv_kernelI23Flash_fwd_kernel_traitsILi192ELi64ELi64ELi4ELb0ELb0EN7cutlass6half_tE19Flash_kernel_traitsILi192ELi64ELi64ELi4ES3_EELb1ELb0ELb0ELb0ELb1ELb1ELb0ELb0EEEvNS_16Flash_fwd_paramsE,"aw",@nobits
	.sectionflags	@""
	.align	16
	.zero		1024


//--------------------- .nv.shared._ZN5flash24flash_fwd_splitkv_kernelI23Flash_fwd_kernel_traitsILi192ELi64ELi64ELi4ELb0ELb0EN7cutlass6half_tE19Flash_kernel_traitsILi192ELi64ELi64ELi4ES3_EELb1ELb0ELb1ELb0ELb0ELb0ELb0ELb0EEEvNS_16Flash_fwd_paramsE --------------------------
	.section	.nv.shared._ZN5flash24flash_fwd_splitkv_kernelI23Flash_fwd_kernel_traitsILi192ELi64ELi64ELi4ELb0ELb0EN7cutlass6half_tE19Flash_kernel_traitsILi192ELi64ELi64ELi4ES3_EELb1ELb0ELb1ELb0ELb0ELb0ELb0ELb0EEEvNS_16Flash_fwd_paramsE,"aw",@nobits
	.sectionflags	@""
	.align	16
	.zero		1024


//--------------------- .nv.shared._ZN5flash24flash_fwd_splitkv_kernelI23Flash_fwd_kernel_traitsILi192ELi64ELi64ELi4ELb0ELb0EN7cutlass6half_tE19Flash_kernel_traitsILi192ELi64ELi64ELi4ES3_EELb1ELb0ELb1ELb0ELb0ELb1ELb0ELb0EEEvNS_16Flash_fwd_paramsE --------------------------
	.section	.nv.shared._ZN5flash24flash_fwd_splitkv_kernelI23Flash_fwd_kernel_traitsILi192ELi64ELi64ELi4ELb0ELb0EN7cutlass6half_tE19Flash_kernel_traitsILi192ELi64ELi64ELi4ES3_EELb1ELb0ELb1ELb0ELb0ELb1ELb0ELb0EEEvNS_16Flash_fwd_paramsE,"aw",@nobits
	.sectionflags	@""
	.align	16
	.zero		1024


//--------------------- .nv.shared._ZN5flash24flash_fwd_splitkv_kernelI23Flash_fwd_kernel_traitsILi192ELi64ELi64ELi4ELb0ELb0EN7cutlass6half_tE19Flash_kernel_traitsILi192ELi64ELi64ELi4ES3_EELb1ELb0ELb0ELb0ELb1ELb0ELb0ELb1EEEvNS_16Flash_fwd_paramsE --------------------------
	.section	.nv.shared._ZN5flash24flash_fwd_splitkv_kernelI23Flash_fwd_kernel_traitsILi192ELi64ELi64ELi4ELb0ELb0EN7cutlass6half_tE19Flash_kernel_traitsILi192ELi64ELi64ELi4ES3_EELb1ELb0ELb0ELb0ELb1ELb0ELb0ELb1EEEvNS_16Flash_fwd_paramsE,"aw",@nobits
	.sectionflags	@""
	.align	16
	.zero		1024


//--------------------- .nv.shared._ZN5flash24flash_fwd_splitkv_kernelI23Flash_fwd_kernel_traitsILi192ELi64ELi64ELi4ELb0ELb0EN7cutlass6half_tE19Flash_kernel_traitsILi192ELi64ELi64ELi4ES3_EELb1ELb0ELb0ELb0ELb1ELb1ELb0ELb1EEEvNS_16Flash_fwd_paramsE --------------------------
	.section	.nv.shared._ZN5flash24flash_fwd_splitkv_kernelI23Flash_fwd_kernel_traitsILi192ELi64ELi64ELi4ELb0ELb0EN7cutlass6half_tE19Flash_kernel_traitsILi192ELi64ELi64ELi4ES3_EELb1ELb0ELb0ELb0ELb1ELb1ELb0ELb1EEEvNS_16Flash_fwd_paramsE,"aw",@nobits
	.sectionflags	@""
	.align	16
	.zero		1024


//--------------------- .nv.shared._ZN5flash24flash_fwd_splitkv_kernelI23Flash_fwd_kernel_traitsILi192ELi64ELi64ELi4ELb0ELb0EN7cutlass6half_tE19Flash_kernel_traitsILi192ELi64ELi64ELi4ES3_EELb1ELb0ELb1ELb0ELb0ELb0ELb0ELb1EEEvNS_16Flash_fwd_paramsE --------------------------
	.section	.nv.shared._ZN5flash24flash_fwd_splitkv_kernelI23Flash_fwd_kernel_traitsILi192ELi64ELi64ELi4ELb0ELb0EN7cutlass6half_tE19Flash_kernel_traitsILi192ELi64ELi64ELi4ES3_EELb1ELb0ELb1ELb0ELb0ELb0ELb0ELb1EEEvNS_16Flash_fwd_paramsE,"aw",@nobits
	.sectionflags	@""
	.align	16
	.zero		1024


//--------------------- .nv.shared._ZN5flash24flash_fwd_splitkv_kernelI23Flash_fwd_kernel_traitsILi192ELi64ELi64ELi4ELb0ELb0EN7cutlass6half_tE19Flash_kernel_traitsILi192ELi64ELi64ELi4ES3_EELb1ELb0ELb1ELb0ELb0ELb1ELb0ELb1EEEvNS_16Flash_fwd_paramsE --------------------------
	.section	.nv.shared._ZN5flash24flash_fwd_splitkv_kernelI23Flash_fwd_kernel_traitsILi192ELi64ELi64ELi4ELb0ELb0EN7cutlass6half_tE19Flash_kernel_traitsILi192ELi64ELi64ELi4ES3_EELb1ELb0ELb1ELb0ELb0ELb1ELb0ELb1EEEvNS_16Flash_fwd_paramsE,"aw",@nobits
	.sectionflags	@""
	.align	16
	.zero		1024


//--------------------- .nv.shared._ZN5flash24flash_fwd_splitkv_kernelI23Flash_fwd_kernel_traitsILi192ELi64ELi64ELi4ELb0ELb0EN7cutlass6half_tE19Flash_kernel_traitsILi192ELi64ELi64ELi4ES3_EELb1ELb0ELb0ELb0ELb1ELb0ELb1ELb0EEEvNS_16Flash_fwd_paramsE --------------------------
	.section	.nv.shared._ZN5flash24flash_fwd_splitkv_kernelI23Flash_fwd_kernel_traitsILi192ELi64ELi64ELi4ELb0ELb0EN7cutlass6half_tE19Flash_kernel_traitsILi192ELi64ELi64ELi4ES3_EELb1ELb0ELb0ELb0ELb1ELb0ELb1ELb0EEEvNS_16Flash_fwd_paramsE,"aw",@nobits
	.sectionflags	@""
	.align	16
	.zero		1024


//--------------------- .nv.shared._ZN5flash24flash_fwd_splitkv_kernelI23Flash_fwd_kernel_traitsILi192ELi64ELi64ELi4ELb0ELb0EN7cutlass6half_tE19Flash_kernel_traitsILi192ELi64ELi64ELi4ES3_EELb1ELb0ELb0ELb0ELb1ELb1ELb1ELb0EEEvNS_16Flash_fwd_paramsE --------------------------
	.section	.nv.shared._ZN5flash24flash_fwd_splitkv_kernelI23Flash_fwd_kernel_traitsILi192ELi64ELi64ELi4ELb0ELb0EN7cutlass6half_tE19Flash_kernel_traitsILi192ELi64ELi64ELi4ES3_EELb1ELb0ELb0ELb0ELb1ELb1ELb1ELb0EEEvNS_16Flash_fwd_paramsE,"aw",@nobits
	.sectionflags	@""
	.align	16
	.zero		1024


//--------------------- .nv.shared._ZN5flash24flash_fwd_splitkv_kernelI23Flash_fwd_kernel_traitsILi192ELi64ELi64ELi4ELb0ELb0EN7cutlass6half_tE19Flash_kernel_traitsILi192ELi64ELi64ELi4ES3_EELb1ELb0ELb1ELb0ELb0ELb0ELb1ELb0EEEvNS_16Flash_fwd_paramsE --------------------------
	.section	.nv.shared._ZN5flash24flash_fwd_splitkv_kernelI23Flash_fwd_kernel_traitsILi192ELi64ELi64ELi4ELb0ELb0EN7cutlass6half_tE19Flash_kernel_traitsILi192ELi64ELi64ELi4ES3_EELb1ELb0ELb1ELb0ELb0ELb0ELb1ELb0EEEvNS_16Flash_fwd_paramsE,"aw",@nobits
	.sectionflags	@""
	.align	16
	.zero		1024


//--------------------- .nv.shared._ZN5flash24flash_fwd_splitkv_kernelI23Flash_fwd_kernel_traitsILi192ELi64ELi64ELi4ELb0ELb0EN7cutlass6half_tE19Flash_kernel_traitsILi192ELi64ELi64ELi4ES3_EELb1ELb0ELb1ELb0ELb0ELb1ELb1ELb0EEEvNS_16Flash_fwd_paramsE --------------------------
	.section	.nv.shared._ZN5flash24flash_fwd_splitkv_kernelI23Flash_fwd_kernel_traitsILi192ELi64ELi64ELi4ELb0ELb0EN7cutlass6half_tE19Flash_kernel_traitsILi192ELi64ELi64ELi4ES3_EELb1ELb0ELb1ELb0ELb0ELb1ELb1ELb0EEEvNS_16Flash_fwd_paramsE,"aw",@nobits
	.sectionflags	@""
	.align	16
	.zero		1024


//--------------------- .nv.shared._ZN5flash24flash_fwd_splitkv_kernelI23Flash_fwd_kernel_traitsILi192ELi64ELi64ELi4ELb0ELb0EN7cutlass6half_tE19Flash_kernel_traitsILi192ELi64ELi64ELi4ES3_EELb1ELb0ELb0ELb0ELb1ELb0ELb1ELb1EEEvNS_16Flash_fwd_paramsE --------------------------
	.section	.nv.shared._ZN5flash24flash_fwd_splitkv_kernelI23Flash_fwd_kernel_traitsILi192ELi64ELi64ELi4ELb0ELb0EN7cutlass6half_tE19Flash_kernel_traitsILi192ELi64ELi64ELi4ES3_EELb1ELb0ELb0ELb0ELb1ELb0ELb1ELb1EEEvNS_16Flash_fwd_paramsE,"aw",@nobits
	.sectionflags	@""
	.align	16
	.zero		1024


//--------------------- .nv.shared._ZN5flash24flash_fwd_splitkv_kernelI23Flash_fwd_kernel_traitsILi192ELi64ELi64ELi4ELb0ELb0EN7cutlass6half_tE19Flash_kernel_traitsILi192ELi64ELi64ELi4ES3_EELb1ELb0ELb0ELb0ELb1ELb1ELb1ELb1EEEvNS_16Flash_fwd_paramsE --------------------------
	.section	.nv.shared._ZN5flash24flash_fwd_splitkv_kernelI23Flash_fwd_kernel_traitsILi192ELi64ELi64ELi4ELb0ELb0EN7cutlass6half_tE19Flash_kernel_traitsILi192ELi64ELi64ELi4ES3_EELb1ELb0ELb0ELb0ELb1ELb1ELb1ELb1EEEvNS_16Flash_fwd_paramsE,"aw",@nobits
	.sectionflags	@""
	.align	16
	.zero		1024


//--------------------- .nv.shared._ZN5flash24flash_fwd_splitkv_kernelI23Flash_fwd_kernel_traitsILi192ELi64ELi64ELi4ELb0ELb0EN7cutlass6half_tE19Flash_kernel_traitsILi192ELi64ELi64ELi4ES3_EELb1ELb0ELb1ELb0ELb0ELb0ELb1ELb1EEEvNS_16Flash_fwd_paramsE --------------------------
	.section	.nv.shared._ZN5flash24flash_fwd_splitkv_kernelI23Flash_fwd_kernel_traitsILi192ELi64ELi64ELi4ELb0ELb0EN7cutlass6half_tE19Flash_kernel_traitsILi192ELi64ELi64ELi4ES3_EELb1ELb0ELb1ELb0ELb0ELb0ELb1ELb1EEEvNS_16Flash_fwd_paramsE,"aw",@nobits
	.sectionflags	@""
	.align	16
	.zero		1024


//--------------------- .nv.shared._ZN5flash24flash_fwd_splitkv_kernelI23Flash_fwd_kernel_traitsILi192ELi64ELi64ELi4ELb0ELb0EN7cutlass6half_tE19Flash_kernel_traitsILi192ELi64ELi64ELi4ES3_EELb1ELb0ELb1ELb0ELb0ELb1ELb1ELb1EEEvNS_16Flash_fwd_paramsE --------------------------
	.section	.nv.shared._ZN5flash24flash_fwd_splitkv_kernelI23Flash_fwd_kernel_traitsILi192ELi64ELi64ELi4ELb0ELb0EN7cutlass6half_tE19Flash_kernel_traitsILi192ELi64ELi64ELi4ES3_EELb1ELb0ELb1ELb0ELb0ELb1ELb1ELb1EEEvNS_16Flash_fwd_paramsE,"aw",@nobits
	.sectionflags	@""
	.align	16
	.zero		1024


//--------------------- .nv.constant0._ZN5flash32flash_fwd_splitkv_combine_kernelI23Flash_fwd_kernel_traitsILi192ELi64ELi64ELi4ELb0ELb0EN7cutlass6half_tE19Flash_kernel_traitsILi192ELi64ELi64ELi4ES3_EELi8ELi7ELb0EEEvNS_16Flash_fwd_paramsE --------------------------
	.section	.nv.constant0._ZN5flash32flash_fwd_splitkv_combine_kernelI23Flash_fwd_kernel_traitsILi192ELi64ELi64ELi4ELb0ELb0EN7cutlass6half_tE19Flash_kernel_traitsILi192ELi64ELi64ELi4ES3_EELi8ELi7ELb0EEEvNS_16Flash_fwd_paramsE,"a",@progbits
	.sectionflags	@""
	.align	4
.nv.constant0._ZN5flash32flash_fwd_splitkv_combine_kernelI23Flash_fwd_kernel_traitsILi192ELi64ELi64ELi4ELb0ELb0EN7cutlass6half_tE19Flash_kernel_traitsILi192ELi64ELi64ELi4ES3_EELi8ELi7ELb0EEEvNS_16Flash_fwd_paramsE:
	.zero		1360


//--------------------- .nv.constant0._ZN5flash32flash_fwd_splitkv_combine_kernelI23Flash_fwd_kernel_traitsILi192ELi64ELi64ELi4ELb0ELb0EN7cutlass6half_tE19Flash_kernel_traitsILi192ELi64ELi64ELi4ES3_EELi8ELi6ELb0EEEvNS_16Flash_fwd_paramsE --------------------------
	.section	.nv.constant0._ZN5flash32flash_fwd_splitkv_combine_kernelI23Flash_fwd_kernel_traitsILi192ELi64ELi64ELi4ELb0ELb0EN7cutlass6half_tE19Flash_kernel_traitsILi192ELi64ELi64ELi4ES3_EELi8ELi6ELb0EEEvNS_16Flash_fwd_paramsE,"a",@progbits
	.sectionflags	@""
	.align	4
.nv.constant0._ZN5flash32flash_fwd_splitkv_combine_kernelI23Flash_fwd_kernel_traitsILi192ELi64ELi64ELi4ELb0ELb0EN7cutlass6half_tE19Flash_kernel_traitsILi192ELi64ELi64ELi4ES3_EELi8ELi6ELb0EEEvNS_16Flash_fwd_paramsE:
	.zero		1360


//--------------------- .nv.constant0._ZN5flash32flash_fwd_splitkv_combine_kernelI23Flash_fwd_kernel_traitsILi192ELi64ELi64ELi4ELb0ELb0EN7cutlass6half_tE19Flash_kernel_traitsILi192ELi64ELi64ELi4ES3_EELi8ELi5ELb0EEEvNS_16Flash_fwd_paramsE --------------------------
	.section	.nv.constant0._ZN5flash32flash_fwd_splitkv_combine_kernelI23Flash_fwd_kernel_traitsILi192ELi64ELi64ELi4ELb0ELb0EN7cutlass6half_tE19Flash_kernel_traitsILi192ELi64ELi64ELi4ES3_EELi8ELi5ELb0EEEvNS_16Flash_fwd_paramsE,"a",@progbits
	.sectionflags	@""
	.align	4
.nv.constant0._ZN5flash32flash_fwd_splitkv_combine_kernelI23Flash_fwd_kernel_traitsILi192ELi64ELi64ELi4ELb0ELb0EN7cutlass6half_tE19Flash_kernel_traitsILi192ELi64ELi64ELi4ES3_EELi8ELi5ELb0EEEvNS_16Flash_fwd_paramsE:
	.zero		1360


//--------------------- .nv.constant0._ZN5flash32flash_fwd_splitkv_combine_kernelI23Flash_fwd_kernel_traitsILi192ELi64ELi64ELi4ELb0ELb0EN7cutlass6half_tE19Flash_kernel_traitsILi192ELi64ELi64ELi4ES3_EELi8ELi4ELb0EEEvNS_16Flash_fwd_paramsE --------------------------
	.section	.nv.constant0._ZN5flash32flash_fwd_splitkv_combine_kernelI23Flash_fwd_kernel_traitsILi192ELi64ELi64ELi4ELb0ELb0EN7cutlass6half_tE19Flash_kernel_traitsILi192ELi64ELi64ELi4ES3_EELi8ELi4ELb0EEEvNS_16Flash_fwd_paramsE,"a",@progbits
	.sectionflags	@""
	.align	4
.nv.constant0._ZN5flash32flash_fwd_splitkv_combine_kernelI23Flash_fwd_kernel_traitsILi192ELi64ELi64ELi4ELb0ELb0EN7cutlass6half_tE19Flash_kernel_traitsILi192ELi64ELi64ELi4ES3_EELi8ELi4ELb0EEEvNS_16Flash_fwd_paramsE:
	.zero		1360


//--------------------- .nv.constant0._ZN5flash32flash_fwd_splitkv_combine_kernelI23Flash_fwd_kernel_traitsILi192ELi64ELi64ELi4ELb0ELb0EN7cutlass6half_tE19Flash_kernel_traitsILi192ELi64ELi64ELi4ES3_EELi8ELi3ELb0EEEvNS_16Flash_fwd_paramsE --------------------------
	.section	.nv.constant0._ZN5flash32flash_fwd_splitkv_combine_kernelI23Flash_fwd_kernel_traitsILi192ELi64ELi64ELi4ELb0ELb0EN7cutlass6half_tE19Flash_kernel_traitsILi192ELi64ELi64ELi4ES3_EELi8ELi3ELb0EEEvNS_16Flash_fwd_paramsE,"a",@progbits
	.sectionflags	@""
	.align	4
.nv.constant0._ZN5flash32flash_fwd_splitkv_combine_kernelI23Flash_fwd_kernel_traitsILi192ELi64ELi64ELi4ELb0ELb0EN7cutlass6half_tE19Flash_kernel_traitsILi192ELi64ELi64ELi4ES3_EELi8ELi3ELb0EEEvNS_16Flash_fwd_paramsE:
	.zero		1360


//--------------------- .nv.constant0._ZN5flash32flash_fwd_splitkv_combine_kernelI23Flash_fwd_kernel_traitsILi192ELi64ELi64ELi4ELb0ELb0EN7cutlass6half_tE19Flash_kernel_traitsILi192ELi64ELi64ELi4ES3_EELi8ELi2ELb0EEEvNS_16Flash_fwd_paramsE --------------------------
	.section	.nv.constant0._ZN5flash32flash_fwd_splitkv_combine_kernelI23Flash_fwd_kernel_traitsILi192ELi64ELi64ELi4ELb0ELb0EN7cutlass6half_tE19Flash_kernel_traitsILi192ELi64ELi64ELi4ES3_EELi8ELi2ELb0EEEvNS_16Flash_fwd_paramsE,"a",@progbits
	.sectionflags	@""
	.align	4
.nv.constant0._ZN5flash32flash_fwd_splitkv_combine_kernelI23Flash_fwd_kernel_traitsILi192ELi64ELi64ELi4ELb0ELb0EN7cutlass6half_tE19Flash_kernel_traitsILi192ELi64ELi64ELi4ES3_EELi8ELi2ELb0EEEvNS_16Flash_fwd_paramsE:
	.zero		1360


//--------------------- .nv.constant0._ZN5flash32flash_fwd_splitkv_combine_kernelI23Flash_fwd_kernel_traitsILi192ELi64ELi64ELi4ELb0ELb0EN7cutlass6half_tE19Flash_kernel_traitsILi192ELi64ELi64ELi4ES3_EELi8ELi1ELb0EEEvNS_16Flash_fwd_paramsE --------------------------
	.section	.nv.constant0._ZN5flash32flash_fwd_splitkv_combine_kernelI23Flash_fwd_kernel_traitsILi192ELi64ELi64ELi4ELb0ELb0EN7cutlass6half_tE19Flash_kernel_traitsILi192ELi64ELi64ELi4ES3_EELi8ELi1ELb0EEEvNS_16Flash_fwd_paramsE,"a",@progbits
	.sectionflags	@""
	.align	4
.nv.constant0._ZN5flash32flash_fwd_splitkv_combine_kernelI23Flash_fwd_kernel_traitsILi192ELi64ELi64ELi4ELb0ELb0EN7cutlass6half_tE19Flash_kernel_traitsILi192ELi64ELi64ELi4ES3_EELi8ELi1ELb0EEEvNS_16Flash_fwd_paramsE:
	.zero		1360


//--------------------- .nv.constant0._ZN5flash32flash_fwd_splitkv_combine_kernelI23Flash_fwd_kernel_traitsILi192ELi64ELi64ELi4ELb0ELb0EN7cutlass6half_tE19Flash_kernel_traitsILi192ELi64ELi64ELi4ES3_EELi8ELi7ELb1EEEvNS_16Flash_fwd_paramsE --------------------------
	.section	.nv.constant0._ZN5flash32flash_fwd_splitkv_combine_kernelI23Flash_fwd_kernel_traitsILi192ELi64ELi64ELi4ELb0ELb0EN7cutlass6half_tE19Flash_kernel_traitsILi192ELi64ELi64ELi4ES3_EELi8ELi7ELb1EEEvNS_16Flash_fwd_paramsE,"a",@progbits
	.sectionflags	@""
	.align	4
.nv.constant0._ZN5flash32flash_fwd_splitkv_combine_kernelI23Flash_fwd_kernel_traitsILi192ELi64ELi64ELi4ELb0ELb0EN7cutlass6half_tE19Flash_kernel_traitsILi192ELi64ELi64ELi4ES3_EELi8ELi7ELb1EEEvNS_16Flash_fwd_paramsE:
	.zero		1360


//--------------------- .nv.constant0._ZN5flash32flash_fwd_splitkv_combine_kernelI23Flash_fwd_kernel_traitsILi192ELi64ELi64ELi4ELb0ELb0EN7cutlass6half_tE19Flash_kernel_traitsILi192ELi64ELi64ELi4ES3_EELi8ELi6ELb1EEEvNS_16Flash_fwd_paramsE --------------------------
	.section	.nv.constant0._ZN5flash32flash_fwd_splitkv_combine_kernelI23Flash_fwd_kernel_traitsILi192ELi64ELi64ELi4ELb0ELb0EN7cutlass6half_tE19Flash_kernel_traitsILi192ELi64ELi64ELi4ES3_EELi8ELi6ELb1EEEvNS_16Flash_fwd_paramsE,"a",@progbits
	.sectionflags	@""
	.align	4
.nv.constant0._ZN5flash32flash_fwd_splitkv_combine_kernelI23Flash_fwd_kernel_traitsILi192ELi64ELi64ELi4ELb0ELb0EN7cutlass6half_tE19Flash_kernel_traitsILi192ELi64ELi64ELi4ES3_EELi8ELi6ELb1EEEvNS_16Flash_fwd_paramsE:
	.zero		1360


//--------------------- .nv.constant0._ZN5flash32flash_fwd_splitkv_combine_kernelI23Flash_fwd_kernel_traitsILi192ELi64ELi64ELi4ELb0ELb0EN7cutlass6half_tE19Flash_kernel_traitsILi192ELi64ELi64ELi4ES3_EELi8ELi5ELb1EEEvNS_16Flash_fwd_paramsE --------------------------
	.section	.nv.constant0._ZN5flash32flash_fwd_splitkv_combine_kernelI23Flash_fwd_kernel_traitsILi192ELi64ELi64ELi4ELb0ELb0EN7cutlass6half_tE19Flash_kernel_traitsILi192ELi64ELi64ELi4ES3_EELi8ELi5ELb1EEEvNS_16Flash_fwd_paramsE,"a",@progbits
	.sectionflags	@""
	.align	4
.nv.constant0._ZN5flash32flash_fwd_splitkv_combine_kernelI23Flash_fwd_kernel_traitsILi192ELi64ELi64ELi4ELb0ELb0EN7cutlass6half_tE19Flash_kernel_traitsILi192ELi64ELi64ELi4ES3_EELi8ELi5ELb1EEEvNS_16Flash_fwd_paramsE:
	.zero		1360


//--------------------- .nv.constant0._ZN5flash32flash_fwd_splitkv_combine_kernelI23Flash_fwd_kernel_traitsILi192ELi64ELi64ELi4ELb0ELb0EN7cutlass6half_tE19Flash_kernel_traitsILi192ELi64ELi64ELi4ES3_EELi8ELi4ELb1EEEvNS_16Flash_fwd_paramsE --------------------------
	.section	.nv.constant0._ZN5flash32flash_fwd_splitkv_combine_kernelI23Flash_fwd_kernel_traitsILi192ELi64ELi64ELi4ELb0ELb0EN7cutlass6half_tE19Flash_kernel_traitsILi192ELi64ELi64ELi4ES3_EELi8ELi4ELb1EEEvNS_16Flash_fwd_paramsE,"a",@progbits
	.sectionflags	@""
	.align	4
.nv.constant0._ZN5flash32flash_fwd_splitkv_combine_kernelI23Flash_fwd_kernel_traitsILi192ELi64ELi64ELi4ELb0ELb0EN7cutlass6half_tE19Flash_kernel_traitsILi192ELi64ELi64ELi4ES3_EELi8ELi4ELb1EEEvNS_16Flash_fwd_paramsE:
	.zero		1360


//--------------------- .nv.constant0._ZN5flash32flash_fwd_splitkv_combine_kernelI23Flash_fwd_kernel_traitsILi192ELi64ELi64ELi4ELb0ELb0EN7cutlass6half_tE19Flash_kernel_traitsILi192ELi64ELi64ELi4ES3_EELi8ELi3ELb1EEEvNS_16Flash_fwd_paramsE --------------------------
	.section	.nv.constant0._ZN5flash32flash_fwd_splitkv_combine_kernelI23Flash_fwd_kernel_traitsILi192ELi64ELi64ELi4ELb0ELb0EN7cutlass6half_tE19Flash_kernel_traitsILi192ELi64ELi64ELi4ES3_EELi8ELi3ELb1EEEvNS_16Flash_fwd_paramsE,"a",@progbits
	.sectionflags	@""
	.align	4
.nv.constant0._ZN5flash32flash_fwd_splitkv_combine_kernelI23Flash_fwd_kernel_traitsILi192ELi64ELi64ELi4ELb0ELb0EN7cutlass6half_tE19Flash_kernel_traitsILi192ELi64ELi64ELi4ES3_EELi8ELi3ELb1EEEvNS_16Flash_fwd_paramsE:
	.zero		1360


//--------------------- .nv.constant0._ZN5flash32flash_fwd_splitkv_combine_kernelI23Flash_fwd_kernel_traitsILi192ELi64ELi64ELi4ELb0ELb0EN7cutlass6half_tE19Flash_kernel_traitsILi192ELi64ELi64ELi4ES3_EELi8ELi2ELb1EEEvNS_16Flash_fwd_paramsE --------------------------
	.section	.nv.constant0._ZN5flash32flash_fwd_splitkv_combine_kernelI23Flash_fwd_kernel_traitsILi192ELi64ELi64ELi4ELb0ELb0EN7cutlass6half_tE19Flash_kernel_traitsILi192ELi64ELi64ELi4ES3_EELi8ELi2ELb1EEEvNS_16Flash_fwd_paramsE,"a",@progbits
	.sectionflags	@""
	.align	4
.nv.constant0._ZN5flash32flash_fwd_splitkv_combine_kernelI23Flash_fwd_kernel_traitsILi192ELi64ELi64ELi4ELb0ELb0EN7cutlass6half_tE19Flash_kernel_traitsILi192ELi64ELi64ELi4ES3_EELi8ELi2ELb1EEEvNS_16Flash_fwd_paramsE:
	.zero		1360


//--------------------- .nv.constant0._ZN5flash32flash_fwd_splitkv_combine_kernelI23Flash_fwd_kernel_traitsILi192ELi64ELi64ELi4ELb0ELb0EN7cutlass6half_tE19Flash_kernel_traitsILi192ELi64ELi64ELi4ES3_EELi8ELi1ELb1EEEvNS_16Flash_fwd_paramsE --------------------------
	.section	.nv.constant0._ZN5flash32flash_fwd_splitkv_combine_kernelI23Flash_fwd_kernel_traitsILi192ELi64ELi64ELi4ELb0ELb0EN7cutlass6half_tE19Flash_kernel_traitsILi192ELi64ELi64ELi4ES3_EELi8ELi1ELb1EEEvNS_16Flash_fwd_paramsE,"a",@progbits
	.sectionflags	@""
	.align	4
.nv.constant0._ZN5flash32flash_fwd_splitkv_combine_kernelI23Flash_fwd_kernel_traitsILi192ELi64ELi64ELi4ELb0ELb0EN7cutlass6half_tE19Flash_kernel_traitsILi192ELi64ELi64ELi4ES3_EELi8ELi1ELb1EEEvNS_16Flash_fwd_paramsE:
	.zero		1360


//--------------------- .nv.constant0._ZN5flash24flash_fwd_splitkv_kernelI23Flash_fwd_kernel_traitsILi192ELi64ELi64ELi4ELb0ELb0EN7cutlass6half_tE19Flash_kernel_traitsILi192ELi64ELi64ELi4ES3_EELb1ELb0ELb0ELb0ELb0ELb0ELb0ELb0EEEvNS_16Flash_fwd_paramsE --------------------------
	.section	.nv.constant0._ZN5flash24flash_fwd_splitkv_kernelI23Flash_fwd_kernel_traitsILi192ELi64ELi64ELi4ELb0ELb0EN7cutlass6half_tE19Flash_kernel_traitsILi192ELi64ELi64ELi4ES3_EELb1ELb0ELb0ELb0ELb0ELb0ELb0ELb0EEEvNS_16Flash_fwd_paramsE,"a",@progbits
	.sectionflags	@""
	.align	4
.nv.constant0._ZN5flash24flash_fwd_splitkv_kernelI23Flash_fwd_kernel_traitsILi192ELi64ELi64ELi4ELb0ELb0EN7cutlass6half_tE19Flash_kernel_traitsILi192ELi64ELi64ELi4ES3_EELb1ELb0ELb0ELb0ELb0ELb0ELb0ELb0EEEvNS_16Flash_fwd_paramsE:
	.zero		1360


//--------------------- .nv.constant0._ZN5flash24flash_fwd_splitkv_kernelI23Flash_fwd_kernel_traitsILi192ELi64ELi64ELi4ELb0ELb0EN7cutlass6half_tE19Flash_kernel_traitsILi192ELi64ELi64ELi4ES3_EELb1ELb0ELb0ELb0ELb0ELb1ELb0ELb0EEEvNS_16Flash_fwd_paramsE --------------------------
	.section	.nv.constant0._ZN5flash24flash_fwd_splitkv_kernelI23Flash_fwd_kernel_traitsILi192ELi64ELi64ELi4ELb0ELb0EN7cutlass6half_tE19Flash_kernel_traitsILi192ELi64ELi64ELi4ES3_EELb1ELb0ELb0ELb0ELb0ELb1ELb0ELb0EEEvNS_16Flash_fwd_paramsE,"a",@progbits
	.sectionflags	@""
	.align	4
.nv.constant0._ZN5flash24flash_fwd_splitkv_kernelI23Flash_fwd_kernel_traitsILi192ELi64ELi64ELi4ELb0ELb0EN7cutlass6half_tE19Flash_kernel_traitsILi192ELi64ELi64ELi4ES3_EELb1ELb0ELb0ELb0ELb0ELb1ELb0ELb0EEEvNS_16Flash_fwd_paramsE:
	.zero		1360


//--------------------- .nv.constant0._ZN5flash24flash_fwd_splitkv_kernelI23Flash_fwd_kernel_traitsILi192ELi64ELi64ELi4ELb0ELb0EN7cutlass6half_tE19Flash_kernel_traitsILi192ELi64ELi64ELi4ES3_EELb1ELb0ELb0ELb0ELb0ELb0ELb0ELb1EEEvNS_16Flash_fwd_paramsE --------------------------
	.section	.nv.constant0._ZN5flash24flash_fwd_splitkv_kernelI23Flash_fwd_kernel_traitsILi192ELi64ELi64ELi4ELb0ELb0EN7cutlass6half_tE19Flash_kernel_traitsILi192ELi64ELi64ELi4ES3_EELb1ELb0ELb0ELb0ELb0ELb0ELb0ELb1EEEvNS_16Flash_fwd_paramsE,"a",@progbits
	.sectionflags	@""
	.align	4
.nv.constant0._ZN5flash24flash_fwd_splitkv_kernelI23Flash_fwd_kernel_traitsILi192ELi64ELi64ELi4ELb0ELb0EN7cutlass6half_tE19Flash_kernel_traitsILi192ELi64ELi64ELi4ES3_EELb1ELb0ELb0ELb0ELb0ELb0ELb0ELb1EEEvNS_16Flash_fwd_paramsE:
	.zero		1360


//--------------------- .nv.constant0._ZN5flash24flash_fwd_splitkv_kernelI23Flash_fwd_kernel_traitsILi192ELi64ELi64ELi4ELb0ELb0EN7cutlass6half_tE19Flash_kernel_traitsILi192ELi64ELi64ELi4ES3_EELb1ELb0ELb0ELb0ELb0ELb1ELb0ELb1EEEvNS_16Flash_fwd_paramsE --------------------------
	.section	.nv.constant0._ZN5flash24flash_fwd_splitkv_kernelI23Flash_fwd_kernel_traitsILi192ELi64ELi64ELi4ELb0ELb0EN7cutlass6half_tE19Flash_kernel_traitsILi192ELi64ELi64ELi4ES3_EELb1ELb0ELb0ELb0ELb0ELb1ELb0ELb1EEEvNS_16Flash_fwd_paramsE,"a",@progbits
	.sectionflags	@""
	.align	4
.nv.constant0._ZN5flash24flash_fwd_splitkv_kernelI23Flash_fwd_kernel_traitsILi192ELi64ELi64ELi4ELb0ELb0EN7cutlass6half_tE19Flash_kernel_traitsILi192ELi64ELi64ELi4ES3_EELb1ELb0ELb0ELb0ELb0ELb1ELb0ELb1EEEvNS_16Flash_fwd_paramsE:
	.zero		1360


//--------------------- .nv.constant0._ZN5flash24flash_fwd_splitkv_kernelI23Flash_fwd_kernel_traitsILi192ELi64ELi64ELi4ELb0ELb0EN7cutlass6half_tE19Flash_kernel_traitsILi192ELi64ELi64ELi4ES3_EELb1ELb0ELb0ELb0ELb0ELb0ELb1ELb0EEEvNS_16Flash_fwd_paramsE --------------------------
	.section	.nv.constant0._ZN5flash24flash_fwd_splitkv_kernelI23Flash_fwd_kernel_traitsILi192ELi64ELi64ELi4ELb0ELb0EN7cutlass6half_tE19Flash_kernel_traitsILi192ELi64ELi64ELi4ES3_EELb1ELb0ELb0ELb0ELb0ELb0ELb1ELb0EEEvNS_16Flash_fwd_paramsE,"a",@progbits
	.sectionflags	@""
	.align	4
.nv.constant0._ZN5flash24flash_fwd_splitkv_kernelI23Flash_fwd_kernel_traitsILi192ELi64ELi64ELi4ELb0ELb0EN7cutlass6half_tE19Flash_kernel_traitsILi192ELi64ELi64ELi4ES3_EELb1ELb0ELb0ELb0ELb0ELb0ELb1ELb0EEEvNS_16Flash_fwd_paramsE:
	.zero		1360


//--------------------- .nv.constant0._ZN5flash24flash_fwd_splitkv_kernelI23Flash_fwd_kernel_traitsILi192ELi64ELi64ELi4ELb0ELb0EN7cutlass6half_tE19Flash_kernel_traitsILi192ELi64ELi64ELi4ES3_EELb1ELb0ELb0ELb0ELb0ELb1ELb1ELb0EEEvNS_16Flash_fwd_paramsE --------------------------
	.section	.nv.constant0._ZN5flash24flash_fwd_splitkv_kernelI23Flash_fwd_kernel_traitsILi192ELi64ELi64ELi4ELb0ELb0EN7cutlass6half_tE19Flash_kernel_traitsILi192ELi64ELi64ELi4ES3_EELb1ELb0ELb0ELb0ELb0ELb1ELb1ELb0EEEvNS_16Flash_fwd_paramsE,"a",@progbits
	.sectionflags	@""
	.align	4
.nv.constant0._ZN5flash24flash_fwd_splitkv_kernelI23Flash_fwd_kernel_traitsILi192ELi64ELi64ELi4ELb0ELb0EN7cutlass6half_tE19Flash_kernel_traitsILi192ELi64ELi64ELi4ES3_EELb1ELb0ELb0ELb0ELb0ELb1ELb1ELb0EEEvNS_16Flash_fwd_paramsE:
	.zero		1360


//--------------------- .nv.constant0._ZN5flash24flash_fwd_splitkv_kernelI23Flash_fwd_kernel_traitsILi192ELi64ELi64ELi4ELb0ELb0EN7cutlass6half_tE19Flash_kernel_traitsILi192ELi64ELi64ELi4ES3_EELb1ELb0ELb0ELb0ELb0ELb0ELb1ELb1EEEvNS_16Flash_fwd_paramsE --------------------------
	.section	.nv.constant0._ZN5flash24flash_fwd_splitkv_kernelI23Flash_fwd_kernel_traitsILi192ELi64ELi64ELi4ELb0ELb0EN7cutlass6half_tE19Flash_kernel_traitsILi192ELi64ELi64ELi4ES3_EELb1ELb0ELb0ELb0ELb0ELb0ELb1ELb1EEEvNS_16Flash_fwd_paramsE,"a",@progbits
	.sectionflags	@""
	.align	4
.nv.constant0._ZN5flash24flash_fwd_splitkv_kernelI23Flash_fwd_kernel_traitsILi192ELi64ELi64ELi4ELb0ELb0EN7cutlass6half_tE19Flash_kernel_traitsILi192ELi64ELi64ELi4ES3_EELb1ELb0ELb0ELb0ELb0ELb0ELb1ELb1EEEvNS_16Flash_fwd_paramsE:
	.zero		1360


//--------------------- .nv.constant0._ZN5flash24flash_fwd_splitkv_kernelI23Flash_fwd_kernel_traitsILi192ELi64ELi64ELi4ELb0ELb0EN7cutlass6half_tE19Flash_kernel_traitsILi192ELi64ELi64ELi4ES3_EELb1ELb0ELb0ELb0ELb0ELb1ELb1ELb1EEEvNS_16Flash_fwd_paramsE --------------------------
	.section	.nv.constant0._ZN5flash24flash_fwd_splitkv_kernelI23Flash_fwd_kernel_traitsILi192ELi64ELi64ELi4ELb0ELb0EN7cutlass6half_tE19Flash_kernel_traitsILi192ELi64ELi64ELi4ES3_EELb1ELb0ELb0ELb0ELb0ELb1ELb1ELb1EEEvNS_16Flash_fwd_paramsE,"a",@progbits
	.sectionflags	@""
	.align	4
.nv.constant0._ZN5flash24flash_fwd_splitkv_kernelI23Flash_fwd_kernel_traitsILi192ELi64ELi64ELi4ELb0ELb0EN7cutlass6half_tE19Flash_kernel_traitsILi192ELi64ELi64ELi4ES3_EELb1ELb0ELb0ELb0ELb0ELb1ELb1ELb1EEEvNS_16Flash_fwd_paramsE:
	.zero		1360


//--------------------- .nv.constant0._ZN5flash24flash_fwd_splitkv_kernelI23Flash_fwd_kernel_traitsILi192ELi64ELi64ELi4ELb0ELb0EN7cutlass6half_tE19Flash_kernel_traitsILi192ELi64ELi64ELi4ES3_EELb1ELb0ELb0ELb0ELb1ELb0ELb0ELb0EEEvNS_16Flash_fwd_paramsE --------------------------
	.section	.nv.constant0._ZN5flash24flash_fwd_splitkv_kernelI23Flash_fwd_kernel_traitsILi192ELi64ELi64ELi4ELb0ELb0EN7cutlass6half_tE19Flash_kernel_traitsILi192ELi64ELi64ELi4ES3_EELb1ELb0ELb0ELb0ELb1ELb0ELb0ELb0EEEvNS_16Flash_fwd_paramsE,"a",@progbits
	.sectionflags	@""
	.align	4
.nv.constant0._ZN5flash24flash_fwd_splitkv_kernelI23Flash_fwd_kernel_traitsILi192ELi64ELi64ELi4ELb0ELb0EN7cutlass6half_tE19Flash_kernel_traitsILi192ELi64ELi64ELi4ES3_EELb1ELb0ELb0ELb0ELb1ELb0ELb0ELb0EEEvNS_16Flash_fwd_paramsE:
	.zero		1360


//--------------------- .nv.constant0._ZN5flash24flash_fwd_splitkv_kernelI23Flash_fwd_kernel_traitsILi192ELi64ELi64ELi4ELb0ELb0EN7cutlass6half_tE19Flash_kernel_traitsILi192ELi64ELi64ELi4ES3_EELb1ELb0ELb0ELb0ELb1ELb1ELb0ELb0EEEvNS_16Flash_fwd_paramsE --------------------------
	.section	.nv.constant0._ZN5flash24flash_fwd_splitkv_kernelI23Flash_fwd_kernel_traitsILi192ELi64ELi64ELi4ELb0ELb0EN7cutlass6half_tE19Flash_kernel_traitsILi192ELi64ELi64ELi4ES3_EELb1ELb0ELb0ELb0ELb1ELb1ELb0ELb0EEEvNS_16Flash_fwd_paramsE,"a",@progbits
	.sectionflags	@""
	.align	4
.nv.constant0._ZN5flash24flash_fwd_splitkv_kernelI23Flash_fwd_kernel_traitsILi192ELi64ELi64ELi4ELb0ELb0EN7cutlass6half_tE19Flash_kernel_traitsILi192ELi64ELi64ELi4ES3_EELb1ELb0ELb0ELb0ELb1ELb1ELb0ELb0EEEvNS_16Flash_fwd_paramsE:
	.zero		1360


//--------------------- .nv.constant0._ZN5flash24flash_fwd_splitkv_kernelI23Flash_fwd_kernel_traitsILi192ELi64ELi64ELi4ELb0ELb0EN7cutlass6half_tE19Flash_kernel_traitsILi192ELi64ELi64ELi4ES3_EELb1ELb0ELb1ELb0ELb0ELb0ELb0ELb0EEEvNS_16Flash_fwd_paramsE --------------------------
	.section	.nv.constant0._ZN5flash24flash_fwd_splitkv_kernelI23Flash_fwd_kernel_traitsILi192ELi64ELi64ELi4ELb0ELb0EN7cutlass6half_tE19Flash_kernel_traitsILi192ELi64ELi64ELi4ES3_EELb1ELb0ELb1ELb0ELb0ELb0ELb0ELb0EEEvNS_16Flash_fwd_paramsE,"a",@progbits
	.sectionflags	@""
	.align	4
.nv.constant0._ZN5flash24flash_fwd_splitkv_kernelI23Flash_fwd_kernel_traitsILi192ELi64ELi64ELi4ELb0ELb0EN7cutlass6half_tE19Flash_kernel_traitsILi192ELi64ELi64ELi4ES3_EELb1ELb0ELb1ELb0ELb0ELb0ELb0ELb0EEEvNS_16Flash_fwd_paramsE:
	.zero		1360


//--------------------- .nv.constant0._ZN5flash24flash_fwd_splitkv_kernelI23Flash_fwd_kernel_traitsILi192ELi64ELi64ELi4ELb0ELb0EN7cutlass6half_tE19Flash_kernel_traitsILi192ELi64ELi64ELi4ES3_EELb1ELb0ELb1ELb0ELb0ELb1ELb0ELb0EEEvNS_16Flash_fwd_paramsE --------------------------
	.section	.nv.constant0._ZN5flash24flash_fwd_splitkv_kernelI23Flash_fwd_kernel_traitsILi192ELi64ELi64ELi4ELb0ELb0EN7cutlass6half_tE19Flash_kernel_traitsILi192ELi64ELi64ELi4ES3_EELb1ELb0ELb1ELb0ELb0ELb1ELb0ELb0EEEvNS_16Flash_fwd_paramsE,"a",@progbits
	.sectionflags	@""
	.align	4
.nv.constant0._ZN5flash24flash_fwd_splitkv_kernelI23Flash_fwd_kernel_traitsILi192ELi64ELi64ELi4ELb0ELb0EN7cutlass6half_tE19Flash_kernel_traitsILi192ELi64ELi64ELi4ES3_EELb1ELb0ELb1ELb0ELb0ELb1ELb0ELb0EEEvNS_16Flash_fwd_paramsE:
	.zero		1360


//--------------------- .nv.constant0._ZN5flash24flash_fwd_splitkv_kernelI23Flash_fwd_kernel_traitsILi192ELi64ELi64ELi4ELb0ELb0EN7cutlass6half_tE19Flash_kernel_traitsILi192ELi64ELi64ELi4ES3_EELb1ELb0ELb0ELb0ELb1ELb0ELb0ELb1EEEvNS_16Flash_fwd_paramsE --------------------------
	.section	.nv.constant0._ZN5flash24flash_fwd_splitkv_kernelI23Flash_fwd_kernel_traitsILi192ELi64ELi64ELi4ELb0ELb0EN7cutlass6half_tE19Flash_kernel_traitsILi192ELi64ELi64ELi4ES3_EELb1ELb0ELb0ELb0ELb1ELb0ELb0ELb1EEEvNS_16Flash_fwd_paramsE,"a",@progbits
	.sectionflags	@""
	.align	4
.nv.constant0._ZN5flash24flash_fwd_splitkv_kernelI23Flash_fwd_kernel_traitsILi192ELi64ELi64ELi4ELb0ELb0EN7cutlass6half_tE19Flash_kernel_traitsILi192ELi64ELi64ELi4ES3_EELb1ELb0ELb0ELb0ELb1ELb0ELb0ELb1EEEvNS_16Flash_fwd_paramsE:
	.zero		1360


//--------------------- .nv.constant0._ZN5flash24flash_fwd_splitkv_kernelI23Flash_fwd_kernel_traitsILi192ELi64ELi64ELi4ELb0ELb0EN7cutlass6half_tE19Flash_kernel_traitsILi192ELi64ELi64ELi4ES3_EELb1ELb0ELb0ELb0ELb1ELb1ELb0ELb1EEEvNS_16Flash_fwd_paramsE --------------------------
	.section	.nv.constant0._ZN5flash24flash_fwd_splitkv_kernelI23Flash_fwd_kernel_traitsILi192ELi64ELi64ELi4ELb0ELb0EN7cutlass6half_tE19Flash_kernel_traitsILi192ELi64ELi64ELi4ES3_EELb1ELb0ELb0ELb0ELb1ELb1ELb0ELb1EEEvNS_16Flash_fwd_paramsE,"a",@progbits
	.sectionflags	@""
	.align	4
.nv.constant0._ZN5flash24flash_fwd_splitkv_kernelI23Flash_fwd_kernel_traitsILi192ELi64ELi64ELi4ELb0ELb0EN7cutlass6half_tE19Flash_kernel_traitsILi192ELi64ELi64ELi4ES3_EELb1ELb0ELb0ELb0ELb1ELb1ELb0ELb1EEEvNS_16Flash_fwd_paramsE:
	.zero		1360


//--------------------- .nv.constant0._ZN5flash24flash_fwd_splitkv_kernelI23Flash_fwd_kernel_traitsILi192ELi64ELi64ELi4ELb0ELb0EN7cutlass6half_tE19Flash_kernel_traitsILi192ELi64ELi64ELi4ES3_EELb1ELb0ELb1ELb0ELb0ELb0ELb0ELb1EEEvNS_16Flash_fwd_paramsE --------------------------
	.section	.nv.constant0._ZN5flash24flash_fwd_splitkv_kernelI23Flash_fwd_kernel_traitsILi192ELi64ELi64ELi4ELb0ELb0EN7cutlass6half_tE19Flash_kernel_traitsILi192ELi64ELi64ELi4ES3_EELb1ELb0ELb1ELb0ELb0ELb0ELb0ELb1EEEvNS_16Flash_fwd_paramsE,"a",@progbits
	.sectionflags	@""
	.align	4
.nv.constant0._ZN5flash24flash_fwd_splitkv_kernelI23Flash_fwd_kernel_traitsILi192ELi64ELi64ELi4ELb0ELb0EN7cutlass6half_tE19Flash_kernel_traitsILi192ELi64ELi64ELi4ES3_EELb1ELb0ELb1ELb0ELb0ELb0ELb0ELb1EEEvNS_16Flash_fwd_paramsE:
	.zero		1360


//--------------------- .nv.constant0._ZN5flash24flash_fwd_splitkv_kernelI23Flash_fwd_kernel_traitsILi192ELi64ELi64ELi4ELb0ELb0EN7cutlass6half_tE19Flash_kernel_traitsILi192ELi64ELi64ELi4ES3_EELb1ELb0ELb1ELb0ELb0ELb1ELb0ELb1EEEvNS_16Flash_fwd_paramsE --------------------------
	.section	.nv.constant0._ZN5flash24flash_fwd_splitkv_kernelI23Flash_fwd_kernel_traitsILi192ELi64ELi64ELi4ELb0ELb0EN7cutlass6half_tE19Flash_kernel_traitsILi192ELi64ELi64ELi4ES3_EELb1ELb0ELb1ELb0ELb0ELb1ELb0ELb1EEEvNS_16Flash_fwd_paramsE,"a",@progbits
	.sectionflags	@""
	.align	4
.nv.constant0._ZN5flash24flash_fwd_splitkv_kernelI23Flash_fwd_kernel_traitsILi192ELi64ELi64ELi4ELb0ELb0EN7cutlass6half_tE19Flash_kernel_traitsILi192ELi64ELi64ELi4ES3_EELb1ELb0ELb1ELb0ELb0ELb1ELb0ELb1EEEvNS_16Flash_fwd_paramsE:
	.zero		1360


//--------------------- .nv.constant0._ZN5flash24flash_fwd_splitkv_kernelI23Flash_fwd_kernel_traitsILi192ELi64ELi64ELi4ELb0ELb0EN7cutlass6half_tE19Flash_kernel_traitsILi192ELi64ELi64ELi4ES3_EELb1ELb0ELb0ELb0ELb1ELb0ELb1ELb0EEEvNS_16Flash_fwd_paramsE --------------------------
	.section	.nv.constant0._ZN5flash24flash_fwd_splitkv_kernelI23Flash_fwd_kernel_traitsILi192ELi64ELi64ELi4ELb0ELb0EN7cutlass6half_tE19Flash_kernel_traitsILi192ELi64ELi64ELi4ES3_EELb1ELb0ELb0ELb0ELb1ELb0ELb1ELb0EEEvNS_16Flash_fwd_paramsE,"a",@progbits
	.sectionflags	@""
	.align	4
.nv.constant0._ZN5flash24flash_fwd_splitkv_kernelI23Flash_fwd_kernel_traitsILi192ELi64ELi64ELi4ELb0ELb0EN7cutlass6half_tE19Flash_kernel_traitsILi192ELi64ELi64ELi4ES3_EELb1ELb0ELb0ELb0ELb1ELb0ELb1ELb0EEEvNS_16Flash_fwd_paramsE:
	.zero		1360


//--------------------- .nv.constant0._ZN5flash24flash_fwd_splitkv_kernelI23Flash_fwd_kernel_traitsILi192ELi64ELi64ELi4ELb0ELb0EN7cutlass6half_tE19Flash_kernel_traitsILi192ELi64ELi64ELi4ES3_EELb1ELb0ELb0ELb0ELb1ELb1ELb1ELb0EEEvNS_16Flash_fwd_paramsE --------------------------
	.section	.nv.constant0._ZN5flash24flash_fwd_splitkv_kernelI23Flash_fwd_kernel_traitsILi192ELi64ELi64ELi4ELb0ELb0EN7cutlass6half_tE19Flash_kernel_traitsILi192ELi64ELi64ELi4ES3_EELb1ELb0ELb0ELb0ELb1ELb1ELb1ELb0EEEvNS_16Flash_fwd_paramsE,"a",@progbits
	.sectionflags	@""
	.align	4
.nv.constant0._ZN5flash24flash_fwd_splitkv_kernelI23Flash_fwd_kernel_traitsILi192ELi64ELi64ELi4ELb0ELb0EN7cutlass6half_tE19Flash_kernel_traitsILi192ELi64ELi64ELi4ES3_EELb1ELb0ELb0ELb0ELb1ELb1ELb1ELb0EEEvNS_16Flash_fwd_paramsE:
	.zero		1360


//--------------------- .nv.constant0._ZN5flash24flash_fwd_splitkv_kernelI23Flash_fwd_kernel_traitsILi192ELi64ELi64ELi4ELb0ELb0EN7cutlass6half_tE19Flash_kernel_traitsILi192ELi64ELi64ELi4ES3_EELb1ELb0ELb1ELb0ELb0ELb0ELb1ELb0EEEvNS_16Flash_fwd_paramsE --------------------------
	.section	.nv.constant0._ZN5flash24flash_fwd_splitkv_kernelI23Flash_fwd_kernel_traitsILi192ELi64ELi64ELi4ELb0ELb0EN7cutlass6half_tE19Flash_kernel_traitsILi192ELi64ELi64ELi4ES3_EELb1ELb0ELb1ELb0ELb0ELb0ELb1ELb0EEEvNS_16Flash_fwd_paramsE,"a",@progbits
	.sectionflags	@""
	.align	4
.nv.constant0._ZN5flash24flash_fwd_splitkv_kernelI23Flash_fwd_kernel_traitsILi192ELi64ELi64ELi4ELb0ELb0EN7cutlass6half_tE19Flash_kernel_traitsILi192ELi64ELi64ELi4ES3_EELb1ELb0ELb1ELb0ELb0ELb0ELb1ELb0EEEvNS_16Flash_fwd_paramsE:
	.zero		1360


//--------------------- .nv.constant0._ZN5flash24flash_fwd_splitkv_kernelI23Flash_fwd_kernel_traitsILi192ELi64ELi64ELi4ELb0ELb0EN7cutlass6half_tE19Flash_kernel_traitsILi192ELi64ELi64ELi4ES3_EELb1ELb0ELb1ELb0ELb0ELb1ELb1ELb0EEEvNS_16Flash_fwd_paramsE --------------------------
	.section	.nv.constant0._ZN5flash24flash_fwd_splitkv_kernelI23Flash_fwd_kernel_traitsILi192ELi64ELi64ELi4ELb0ELb0EN7cutlass6half_tE19Flash_kernel_traitsILi192ELi64ELi64ELi4ES3_EELb1ELb0ELb1ELb0ELb0ELb1ELb1ELb0EEEvNS_16Flash_fwd_paramsE,"a",@progbits
	.sectionflags	@""
	.align	4
.nv.constant0._ZN5flash24flash_fwd_splitkv_kernelI23Flash_fwd_kernel_traitsILi192ELi64ELi64ELi4ELb0ELb0EN7cutlass6half_tE19Flash_kernel_traitsILi192ELi64ELi64ELi4ES3_EELb1ELb0ELb1ELb0ELb0ELb1ELb1ELb0EEEvNS_16Flash_fwd_paramsE:
	.zero		1360


//--------------------- .nv.constant0._ZN5flash24flash_fwd_splitkv_kernelI23Flash_fwd_kernel_traitsILi192ELi64ELi64ELi4ELb0ELb0EN7cutlass6half_tE19Flash_kernel_traitsILi192ELi64ELi64ELi4ES3_EELb1ELb0ELb0ELb0ELb1ELb0ELb1ELb1EEEvNS_16Flash_fwd_paramsE --------------------------
	.section	.nv.constant0._ZN5flash24flash_fwd_splitkv_kernelI23Flash_fwd_kernel_traitsILi192ELi64ELi64ELi4ELb0ELb0EN7cutlass6half_tE19Flash_kernel_traitsILi192ELi64ELi64ELi4ES3_EELb1ELb0ELb0ELb0ELb1ELb0ELb1ELb1EEEvNS_16Flash_fwd_paramsE,"a",@progbits
	.sectionflags	@""
	.align	4
.nv.constant0._ZN5flash24flash_fwd_splitkv_kernelI23Flash_fwd_kernel_traitsILi192ELi64ELi64ELi4ELb0ELb0EN7cutlass6half_tE19Flash_kernel_traitsILi192ELi64ELi64ELi4ES3_EELb1ELb0ELb0ELb0ELb1ELb0ELb1ELb1EEEvNS_16Flash_fwd_paramsE:
	.zero		1360


//--------------------- .nv.constant0._ZN5flash24flash_fwd_splitkv_kernelI23Flash_fwd_kernel_traitsILi192ELi64ELi64ELi4ELb0ELb0EN7cutlass6half_tE19Flash_kernel_traitsILi192ELi64ELi64ELi4ES3_EELb1ELb0ELb0ELb0ELb1ELb1ELb1ELb1EEEvNS_16Flash_fwd_paramsE --------------------------
	.section	.nv.constant0._ZN5flash24flash_fwd_splitkv_kernelI23Flash_fwd_kernel_traitsILi192ELi64ELi64ELi4ELb0ELb0EN7cutlass6half_tE19Flash_kernel_traitsILi192ELi64ELi64ELi4ES3_EELb1ELb0ELb0ELb0ELb1ELb1ELb1ELb1EEEvNS_16Flash_fwd_paramsE,"a",@progbits
	.sectionflags	@""
	.align	4
.nv.constant0._ZN5flash24flash_fwd_splitkv_kernelI23Flash_fwd_kernel_traitsILi192ELi64ELi64ELi4ELb0ELb0EN7cutlass6half_tE19Flash_kernel_traitsILi192ELi64ELi64ELi4ES3_EELb1ELb0ELb0ELb0ELb1ELb1ELb1ELb1EEEvNS_16Flash_fwd_paramsE:
	.zero		1360


//--------------------- .nv.constant0._ZN5flash24flash_fwd_splitkv_kernelI23Flash_fwd_kernel_traitsILi192ELi64ELi64ELi4ELb0ELb0EN7cutlass6half_tE19Flash_kernel_traitsILi192ELi64ELi64ELi4ES3_EELb1ELb0ELb1ELb0ELb0ELb0ELb1ELb1EEEvNS_16Flash_fwd_paramsE --------------------------
	.section	.nv.constant0._ZN5flash24flash_fwd_splitkv_kernelI23Flash_fwd_kernel_traitsILi192ELi64ELi64ELi4ELb0ELb0EN7cutlass6half_tE19Flash_kernel_traitsILi192ELi64ELi64ELi4ES3_EELb1ELb0ELb1ELb0ELb0ELb0ELb1ELb1EEEvNS_16Flash_fwd_paramsE,"a",@progbits
	.sectionflags	@""
	.align	4
.nv.constant0._ZN5flash24flash_fwd_splitkv_kernelI23Flash_fwd_kernel_traitsILi192ELi64ELi64ELi4ELb0ELb0EN7cutlass6half_tE19Flash_kernel_traitsILi192ELi64ELi64ELi4ES3_EELb1ELb0ELb1ELb0ELb0ELb0ELb1ELb1EEEvNS_16Flash_fwd_paramsE:
	.zero		1360


//--------------------- .nv.constant0._ZN5flash24flash_fwd_splitkv_kernelI23Flash_fwd_kernel_traitsILi192ELi64ELi64ELi4ELb0ELb0EN7cutlass6half_tE19Flash_kernel_traitsILi192ELi64ELi64ELi4ES3_EELb1ELb0ELb1ELb0ELb0ELb1ELb1ELb1EEEvNS_16Flash_fwd_paramsE --------------------------
	.section	.nv.constant0._ZN5flash24flash_fwd_splitkv_kernelI23Flash_fwd_kernel_traitsILi192ELi64ELi64ELi4ELb0ELb0EN7cutlass6half_tE19Flash_kernel_traitsILi192ELi64ELi64ELi4ES3_EELb1ELb0ELb1ELb0ELb0ELb1ELb1ELb1EEEvNS_16Flash_fwd_paramsE,"a",@progbits
	.sectionflags	@""
	.align	4
.nv.constant0._ZN5flash24flash_fwd_splitkv_kernelI23Flash_fwd_kernel_traitsILi192ELi64ELi64ELi4ELb0ELb0EN7cutlass6half_tE19Flash_kernel_traitsILi192ELi64ELi64ELi4ES3_EELb1ELb0ELb1ELb0ELb0ELb1ELb1ELb1EEEvNS_16Flash_fwd_paramsE:
	.zero		1360


//--------------------- SYMBOLS --------------------------

	.type		.nv.reservedSmem.offset0,@object
	.size		.nv.reservedSmem.offset0,0x4
	.type		.nv.reservedSmem.cap,@object
	.size		.nv.reservedSmem.cap,0x4
